	.target	sm_80

	.elftype	@"ET_EXEC"


//--------------------- .note.nv.tkinfo           --------------------------
	.section	.note.nv.tkinfo,"",@"SHT_NOTE"
	.sectionflags	@"SHF_NOTE_NV_TKINFO"
	.tkinfo
        /*0018*/ 	.word	0x00000002
        /*0030*/ 	.string	""
        /*0030*/ 	.string	"ptxas"
        /*0030*/ 	.string	"Cuda compilation tools, release 13.0, V13.0.88"
        /*0030*/ 	.string	"Build cuda_13.0.r13.0/compiler.36424714_0"
        /*0030*/ 	.string	"-arch sm_80 -m 64 "



//--------------------- .note.nv.cuinfo           --------------------------
	.section	.note.nv.cuinfo,"",@"SHT_NOTE"
	.sectionflags	@"SHF_NOTE_NV_CUINFO"
        /*0018*/ 	.short	0x0002
        /*001a*/ 	.short	0x0050
        /*001c*/ 	.short	0x0082
	.zero		2


//--------------------- .nv.info                  --------------------------
	.section	.nv.info,"",@"SHT_CUDA_INFO"
	.align	4


	//----- nvinfo : EIATTR_REGCOUNT
	.align		4
        /*0000*/ 	.byte	0x04, 0x2f
        /*0002*/ 	.short	(.L_12 - .L_11)
	.align		4
.L_11:
        /*0004*/ 	.word	index@(_ZN5flash25flash_bwd_dot_do_o_kernelILb1E23Flash_bwd_kernel_traitsILi256ELi64ELi64ELi8ELi4ELi2ELi2ELb0ELb0EN7cutlass6half_tE19Flash_kernel_traitsILi256ELi64ELi64ELi8ES3_EEEEvNS_16Flash_bwd_paramsE)
        /*0008*/ 	.word	0x00000053


	//----- nvinfo : EIATTR_FRAME_SIZE
	.align		4
.L_12:
        /*000c*/ 	.byte	0x04, 0x11
        /*000e*/ 	.short	(.L_14 - .L_13)
	.align		4
.L_13:
        /*0010*/ 	.word	index@(_ZN5flash25flash_bwd_dot_do_o_kernelILb1E23Flash_bwd_kernel_traitsILi256ELi64ELi64ELi8ELi4ELi2ELi2ELb0ELb0EN7cutlass6half_tE19Flash_kernel_traitsILi256ELi64ELi64ELi8ES3_EEEEvNS_16Flash_bwd_paramsE)
        /*0014*/ 	.word	0x00000000


	//----- nvinfo : EIATTR_REGCOUNT
	.align		4
.L_14:
        /*0018*/ 	.byte	0x04, 0x2f
        /*001a*/ 	.short	(.L_16 - .L_15)
	.align		4
.L_15:
        /*001c*/ 	.word	index@(_ZN5flash25flash_bwd_dot_do_o_kernelILb0E23Flash_bwd_kernel_traitsILi256ELi64ELi64ELi8ELi4ELi2ELi2ELb0ELb0EN7cutlass6half_tE19Flash_kernel_traitsILi256ELi64ELi64ELi8ES3_EEEEvNS_16Flash_bwd_paramsE)
        /*0020*/ 	.word	0x0000004e


	//----- nvinfo : EIATTR_FRAME_SIZE
	.align		4
.L_16:
        /*0024*/ 	.byte	0x04, 0x11
        /*0026*/ 	.short	(.L_18 - .L_17)
	.align		4
.L_17:
        /*0028*/ 	.word	index@(_ZN5flash25flash_bwd_dot_do_o_kernelILb0E23Flash_bwd_kernel_traitsILi256ELi64ELi64ELi8ELi4ELi2ELi2ELb0ELb0EN7cutlass6half_tE19Flash_kernel_traitsILi256ELi64ELi64ELi8ES3_EEEEvNS_16Flash_bwd_paramsE)
        /*002c*/ 	.word	0x00000000


	//----- nvinfo : EIATTR_REGCOUNT
	.align		4
.L_18:
        /*0030*/ 	.byte	0x04, 0x2f
        /*0032*/ 	.short	(.L_20 - .L_19)
	.align		4
.L_19:
        /*0034*/ 	.word	index@(_ZN5flash44flash_bwd_dq_dk_dv_loop_seqk_parallel_kernelI23Flash_bwd_kernel_traitsILi256ELi64ELi64ELi8ELi4ELi2ELi2ELb0ELb0EN7cutlass6half_tE19Flash_kernel_traitsILi256ELi64ELi64ELi8ES3_EELb0ELb0ELb1ELb1ELb0ELb0ELb1EEEvNS_16Flash_bwd_paramsE)
        /*0038*/ 	.word	0x000000ff


	//----- nvinfo : EIATTR_FRAME_SIZE
	.align		4
.L_20:
        /*003c*/ 	.byte	0x04, 0x11
        /*003e*/ 	.short	(.L_22 - .L_21)
	.align		4
.L_21:
        /*0040*/ 	.word	index@(_ZN5flash44flash_bwd_dq_dk_dv_loop_seqk_parallel_kernelI23Flash_bwd_kernel_traitsILi256ELi64ELi64ELi8ELi4ELi2ELi2ELb0ELb0EN7cutlass6half_tE19Flash_kernel_traitsILi256ELi64ELi64ELi8ES3_EELb0ELb0ELb1ELb1ELb0ELb0ELb1EEEvNS_16Flash_bwd_paramsE)
        /*0044*/ 	.word	0x00000010


	//----- nvinfo : EIATTR_REGCOUNT
	.align		4
.L_22:
        /*0048*/ 	.byte	0x04, 0x2f
        /*004a*/ 	.short	(.L_24 - .L_23)
	.align		4
.L_23:
        /*004c*/ 	.word	index@(_ZN5flash44flash_bwd_dq_dk_dv_loop_seqk_parallel_kernelI23Flash_bwd_kernel_traitsILi256ELi64ELi64ELi8ELi4ELi2ELi2ELb0ELb0EN7cutlass6half_tE19Flash_kernel_traitsILi256ELi64ELi64ELi8ES3_EELb1ELb0ELb1ELb1ELb0ELb0ELb0EEEvNS_16Flash_bwd_paramsE)
        /*0050*/ 	.word	0x000000ff


	//----- nvinfo : EIATTR_FRAME_SIZE
	.align		4
.L_24:
        /*0054*/ 	.byte	0x04, 0x11
        /*0056*/ 	.short	(.L_26 - .L_25)
	.align		4
.L_25:
        /*0058*/ 	.word	index@(_ZN5flash44flash_bwd_dq_dk_dv_loop_seqk_parallel_kernelI23Flash_bwd_kernel_traitsILi256ELi64ELi64ELi8ELi4ELi2ELi2ELb0ELb0EN7cutlass6half_tE19Flash_kernel_traitsILi256ELi64ELi64ELi8ES3_EELb1ELb0ELb1ELb1ELb0ELb0ELb0EEEvNS_16Flash_bwd_paramsE)
        /*005c*/ 	.word	0x00000030


	//----- nvinfo : EIATTR_REGCOUNT
	.align		4
.L_26:
        /*0060*/ 	.byte	0x04, 0x2f
        /*0062*/ 	.short	(.L_28 - .L_27)
	.align		4
.L_27:
        /*0064*/ 	.word	index@(_ZN5flash44flash_bwd_dq_dk_dv_loop_seqk_parallel_kernelI23Flash_bwd_kernel_traitsILi256ELi64ELi64ELi8ELi4ELi2ELi2ELb0ELb0EN7cutlass6half_tE19Flash_kernel_traitsILi256ELi64ELi64ELi8ES3_EELb0ELb0ELb1ELb0ELb0ELb1ELb1EEEvNS_16Flash_bwd_paramsE)
        /*0068*/ 	.word	0x000000ff


	//----- nvinfo : EIATTR_FRAME_SIZE
	.align		4
.L_28:
        /*006c*/ 	.byte	0x04, 0x11
        /*006e*/ 	.short	(.L_30 - .L_29)
	.align		4
.L_29:
        /*0070*/ 	.word	index@(_ZN5flash44flash_bwd_dq_dk_dv_loop_seqk_parallel_kernelI23Flash_bwd_kernel_traitsILi256ELi64ELi64ELi8ELi4ELi2ELi2ELb0ELb0EN7cutlass6half_tE19Flash_kernel_traitsILi256ELi64ELi64ELi8ES3_EELb0ELb0ELb1ELb0ELb0ELb1ELb1EEEvNS_16Flash_bwd_paramsE)
        /*0074*/ 	.word	0x00000010


	//----- nvinfo : EIATTR_REGCOUNT
	.align		4
.L_30:
        /*0078*/ 	.byte	0x04, 0x2f
        /*007a*/ 	.short	(.L_32 - .L_31)
	.align		4
.L_31:
        /*007c*/ 	.word	index@(_ZN5flash44flash_bwd_dq_dk_dv_loop_seqk_parallel_kernelI23Flash_bwd_kernel_traitsILi256ELi64ELi64ELi8ELi4ELi2ELi2ELb0ELb0EN7cutlass6half_tE19Flash_kernel_traitsILi256ELi64ELi64ELi8ES3_EELb1ELb0ELb1ELb0ELb0ELb1ELb0EEEvNS_16Flash_bwd_paramsE)
        /*0080*/ 	.word	0x000000ff


	//----- nvinfo : EIATTR_FRAME_SIZE
	.align		4
.L_32:
        /*0084*/ 	.byte	0x04, 0x11
        /*0086*/ 	.short	(.L_34 - .L_33)
	.align		4
.L_33:
        /*0088*/ 	.word	index@(_ZN5flash44flash_bwd_dq_dk_dv_loop_seqk_parallel_kernelI23Flash_bwd_kernel_traitsILi256ELi64ELi64ELi8ELi4ELi2ELi2ELb0ELb0EN7cutlass6half_tE19Flash_kernel_traitsILi256ELi64ELi64ELi8ES3_EELb1ELb0ELb1ELb0ELb0ELb1ELb0EEEvNS_16Flash_bwd_paramsE)
        /*008c*/ 	.word	0x00000008


	//----- nvinfo : EIATTR_REGCOUNT
	.align		4
.L_34:
        /*0090*/ 	.byte	0x04, 0x2f
        /*0092*/ 	.short	(.L_36 - .L_35)
	.align		4
.L_35:
        /*0094*/ 	.word	index@(_ZN5flash44flash_bwd_dq_dk_dv_loop_seqk_parallel_kernelI23Flash_bwd_kernel_traitsILi256ELi64ELi64ELi8ELi4ELi2ELi2ELb0ELb0EN7cutlass6half_tE19Flash_kernel_traitsILi256ELi64ELi64ELi8ES3_EELb0ELb0ELb0ELb1ELb0ELb0ELb1EEEvNS_16Flash_bwd_paramsE)
        /*0098*/ 	.word	0x000000ff


	//----- nvinfo : EIATTR_FRAME_SIZE
	.align		4
.L_36:
        /*009c*/ 	.byte	0x04, 0x11
        /*009e*/ 	.short	(.L_38 - .L_37)
	.align		4
.L_37:
        /*00a0*/ 	.word	index@(_ZN5flash44flash_bwd_dq_dk_dv_loop_seqk_parallel_kernelI23Flash_bwd_kernel_traitsILi256ELi64ELi64ELi8ELi4ELi2ELi2ELb0ELb0EN7cutlass6half_tE19Flash_kernel_traitsILi256ELi64ELi64ELi8ES3_EELb0ELb0ELb0ELb1ELb0ELb0ELb1EEEvNS_16Flash_bwd_paramsE)
        /*00a4*/ 	.word	0x00000060


	//----- nvinfo : EIATTR_REGCOUNT
	.align		4
.L_38:
        /*00a8*/ 	.byte	0x04, 0x2f
        /*00aa*/ 	.short	(.L_40 - .L_39)
	.align		4
.L_39:
        /*00ac*/ 	.word	index@(_ZN5flash44flash_bwd_dq_dk_dv_loop_seqk_parallel_kernelI23Flash_bwd_kernel_traitsILi256ELi64ELi64ELi8ELi4ELi2ELi2ELb0ELb0EN7cutlass6half_tE19Flash_kernel_traitsILi256ELi64ELi64ELi8ES3_EELb1ELb0ELb0ELb1ELb0ELb0ELb0EEEvNS_16Flash_bwd_paramsE)
        /*00b0*/ 	.word	0x000000ff


	//----- nvinfo : EIATTR_FRAME_SIZE
	.align		4
.L_40:
        /*00b4*/ 	.byte	0x04, 0x11
        /*00b6*/ 	.short	(.L_42 - .L_41)
	.align		4
.L_41:
        /*00b8*/ 	.word	index@(_ZN5flash44flash_bwd_dq_dk_dv_loop_seqk_parallel_kernelI23Flash_bwd_kernel_traitsILi256ELi64ELi64ELi8ELi4ELi2ELi2ELb0ELb0EN7cutlass6half_tE19Flash_kernel_traitsILi256ELi64ELi64ELi8ES3_EELb1ELb0ELb0ELb1ELb0ELb0ELb0EEEvNS_16Flash_bwd_paramsE)
        /*00bc*/ 	.word	0x00000078


	//----- nvinfo : EIATTR_REGCOUNT
	.align		4
.L_42:
        /*00c0*/ 	.byte	0x04, 0x2f
        /*00c2*/ 	.short	(.L_44 - .L_43)
	.align		4
.L_43:
        /*00c4*/ 	.word	index@(_ZN5flash44flash_bwd_dq_dk_dv_loop_seqk_parallel_kernelI23Flash_bwd_kernel_traitsILi256ELi64ELi64ELi8ELi4ELi2ELi2ELb0ELb0EN7cutlass6half_tE19Flash_kernel_traitsILi256ELi64ELi64ELi8ES3_EELb0ELb0ELb0ELb0ELb0ELb1ELb1EEEvNS_16Flash_bwd_paramsE)
        /*00c8*/ 	.word	0x000000ff


	//----- nvinfo : EIATTR_FRAME_SIZE
	.align		4
.L_44:
        /*00cc*/ 	.byte	0x04, 0x11
        /*00ce*/ 	.short	(.L_46 - .L_45)
	.align		4
.L_45:
        /*00d0*/ 	.word	index@(_ZN5flash44flash_bwd_dq_dk_dv_loop_seqk_parallel_kernelI23Flash_bwd_kernel_traitsILi256ELi64ELi64ELi8ELi4ELi2ELi2ELb0ELb0EN7cutlass6half_tE19Flash_kernel_traitsILi256ELi64ELi64ELi8ES3_EELb0ELb0ELb0ELb0ELb0ELb1ELb1EEEvNS_16Flash_bwd_paramsE)
        /*00d4*/ 	.word	0x00000058


	//----- nvinfo : EIATTR_REGCOUNT
	.align		4
.L_46:
        /*00d8*/ 	.byte	0x04, 0x2f
        /*00da*/ 	.short	(.L_48 - .L_47)
	.align		4
.L_47:
        /*00dc*/ 	.word	index@(_ZN5flash44flash_bwd_dq_dk_dv_loop_seqk_parallel_kernelI23Flash_bwd_kernel_traitsILi256ELi64ELi64ELi8ELi4ELi2ELi2ELb0ELb0EN7cutlass6half_tE19Flash_kernel_traitsILi256ELi64ELi64ELi8ES3_EELb1ELb0ELb0ELb0ELb0ELb1ELb0EEEvNS_16Flash_bwd_paramsE)
        /*00e0*/ 	.word	0x000000ff


	//----- nvinfo : EIATTR_FRAME_SIZE
	.align		4
.L_48:
        /*00e4*/ 	.byte	0x04, 0x11
        /*00e6*/ 	.short	(.L_50 - .L_49)
	.align		4
.L_49:
        /*00e8*/ 	.word	index@(_ZN5flash44flash_bwd_dq_dk_dv_loop_seqk_parallel_kernelI23Flash_bwd_kernel_traitsILi256ELi64ELi64ELi8ELi4ELi2ELi2ELb0ELb0EN7cutlass6half_tE19Flash_kernel_traitsILi256ELi64ELi64ELi8ES3_EELb1ELb0ELb0ELb0ELb0ELb1ELb0EEEvNS_16Flash_bwd_paramsE)
        /*00ec*/ 	.word	0x00000058


	//----- nvinfo : EIATTR_REGCOUNT
	.align		4
.L_50:
        /*00f0*/ 	.byte	0x04, 0x2f
        /*00f2*/ 	.short	(.L_52 - .L_51)
	.align		4
.L_51:
        /*00f4*/ 	.word	index@(_ZN5flash44flash_bwd_dq_dk_dv_loop_seqk_parallel_kernelI23Flash_bwd_kernel_traitsILi256ELi64ELi64ELi8ELi4ELi2ELi2ELb0ELb0EN7cutlass6half_tE19Flash_kernel_traitsILi256ELi64ELi64ELi8ES3_EELb0ELb0ELb1ELb0ELb0ELb0ELb1EEEvNS_16Flash_bwd_paramsE)
        /*00f8*/ 	.word	0x000000ff


	//----- nvinfo : EIATTR_FRAME_SIZE
	.align		4
.L_52:
        /*00fc*/ 	.byte	0x04, 0x11
        /*00fe*/ 	.short	(.L_54 - .L_53)
	.align		4
.L_53:
        /*0100*/ 	.word	index@(_ZN5flash44flash_bwd_dq_dk_dv_loop_seqk_parallel_kernelI23Flash_bwd_kernel_traitsILi256ELi64ELi64ELi8ELi4ELi2ELi2ELb0ELb0EN7cutlass6half_tE19Flash_kernel_traitsILi256ELi64ELi64ELi8ES3_EELb0ELb0ELb1ELb0ELb0ELb0ELb1EEEvNS_16Flash_bwd_paramsE)
        /*0104*/ 	.word	0x00000010


	//----- nvinfo : EIATTR_REGCOUNT
	.align		4
.L_54:
        /*0108*/ 	.byte	0x04, 0x2f
        /*010a*/ 	.short	(.L_56 - .L_55)
	.align		4
.L_55:
        /*010c*/ 	.word	index@(_ZN5flash44flash_bwd_dq_dk_dv_loop_seqk_parallel_kernelI23Flash_bwd_kernel_traitsILi256ELi64ELi64ELi8ELi4ELi2ELi2ELb0ELb0EN7cutlass6half_tE19Flash_kernel_traitsILi256ELi64ELi64ELi8ES3_EELb1ELb0ELb1ELb0ELb0ELb0ELb0EEEvNS_16Flash_bwd_paramsE)
        /*0110*/ 	.word	0x000000ff


	//----- nvinfo : EIATTR_FRAME_SIZE
	.align		4
.L_56:
        /*0114*/ 	.byte	0x04, 0x11
        /*0116*/ 	.short	(.L_58 - .L_57)
	.align		4
.L_57:
        /*0118*/ 	.word	index@(_ZN5flash44flash_bwd_dq_dk_dv_loop_seqk_parallel_kernelI23Flash_bwd_kernel_traitsILi256ELi64ELi64ELi8ELi4ELi2ELi2ELb0ELb0EN7cutlass6half_tE19Flash_kernel_traitsILi256ELi64ELi64ELi8ES3_EELb1ELb0ELb1ELb0ELb0ELb0ELb0EEEvNS_16Flash_bwd_paramsE)
        /*011c*/ 	.word	0x00000008


	//----- nvinfo : EIATTR_REGCOUNT
	.align		4
.L_58:
        /*0120*/ 	.byte	0x04, 0x2f
        /*0122*/ 	.short	(.L_60 - .L_59)
	.align		4
.L_59:
        /*0124*/ 	.word	index@(_ZN5flash44flash_bwd_dq_dk_dv_loop_seqk_parallel_kernelI23Flash_bwd_kernel_traitsILi256ELi64ELi64ELi8ELi4ELi2ELi2ELb0ELb0EN7cutlass6half_tE19Flash_kernel_traitsILi256ELi64ELi64ELi8ES3_EELb0ELb0ELb0ELb0ELb0ELb0ELb1EEEvNS_16Flash_bwd_paramsE)
        /*0128*/ 	.word	0x000000ff


	//----- nvinfo : EIATTR_FRAME_SIZE
	.align		4
.L_60:
        /*012c*/ 	.byte	0x04, 0x11
        /*012e*/ 	.short	(.L_62 - .L_61)
	.align		4
.L_61:
        /*0130*/ 	.word	index@(_ZN5flash44flash_bwd_dq_dk_dv_loop_seqk_parallel_kernelI23Flash_bwd_kernel_traitsILi256ELi64ELi64ELi8ELi4ELi2ELi2ELb0ELb0EN7cutlass6half_tE19Flash_kernel_traitsILi256ELi64ELi64ELi8ES3_EELb0ELb0ELb0ELb0ELb0ELb0ELb1EEEvNS_16Flash_bwd_paramsE)
        /*0134*/ 	.word	0x00000060


	//----- nvinfo : EIATTR_REGCOUNT
	.align		4
.L_62:
        /*0138*/ 	.byte	0x04, 0x2f
        /*013a*/ 	.short	(.L_64 - .L_63)
	.align		4
.L_63:
        /*013c*/ 	.word	index@(_ZN5flash44flash_bwd_dq_dk_dv_loop_seqk_parallel_kernelI23Flash_bwd_kernel_traitsILi256ELi64ELi64ELi8ELi4ELi2ELi2ELb0ELb0EN7cutlass6half_tE19Flash_kernel_traitsILi256ELi64ELi64ELi8ES3_EELb1ELb0ELb0ELb0ELb0ELb0ELb0EEEvNS_16Flash_bwd_paramsE)
        /*0140*/ 	.word	0x000000ff


	//----- nvinfo : EIATTR_FRAME_SIZE
	.align		4
.L_64:
        /*0144*/ 	.byte	0x04, 0x11
        /*0146*/ 	.short	(.L_66 - .L_65)
	.align		4
.L_65:
        /*0148*/ 	.word	index@(_ZN5flash44flash_bwd_dq_dk_dv_loop_seqk_parallel_kernelI23Flash_bwd_kernel_traitsILi256ELi64ELi64ELi8ELi4ELi2ELi2ELb0ELb0EN7cutlass6half_tE19Flash_kernel_traitsILi256ELi64ELi64ELi8ES3_EELb1ELb0ELb0ELb0ELb0ELb0ELb0EEEvNS_16Flash_bwd_paramsE)
        /*014c*/ 	.word	0x00000068


	//----- nvinfo : EIATTR_REGCOUNT
	.align		4
.L_66:
        /*0150*/ 	.byte	0x04, 0x2f
        /*0152*/ 	.short	(.L_68 - .L_67)
	.align		4
.L_67:
        /*0154*/ 	.word	index@(_ZN5flash27flash_bwd_convert_dq_kernelI23Flash_bwd_kernel_traitsILi256ELi64ELi64ELi8ELi4ELi2ELi2ELb0ELb0EN7cutlass6half_tE19Flash_kernel_traitsILi256ELi64ELi64ELi8ES3_EEEEvNS_16Flash_bwd_paramsEi)
        /*0158*/ 	.word	0x00000060


	//----- nvinfo : EIATTR_FRAME_SIZE
	.align		4
.L_68:
        /*015c*/ 	.byte	0x04, 0x11
        /*015e*/ 	.short	(.L_70 - .L_69)
	.align		4
.L_69:
        /*0160*/ 	.word	index@(_ZN5flash27flash_bwd_convert_dq_kernelI23Flash_bwd_kernel_traitsILi256ELi64ELi64ELi8ELi4ELi2ELi2ELb0ELb0EN7cutlass6half_tE19Flash_kernel_traitsILi256ELi64ELi64ELi8ES3_EEEEvNS_16Flash_bwd_paramsEi)
        /*0164*/ 	.word	0x00000000


	//----- nvinfo : EIATTR_REGCOUNT
	.align		4
.L_70:
        /*0168*/ 	.byte	0x04, 0x2f
        /*016a*/ 	.short	(.L_72 - .L_71)
	.align		4
.L_71:
        /*016c*/ 	.word	index@(_ZN5flash25flash_bwd_dot_do_o_kernelILb1E23Flash_bwd_kernel_traitsILi256ELi64ELi64ELi8ELi4ELi2ELi2ELb0ELb1EN7cutlass6half_tE19Flash_kernel_traitsILi256ELi64ELi64ELi8ES3_EEEEvNS_16Flash_bwd_paramsE)
        /*0170*/ 	.word	0x00000053


	//----- nvinfo : EIATTR_FRAME_SIZE
	.align		4
.L_72:
        /*0174*/ 	.byte	0x04, 0x11
        /*0176*/ 	.short	(.L_74 - .L_73)
	.align		4
.L_73:
        /*0178*/ 	.word	index@(_ZN5flash25flash_bwd_dot_do_o_kernelILb1E23Flash_bwd_kernel_traitsILi256ELi64ELi64ELi8ELi4ELi2ELi2ELb0ELb1EN7cutlass6half_tE19Flash_kernel_traitsILi256ELi64ELi64ELi8ES3_EEEEvNS_16Flash_bwd_paramsE)
        /*017c*/ 	.word	0x00000000


	//----- nvinfo : EIATTR_REGCOUNT
	.align		4
.L_74:
        /*0180*/ 	.byte	0x04, 0x2f
        /*0182*/ 	.short	(.L_76 - .L_75)
	.align		4
.L_75:
        /*0184*/ 	.word	index@(_ZN5flash25flash_bwd_dot_do_o_kernelILb0E23Flash_bwd_kernel_traitsILi256ELi64ELi64ELi8ELi4ELi2ELi2ELb0ELb1EN7cutlass6half_tE19Flash_kernel_traitsILi256ELi64ELi64ELi8ES3_EEEEvNS_16Flash_bwd_paramsE)
        /*0188*/ 	.word	0x0000004e


	//----- nvinfo : EIATTR_FRAME_SIZE
	.align		4
.L_76:
        /*018c*/ 	.byte	0x04, 0x11
        /*018e*/ 	.short	(.L_78 - .L_77)
	.align		4
.L_77:
        /*0190*/ 	.word	index@(_ZN5flash25flash_bwd_dot_do_o_kernelILb0E23Flash_bwd_kernel_traitsILi256ELi64ELi64ELi8ELi4ELi2ELi2ELb0ELb1EN7cutlass6half_tE19Flash_kernel_traitsILi256ELi64ELi64ELi8ES3_EEEEvNS_16Flash_bwd_paramsE)
        /*0194*/ 	.word	0x00000000


	//----- nvinfo : EIATTR_REGCOUNT
	.align		4
.L_78:
        /*0198*/ 	.byte	0x04, 0x2f
        /*019a*/ 	.short	(.L_80 - .L_79)
	.align		4
.L_79:
        /*019c*/ 	.word	index@(_ZN5flash44flash_bwd_dq_dk_dv_loop_seqk_parallel_kernelI23Flash_bwd_kernel_traitsILi256ELi64ELi64ELi8ELi4ELi2ELi2ELb0ELb1EN7cutlass6half_tE19Flash_kernel_traitsILi256ELi64ELi64ELi8ES3_EELb0ELb0ELb1ELb1ELb0ELb0ELb1EEEvNS_16Flash_bwd_paramsE)
        /*01a0*/ 	.word	0x000000ff


	//----- nvinfo : EIATTR_FRAME_SIZE
	.align		4
.L_80:
        /*01a4*/ 	.byte	0x04, 0x11
        /*01a6*/ 	.short	(.L_82 - .L_81)
	.align		4
.L_81:
        /*01a8*/ 	.word	index@(_ZN5flash44flash_bwd_dq_dk_dv_loop_seqk_parallel_kernelI23Flash_bwd_kernel_traitsILi256ELi64ELi64ELi8ELi4ELi2ELi2ELb0ELb1EN7cutlass6half_tE19Flash_kernel_traitsILi256ELi64ELi64ELi8ES3_EELb0ELb0ELb1ELb1ELb0ELb0ELb1EEEvNS_16Flash_bwd_paramsE)
        /*01ac*/ 	.word	0x00000000


	//----- nvinfo : EIATTR_REGCOUNT
	.align		4
.L_82:
        /*01b0*/ 	.byte	0x04, 0x2f
        /*01b2*/ 	.short	(.L_84 - .L_83)
	.align		4
.L_83:
        /*01b4*/ 	.word	index@(_ZN5flash44flash_bwd_dq_dk_dv_loop_seqk_parallel_kernelI23Flash_bwd_kernel_traitsILi256ELi64ELi64ELi8ELi4ELi2ELi2ELb0ELb1EN7cutlass6half_tE19Flash_kernel_traitsILi256ELi64ELi64ELi8ES3_EELb1ELb0ELb1ELb1ELb0ELb0ELb0EEEvNS_16Flash_bwd_paramsE)
        /*01b8*/ 	.word	0x000000ff


	//----- nvinfo : EIATTR_FRAME_SIZE
	.align		4
.L_84:
        /*01bc*/ 	.byte	0x04, 0x11
        /*01be*/ 	.short	(.L_86 - .L_85)
	.align		4
.L_85:
        /*01c0*/ 	.word	index@(_ZN5flash44flash_bwd_dq_dk_dv_loop_seqk_parallel_kernelI23Flash_bwd_kernel_traitsILi256ELi64ELi64ELi8ELi4ELi2ELi2ELb0ELb1EN7cutlass6half_tE19Flash_kernel_traitsILi256ELi64ELi64ELi8ES3_EELb1ELb0ELb1ELb1ELb0ELb0ELb0EEEvNS_16Flash_bwd_paramsE)
        /*01c4*/ 	.word	0x00000000


	//----- nvinfo : EIATTR_REGCOUNT
	.align		4
.L_86:
        /*01c8*/ 	.byte	0x04, 0x2f
        /*01ca*/ 	.short	(.L_88 - .L_87)
	.align		4
.L_87:
        /*01cc*/ 	.word	index@(_ZN5flash44flash_bwd_dq_dk_dv_loop_seqk_parallel_kernelI23Flash_bwd_kernel_traitsILi256ELi64ELi64ELi8ELi4ELi2ELi2ELb0ELb1EN7cutlass6half_tE19Flash_kernel_traitsILi256ELi64ELi64ELi8ES3_EELb0ELb0ELb1ELb0ELb0ELb1ELb1EEEvNS_16Flash_bwd_paramsE)
        /*01d0*/ 	.word	0x000000fe


	//----- nvinfo : EIATTR_FRAME_SIZE
	.align		4
.L_88:
        /*01d4*/ 	.byte	0x04, 0x11
        /*01d6*/ 	.short	(.L_90 - .L_89)
	.align		4
.L_89:
        /*01d8*/ 	.word	index@(_ZN5flash44flash_bwd_dq_dk_dv_loop_seqk_parallel_kernelI23Flash_bwd_kernel_traitsILi256ELi64ELi64ELi8ELi4ELi2ELi2ELb0ELb1EN7cutlass6half_tE19Flash_kernel_traitsILi256ELi64ELi64ELi8ES3_EELb0ELb0ELb1ELb0ELb0ELb1ELb1EEEvNS_16Flash_bwd_paramsE)
        /*01dc*/ 	.word	0x00000000


	//----- nvinfo : EIATTR_REGCOUNT
	.align		4
.L_90:
        /*01e0*/ 	.byte	0x04, 0x2f
        /*01e2*/ 	.short	(.L_92 - .L_91)
	.align		4
.L_91:
        /*01e4*/ 	.word	index@(_ZN5flash44flash_bwd_dq_dk_dv_loop_seqk_parallel_kernelI23Flash_bwd_kernel_traitsILi256ELi64ELi64ELi8ELi4ELi2ELi2ELb0ELb1EN7cutlass6half_tE19Flash_kernel_traitsILi256ELi64ELi64ELi8ES3_EELb1ELb0ELb1ELb0ELb0ELb1ELb0EEEvNS_16Flash_bwd_paramsE)
        /*01e8*/ 	.word	0x000000ff


	//----- nvinfo : EIATTR_FRAME_SIZE
	.align		4
.L_92:
        /*01ec*/ 	.byte	0x04, 0x11
        /*01ee*/ 	.short	(.L_94 - .L_93)
	.align		4
.L_93:
        /*01f0*/ 	.word	index@(_ZN5flash44flash_bwd_dq_dk_dv_loop_seqk_parallel_kernelI23Flash_bwd_kernel_traitsILi256ELi64ELi64ELi8ELi4ELi2ELi2ELb0ELb1EN7cutlass6half_tE19Flash_kernel_traitsILi256ELi64ELi64ELi8ES3_EELb1ELb0ELb1ELb0ELb0ELb1ELb0EEEvNS_16Flash_bwd_paramsE)
        /*01f4*/ 	.word	0x00000008


	//----- nvinfo : EIATTR_REGCOUNT
	.align		4
.L_94:
        /*01f8*/ 	.byte	0x04, 0x2f
        /*01fa*/ 	.short	(.L_96 - .L_95)
	.align		4
.L_95:
        /*01fc*/ 	.word	index@(_ZN5flash44flash_bwd_dq_dk_dv_loop_seqk_parallel_kernelI23Flash_bwd_kernel_traitsILi256ELi64ELi64ELi8ELi4ELi2ELi2ELb0ELb1EN7cutlass6half_tE19Flash_kernel_traitsILi256ELi64ELi64ELi8ES3_EELb0ELb0ELb0ELb1ELb0ELb0ELb1EEEvNS_16Flash_bwd_paramsE)
        /*0200*/ 	.word	0x000000ff


	//----- nvinfo : EIATTR_FRAME_SIZE
	.align		4
.L_96:
        /*0204*/ 	.byte	0x04, 0x11
        /*0206*/ 	.short	(.L_98 - .L_97)
	.align		4
.L_97:
        /*0208*/ 	.word	index@(_ZN5flash44flash_bwd_dq_dk_dv_loop_seqk_parallel_kernelI23Flash_bwd_kernel_traitsILi256ELi64ELi64ELi8ELi4ELi2ELi2ELb0ELb1EN7cutlass6half_tE19Flash_kernel_traitsILi256ELi64ELi64ELi8ES3_EELb0ELb0ELb0ELb1ELb0ELb0ELb1EEEvNS_16Flash_bwd_paramsE)
        /*020c*/ 	.word	0x00000000


	//----- nvinfo : EIATTR_REGCOUNT
	.align		4
.L_98:
        /*0210*/ 	.byte	0x04, 0x2f
        /*0212*/ 	.short	(.L_100 - .L_99)
	.align		4
.L_99:
        /*0214*/ 	.word	index@(_ZN5flash44flash_bwd_dq_dk_dv_loop_seqk_parallel_kernelI23Flash_bwd_kernel_traitsILi256ELi64ELi64ELi8ELi4ELi2ELi2ELb0ELb1EN7cutlass6half_tE19Flash_kernel_traitsILi256ELi64ELi64ELi8ES3_EELb1ELb0ELb0ELb1ELb0ELb0ELb0EEEvNS_16Flash_bwd_paramsE)
        /*0218*/ 	.word	0x000000ff


	//----- nvinfo : EIATTR_FRAME_SIZE
	.align		4
.L_100:
        /*021c*/ 	.byte	0x04, 0x11
        /*021e*/ 	.short	(.L_102 - .L_101)
	.align		4
.L_101:
        /*0220*/ 	.word	index@(_ZN5flash44flash_bwd_dq_dk_dv_loop_seqk_parallel_kernelI23Flash_bwd_kernel_traitsILi256ELi64ELi64ELi8ELi4ELi2ELi2ELb0ELb1EN7cutlass6half_tE19Flash_kernel_traitsILi256ELi64ELi64ELi8ES3_EELb1ELb0ELb0ELb1ELb0ELb0ELb0EEEvNS_16Flash_bwd_paramsE)
        /*0224*/ 	.word	0x00000000


	//----- nvinfo : EIATTR_REGCOUNT
	.align		4
.L_102:
        /*0228*/ 	.byte	0x04, 0x2f
        /*022a*/ 	.short	(.L_104 - .L_103)
	.align		4
.L_103:
        /*022c*/ 	.word	index@(_ZN5flash44flash_bwd_dq_dk_dv_loop_seqk_parallel_kernelI23Flash_bwd_kernel_traitsILi256ELi64ELi64ELi8ELi4ELi2ELi2ELb0ELb1EN7cutlass6half_tE19Flash_kernel_traitsILi256ELi64ELi64ELi8ES3_EELb0ELb0ELb0ELb0ELb0ELb1ELb1EEEvNS_16Flash_bwd_paramsE)
        /*0230*/ 	.word	0x000000ff


	//----- nvinfo : EIATTR_FRAME_SIZE
	.align		4
.L_104:
        /*0234*/ 	.byte	0x04, 0x11
        /*0236*/ 	.short	(.L_106 - .L_105)
	.align		4
.L_105:
        /*0238*/ 	.word	index@(_ZN5flash44flash_bwd_dq_dk_dv_loop_seqk_parallel_kernelI23Flash_bwd_kernel_traitsILi256ELi64ELi64ELi8ELi4ELi2ELi2ELb0ELb1EN7cutlass6half_tE19Flash_kernel_traitsILi256ELi64ELi64ELi8ES3_EELb0ELb0ELb0ELb0ELb0ELb1ELb1EEEvNS_16Flash_bwd_paramsE)
        /*023c*/ 	.word	0x00000000


	//----- nvinfo : EIATTR_REGCOUNT
	.align		4
.L_106:
        /*0240*/ 	.byte	0x04, 0x2f
        /*0242*/ 	.short	(.L_108 - .L_107)
	.align		4
.L_107:
        /*0244*/ 	.word	index@(_ZN5flash44flash_bwd_dq_dk_dv_loop_seqk_parallel_kernelI23Flash_bwd_kernel_traitsILi256ELi64ELi64ELi8ELi4ELi2ELi2ELb0ELb1EN7cutlass6half_tE19Flash_kernel_traitsILi256ELi64ELi64ELi8ES3_EELb1ELb0ELb0ELb0ELb0ELb1ELb0EEEvNS_16Flash_bwd_paramsE)
        /*0248*/ 	.word	0x000000ff


	//----- nvinfo : EIATTR_FRAME_SIZE
	.align		4
.L_108:
        /*024c*/ 	.byte	0x04, 0x11
        /*024e*/ 	.short	(.L_110 - .L_109)
	.align		4
.L_109:
        /*0250*/ 	.word	index@(_ZN5flash44flash_bwd_dq_dk_dv_loop_seqk_parallel_kernelI23Flash_bwd_kernel_traitsILi256ELi64ELi64ELi8ELi4ELi2ELi2ELb0ELb1EN7cutlass6half_tE19Flash_kernel_traitsILi256ELi64ELi64ELi8ES3_EELb1ELb0ELb0ELb0ELb0ELb1ELb0EEEvNS_16Flash_bwd_paramsE)
        /*0254*/ 	.word	0x00000000


	//----- nvinfo : EIATTR_REGCOUNT
	.align		4
.L_110:
        /*0258*/ 	.byte	0x04, 0x2f
        /*025a*/ 	.short	(.L_112 - .L_111)
	.align		4
.L_111:
        /*025c*/ 	.word	index@(_ZN5flash44flash_bwd_dq_dk_dv_loop_seqk_parallel_kernelI23Flash_bwd_kernel_traitsILi256ELi64ELi64ELi8ELi4ELi2ELi2ELb0ELb1EN7cutlass6half_tE19Flash_kernel_traitsILi256ELi64ELi64ELi8ES3_EELb0ELb0ELb1ELb0ELb0ELb0ELb1EEEvNS_16Flash_bwd_paramsE)
        /*0260*/ 	.word	0x000000fe


	//----- nvinfo : EIATTR_FRAME_SIZE
	.align		4
.L_112:
        /*0264*/ 	.byte	0x04, 0x11
        /*0266*/ 	.short	(.L_114 - .L_113)
	.align		4
.L_113:
        /*0268*/ 	.word	index@(_ZN5flash44flash_bwd_dq_dk_dv_loop_seqk_parallel_kernelI23Flash_bwd_kernel_traitsILi256ELi64ELi64ELi8ELi4ELi2ELi2ELb0ELb1EN7cutlass6half_tE19Flash_kernel_traitsILi256ELi64ELi64ELi8ES3_EELb0ELb0ELb1ELb0ELb0ELb0ELb1EEEvNS_16Flash_bwd_paramsE)
        /*026c*/ 	.word	0x00000000


	//----- nvinfo : EIATTR_REGCOUNT
	.align		4
.L_114:
        /*0270*/ 	.byte	0x04, 0x2f
        /*0272*/ 	.short	(.L_116 - .L_115)
	.align		4
.L_115:
        /*0274*/ 	.word	index@(_ZN5flash44flash_bwd_dq_dk_dv_loop_seqk_parallel_kernelI23Flash_bwd_kernel_traitsILi256ELi64ELi64ELi8ELi4ELi2ELi2ELb0ELb1EN7cutlass6half_tE19Flash_kernel_traitsILi256ELi64ELi64ELi8ES3_EELb1ELb0ELb1ELb0ELb0ELb0ELb0EEEvNS_16Flash_bwd_paramsE)
        /*0278*/ 	.word	0x000000ff


	//----- nvinfo : EIATTR_FRAME_SIZE
	.align		4
.L_116:
        /*027c*/ 	.byte	0x04, 0x11
        /*027e*/ 	.short	(.L_118 - .L_117)
	.align		4
.L_117:
        /*0280*/ 	.word	index@(_ZN5flash44flash_bwd_dq_dk_dv_loop_seqk_parallel_kernelI23Flash_bwd_kernel_traitsILi256ELi64ELi64ELi8ELi4ELi2ELi2ELb0ELb1EN7cutlass6half_tE19Flash_kernel_traitsILi256ELi64ELi64ELi8ES3_EELb1ELb0ELb1ELb0ELb0ELb0ELb0EEEvNS_16Flash_bwd_paramsE)
        /*0284*/ 	.word	0x00000000


	//----- nvinfo : EIATTR_REGCOUNT
	.align		4
.L_118:
        /*0288*/ 	.byte	0x04, 0x2f
        /*028a*/ 	.short	(.L_120 - .L_119)
	.align		4
.L_119:
        /*028c*/ 	.word	index@(_ZN5flash44flash_bwd_dq_dk_dv_loop_seqk_parallel_kernelI23Flash_bwd_kernel_traitsILi256ELi64ELi64ELi8ELi4ELi2ELi2ELb0ELb1EN7cutlass6half_tE19Flash_kernel_traitsILi256ELi64ELi64ELi8ES3_EELb0ELb0ELb0ELb0ELb0ELb0ELb1EEEvNS_16Flash_bwd_paramsE)
        /*0290*/ 	.word	0x000000ff


	//----- nvinfo : EIATTR_FRAME_SIZE
	.align		4
.L_120:
        /*0294*/ 	.byte	0x04, 0x11
        /*0296*/ 	.short	(.L_122 - .L_121)
	.align		4
.L_121:
        /*0298*/ 	.word	index@(_ZN5flash44flash_bwd_dq_dk_dv_loop_seqk_parallel_kernelI23Flash_bwd_kernel_traitsILi256ELi64ELi64ELi8ELi4ELi2ELi2ELb0ELb1EN7cutlass6half_tE19Flash_kernel_traitsILi256ELi64ELi64ELi8ES3_EELb0ELb0ELb0ELb0ELb0ELb0ELb1EEEvNS_16Flash_bwd_paramsE)
        /*029c*/ 	.word	0x00000000


	//----- nvinfo : EIATTR_REGCOUNT
	.align		4
.L_122:
        /*02a0*/ 	.byte	0x04, 0x2f
        /*02a2*/ 	.short	(.L_124 - .L_123)
	.align		4
.L_123:
        /*02a4*/ 	.word	index@(_ZN5flash44flash_bwd_dq_dk_dv_loop_seqk_parallel_kernelI23Flash_bwd_kernel_traitsILi256ELi64ELi64ELi8ELi4ELi2ELi2ELb0ELb1EN7cutlass6half_tE19Flash_kernel_traitsILi256ELi64ELi64ELi8ES3_EELb1ELb0ELb0ELb0ELb0ELb0ELb0EEEvNS_16Flash_bwd_paramsE)
        /*02a8*/ 	.word	0x000000ff


	//----- nvinfo : EIATTR_FRAME_SIZE
	.align		4
.L_124:
        /*02ac*/ 	.byte	0x04, 0x11
        /*02ae*/ 	.short	(.L_126 - .L_125)
	.align		4
.L_125:
        /*02b0*/ 	.word	index@(_ZN5flash44flash_bwd_dq_dk_dv_loop_seqk_parallel_kernelI23Flash_bwd_kernel_traitsILi256ELi64ELi64ELi8ELi4ELi2ELi2ELb0ELb1EN7cutlass6half_tE19Flash_kernel_traitsILi256ELi64ELi64ELi8ES3_EELb1ELb0ELb0ELb0ELb0ELb0ELb0EEEvNS_16Flash_bwd_paramsE)
        /*02b4*/ 	.word	0x00000000


	//----- nvinfo : EIATTR_REGCOUNT
	.align		4
.L_126:
        /*02b8*/ 	.byte	0x04, 0x2f
        /*02ba*/ 	.short	(.L_128 - .L_127)
	.align		4
.L_127:
        /*02bc*/ 	.word	index@(_ZN5flash27flash_bwd_convert_dq_kernelI23Flash_bwd_kernel_traitsILi256ELi64ELi64ELi8ELi4ELi2ELi2ELb0ELb1EN7cutlass6half_tE19Flash_kernel_traitsILi256ELi64ELi64ELi8ES3_EEEEvNS_16Flash_bwd_paramsEi)
        /*02c0*/ 	.word	0x00000060


	//----- nvinfo : EIATTR_FRAME_SIZE
	.align		4
.L_128:
        /*02c4*/ 	.byte	0x04, 0x11
        /*02c6*/ 	.short	(.L_130 - .L_129)
	.align		4
.L_129:
        /*02c8*/ 	.word	index@(_ZN5flash27flash_bwd_convert_dq_kernelI23Flash_bwd_kernel_traitsILi256ELi64ELi64ELi8ELi4ELi2ELi2ELb0ELb1EN7cutlass6half_tE19Flash_kernel_traitsILi256ELi64ELi64ELi8ES3_EEEEvNS_16Flash_bwd_paramsEi)
        /*02cc*/ 	.word	0x00000000


	//----- nvinfo : EIATTR_REGCOUNT
	.align		4
.L_130:
        /*02d0*/ 	.byte	0x04, 0x2f
        /*02d2*/ 	.short	(.L_132 - .L_131)
	.align		4
.L_131:
        /*02d4*/ 	.word	index@(_ZN5flash44flash_bwd_dq_dk_dv_loop_seqk_parallel_kernelI23Flash_bwd_kernel_traitsILi256ELi64ELi64ELi8ELi4ELi2ELi2ELb0ELb0EN7cutlass6half_tE19Flash_kernel_traitsILi256ELi64ELi64ELi8ES3_EELb0ELb0ELb1ELb1ELb0ELb0ELb0EEEvNS_16Flash_bwd_paramsE)
        /*02d8*/ 	.word	0x000000ff


	//----- nvinfo : EIATTR_FRAME_SIZE
	.align		4
.L_132:
        /*02dc*/ 	.byte	0x04, 0x11
        /*02de*/ 	.short	(.L_134 - .L_133)
	.align		4
.L_133:
        /*02e0*/ 	.word	index@(_ZN5flash44flash_bwd_dq_dk_dv_loop_seqk_parallel_kernelI23Flash_bwd_kernel_traitsILi256ELi64ELi64ELi8ELi4ELi2ELi2ELb0ELb0EN7cutlass6half_tE19Flash_kernel_traitsILi256ELi64ELi64ELi8ES3_EELb0ELb0ELb1ELb1ELb0ELb0ELb0EEEvNS_16Flash_bwd_paramsE)
        /*02e4*/ 	.word	0x00000000


	//----- nvinfo : EIATTR_REGCOUNT
	.align		4
.L_134:
        /*02e8*/ 	.byte	0x04, 0x2f
        /*02ea*/ 	.short	(.L_136 - .L_135)
	.align		4
.L_135:
        /*02ec*/ 	.word	index@(_ZN5flash44flash_bwd_dq_dk_dv_loop_seqk_parallel_kernelI23Flash_bwd_kernel_traitsILi256ELi64ELi64ELi8ELi4ELi2ELi2ELb0ELb0EN7cutlass6half_tE19Flash_kernel_traitsILi256ELi64ELi64ELi8ES3_EELb0ELb0ELb1ELb0ELb0ELb1ELb0EEEvNS_16Flash_bwd_paramsE)
        /*02f0*/ 	.word	0x000000ff


	//----- nvinfo : EIATTR_FRAME_SIZE
	.align		4
.L_136:
        /*02f4*/ 	.byte	0x04, 0x11
        /*02f6*/ 	.short	(.L_138 - .L_137)
	.align		4
.L_137:
        /*02f8*/ 	.word	index@(_ZN5flash44flash_bwd_dq_dk_dv_loop_seqk_parallel_kernelI23Flash_bwd_kernel_traitsILi256ELi64ELi64ELi8ELi4ELi2ELi2ELb0ELb0EN7cutlass6half_tE19Flash_kernel_traitsILi256ELi64ELi64ELi8ES3_EELb0ELb0ELb1ELb0ELb0ELb1ELb0EEEvNS_16Flash_bwd_paramsE)
        /*02fc*/ 	.word	0x00000000


	//----- nvinfo : EIATTR_REGCOUNT
	.align		4
.L_138:
        /*0300*/ 	.byte	0x04, 0x2f
        /*0302*/ 	.short	(.L_140 - .L_139)
	.align		4
.L_139:
        /*0304*/ 	.word	index@(_ZN5flash44flash_bwd_dq_dk_dv_loop_seqk_parallel_kernelI23Flash_bwd_kernel_traitsILi256ELi64ELi64ELi8ELi4ELi2ELi2ELb0ELb0EN7cutlass6half_tE19Flash_kernel_traitsILi256ELi64ELi64ELi8ES3_EELb0ELb0ELb0ELb1ELb0ELb0ELb0EEEvNS_16Flash_bwd_paramsE)
        /*0308*/ 	.word	0x000000ff


	//----- nvinfo : EIATTR_FRAME_SIZE
	.align		4
.L_140:
        /*030c*/ 	.byte	0x04, 0x11
        /*030e*/ 	.short	(.L_142 - .L_141)
	.align		4
.L_141:
        /*0310*/ 	.word	index@(_ZN5flash44flash_bwd_dq_dk_dv_loop_seqk_parallel_kernelI23Flash_bwd_kernel_traitsILi256ELi64ELi64ELi8ELi4ELi2ELi2ELb0ELb0EN7cutlass6half_tE19Flash_kernel_traitsILi256ELi64ELi64ELi8ES3_EELb0ELb0ELb0ELb1ELb0ELb0ELb0EEEvNS_16Flash_bwd_paramsE)
        /*0314*/ 	.word	0x00000060


	//----- nvinfo : EIATTR_REGCOUNT
	.align		4
.L_142:
        /*0318*/ 	.byte	0x04, 0x2f
        /*031a*/ 	.short	(.L_144 - .L_143)
	.align		4
.L_143:
        /*031c*/ 	.word	index@(_ZN5flash44flash_bwd_dq_dk_dv_loop_seqk_parallel_kernelI23Flash_bwd_kernel_traitsILi256ELi64ELi64ELi8ELi4ELi2ELi2ELb0ELb0EN7cutlass6half_tE19Flash_kernel_traitsILi256ELi64ELi64ELi8ES3_EELb0ELb0ELb0ELb0ELb0ELb1ELb0EEEvNS_16Flash_bwd_paramsE)
        /*0320*/ 	.word	0x000000ff


	//----- nvinfo : EIATTR_FRAME_SIZE
	.align		4
.L_144:
        /*0324*/ 	.byte	0x04, 0x11
        /*0326*/ 	.short	(.L_146 - .L_145)
	.align		4
.L_145:
        /*0328*/ 	.word	index@(_ZN5flash44flash_bwd_dq_dk_dv_loop_seqk_parallel_kernelI23Flash_bwd_kernel_traitsILi256ELi64ELi64ELi8ELi4ELi2ELi2ELb0ELb0EN7cutlass6half_tE19Flash_kernel_traitsILi256ELi64ELi64ELi8ES3_EELb0ELb0ELb0ELb0ELb0ELb1ELb0EEEvNS_16Flash_bwd_paramsE)
        /*032c*/ 	.word	0x00000058


	//----- nvinfo : EIATTR_REGCOUNT
	.align		4
.L_146:
        /*0330*/ 	.byte	0x04, 0x2f
        /*0332*/ 	.short	(.L_148 - .L_147)
	.align		4
.L_147:
        /*0334*/ 	.word	index@(_ZN5flash44flash_bwd_dq_dk_dv_loop_seqk_parallel_kernelI23Flash_bwd_kernel_traitsILi256ELi64ELi64ELi8ELi4ELi2ELi2ELb0ELb0EN7cutlass6half_tE19Flash_kernel_traitsILi256ELi64ELi64ELi8ES3_EELb0ELb0ELb1ELb0ELb0ELb0ELb0EEEvNS_16Flash_bwd_paramsE)
        /*0338*/ 	.word	0x000000ff


	//----- nvinfo : EIATTR_FRAME_SIZE
	.align		4
.L_148:
        /*033c*/ 	.byte	0x04, 0x11
        /*033e*/ 	.short	(.L_150 - .L_149)
	.align		4
.L_149:
        /*0340*/ 	.word	index@(_ZN5flash44flash_bwd_dq_dk_dv_loop_seqk_parallel_kernelI23Flash_bwd_kernel_traitsILi256ELi64ELi64ELi8ELi4ELi2ELi2ELb0ELb0EN7cutlass6half_tE19Flash_kernel_traitsILi256ELi64ELi64ELi8ES3_EELb0ELb0ELb1ELb0ELb0ELb0ELb0EEEvNS_16Flash_bwd_paramsE)
        /*0344*/ 	.word	0x00000010


	//----- nvinfo : EIATTR_REGCOUNT
	.align		4
.L_150:
        /*0348*/ 	.byte	0x04, 0x2f
        /*034a*/ 	.short	(.L_152 - .L_151)
	.align		4
.L_151:
        /*034c*/ 	.word	index@(_ZN5flash44flash_bwd_dq_dk_dv_loop_seqk_parallel_kernelI23Flash_bwd_kernel_traitsILi256ELi64ELi64ELi8ELi4ELi2ELi2ELb0ELb0EN7cutlass6half_tE19Flash_kernel_traitsILi256ELi64ELi64ELi8ES3_EELb0ELb0ELb0ELb0ELb0ELb0ELb0EEEvNS_16Flash_bwd_paramsE)
        /*0350*/ 	.word	0x000000ff


	//----- nvinfo : EIATTR_FRAME_SIZE
	.align		4
.L_152:
        /*0354*/ 	.byte	0x04, 0x11
        /*0356*/ 	.short	(.L_154 - .L_153)
	.align		4
.L_153:
        /*0358*/ 	.word	index@(_ZN5flash44flash_bwd_dq_dk_dv_loop_seqk_parallel_kernelI23Flash_bwd_kernel_traitsILi256ELi64ELi64ELi8ELi4ELi2ELi2ELb0ELb0EN7cutlass6half_tE19Flash_kernel_traitsILi256ELi64ELi64ELi8ES3_EELb0ELb0ELb0ELb0ELb0ELb0ELb0EEEvNS_16Flash_bwd_paramsE)
        /*035c*/ 	.word	0x00000058


	//----- nvinfo : EIATTR_REGCOUNT
	.align		4
.L_154:
        /*0360*/ 	.byte	0x04, 0x2f
        /*0362*/ 	.short	(.L_156 - .L_155)
	.align		4
.L_155:
        /*0364*/ 	.word	index@(_ZN5flash44flash_bwd_dq_dk_dv_loop_seqk_parallel_kernelI23Flash_bwd_kernel_traitsILi256ELi64ELi64ELi8ELi4ELi2ELi2ELb0ELb1EN7cutlass6half_tE19Flash_kernel_traitsILi256ELi64ELi64ELi8ES3_EELb0ELb0ELb1ELb1ELb0ELb0ELb0EEEvNS_16Flash_bwd_paramsE)
        /*0368*/ 	.word	0x000000fe


	//----- nvinfo : EIATTR_FRAME_SIZE
	.align		4
.L_156:
        /*036c*/ 	.byte	0x04, 0x11
        /*036e*/ 	.short	(.L_158 - .L_157)
	.align		4
.L_157:
        /*0370*/ 	.word	index@(_ZN5flash44flash_bwd_dq_dk_dv_loop_seqk_parallel_kernelI23Flash_bwd_kernel_traitsILi256ELi64ELi64ELi8ELi4ELi2ELi2ELb0ELb1EN7cutlass6half_tE19Flash_kernel_traitsILi256ELi64ELi64ELi8ES3_EELb0ELb0ELb1ELb1ELb0ELb0ELb0EEEvNS_16Flash_bwd_paramsE)
        /*0374*/ 	.word	0x00000000


	//----- nvinfo : EIATTR_REGCOUNT
	.align		4
.L_158:
        /*0378*/ 	.byte	0x04, 0x2f
        /*037a*/ 	.short	(.L_160 - .L_159)
	.align		4
.L_159:
        /*037c*/ 	.word	index@(_ZN5flash44flash_bwd_dq_dk_dv_loop_seqk_parallel_kernelI23Flash_bwd_kernel_traitsILi256ELi64ELi64ELi8ELi4ELi2ELi2ELb0ELb1EN7cutlass6half_tE19Flash_kernel_traitsILi256ELi64ELi64ELi8ES3_EELb0ELb0ELb1ELb0ELb0ELb1ELb0EEEvNS_16Flash_bwd_paramsE)
        /*0380*/ 	.word	0x000000fe


	//----- nvinfo : EIATTR_FRAME_SIZE
	.align		4
.L_160:
        /*0384*/ 	.byte	0x04, 0x11
        /*0386*/ 	.short	(.L_162 - .L_161)
	.align		4
.L_161:
        /*0388*/ 	.word	index@(_ZN5flash44flash_bwd_dq_dk_dv_loop_seqk_parallel_kernelI23Flash_bwd_kernel_traitsILi256ELi64ELi64ELi8ELi4ELi2ELi2ELb0ELb1EN7cutlass6half_tE19Flash_kernel_traitsILi256ELi64ELi64ELi8ES3_EELb0ELb0ELb1ELb0ELb0ELb1ELb0EEEvNS_16Flash_bwd_paramsE)
        /*038c*/ 	.word	0x00000000


	//----- nvinfo : EIATTR_REGCOUNT
	.align		4
.L_162:
        /*0390*/ 	.byte	0x04, 0x2f
        /*0392*/ 	.short	(.L_164 - .L_163)
	.align		4
.L_163:
        /*0394*/ 	.word	index@(_ZN5flash44flash_bwd_dq_dk_dv_loop_seqk_parallel_kernelI23Flash_bwd_kernel_traitsILi256ELi64ELi64ELi8ELi4ELi2ELi2ELb0ELb1EN7cutlass6half_tE19Flash_kernel_traitsILi256ELi64ELi64ELi8ES3_EELb0ELb0ELb0ELb1ELb0ELb0ELb0EEEvNS_16Flash_bwd_paramsE)
        /*0398*/ 	.word	0x000000fe


	//----- nvinfo : EIATTR_FRAME_SIZE
	.align		4
.L_164:
        /*039c*/ 	.byte	0x04, 0x11
        /*039e*/ 	.short	(.L_166 - .L_165)
	.align		4
.L_165:
        /*03a0*/ 	.word	index@(_ZN5flash44flash_bwd_dq_dk_dv_loop_seqk_parallel_kernelI23Flash_bwd_kernel_traitsILi256ELi64ELi64ELi8ELi4ELi2ELi2ELb0ELb1EN7cutlass6half_tE19Flash_kernel_traitsILi256ELi64ELi64ELi8ES3_EELb0ELb0ELb0ELb1ELb0ELb0ELb0EEEvNS_16Flash_bwd_paramsE)
        /*03a4*/ 	.word	0x00000000


	//----- nvinfo : EIATTR_REGCOUNT
	.align		4
.L_166:
        /*03a8*/ 	.byte	0x04, 0x2f
        /*03aa*/ 	.short	(.L_168 - .L_167)
	.align		4
.L_167:
        /*03ac*/ 	.word	index@(_ZN5flash44flash_bwd_dq_dk_dv_loop_seqk_parallel_kernelI23Flash_bwd_kernel_traitsILi256ELi64ELi64ELi8ELi4ELi2ELi2ELb0ELb1EN7cutlass6half_tE19Flash_kernel_traitsILi256ELi64ELi64ELi8ES3_EELb0ELb0ELb0ELb0ELb0ELb1ELb0EEEvNS_16Flash_bwd_paramsE)
        /*03b0*/ 	.word	0x000000ff


	//----- nvinfo : EIATTR_FRAME_SIZE
	.align		4
.L_168:
        /*03b4*/ 	.byte	0x04, 0x11
        /*03b6*/ 	.short	(.L_170 - .L_169)
	.align		4
.L_169:
        /*03b8*/ 	.word	index@(_ZN5flash44flash_bwd_dq_dk_dv_loop_seqk_parallel_kernelI23Flash_bwd_kernel_traitsILi256ELi64ELi64ELi8ELi4ELi2ELi2ELb0ELb1EN7cutlass6half_tE19Flash_kernel_traitsILi256ELi64ELi64ELi8ES3_EELb0ELb0ELb0ELb0ELb0ELb1ELb0EEEvNS_16Flash_bwd_paramsE)
        /*03bc*/ 	.word	0x00000000


	//----- nvinfo : EIATTR_REGCOUNT
	.align		4
.L_170:
        /*03c0*/ 	.byte	0x04, 0x2f
        /*03c2*/ 	.short	(.L_172 - .L_171)
	.align		4
.L_171:
        /*03c4*/ 	.word	index@(_ZN5flash44flash_bwd_dq_dk_dv_loop_seqk_parallel_kernelI23Flash_bwd_kernel_traitsILi256ELi64ELi64ELi8ELi4ELi2ELi2ELb0ELb1EN7cutlass6half_tE19Flash_kernel_traitsILi256ELi64ELi64ELi8ES3_EELb0ELb0ELb1ELb0ELb0ELb0ELb0EEEvNS_16Flash_bwd_paramsE)
        /*03c8*/ 	.word	0x000000fe


	//----- nvinfo : EIATTR_FRAME_SIZE
	.align		4
.L_172:
        /*03cc*/ 	.byte	0x04, 0x11
        /*03ce*/ 	.short	(.L_174 - .L_173)
	.align		4
.L_173:
        /*03d0*/ 	.word	index@(_ZN5flash44flash_bwd_dq_dk_dv_loop_seqk_parallel_kernelI23Flash_bwd_kernel_traitsILi256ELi64ELi64ELi8ELi4ELi2ELi2ELb0ELb1EN7cutlass6half_tE19Flash_kernel_traitsILi256ELi64ELi64ELi8ES3_EELb0ELb0ELb1ELb0ELb0ELb0ELb0EEEvNS_16Flash_bwd_paramsE)
        /*03d4*/ 	.word	0x00000000


	//----- nvinfo : EIATTR_REGCOUNT
	.align		4
.L_174:
        /*03d8*/ 	.byte	0x04, 0x2f
        /*03da*/ 	.short	(.L_176 - .L_175)
	.align		4
.L_175:
        /*03dc*/ 	.word	index@(_ZN5flash44flash_bwd_dq_dk_dv_loop_seqk_parallel_kernelI23Flash_bwd_kernel_traitsILi256ELi64ELi64ELi8ELi4ELi2ELi2ELb0ELb1EN7cutlass6half_tE19Flash_kernel_traitsILi256ELi64ELi64ELi8ES3_EELb0ELb0ELb0ELb0ELb0ELb0ELb0EEEvNS_16Flash_bwd_paramsE)
        /*03e0*/ 	.word	0x000000ff


	//----- nvinfo : EIATTR_FRAME_SIZE
	.align		4
.L_176:
        /*03e4*/ 	.byte	0x04, 0x11
        /*03e6*/ 	.short	(.L_178 - .L_177)
	.align		4
.L_177:
        /*03e8*/ 	.word	index@(_ZN5flash44flash_bwd_dq_dk_dv_loop_seqk_parallel_kernelI23Flash_bwd_kernel_traitsILi256ELi64ELi64ELi8ELi4ELi2ELi2ELb0ELb1EN7cutlass6half_tE19Flash_kernel_traitsILi256ELi64ELi64ELi8ES3_EELb0ELb0ELb0ELb0ELb0ELb0ELb0EEEvNS_16Flash_bwd_paramsE)
        /*03ec*/ 	.word	0x00000000


	//----- nvinfo : EIATTR_REGCOUNT
	.align		4
.L_178:
        /*03f0*/ 	.byte	0x04, 0x2f
        /*03f2*/ 	.short	(.L_180 - .L_179)
	.align		4
.L_179:
        /*03f4*/ 	.word	index@(_ZN5flash25flash_bwd_dot_do_o_kernelILb1E23Flash_bwd_kernel_traitsILi256ELi64ELi32ELi8ELi4ELi1ELi2ELb1ELb1EN7cutlass6half_tE19Flash_kernel_traitsILi256ELi64ELi32ELi8ES3_EEEEvNS_16Flash_bwd_paramsE)
        /*03f8*/ 	.word	0x00000053


	//----- nvinfo : EIATTR_FRAME_SIZE
	.align		4
.L_180:
        /*03fc*/ 	.byte	0x04, 0x11
        /*03fe*/ 	.short	(.L_182 - .L_181)
	.align		4
.L_181:
        /*0400*/ 	.word	index@(_ZN5flash25flash_bwd_dot_do_o_kernelILb1E23Flash_bwd_kernel_traitsILi256ELi64ELi32ELi8ELi4ELi1ELi2ELb1ELb1EN7cutlass6half_tE19Flash_kernel_traitsILi256ELi64ELi32ELi8ES3_EEEEvNS_16Flash_bwd_paramsE)
        /*0404*/ 	.word	0x00000000


	//----- nvinfo : EIATTR_REGCOUNT
	.align		4
.L_182:
        /*0408*/ 	.byte	0x04, 0x2f
        /*040a*/ 	.short	(.L_184 - .L_183)
	.align		4
.L_183:
        /*040c*/ 	.word	index@(_ZN5flash25flash_bwd_dot_do_o_kernelILb0E23Flash_bwd_kernel_traitsILi256ELi64ELi32ELi8ELi4ELi1ELi2ELb1ELb1EN7cutlass6half_tE19Flash_kernel_traitsILi256ELi64ELi32ELi8ES3_EEEEvNS_16Flash_bwd_paramsE)
        /*0410*/ 	.word	0x0000004e


	//----- nvinfo : EIATTR_FRAME_SIZE
	.align		4
.L_184:
        /*0414*/ 	.byte	0x04, 0x11
        /*0416*/ 	.short	(.L_186 - .L_185)
	.align		4
.L_185:
        /*0418*/ 	.word	index@(_ZN5flash25flash_bwd_dot_do_o_kernelILb0E23Flash_bwd_kernel_traitsILi256ELi64ELi32ELi8ELi4ELi1ELi2ELb1ELb1EN7cutlass6half_tE19Flash_kernel_traitsILi256ELi64ELi32ELi8ES3_EEEEvNS_16Flash_bwd_paramsE)
        /*041c*/ 	.word	0x00000000


	//----- nvinfo : EIATTR_REGCOUNT
	.align		4
.L_186:
        /*0420*/ 	.byte	0x04, 0x2f
        /*0422*/ 	.short	(.L_188 - .L_187)
	.align		4
.L_187:
        /*0424*/ 	.word	index@(_ZN5flash44flash_bwd_dq_dk_dv_loop_seqk_parallel_kernelI23Flash_bwd_kernel_traitsILi256ELi64ELi32ELi8ELi4ELi1ELi2ELb1ELb1EN7cutlass6half_tE19Flash_kernel_traitsILi256ELi64ELi32ELi8ES3_EELb0ELb0ELb1ELb1ELb0ELb0ELb1EEEvNS_16Flash_bwd_paramsE)
        /*0428*/ 	.word	0x000000ff


	//----- nvinfo : EIATTR_FRAME_SIZE
	.align		4
.L_188:
        /*042c*/ 	.byte	0x04, 0x11
        /*042e*/ 	.short	(.L_190 - .L_189)
	.align		4
.L_189:
        /*0430*/ 	.word	index@(_ZN5flash44flash_bwd_dq_dk_dv_loop_seqk_parallel_kernelI23Flash_bwd_kernel_traitsILi256ELi64ELi32ELi8ELi4ELi1ELi2ELb1ELb1EN7cutlass6half_tE19Flash_kernel_traitsILi256ELi64ELi32ELi8ES3_EELb0ELb0ELb1ELb1ELb0ELb0ELb1EEEvNS_16Flash_bwd_paramsE)
        /*0434*/ 	.word	0x00000018


	//----- nvinfo : EIATTR_REGCOUNT
	.align		4
.L_190:
        /*0438*/ 	.byte	0x04, 0x2f
        /*043a*/ 	.short	(.L_192 - .L_191)
	.align		4
.L_191:
        /*043c*/ 	.word	index@(_ZN5flash44flash_bwd_dq_dk_dv_loop_seqk_parallel_kernelI23Flash_bwd_kernel_traitsILi256ELi64ELi32ELi8ELi4ELi1ELi2ELb1ELb1EN7cutlass6half_tE19Flash_kernel_traitsILi256ELi64ELi32ELi8ES3_EELb0ELb0ELb1ELb1ELb0ELb0ELb0EEEvNS_16Flash_bwd_paramsE)
        /*0440*/ 	.word	0x000000ff


	//----- nvinfo : EIATTR_FRAME_SIZE
	.align		4
.L_192:
        /*0444*/ 	.byte	0x04, 0x11
        /*0446*/ 	.short	(.L_194 - .L_193)
	.align		4
.L_193:
        /*0448*/ 	.word	index@(_ZN5flash44flash_bwd_dq_dk_dv_loop_seqk_parallel_kernelI23Flash_bwd_kernel_traitsILi256ELi64ELi32ELi8ELi4ELi1ELi2ELb1ELb1EN7cutlass6half_tE19Flash_kernel_traitsILi256ELi64ELi32ELi8ES3_EELb0ELb0ELb1ELb1ELb0ELb0ELb0EEEvNS_16Flash_bwd_paramsE)
        /*044c*/ 	.word	0x00000018


	//----- nvinfo : EIATTR_REGCOUNT
	.align		4
.L_194:
        /*0450*/ 	.byte	0x04, 0x2f
        /*0452*/ 	.short	(.L_196 - .L_195)
	.align		4
.L_195:
        /*0454*/ 	.word	index@(_ZN5flash44flash_bwd_dq_dk_dv_loop_seqk_parallel_kernelI23Flash_bwd_kernel_traitsILi256ELi64ELi32ELi8ELi4ELi1ELi2ELb1ELb1EN7cutlass6half_tE19Flash_kernel_traitsILi256ELi64ELi32ELi8ES3_EELb0ELb0ELb1ELb0ELb0ELb1ELb1EEEvNS_16Flash_bwd_paramsE)
        /*0458*/ 	.word	0x000000ff


	//----- nvinfo : EIATTR_FRAME_SIZE
	.align		4
.L_196:
        /*045c*/ 	.byte	0x04, 0x11
        /*045e*/ 	.short	(.L_198 - .L_197)
	.align		4
.L_197:
        /*0460*/ 	.word	index@(_ZN5flash44flash_bwd_dq_dk_dv_loop_seqk_parallel_kernelI23Flash_bwd_kernel_traitsILi256ELi64ELi32ELi8ELi4ELi1ELi2ELb1ELb1EN7cutlass6half_tE19Flash_kernel_traitsILi256ELi64ELi32ELi8ES3_EELb0ELb0ELb1ELb0ELb0ELb1ELb1EEEvNS_16Flash_bwd_paramsE)
        /*0464*/ 	.word	0x00000020


	//----- nvinfo : EIATTR_REGCOUNT
	.align		4
.L_198:
        /*0468*/ 	.byte	0x04, 0x2f
        /*046a*/ 	.short	(.L_200 - .L_199)
	.align		4
.L_199:
        /*046c*/ 	.word	index@(_ZN5flash44flash_bwd_dq_dk_dv_loop_seqk_parallel_kernelI23Flash_bwd_kernel_traitsILi256ELi64ELi32ELi8ELi4ELi1ELi2ELb1ELb1EN7cutlass6half_tE19Flash_kernel_traitsILi256ELi64ELi32ELi8ES3_EELb0ELb0ELb1ELb0ELb0ELb1ELb0EEEvNS_16Flash_bwd_paramsE)
        /*0470*/ 	.word	0x000000ff


	//----- nvinfo : EIATTR_FRAME_SIZE
	.align		4
.L_200:
        /*0474*/ 	.byte	0x04, 0x11
        /*0476*/ 	.short	(.L_202 - .L_201)
	.align		4
.L_201:
        /*0478*/ 	.word	index@(_ZN5flash44flash_bwd_dq_dk_dv_loop_seqk_parallel_kernelI23Flash_bwd_kernel_traitsILi256ELi64ELi32ELi8ELi4ELi1ELi2ELb1ELb1EN7cutlass6half_tE19Flash_kernel_traitsILi256ELi64ELi32ELi8ES3_EELb0ELb0ELb1ELb0ELb0ELb1ELb0EEEvNS_16Flash_bwd_paramsE)
        /*047c*/ 	.word	0x00000020


	//----- nvinfo : EIATTR_REGCOUNT
	.align		4
.L_202:
        /*0480*/ 	.byte	0x04, 0x2f
        /*0482*/ 	.short	(.L_204 - .L_203)
	.align		4
.L_203:
        /*0484*/ 	.word	index@(_ZN5flash44flash_bwd_dq_dk_dv_loop_seqk_parallel_kernelI23Flash_bwd_kernel_traitsILi256ELi64ELi32ELi8ELi4ELi1ELi2ELb1ELb1EN7cutlass6half_tE19Flash_kernel_traitsILi256ELi64ELi32ELi8ES3_EELb0ELb0ELb0ELb1ELb0ELb0ELb1EEEvNS_16Flash_bwd_paramsE)
        /*0488*/ 	.word	0x000000ff


	//----- nvinfo : EIATTR_FRAME_SIZE
	.align		4
.L_204:
        /*048c*/ 	.byte	0x04, 0x11
        /*048e*/ 	.short	(.L_206 - .L_205)
	.align		4
.L_205:
        /*0490*/ 	.word	index@(_ZN5flash44flash_bwd_dq_dk_dv_loop_seqk_parallel_kernelI23Flash_bwd_kernel_traitsILi256ELi64ELi32ELi8ELi4ELi1ELi2ELb1ELb1EN7cutlass6half_tE19Flash_kernel_traitsILi256ELi64ELi32ELi8ES3_EELb0ELb0ELb0ELb1ELb0ELb0ELb1EEEvNS_16Flash_bwd_paramsE)
        /*0494*/ 	.word	0x00000020


	//----- nvinfo : EIATTR_REGCOUNT
	.align		4
.L_206:
        /*0498*/ 	.byte	0x04, 0x2f
        /*049a*/ 	.short	(.L_208 - .L_207)
	.align		4
.L_207:
        /*049c*/ 	.word	index@(_ZN5flash44flash_bwd_dq_dk_dv_loop_seqk_parallel_kernelI23Flash_bwd_kernel_traitsILi256ELi64ELi32ELi8ELi4ELi1ELi2ELb1ELb1EN7cutlass6half_tE19Flash_kernel_traitsILi256ELi64ELi32ELi8ES3_EELb0ELb0ELb0ELb1ELb0ELb0ELb0EEEvNS_16Flash_bwd_paramsE)
        /*04a0*/ 	.word	0x000000ff


	//----- nvinfo : EIATTR_FRAME_SIZE
	.align		4
.L_208:
        /*04a4*/ 	.byte	0x04, 0x11
        /*04a6*/ 	.short	(.L_210 - .L_209)
	.align		4
.L_209:
        /*04a8*/ 	.word	index@(_ZN5flash44flash_bwd_dq_dk_dv_loop_seqk_parallel_kernelI23Flash_bwd_kernel_traitsILi256ELi64ELi32ELi8ELi4ELi1ELi2ELb1ELb1EN7cutlass6half_tE19Flash_kernel_traitsILi256ELi64ELi32ELi8ES3_EELb0ELb0ELb0ELb1ELb0ELb0ELb0EEEvNS_16Flash_bwd_paramsE)
        /*04ac*/ 	.word	0x00000020


	//----- nvinfo : EIATTR_REGCOUNT
	.align		4
.L_210:
        /*04b0*/ 	.byte	0x04, 0x2f
        /*04b2*/ 	.short	(.L_212 - .L_211)
	.align		4
.L_211:
        /*04b4*/ 	.word	index@(_ZN5flash44flash_bwd_dq_dk_dv_loop_seqk_parallel_kernelI23Flash_bwd_kernel_traitsILi256ELi64ELi32ELi8ELi4ELi1ELi2ELb1ELb1EN7cutlass6half_tE19Flash_kernel_traitsILi256ELi64ELi32ELi8ES3_EELb0ELb0ELb0ELb0ELb0ELb1ELb1EEEvNS_16Flash_bwd_paramsE)
        /*04b8*/ 	.word	0x000000ff


	//----- nvinfo : EIATTR_FRAME_SIZE
	.align		4
.L_212:
        /*04bc*/ 	.byte	0x04, 0x11
        /*04be*/ 	.short	(.L_214 - .L_213)
	.align		4
.L_213:
        /*04c0*/ 	.word	index@(_ZN5flash44flash_bwd_dq_dk_dv_loop_seqk_parallel_kernelI23Flash_bwd_kernel_traitsILi256ELi64ELi32ELi8ELi4ELi1ELi2ELb1ELb1EN7cutlass6half_tE19Flash_kernel_traitsILi256ELi64ELi32ELi8ES3_EELb0ELb0ELb0ELb0ELb0ELb1ELb1EEEvNS_16Flash_bwd_paramsE)
        /*04c4*/ 	.word	0x00000018


	//----- nvinfo : EIATTR_REGCOUNT
	.align		4
.L_214:
        /*04c8*/ 	.byte	0x04, 0x2f
        /*04ca*/ 	.short	(.L_216 - .L_215)
	.align		4
.L_215:
        /*04cc*/ 	.word	index@(_ZN5flash44flash_bwd_dq_dk_dv_loop_seqk_parallel_kernelI23Flash_bwd_kernel_traitsILi256ELi64ELi32ELi8ELi4ELi1ELi2ELb1ELb1EN7cutlass6half_tE19Flash_kernel_traitsILi256ELi64ELi32ELi8ES3_EELb0ELb0ELb0ELb0ELb0ELb1ELb0EEEvNS_16Flash_bwd_paramsE)
        /*04d0*/ 	.word	0x000000ff


	//----- nvinfo : EIATTR_FRAME_SIZE
	.align		4
.L_216:
        /*04d4*/ 	.byte	0x04, 0x11
        /*04d6*/ 	.short	(.L_218 - .L_217)
	.align		4
.L_217:
        /*04d8*/ 	.word	index@(_ZN5flash44flash_bwd_dq_dk_dv_loop_seqk_parallel_kernelI23Flash_bwd_kernel_traitsILi256ELi64ELi32ELi8ELi4ELi1ELi2ELb1ELb1EN7cutlass6half_tE19Flash_kernel_traitsILi256ELi64ELi32ELi8ES3_EELb0ELb0ELb0ELb0ELb0ELb1ELb0EEEvNS_16Flash_bwd_paramsE)
        /*04dc*/ 	.word	0x00000018


	//----- nvinfo : EIATTR_REGCOUNT
	.align		4
.L_218:
        /*04e0*/ 	.byte	0x04, 0x2f
        /*04e2*/ 	.short	(.L_220 - .L_219)
	.align		4
.L_219:
        /*04e4*/ 	.word	index@(_ZN5flash44flash_bwd_dq_dk_dv_loop_seqk_parallel_kernelI23Flash_bwd_kernel_traitsILi256ELi64ELi32ELi8ELi4ELi1ELi2ELb1ELb1EN7cutlass6half_tE19Flash_kernel_traitsILi256ELi64ELi32ELi8ES3_EELb0ELb0ELb1ELb0ELb0ELb0ELb1EEEvNS_16Flash_bwd_paramsE)
        /*04e8*/ 	.word	0x000000ff


	//----- nvinfo : EIATTR_FRAME_SIZE
	.align		4
.L_220:
        /*04ec*/ 	.byte	0x04, 0x11
        /*04ee*/ 	.short	(.L_222 - .L_221)
	.align		4
.L_221:
        /*04f0*/ 	.word	index@(_ZN5flash44flash_bwd_dq_dk_dv_loop_seqk_parallel_kernelI23Flash_bwd_kernel_traitsILi256ELi64ELi32ELi8ELi4ELi1ELi2ELb1ELb1EN7cutlass6half_tE19Flash_kernel_traitsILi256ELi64ELi32ELi8ES3_EELb0ELb0ELb1ELb0ELb0ELb0ELb1EEEvNS_16Flash_bwd_paramsE)
        /*04f4*/ 	.word	0x00000010


	//----- nvinfo : EIATTR_REGCOUNT
	.align		4
.L_222:
        /*04f8*/ 	.byte	0x04, 0x2f
        /*04fa*/ 	.short	(.L_224 - .L_223)
	.align		4
.L_223:
        /*04fc*/ 	.word	index@(_ZN5flash44flash_bwd_dq_dk_dv_loop_seqk_parallel_kernelI23Flash_bwd_kernel_traitsILi256ELi64ELi32ELi8ELi4ELi1ELi2ELb1ELb1EN7cutlass6half_tE19Flash_kernel_traitsILi256ELi64ELi32ELi8ES3_EELb0ELb0ELb1ELb0ELb0ELb0ELb0EEEvNS_16Flash_bwd_paramsE)
        /*0500*/ 	.word	0x000000ff


	//----- nvinfo : EIATTR_FRAME_SIZE
	.align		4
.L_224:
        /*0504*/ 	.byte	0x04, 0x11
        /*0506*/ 	.short	(.L_226 - .L_225)
	.align		4
.L_225:
        /*0508*/ 	.word	index@(_ZN5flash44flash_bwd_dq_dk_dv_loop_seqk_parallel_kernelI23Flash_bwd_kernel_traitsILi256ELi64ELi32ELi8ELi4ELi1ELi2ELb1ELb1EN7cutlass6half_tE19Flash_kernel_traitsILi256ELi64ELi32ELi8ES3_EELb0ELb0ELb1ELb0ELb0ELb0ELb0EEEvNS_16Flash_bwd_paramsE)
        /*050c*/ 	.word	0x00000010


	//----- nvinfo : EIATTR_REGCOUNT
	.align		4
.L_226:
        /*0510*/ 	.byte	0x04, 0x2f
        /*0512*/ 	.short	(.L_228 - .L_227)
	.align		4
.L_227:
        /*0514*/ 	.word	index@(_ZN5flash44flash_bwd_dq_dk_dv_loop_seqk_parallel_kernelI23Flash_bwd_kernel_traitsILi256ELi64ELi32ELi8ELi4ELi1ELi2ELb1ELb1EN7cutlass6half_tE19Flash_kernel_traitsILi256ELi64ELi32ELi8ES3_EELb0ELb0ELb0ELb0ELb0ELb0ELb1EEEvNS_16Flash_bwd_paramsE)
        /*0518*/ 	.word	0x000000ff


	//----- nvinfo : EIATTR_FRAME_SIZE
	.align		4
.L_228:
        /*051c*/ 	.byte	0x04, 0x11
        /*051e*/ 	.short	(.L_230 - .L_229)
	.align		4
.L_229:
        /*0520*/ 	.word	index@(_ZN5flash44flash_bwd_dq_dk_dv_loop_seqk_parallel_kernelI23Flash_bwd_kernel_traitsILi256ELi64ELi32ELi8ELi4ELi1ELi2ELb1ELb1EN7cutlass6half_tE19Flash_kernel_traitsILi256ELi64ELi32ELi8ES3_EELb0ELb0ELb0ELb0ELb0ELb0ELb1EEEvNS_16Flash_bwd_paramsE)
        /*0524*/ 	.word	0x00000018


	//----- nvinfo : EIATTR_REGCOUNT
	.align		4
.L_230:
        /*0528*/ 	.byte	0x04, 0x2f
        /*052a*/ 	.short	(.L_232 - .L_231)
	.align		4
.L_231:
        /*052c*/ 	.word	index@(_ZN5flash44flash_bwd_dq_dk_dv_loop_seqk_parallel_kernelI23Flash_bwd_kernel_traitsILi256ELi64ELi32ELi8ELi4ELi1ELi2ELb1ELb1EN7cutlass6half_tE19Flash_kernel_traitsILi256ELi64ELi32ELi8ES3_EELb0ELb0ELb0ELb0ELb0ELb0ELb0EEEvNS_16Flash_bwd_paramsE)
        /*0530*/ 	.word	0x000000ff


	//----- nvinfo : EIATTR_FRAME_SIZE
	.align		4
.L_232:
        /*0534*/ 	.byte	0x04, 0x11
        /*0536*/ 	.short	(.L_234 - .L_233)
	.align		4
.L_233:
        /*0538*/ 	.word	index@(_ZN5flash44flash_bwd_dq_dk_dv_loop_seqk_parallel_kernelI23Flash_bwd_kernel_traitsILi256ELi64ELi32ELi8ELi4ELi1ELi2ELb1ELb1EN7cutlass6half_tE19Flash_kernel_traitsILi256ELi64ELi32ELi8ES3_EELb0ELb0ELb0ELb0ELb0ELb0ELb0EEEvNS_16Flash_bwd_paramsE)
        /*053c*/ 	.word	0x00000018


	//----- nvinfo : EIATTR_REGCOUNT
	.align		4
.L_234:
        /*0540*/ 	.byte	0x04, 0x2f
        /*0542*/ 	.short	(.L_236 - .L_235)
	.align		4
.L_235:
        /*0544*/ 	.word	index@(_ZN5flash27flash_bwd_convert_dq_kernelI23Flash_bwd_kernel_traitsILi256ELi64ELi32ELi8ELi4ELi1ELi2ELb1ELb1EN7cutlass6half_tE19Flash_kernel_traitsILi256ELi64ELi32ELi8ES3_EEEEvNS_16Flash_bwd_paramsEi)
        /*0548*/ 	.word	0x00000060


	//----- nvinfo : EIATTR_FRAME_SIZE
	.align		4
.L_236:
        /*054c*/ 	.byte	0x04, 0x11
        /*054e*/ 	.short	(.L_238 - .L_237)
	.align		4
.L_237:
        /*0550*/ 	.word	index@(_ZN5flash27flash_bwd_convert_dq_kernelI23Flash_bwd_kernel_traitsILi256ELi64ELi32ELi8ELi4ELi1ELi2ELb1ELb1EN7cutlass6half_tE19Flash_kernel_traitsILi256ELi64ELi32ELi8ES3_EEEEvNS_16Flash_bwd_paramsEi)
        /*0554*/ 	.word	0x00000000


	//----- nvinfo : EIATTR_MIN_STACK_SIZE
	.align		4
.L_238:
        /*0558*/ 	.byte	0x04, 0x12
        /*055a*/ 	.short	(.L_240 - .L_239)
	.align		4
.L_239:
        /*055c*/ 	.word	index@(_ZN5flash27flash_bwd_convert_dq_kernelI23Flash_bwd_kernel_traitsILi256ELi64ELi32ELi8ELi4ELi1ELi2ELb1ELb1EN7cutlass6half_tE19Flash_kernel_traitsILi256ELi64ELi32ELi8ES3_EEEEvNS_16Flash_bwd_paramsEi)
        /*0560*/ 	.word	0x00000000


	//----- nvinfo : EIATTR_MIN_STACK_SIZE
	.align		4
.L_240:
        /*0564*/ 	.byte	0x04, 0x12
        /*0566*/ 	.short	(.L_242 - .L_241)
	.align		4
.L_241:
        /*0568*/ 	.word	index@(_ZN5flash44flash_bwd_dq_dk_dv_loop_seqk_parallel_kernelI23Flash_bwd_kernel_traitsILi256ELi64ELi32ELi8ELi4ELi1ELi2ELb1ELb1EN7cutlass6half_tE19Flash_kernel_traitsILi256ELi64ELi32ELi8ES3_EELb0ELb0ELb0ELb0ELb0ELb0ELb0EEEvNS_16Flash_bwd_paramsE)
        /*056c*/ 	.word	0x00000018


	//----- nvinfo : EIATTR_MIN_STACK_SIZE
	.align		4
.L_242:
        /*0570*/ 	.byte	0x04, 0x12
        /*0572*/ 	.short	(.L_244 - .L_243)
	.align		4
.L_243:
        /*0574*/ 	.word	index@(_ZN5flash44flash_bwd_dq_dk_dv_loop_seqk_parallel_kernelI23Flash_bwd_kernel_traitsILi256ELi64ELi32ELi8ELi4ELi1ELi2ELb1ELb1EN7cutlass6half_tE19Flash_kernel_traitsILi256ELi64ELi32ELi8ES3_EELb0ELb0ELb0ELb0ELb0ELb0ELb1EEEvNS_16Flash_bwd_paramsE)
        /*0578*/ 	.word	0x00000018


	//----- nvinfo : EIATTR_MIN_STACK_SIZE
	.align		4
.L_244:
        /*057c*/ 	.byte	0x04, 0x12
        /*057e*/ 	.short	(.L_246 - .L_245)
	.align		4
.L_245:
        /*0580*/ 	.word	index@(_ZN5flash44flash_bwd_dq_dk_dv_loop_seqk_parallel_kernelI23Flash_bwd_kernel_traitsILi256ELi64ELi32ELi8ELi4ELi1ELi2ELb1ELb1EN7cutlass6half_tE19Flash_kernel_traitsILi256ELi64ELi32ELi8ES3_EELb0ELb0ELb1ELb0ELb0ELb0ELb0EEEvNS_16Flash_bwd_paramsE)
        /*0584*/ 	.word	0x00000010


	//----- nvinfo : EIATTR_MIN_STACK_SIZE
	.align		4
.L_246:
        /*0588*/ 	.byte	0x04, 0x12
        /*058a*/ 	.short	(.L_248 - .L_247)
	.align		4
.L_247:
        /*058c*/ 	.word	index@(_ZN5flash44flash_bwd_dq_dk_dv_loop_seqk_parallel_kernelI23Flash_bwd_kernel_traitsILi256ELi64ELi32ELi8ELi4ELi1ELi2ELb1ELb1EN7cutlass6half_tE19Flash_kernel_traitsILi256ELi64ELi32ELi8ES3_EELb0ELb0ELb1ELb0ELb0ELb0ELb1EEEvNS_16Flash_bwd_paramsE)
        /*0590*/ 	.word	0x00000010


	//----- nvinfo : EIATTR_MIN_STACK_SIZE
	.align		4
.L_248:
        /*0594*/ 	.byte	0x04, 0x12
        /*0596*/ 	.short	(.L_250 - .L_249)
	.align		4
.L_249:
        /*0598*/ 	.word	index@(_ZN5flash44flash_bwd_dq_dk_dv_loop_seqk_parallel_kernelI23Flash_bwd_kernel_traitsILi256ELi64ELi32ELi8ELi4ELi1ELi2ELb1ELb1EN7cutlass6half_tE19Flash_kernel_traitsILi256ELi64ELi32ELi8ES3_EELb0ELb0ELb0ELb0ELb0ELb1ELb0EEEvNS_16Flash_bwd_paramsE)
        /*059c*/ 	.word	0x00000018


	//----- nvinfo : EIATTR_MIN_STACK_SIZE
	.align		4
.L_250:
        /*05a0*/ 	.byte	0x04, 0x12
        /*05a2*/ 	.short	(.L_252 - .L_251)
	.align		4
.L_251:
        /*05a4*/ 	.word	index@(_ZN5flash44flash_bwd_dq_dk_dv_loop_seqk_parallel_kernelI23Flash_bwd_kernel_traitsILi256ELi64ELi32ELi8ELi4ELi1ELi2ELb1ELb1EN7cutlass6half_tE19Flash_kernel_traitsILi256ELi64ELi32ELi8ES3_EELb0ELb0ELb0ELb0ELb0ELb1ELb1EEEvNS_16Flash_bwd_paramsE)
        /*05a8*/ 	.word	0x00000018


	//----- nvinfo : EIATTR_MIN_STACK_SIZE
	.align		4
.L_252:
        /*05ac*/ 	.byte	0x04, 0x12
        /*05ae*/ 	.short	(.L_254 - .L_253)
	.align		4
.L_253:
        /*05b0*/ 	.word	index@(_ZN5flash44flash_bwd_dq_dk_dv_loop_seqk_parallel_kernelI23Flash_bwd_kernel_traitsILi256ELi64ELi32ELi8ELi4ELi1ELi2ELb1ELb1EN7cutlass6half_tE19Flash_kernel_traitsILi256ELi64ELi32ELi8ES3_EELb0ELb0ELb0ELb1ELb0ELb0ELb0EEEvNS_16Flash_bwd_paramsE)
        /*05b4*/ 	.word	0x00000020


	//----- nvinfo : EIATTR_MIN_STACK_SIZE
	.align		4
.L_254:
        /*05b8*/ 	.byte	0x04, 0x12
        /*05ba*/ 	.short	(.L_256 - .L_255)
	.align		4
.L_255:
        /*05bc*/ 	.word	index@(_ZN5flash44flash_bwd_dq_dk_dv_loop_seqk_parallel_kernelI23Flash_bwd_kernel_traitsILi256ELi64ELi32ELi8ELi4ELi1ELi2ELb1ELb1EN7cutlass6half_tE19Flash_kernel_traitsILi256ELi64ELi32ELi8ES3_EELb0ELb0ELb0ELb1ELb0ELb0ELb1EEEvNS_16Flash_bwd_paramsE)
        /*05c0*/ 	.word	0x00000020


	//----- nvinfo : EIATTR_MIN_STACK_SIZE
	.align		4
.L_256:
        /*05c4*/ 	.byte	0x04, 0x12
        /*05c6*/ 	.short	(.L_258 - .L_257)
	.align		4
.L_257:
        /*05c8*/ 	.word	index@(_ZN5flash44flash_bwd_dq_dk_dv_loop_seqk_parallel_kernelI23Flash_bwd_kernel_traitsILi256ELi64ELi32ELi8ELi4ELi1ELi2ELb1ELb1EN7cutlass6half_tE19Flash_kernel_traitsILi256ELi64ELi32ELi8ES3_EELb0ELb0ELb1ELb0ELb0ELb1ELb0EEEvNS_16Flash_bwd_paramsE)
        /*05cc*/ 	.word	0x00000020


	//----- nvinfo : EIATTR_MIN_STACK_SIZE
	.align		4
.L_258:
        /*05d0*/ 	.byte	0x04, 0x12
        /*05d2*/ 	.short	(.L_260 - .L_259)
	.align		4
.L_259:
        /*05d4*/ 	.word	index@(_ZN5flash44flash_bwd_dq_dk_dv_loop_seqk_parallel_kernelI23Flash_bwd_kernel_traitsILi256ELi64ELi32ELi8ELi4ELi1ELi2ELb1ELb1EN7cutlass6half_tE19Flash_kernel_traitsILi256ELi64ELi32ELi8ES3_EELb0ELb0ELb1ELb0ELb0ELb1ELb1EEEvNS_16Flash_bwd_paramsE)
        /*05d8*/ 	.word	0x00000020


	//----- nvinfo : EIATTR_MIN_STACK_SIZE
	.align		4
.L_260:
        /*05dc*/ 	.byte	0x04, 0x12
        /*05de*/ 	.short	(.L_262 - .L_261)
	.align		4
.L_261:
        /*05e0*/ 	.word	index@(_ZN5flash44flash_bwd_dq_dk_dv_loop_seqk_parallel_kernelI23Flash_bwd_kernel_traitsILi256ELi64ELi32ELi8ELi4ELi1ELi2ELb1ELb1EN7cutlass6half_tE19Flash_kernel_traitsILi256ELi64ELi32ELi8ES3_EELb0ELb0ELb1ELb1ELb0ELb0ELb0EEEvNS_16Flash_bwd_paramsE)
        /*05e4*/ 	.word	0x00000018


	//----- nvinfo : EIATTR_MIN_STACK_SIZE
	.align		4
.L_262:
        /*05e8*/ 	.byte	0x04, 0x12
        /*05ea*/ 	.short	(.L_264 - .L_263)
	.align		4
.L_263:
        /*05ec*/ 	.word	index@(_ZN5flash44flash_bwd_dq_dk_dv_loop_seqk_parallel_kernelI23Flash_bwd_kernel_traitsILi256ELi64ELi32ELi8ELi4ELi1ELi2ELb1ELb1EN7cutlass6half_tE19Flash_kernel_traitsILi256ELi64ELi32ELi8ES3_EELb0ELb0ELb1ELb1ELb0ELb0ELb1EEEvNS_16Flash_bwd_paramsE)
        /*05f0*/ 	.word	0x00000018


	//----- nvinfo : EIATTR_MIN_STACK_SIZE
	.align		4
.L_264:
        /*05f4*/ 	.byte	0x04, 0x12
        /*05f6*/ 	.short	(.L_266 - .L_265)
	.align		4
.L_265:
        /*05f8*/ 	.word	index@(_ZN5flash25flash_bwd_dot_do_o_kernelILb0E23Flash_bwd_kernel_traitsILi256ELi64ELi32ELi8ELi4ELi1ELi2ELb1ELb1EN7cutlass6half_tE19Flash_kernel_traitsILi256ELi64ELi32ELi8ES3_EEEEvNS_16Flash_bwd_paramsE)
        /*05fc*/ 	.word	0x00000000


	//----- nvinfo : EIATTR_MIN_STACK_SIZE
	.align		4
.L_266:
        /*0600*/ 	.byte	0x04, 0x12
        /*0602*/ 	.short	(.L_268 - .L_267)
	.align		4
.L_267:
        /*0604*/ 	.word	index@(_ZN5flash25flash_bwd_dot_do_o_kernelILb1E23Flash_bwd_kernel_traitsILi256ELi64ELi32ELi8ELi4ELi1ELi2ELb1ELb1EN7cutlass6half_tE19Flash_kernel_traitsILi256ELi64ELi32ELi8ES3_EEEEvNS_16Flash_bwd_paramsE)
        /*0608*/ 	.word	0x00000000


	//----- nvinfo : EIATTR_MIN_STACK_SIZE
	.align		4
.L_268:
        /*060c*/ 	.byte	0x04, 0x12
        /*060e*/ 	.short	(.L_270 - .L_269)
	.align		4
.L_269:
        /*0610*/ 	.word	index@(_ZN5flash44flash_bwd_dq_dk_dv_loop_seqk_parallel_kernelI23Flash_bwd_kernel_traitsILi256ELi64ELi64ELi8ELi4ELi2ELi2ELb0ELb1EN7cutlass6half_tE19Flash_kernel_traitsILi256ELi64ELi64ELi8ES3_EELb0ELb0ELb0ELb0ELb0ELb0ELb0EEEvNS_16Flash_bwd_paramsE)
        /*0614*/ 	.word	0x00000000


	//----- nvinfo : EIATTR_MIN_STACK_SIZE
	.align		4
.L_270:
        /*0618*/ 	.byte	0x04, 0x12
        /*061a*/ 	.short	(.L_272 - .L_271)
	.align		4
.L_271:
        /*061c*/ 	.word	index@(_ZN5flash44flash_bwd_dq_dk_dv_loop_seqk_parallel_kernelI23Flash_bwd_kernel_traitsILi256ELi64ELi64ELi8ELi4ELi2ELi2ELb0ELb1EN7cutlass6half_tE19Flash_kernel_traitsILi256ELi64ELi64ELi8ES3_EELb0ELb0ELb1ELb0ELb0ELb0ELb0EEEvNS_16Flash_bwd_paramsE)
        /*0620*/ 	.word	0x00000000


	//----- nvinfo : EIATTR_MIN_STACK_SIZE
	.align		4
.L_272:
        /*0624*/ 	.byte	0x04, 0x12
        /*0626*/ 	.short	(.L_274 - .L_273)
	.align		4
.L_273:
        /*0628*/ 	.word	index@(_ZN5flash44flash_bwd_dq_dk_dv_loop_seqk_parallel_kernelI23Flash_bwd_kernel_traitsILi256ELi64ELi64ELi8ELi4ELi2ELi2ELb0ELb1EN7cutlass6half_tE19Flash_kernel_traitsILi256ELi64ELi64ELi8ES3_EELb0ELb0ELb0ELb0ELb0ELb1ELb0EEEvNS_16Flash_bwd_paramsE)
        /*062c*/ 	.word	0x00000000


	//----- nvinfo : EIATTR_MIN_STACK_SIZE
	.align		4
.L_274:
        /*0630*/ 	.byte	0x04, 0x12
        /*0632*/ 	.short	(.L_276 - .L_275)
	.align		4
.L_275:
        /*0634*/ 	.word	index@(_ZN5flash44flash_bwd_dq_dk_dv_loop_seqk_parallel_kernelI23Flash_bwd_kernel_traitsILi256ELi64ELi64ELi8ELi4ELi2ELi2ELb0ELb1EN7cutlass6half_tE19Flash_kernel_traitsILi256ELi64ELi64ELi8ES3_EELb0ELb0ELb0ELb1ELb0ELb0ELb0EEEvNS_16Flash_bwd_paramsE)
        /*0638*/ 	.word	0x00000000


	//----- nvinfo : EIATTR_MIN_STACK_SIZE
	.align		4
.L_276:
        /*063c*/ 	.byte	0x04, 0x12
        /*063e*/ 	.short	(.L_278 - .L_277)
	.align		4
.L_277:
        /*0640*/ 	.word	index@(_ZN5flash44flash_bwd_dq_dk_dv_loop_seqk_parallel_kernelI23Flash_bwd_kernel_traitsILi256ELi64ELi64ELi8ELi4ELi2ELi2ELb0ELb1EN7cutlass6half_tE19Flash_kernel_traitsILi256ELi64ELi64ELi8ES3_EELb0ELb0ELb1ELb0ELb0ELb1ELb0EEEvNS_16Flash_bwd_paramsE)
        /*0644*/ 	.word	0x00000000


	//----- nvinfo : EIATTR_MIN_STACK_SIZE
	.align		4
.L_278:
        /*0648*/ 	.byte	0x04, 0x12
        /*064a*/ 	.short	(.L_280 - .L_279)
	.align		4
.L_279:
        /*064c*/ 	.word	index@(_ZN5flash44flash_bwd_dq_dk_dv_loop_seqk_parallel_kernelI23Flash_bwd_kernel_traitsILi256ELi64ELi64ELi8ELi4ELi2ELi2ELb0ELb1EN7cutlass6half_tE19Flash_kernel_traitsILi256ELi64ELi64ELi8ES3_EELb0ELb0ELb1ELb1ELb0ELb0ELb0EEEvNS_16Flash_bwd_paramsE)
        /*0650*/ 	.word	0x00000000


	//----- nvinfo : EIATTR_MIN_STACK_SIZE
	.align		4
.L_280:
        /*0654*/ 	.byte	0x04, 0x12
        /*0656*/ 	.short	(.L_282 - .L_281)
	.align		4
.L_281:
        /*0658*/ 	.word	index@(_ZN5flash44flash_bwd_dq_dk_dv_loop_seqk_parallel_kernelI23Flash_bwd_kernel_traitsILi256ELi64ELi64ELi8ELi4ELi2ELi2ELb0ELb0EN7cutlass6half_tE19Flash_kernel_traitsILi256ELi64ELi64ELi8ES3_EELb0ELb0ELb0ELb0ELb0ELb0ELb0EEEvNS_16Flash_bwd_paramsE)
        /*065c*/ 	.word	0x00000058


	//----- nvinfo : EIATTR_MIN_STACK_SIZE
	.align		4
.L_282:
        /*0660*/ 	.byte	0x04, 0x12
        /*0662*/ 	.short	(.L_284 - .L_283)
	.align		4
.L_283:
        /*0664*/ 	.word	index@(_ZN5flash44flash_bwd_dq_dk_dv_loop_seqk_parallel_kernelI23Flash_bwd_kernel_traitsILi256ELi64ELi64ELi8ELi4ELi2ELi2ELb0ELb0EN7cutlass6half_tE19Flash_kernel_traitsILi256ELi64ELi64ELi8ES3_EELb0ELb0ELb1ELb0ELb0ELb0ELb0EEEvNS_16Flash_bwd_paramsE)
        /*0668*/ 	.word	0x00000010


	//----- nvinfo : EIATTR_MIN_STACK_SIZE
	.align		4
.L_284:
        /*066c*/ 	.byte	0x04, 0x12
        /*066e*/ 	.short	(.L_286 - .L_285)
	.align		4
.L_285:
        /*0670*/ 	.word	index@(_ZN5flash44flash_bwd_dq_dk_dv_loop_seqk_parallel_kernelI23Flash_bwd_kernel_traitsILi256ELi64ELi64ELi8ELi4ELi2ELi2ELb0ELb0EN7cutlass6half_tE19Flash_kernel_traitsILi256ELi64ELi64ELi8ES3_EELb0ELb0ELb0ELb0ELb0ELb1ELb0EEEvNS_16Flash_bwd_paramsE)
        /*0674*/ 	.word	0x00000058


	//----- nvinfo : EIATTR_MIN_STACK_SIZE
	.align		4
.L_286:
        /*0678*/ 	.byte	0x04, 0x12
        /*067a*/ 	.short	(.L_288 - .L_287)
	.align		4
.L_287:
        /*067c*/ 	.word	index@(_ZN5flash44flash_bwd_dq_dk_dv_loop_seqk_parallel_kernelI23Flash_bwd_kernel_traitsILi256ELi64ELi64ELi8ELi4ELi2ELi2ELb0ELb0EN7cutlass6half_tE19Flash_kernel_traitsILi256ELi64ELi64ELi8ES3_EELb0ELb0ELb0ELb1ELb0ELb0ELb0EEEvNS_16Flash_bwd_paramsE)
        /*0680*/ 	.word	0x00000060


	//----- nvinfo : EIATTR_MIN_STACK_SIZE
	.align		4
.L_288:
        /*0684*/ 	.byte	0x04, 0x12
        /*0686*/ 	.short	(.L_290 - .L_289)
	.align		4
.L_289:
        /*0688*/ 	.word	index@(_ZN5flash44flash_bwd_dq_dk_dv_loop_seqk_parallel_kernelI23Flash_bwd_kernel_traitsILi256ELi64ELi64ELi8ELi4ELi2ELi2ELb0ELb0EN7cutlass6half_tE19Flash_kernel_traitsILi256ELi64ELi64ELi8ES3_EELb0ELb0ELb1ELb0ELb0ELb1ELb0EEEvNS_16Flash_bwd_paramsE)
        /*068c*/ 	.word	0x00000000


	//----- nvinfo : EIATTR_MIN_STACK_SIZE
	.align		4
.L_290:
        /*0690*/ 	.byte	0x04, 0x12
        /*0692*/ 	.short	(.L_292 - .L_291)
	.align		4
.L_291:
        /*0694*/ 	.word	index@(_ZN5flash44flash_bwd_dq_dk_dv_loop_seqk_parallel_kernelI23Flash_bwd_kernel_traitsILi256ELi64ELi64ELi8ELi4ELi2ELi2ELb0ELb0EN7cutlass6half_tE19Flash_kernel_traitsILi256ELi64ELi64ELi8ES3_EELb0ELb0ELb1ELb1ELb0ELb0ELb0EEEvNS_16Flash_bwd_paramsE)
        /*0698*/ 	.word	0x00000000


	//----- nvinfo : EIATTR_MIN_STACK_SIZE
	.align		4
.L_292:
        /*069c*/ 	.byte	0x04, 0x12
        /*069e*/ 	.short	(.L_294 - .L_293)
	.align		4
.L_293:
        /*06a0*/ 	.word	index@(_ZN5flash27flash_bwd_convert_dq_kernelI23Flash_bwd_kernel_traitsILi256ELi64ELi64ELi8ELi4ELi2ELi2ELb0ELb1EN7cutlass6half_tE19Flash_kernel_traitsILi256ELi64ELi64ELi8ES3_EEEEvNS_16Flash_bwd_paramsEi)
        /*06a4*/ 	.word	0x00000000


	//----- nvinfo : EIATTR_MIN_STACK_SIZE
	.align		4
.L_294:
        /*06a8*/ 	.byte	0x04, 0x12
        /*06aa*/ 	.short	(.L_296 - .L_295)
	.align		4
.L_295:
        /*06ac*/ 	.word	index@(_ZN5flash44flash_bwd_dq_dk_dv_loop_seqk_parallel_kernelI23Flash_bwd_kernel_traitsILi256ELi64ELi64ELi8ELi4ELi2ELi2ELb0ELb1EN7cutlass6half_tE19Flash_kernel_traitsILi256ELi64ELi64ELi8ES3_EELb1ELb0ELb0ELb0ELb0ELb0ELb0EEEvNS_16Flash_bwd_paramsE)
        /*06b0*/ 	.word	0x00000000


	//----- nvinfo : EIATTR_MIN_STACK_SIZE
	.align		4
.L_296:
        /*06b4*/ 	.byte	0x04, 0x12
        /*06b6*/ 	.short	(.L_298 - .L_297)
	.align		4
.L_297:
        /*06b8*/ 	.word	index@(_ZN5flash44flash_bwd_dq_dk_dv_loop_seqk_parallel_kernelI23Flash_bwd_kernel_traitsILi256ELi64ELi64ELi8ELi4ELi2ELi2ELb0ELb1EN7cutlass6half_tE19Flash_kernel_traitsILi256ELi64ELi64ELi8ES3_EELb0ELb0ELb0ELb0ELb0ELb0ELb1EEEvNS_16Flash_bwd_paramsE)
        /*06bc*/ 	.word	0x00000000


	//----- nvinfo : EIATTR_MIN_STACK_SIZE
	.align		4
.L_298:
        /*06c0*/ 	.byte	0x04, 0x12
        /*06c2*/ 	.short	(.L_300 - .L_299)
	.align		4
.L_299:
        /*06c4*/ 	.word	index@(_ZN5flash44flash_bwd_dq_dk_dv_loop_seqk_parallel_kernelI23Flash_bwd_kernel_traitsILi256ELi64ELi64ELi8ELi4ELi2ELi2ELb0ELb1EN7cutlass6half_tE19Flash_kernel_traitsILi256ELi64ELi64ELi8ES3_EELb1ELb0ELb1ELb0ELb0ELb0ELb0EEEvNS_16Flash_bwd_paramsE)
        /*06c8*/ 	.word	0x00000000


	//----- nvinfo : EIATTR_MIN_STACK_SIZE
	.align		4
.L_300:
        /*06cc*/ 	.byte	0x04, 0x12
        /*06ce*/ 	.short	(.L_302 - .L_301)
	.align		4
.L_301:
        /*06d0*/ 	.word	index@(_ZN5flash44flash_bwd_dq_dk_dv_loop_seqk_parallel_kernelI23Flash_bwd_kernel_traitsILi256ELi64ELi64ELi8ELi4ELi2ELi2ELb0ELb1EN7cutlass6half_tE19Flash_kernel_traitsILi256ELi64ELi64ELi8ES3_EELb0ELb0ELb1ELb0ELb0ELb0ELb1EEEvNS_16Flash_bwd_paramsE)
        /*06d4*/ 	.word	0x00000000


	//----- nvinfo : EIATTR_MIN_STACK_SIZE
	.align		4
.L_302:
        /*06d8*/ 	.byte	0x04, 0x12
        /*06da*/ 	.short	(.L_304 - .L_303)
	.align		4
.L_303:
        /*06dc*/ 	.word	index@(_ZN5flash44flash_bwd_dq_dk_dv_loop_seqk_parallel_kernelI23Flash_bwd_kernel_traitsILi256ELi64ELi64ELi8ELi4ELi2ELi2ELb0ELb1EN7cutlass6half_tE19Flash_kernel_traitsILi256ELi64ELi64ELi8ES3_EELb1ELb0ELb0ELb0ELb0ELb1ELb0EEEvNS_16Flash_bwd_paramsE)
        /*06e0*/ 	.word	0x00000000


	//----- nvinfo : EIATTR_MIN_STACK_SIZE
	.align		4
.L_304:
        /*06e4*/ 	.byte	0x04, 0x12
        /*06e6*/ 	.short	(.L_306 - .L_305)
	.align		4
.L_305:
        /*06e8*/ 	.word	index@(_ZN5flash44flash_bwd_dq_dk_dv_loop_seqk_parallel_kernelI23Flash_bwd_kernel_traitsILi256ELi64ELi64ELi8ELi4ELi2ELi2ELb0ELb1EN7cutlass6half_tE19Flash_kernel_traitsILi256ELi64ELi64ELi8ES3_EELb0ELb0ELb0ELb0ELb0ELb1ELb1EEEvNS_16Flash_bwd_paramsE)
        /*06ec*/ 	.word	0x00000000


	//----- nvinfo : EIATTR_MIN_STACK_SIZE
	.align		4
.L_306:
        /*06f0*/ 	.byte	0x04, 0x12
        /*06f2*/ 	.short	(.L_308 - .L_307)
	.align		4
.L_307:
        /*06f4*/ 	.word	index@(_ZN5flash44flash_bwd_dq_dk_dv_loop_seqk_parallel_kernelI23Flash_bwd_kernel_traitsILi256ELi64ELi64ELi8ELi4ELi2ELi2ELb0ELb1EN7cutlass6half_tE19Flash_kernel_traitsILi256ELi64ELi64ELi8ES3_EELb1ELb0ELb0ELb1ELb0ELb0ELb0EEEvNS_16Flash_bwd_paramsE)
        /*06f8*/ 	.word	0x00000000


	//----- nvinfo : EIATTR_MIN_STACK_SIZE
	.align		4
.L_308:
        /*06fc*/ 	.byte	0x04, 0x12
        /*06fe*/ 	.short	(.L_310 - .L_309)
	.align		4
.L_309:
        /*0700*/ 	.word	index@(_ZN5flash44flash_bwd_dq_dk_dv_loop_seqk_parallel_kernelI23Flash_bwd_kernel_traitsILi256ELi64ELi64ELi8ELi4ELi2ELi2ELb0ELb1EN7cutlass6half_tE19Flash_kernel_traitsILi256ELi64ELi64ELi8ES3_EELb0ELb0ELb0ELb1ELb0ELb0ELb1EEEvNS_16Flash_bwd_paramsE)
        /*0704*/ 	.word	0x00000000


	//----- nvinfo : EIATTR_MIN_STACK_SIZE
	.align		4
.L_310:
        /*0708*/ 	.byte	0x04, 0x12
        /*070a*/ 	.short	(.L_312 - .L_311)
	.align		4
.L_311:
        /*070c*/ 	.word	index@(_ZN5flash44flash_bwd_dq_dk_dv_loop_seqk_parallel_kernelI23Flash_bwd_kernel_traitsILi256ELi64ELi64ELi8ELi4ELi2ELi2ELb0ELb1EN7cutlass6half_tE19Flash_kernel_traitsILi256ELi64ELi64ELi8ES3_EELb1ELb0ELb1ELb0ELb0ELb1ELb0EEEvNS_16Flash_bwd_paramsE)
        /*0710*/ 	.word	0x00000008


	//----- nvinfo : EIATTR_MIN_STACK_SIZE
	.align		4
.L_312:
        /*0714*/ 	.byte	0x04, 0x12
        /*0716*/ 	.short	(.L_314 - .L_313)
	.align		4
.L_313:
        /*0718*/ 	.word	index@(_ZN5flash44flash_bwd_dq_dk_dv_loop_seqk_parallel_kernelI23Flash_bwd_kernel_traitsILi256ELi64ELi64ELi8ELi4ELi2ELi2ELb0ELb1EN7cutlass6half_tE19Flash_kernel_traitsILi256ELi64ELi64ELi8ES3_EELb0ELb0ELb1ELb0ELb0ELb1ELb1EEEvNS_16Flash_bwd_paramsE)
        /*071c*/ 	.word	0x00000000


	//----- nvinfo : EIATTR_MIN_STACK_SIZE
	.align		4
.L_314:
        /*0720*/ 	.byte	0x04, 0x12
        /*0722*/ 	.short	(.L_316 - .L_315)
	.align		4
.L_315:
        /*0724*/ 	.word	index@(_ZN5flash44flash_bwd_dq_dk_dv_loop_seqk_parallel_kernelI23Flash_bwd_kernel_traitsILi256ELi64ELi64ELi8ELi4ELi2ELi2ELb0ELb1EN7cutlass6half_tE19Flash_kernel_traitsILi256ELi64ELi64ELi8ES3_EELb1ELb0ELb1ELb1ELb0ELb0ELb0EEEvNS_16Flash_bwd_paramsE)
        /*0728*/ 	.word	0x00000000


	//----- nvinfo : EIATTR_MIN_STACK_SIZE
	.align		4
.L_316:
        /*072c*/ 	.byte	0x04, 0x12
        /*072e*/ 	.short	(.L_318 - .L_317)
	.align		4
.L_317:
        /*0730*/ 	.word	index@(_ZN5flash44flash_bwd_dq_dk_dv_loop_seqk_parallel_kernelI23Flash_bwd_kernel_traitsILi256ELi64ELi64ELi8ELi4ELi2ELi2ELb0ELb1EN7cutlass6half_tE19Flash_kernel_traitsILi256ELi64ELi64ELi8ES3_EELb0ELb0ELb1ELb1ELb0ELb0ELb1EEEvNS_16Flash_bwd_paramsE)
        /*0734*/ 	.word	0x00000000


	//----- nvinfo : EIATTR_MIN_STACK_SIZE
	.align		4
.L_318:
        /*0738*/ 	.byte	0x04, 0x12
        /*073a*/ 	.short	(.L_320 - .L_319)
	.align		4
.L_319:
        /*073c*/ 	.word	index@(_ZN5flash25flash_bwd_dot_do_o_kernelILb0E23Flash_bwd_kernel_traitsILi256ELi64ELi64ELi8ELi4ELi2ELi2ELb0ELb1EN7cutlass6half_tE19Flash_kernel_traitsILi256ELi64ELi64ELi8ES3_EEEEvNS_16Flash_bwd_paramsE)
        /*0740*/ 	.word	0x00000000


	//----- nvinfo : EIATTR_MIN_STACK_SIZE
	.align		4
.L_320:
        /*0744*/ 	.byte	0x04, 0x12
        /*0746*/ 	.short	(.L_322 - .L_321)
	.align		4
.L_321:
        /*0748*/ 	.word	index@(_ZN5flash25flash_bwd_dot_do_o_kernelILb1E23Flash_bwd_kernel_traitsILi256ELi64ELi64ELi8ELi4ELi2ELi2ELb0ELb1EN7cutlass6half_tE19Flash_kernel_traitsILi256ELi64ELi64ELi8ES3_EEEEvNS_16Flash_bwd_paramsE)
        /*074c*/ 	.word	0x00000000


	//----- nvinfo : EIATTR_MIN_STACK_SIZE
	.align		4
.L_322:
        /*0750*/ 	.byte	0x04, 0x12
        /*0752*/ 	.short	(.L_324 - .L_323)
	.align		4
.L_323:
        /*0754*/ 	.word	index@(_ZN5flash27flash_bwd_convert_dq_kernelI23Flash_bwd_kernel_traitsILi256ELi64ELi64ELi8ELi4ELi2ELi2ELb0ELb0EN7cutlass6half_tE19Flash_kernel_traitsILi256ELi64ELi64ELi8ES3_EEEEvNS_16Flash_bwd_paramsEi)
        /*0758*/ 	.word	0x00000000


	//----- nvinfo : EIATTR_MIN_STACK_SIZE
	.align		4
.L_324:
        /*075c*/ 	.byte	0x04, 0x12
        /*075e*/ 	.short	(.L_326 - .L_325)
	.align		4
.L_325:
        /*0760*/ 	.word	index@(_ZN5flash44flash_bwd_dq_dk_dv_loop_seqk_parallel_kernelI23Flash_bwd_kernel_traitsILi256ELi64ELi64ELi8ELi4ELi2ELi2ELb0ELb0EN7cutlass6half_tE19Flash_kernel_traitsILi256ELi64ELi64ELi8ES3_EELb1ELb0ELb0ELb0ELb0ELb0ELb0EEEvNS_16Flash_bwd_paramsE)
        /*0764*/ 	.word	0x00000068


	//----- nvinfo : EIATTR_MIN_STACK_SIZE
	.align		4
.L_326:
        /*0768*/ 	.byte	0x04, 0x12
        /*076a*/ 	.short	(.L_328 - .L_327)
	.align		4
.L_327:
        /*076c*/ 	.word	index@(_ZN5flash44flash_bwd_dq_dk_dv_loop_seqk_parallel_kernelI23Flash_bwd_kernel_traitsILi256ELi64ELi64ELi8ELi4ELi2ELi2ELb0ELb0EN7cutlass6half_tE19Flash_kernel_traitsILi256ELi64ELi64ELi8ES3_EELb0ELb0ELb0ELb0ELb0ELb0ELb1EEEvNS_16Flash_bwd_paramsE)
        /*0770*/ 	.word	0x00000060


	//----- nvinfo : EIATTR_MIN_STACK_SIZE
	.align		4
.L_328:
        /*0774*/ 	.byte	0x04, 0x12
        /*0776*/ 	.short	(.L_330 - .L_329)
	.align		4
.L_329:
        /*0778*/ 	.word	index@(_ZN5flash44flash_bwd_dq_dk_dv_loop_seqk_parallel_kernelI23Flash_bwd_kernel_traitsILi256ELi64ELi64ELi8ELi4ELi2ELi2ELb0ELb0EN7cutlass6half_tE19Flash_kernel_traitsILi256ELi64ELi64ELi8ES3_EELb1ELb0ELb1ELb0ELb0ELb0ELb0EEEvNS_16Flash_bwd_paramsE)
        /*077c*/ 	.word	0x00000008


	//----- nvinfo : EIATTR_MIN_STACK_SIZE
	.align		4
.L_330:
        /*0780*/ 	.byte	0x04, 0x12
        /*0782*/ 	.short	(.L_332 - .L_331)
	.align		4
.L_331:
        /*0784*/ 	.word	index@(_ZN5flash44flash_bwd_dq_dk_dv_loop_seqk_parallel_kernelI23Flash_bwd_kernel_traitsILi256ELi64ELi64ELi8ELi4ELi2ELi2ELb0ELb0EN7cutlass6half_tE19Flash_kernel_traitsILi256ELi64ELi64ELi8ES3_EELb0ELb0ELb1ELb0ELb0ELb0ELb1EEEvNS_16Flash_bwd_paramsE)
        /*0788*/ 	.word	0x00000010


	//----- nvinfo : EIATTR_MIN_STACK_SIZE
	.align		4
.L_332:
        /*078c*/ 	.byte	0x04, 0x12
        /*078e*/ 	.short	(.L_334 - .L_333)
	.align		4
.L_333:
        /*0790*/ 	.word	index@(_ZN5flash44flash_bwd_dq_dk_dv_loop_seqk_parallel_kernelI23Flash_bwd_kernel_traitsILi256ELi64ELi64ELi8ELi4ELi2ELi2ELb0ELb0EN7cutlass6half_tE19Flash_kernel_traitsILi256ELi64ELi64ELi8ES3_EELb1ELb0ELb0ELb0ELb0ELb1ELb0EEEvNS_16Flash_bwd_paramsE)
        /*0794*/ 	.word	0x00000058


	//----- nvinfo : EIATTR_MIN_STACK_SIZE
	.align		4
.L_334:
        /*0798*/ 	.byte	0x04, 0x12
        /*079a*/ 	.short	(.L_336 - .L_335)
	.align		4
.L_335:
        /*079c*/ 	.word	index@(_ZN5flash44flash_bwd_dq_dk_dv_loop_seqk_parallel_kernelI23Flash_bwd_kernel_traitsILi256ELi64ELi64ELi8ELi4ELi2ELi2ELb0ELb0EN7cutlass6half_tE19Flash_kernel_traitsILi256ELi64ELi64ELi8ES3_EELb0ELb0ELb0ELb0ELb0ELb1ELb1EEEvNS_16Flash_bwd_paramsE)
        /*07a0*/ 	.word	0x00000058


	//----- nvinfo : EIATTR_MIN_STACK_SIZE
	.align		4
.L_336:
        /*07a4*/ 	.byte	0x04, 0x12
        /*07a6*/ 	.short	(.L_338 - .L_337)
	.align		4
.L_337:
        /*07a8*/ 	.word	index@(_ZN5flash44flash_bwd_dq_dk_dv_loop_seqk_parallel_kernelI23Flash_bwd_kernel_traitsILi256ELi64ELi64ELi8ELi4ELi2ELi2ELb0ELb0EN7cutlass6half_tE19Flash_kernel_traitsILi256ELi64ELi64ELi8ES3_EELb1ELb0ELb0ELb1ELb0ELb0ELb0EEEvNS_16Flash_bwd_paramsE)
        /*07ac*/ 	.word	0x00000078


	//----- nvinfo : EIATTR_MIN_STACK_SIZE
	.align		4
.L_338:
        /*07b0*/ 	.byte	0x04, 0x12
        /*07b2*/ 	.short	(.L_340 - .L_339)
	.align		4
.L_339:
        /*07b4*/ 	.word	index@(_ZN5flash44flash_bwd_dq_dk_dv_loop_seqk_parallel_kernelI23Flash_bwd_kernel_traitsILi256ELi64ELi64ELi8ELi4ELi2ELi2ELb0ELb0EN7cutlass6half_tE19Flash_kernel_traitsILi256ELi64ELi64ELi8ES3_EELb0ELb0ELb0ELb1ELb0ELb0ELb1EEEvNS_16Flash_bwd_paramsE)
        /*07b8*/ 	.word	0x00000060


	//----- nvinfo : EIATTR_MIN_STACK_SIZE
	.align		4
.L_340:
        /*07bc*/ 	.byte	0x04, 0x12
        /*07be*/ 	.short	(.L_342 - .L_341)
	.align		4
.L_341:
        /*07c0*/ 	.word	index@(_ZN5flash44flash_bwd_dq_dk_dv_loop_seqk_parallel_kernelI23Flash_bwd_kernel_traitsILi256ELi64ELi64ELi8ELi4ELi2ELi2ELb0ELb0EN7cutlass6half_tE19Flash_kernel_traitsILi256ELi64ELi64ELi8ES3_EELb1ELb0ELb1ELb0ELb0ELb1ELb0EEEvNS_16Flash_bwd_paramsE)
        /*07c4*/ 	.word	0x00000008


	//----- nvinfo : EIATTR_MIN_STACK_SIZE
	.align		4
.L_342:
        /*07c8*/ 	.byte	0x04, 0x12
        /*07ca*/ 	.short	(.L_344 - .L_343)
	.align		4
.L_343:
        /*07cc*/ 	.word	index@(_ZN5flash44flash_bwd_dq_dk_dv_loop_seqk_parallel_kernelI23Flash_bwd_kernel_traitsILi256ELi64ELi64ELi8ELi4ELi2ELi2ELb0ELb0EN7cutlass6half_tE19Flash_kernel_traitsILi256ELi64ELi64ELi8ES3_EELb0ELb0ELb1ELb0ELb0ELb1ELb1EEEvNS_16Flash_bwd_paramsE)
        /*07d0*/ 	.word	0x00000010


	//----- nvinfo : EIATTR_MIN_STACK_SIZE
	.align		4
.L_344:
        /*07d4*/ 	.byte	0x04, 0x12
        /*07d6*/ 	.short	(.L_346 - .L_345)
	.align		4
.L_345:
        /*07d8*/ 	.word	index@(_ZN5flash44flash_bwd_dq_dk_dv_loop_seqk_parallel_kernelI23Flash_bwd_kernel_traitsILi256ELi64ELi64ELi8ELi4ELi2ELi2ELb0ELb0EN7cutlass6half_tE19Flash_kernel_traitsILi256ELi64ELi64ELi8ES3_EELb1ELb0ELb1ELb1ELb0ELb0ELb0EEEvNS_16Flash_bwd_paramsE)
        /*07dc*/ 	.word	0x00000030


	//----- nvinfo : EIATTR_MIN_STACK_SIZE
	.align		4
.L_346:
        /*07e0*/ 	.byte	0x04, 0x12
        /*07e2*/ 	.short	(.L_348 - .L_347)
	.align		4
.L_347:
        /*07e4*/ 	.word	index@(_ZN5flash44flash_bwd_dq_dk_dv_loop_seqk_parallel_kernelI23Flash_bwd_kernel_traitsILi256ELi64ELi64ELi8ELi4ELi2ELi2ELb0ELb0EN7cutlass6half_tE19Flash_kernel_traitsILi256ELi64ELi64ELi8ES3_EELb0ELb0ELb1ELb1ELb0ELb0ELb1EEEvNS_16Flash_bwd_paramsE)
        /*07e8*/ 	.word	0x00000010


	//----- nvinfo : EIATTR_MIN_STACK_SIZE
	.align		4
.L_348:
        /*07ec*/ 	.byte	0x04, 0x12
        /*07ee*/ 	.short	(.L_350 - .L_349)
	.align		4
.L_349:
        /*07f0*/ 	.word	index@(_ZN5flash25flash_bwd_dot_do_o_kernelILb0E23Flash_bwd_kernel_traitsILi256ELi64ELi64ELi8ELi4ELi2ELi2ELb0ELb0EN7cutlass6half_tE19Flash_kernel_traitsILi256ELi64ELi64ELi8ES3_EEEEvNS_16Flash_bwd_paramsE)
        /*07f4*/ 	.word	0x00000000


	//----- nvinfo : EIATTR_MIN_STACK_SIZE
	.align		4
.L_350:
        /*07f8*/ 	.byte	0x04, 0x12
        /*07fa*/ 	.short	(.L_352 - .L_351)
	.align		4
.L_351:
        /*07fc*/ 	.word	index@(_ZN5flash25flash_bwd_dot_do_o_kernelILb1E23Flash_bwd_kernel_traitsILi256ELi64ELi64ELi8ELi4ELi2ELi2ELb0ELb0EN7cutlass6half_tE19Flash_kernel_traitsILi256ELi64ELi64ELi8ES3_EEEEvNS_16Flash_bwd_paramsE)
        /*0800*/ 	.word	0x00000000
.L_352:


//--------------------- .nv.info._ZN5flash27flash_bwd_convert_dq_kernelI23Flash_bwd_kernel_traitsILi256ELi64ELi32ELi8ELi4ELi1ELi2ELb1ELb1EN7cutlass6half_tE19Flash_kernel_traitsILi256ELi64ELi32ELi8ES3_EEEEvNS_16Flash_bwd_paramsEi --------------------------
	.section	.nv.info._ZN5flash27flash_bwd_convert_dq_kernelI23Flash_bwd_kernel_traitsILi256ELi64ELi32ELi8ELi4ELi1ELi2ELb1ELb1EN7cutlass6half_tE19Flash_kernel_traitsILi256ELi64ELi32ELi8ES3_EEEEvNS_16Flash_bwd_paramsEi,"",@"SHT_CUDA_INFO"
	.sectionflags	@""
	.align	4


	//----- nvinfo : EIATTR_CUDA_API_VERSION
	.align		4
        /*0000*/ 	.byte	0x04, 0x37
        /*0002*/ 	.short	(.L_354 - .L_353)
.L_353:
        /*0004*/ 	.word	0x00000082


	//----- nvinfo : EIATTR_SW2861232_WAR
	.align		4
.L_354:
        /*0008*/ 	.byte	0x01, 0x35
	.zero		2


	//----- nvinfo : EIATTR_PARAM_CBANK
	.align		4
        /*000c*/ 	.byte	0x04, 0x0a
        /*000e*/ 	.short	(.L_356 - .L_355)
	.align		4
.L_355:
        /*0010*/ 	.word	index@(.nv.constant0._ZN5flash27flash_bwd_convert_dq_kernelI23Flash_bwd_kernel_traitsILi256ELi64ELi32ELi8ELi4ELi1ELi2ELb1ELb1EN7cutlass6half_tE19Flash_kernel_traitsILi256ELi64ELi32ELi8ES3_EEEEvNS_16Flash_bwd_paramsEi)
        /*0014*/ 	.short	0x0160
        /*0016*/ 	.short	0x0284


	//----- nvinfo : EIATTR_CBANK_PARAM_SIZE
	.align		4
.L_356:
        /*0018*/ 	.byte	0x03, 0x19
        /*001a*/ 	.short	0x0284


	//----- nvinfo : EIATTR_KPARAM_INFO
	.align		4
        /*001c*/ 	.byte	0x04, 0x17
        /*001e*/ 	.short	(.L_358 - .L_357)
.L_357:
        /*0020*/ 	.word	0x00000000
        /*0024*/ 	.short	0x0001
        /*0026*/ 	.short	0x0280
        /*0028*/ 	.byte	0x00, 0xf0, 0x11, 0x00


	//----- nvinfo : EIATTR_KPARAM_INFO
	.align		4
.L_358:
        /*002c*/ 	.byte	0x04, 0x17
        /*002e*/ 	.short	(.L_360 - .L_359)
.L_359:
        /*0030*/ 	.word	0x00000000
        /*0034*/ 	.short	0x0000
        /*0036*/ 	.short	0x0000
        /*0038*/ 	.byte	0x00, 0xf0, 0x01, 0x0a


	//----- nvinfo : EIATTR_MAXREG_COUNT
	.align		4
.L_360:
        /*003c*/ 	.byte	0x03, 0x1b
        /*003e*/ 	.short	0x00ff


	//----- nvinfo : EIATTR_NUM_BARRIERS
	.align		4
        /*0040*/ 	.byte	0x02, 0x4c
        /*0042*/ 	.byte	0x01
	.zero		1


	//----- nvinfo : EIATTR_MERCURY_ISA_VERSION
	.align		4
        /*0044*/ 	.byte	0x03, 0x5f
        /*0046*/ 	.short	0x0000


	//----- nvinfo : EIATTR_EXIT_INSTR_OFFSETS
	.align		4
        /*0048*/ 	.byte	0x04, 0x1c
        /*004a*/ 	.short	(.L_362 - .L_361)


	//   ....[0]....
.L_361:
        /*004c*/ 	.word	0x00000170


	//   ....[1]....
        /*0050*/ 	.word	0x000021b0


	//   ....[2]....
        /*0054*/ 	.word	0x000022d0


	//   ....[3]....
        /*0058*/ 	.word	0x000022f0


	//----- nvinfo : EIATTR_CTAIDZ_USED
	.align		4
.L_362:
        /*005c*/ 	.byte	0x01, 0x04
	.zero		2


	//----- nvinfo : EIATTR_CRS_STACK_SIZE
	.align		4
        /*0060*/ 	.byte	0x04, 0x1e
        /*0062*/ 	.short	(.L_364 - .L_363)
.L_363:
        /*0064*/ 	.word	0x00000000
.L_364:


//--------------------- .nv.info._ZN5flash44flash_bwd_dq_dk_dv_loop_seqk_parallel_kernelI23Flash_bwd_kernel_traitsILi256ELi64ELi32ELi8ELi4ELi1ELi2ELb1ELb1EN7cutlass6half_tE19Flash_kernel_traitsILi256ELi64ELi32ELi8ES3_EELb0ELb0ELb0ELb0ELb0ELb0ELb0EEEvNS_16Flash_bwd_paramsE --------------------------
	.section	.nv.info._ZN5flash44flash_bwd_dq_dk_dv_loop_seqk_parallel_kernelI23Flash_bwd_kernel_traitsILi256ELi64ELi32ELi8ELi4ELi1ELi2ELb1ELb1EN7cutlass6half_tE19Flash_kernel_traitsILi256ELi64ELi32ELi8ES3_EELb0ELb0ELb0ELb0ELb0ELb0ELb0EEEvNS_16Flash_bwd_paramsE,"",@"SHT_CUDA_INFO"
	.sectionflags	@""
	.align	4


	//----- nvinfo : EIATTR_CUDA_API_VERSION
	.align		4
        /*0000*/ 	.byte	0x04, 0x37
        /*0002*/ 	.short	(.L_366 - .L_365)
.L_365:
        /*0004*/ 	.word	0x00000082


	//----- nvinfo : EIATTR_SW2861232_WAR
	.align		4
.L_366:
        /*0008*/ 	.byte	0x01, 0x35
	.zero		2


	//----- nvinfo : EIATTR_PARAM_CBANK
	.align		4
        /*000c*/ 	.byte	0x04, 0x0a
        /*000e*/ 	.short	(.L_368 - .L_367)
	.align		4
.L_367:
        /*0010*/ 	.word	index@(.nv.constant0._ZN5flash44flash_bwd_dq_dk_dv_loop_seqk_parallel_kernelI23Flash_bwd_kernel_traitsILi256ELi64ELi32ELi8ELi4ELi1ELi2ELb1ELb1EN7cutlass6half_tE19Flash_kernel_traitsILi256ELi64ELi32ELi8ES3_EELb0ELb0ELb0ELb0ELb0ELb0ELb0EEEvNS_16Flash_bwd_paramsE)
        /*0014*/ 	.short	0x0160
        /*0016*/ 	.short	0x0280


	//----- nvinfo : EIATTR_CBANK_PARAM_SIZE
	.align		4
.L_368:
        /*0018*/ 	.byte	0x03, 0x19
        /*001a*/ 	.short	0x0280


	//----- nvinfo : EIATTR_KPARAM_INFO
	.align		4
        /*001c*/ 	.byte	0x04, 0x17
        /*001e*/ 	.short	(.L_370 - .L_369)
.L_369:
        /*0020*/ 	.word	0x00000000
        /*0024*/ 	.short	0x0000
        /*0026*/ 	.short	0x0000
        /*0028*/ 	.byte	0x00, 0xf0, 0x01, 0x0a


	//----- nvinfo : EIATTR_MAXREG_COUNT
	.align		4
.L_370:
        /*002c*/ 	.byte	0x03, 0x1b
        /*002e*/ 	.short	0x00ff


	//----- nvinfo : EIATTR_NUM_BARRIERS
	.align		4
        /*0030*/ 	.byte	0x02, 0x4c
        /*0032*/ 	.byte	0x01
	.zero		1


	//----- nvinfo : EIATTR_ANNOTATIONS
	.align		4
        /*0034*/ 	.byte	0x04, 0x55
        /*0036*/ 	.short	(.L_372 - .L_371)


	//   ....[0]....
.L_371:
        /*0038*/ 	.word	0x00000001
        /*003c*/ 	.byte	0xf0, 0x07, 0x00, 0x00, 0x01, 0x00, 0x00, 0x00, 0xf0, 0x0b, 0x00, 0x00, 0x01, 0x00, 0x00, 0x00
        /*004c*/ 	.byte	0xc0, 0x0c, 0x00, 0x00, 0x01, 0x00, 0x00, 0x00, 0x60, 0x1a, 0x00, 0x00, 0x01, 0x00, 0x00, 0x00
        /*005c*/ 	.byte	0x60, 0x2e, 0x00, 0x00, 0x01, 0x00, 0x00, 0x00, 0x10, 0x36, 0x00, 0x00, 0x01, 0x00, 0x00, 0x00
        /*006c*/ 	.byte	0x60, 0x63, 0x00, 0x00, 0x01, 0x00, 0x00, 0x00, 0x50, 0x73, 0x00, 0x00


	//----- nvinfo : EIATTR_MERCURY_ISA_VERSION
	.align		4
.L_372:
        /*0078*/ 	.byte	0x03, 0x5f
        /*007a*/ 	.short	0x0000


	//----- nvinfo : EIATTR_EXIT_INSTR_OFFSETS
	.align		4
        /*007c*/ 	.byte	0x04, 0x1c
        /*007e*/ 	.short	(.L_374 - .L_373)


	//   ....[0]....
.L_373:
        /*0080*/ 	.word	0x000000b0


	//   ....[1]....
        /*0084*/ 	.word	0x00007820


	//----- nvinfo : EIATTR_CTAIDZ_USED
	.align		4
.L_374:
        /*0088*/ 	.byte	0x01, 0x04
	.zero		2


	//----- nvinfo : EIATTR_CRS_STACK_SIZE
	.align		4
        /*008c*/ 	.byte	0x04, 0x1e
        /*008e*/ 	.short	(.L_376 - .L_375)
.L_375:
        /*0090*/ 	.word	0x00000000
.L_376:


//--------------------- .nv.info._ZN5flash44flash_bwd_dq_dk_dv_loop_seqk_parallel_kernelI23Flash_bwd_kernel_traitsILi256ELi64ELi32ELi8ELi4ELi1ELi2ELb1ELb1EN7cutlass6half_tE19Flash_kernel_traitsILi256ELi64ELi32ELi8ES3_EELb0ELb0ELb0ELb0ELb0ELb0ELb1EEEvNS_16Flash_bwd_paramsE --------------------------
	.section	.nv.info._ZN5flash44flash_bwd_dq_dk_dv_loop_seqk_parallel_kernelI23Flash_bwd_kernel_traitsILi256ELi64ELi32ELi8ELi4ELi1ELi2ELb1ELb1EN7cutlass6half_tE19Flash_kernel_traitsILi256ELi64ELi32ELi8ES3_EELb0ELb0ELb0ELb0ELb0ELb0ELb1EEEvNS_16Flash_bwd_paramsE,"",@"SHT_CUDA_INFO"
	.sectionflags	@""
	.align	4


	//----- nvinfo : EIATTR_CUDA_API_VERSION
	.align		4
        /*0000*/ 	.byte	0x04, 0x37
        /*0002*/ 	.short	(.L_378 - .L_377)
.L_377:
        /*0004*/ 	.word	0x00000082


	//----- nvinfo : EIATTR_SW2861232_WAR
	.align		4
.L_378:
        /*0008*/ 	.byte	0x01, 0x35
	.zero		2


	//----- nvinfo : EIATTR_PARAM_CBANK
	.align		4
        /*000c*/ 	.byte	0x04, 0x0a
        /*000e*/ 	.short	(.L_380 - .L_379)
	.align		4
.L_379:
        /*0010*/ 	.word	index@(.nv.constant0._ZN5flash44flash_bwd_dq_dk_dv_loop_seqk_parallel_kernelI23Flash_bwd_kernel_traitsILi256ELi64ELi32ELi8ELi4ELi1ELi2ELb1ELb1EN7cutlass6half_tE19Flash_kernel_traitsILi256ELi64ELi32ELi8ES3_EELb0ELb0ELb0ELb0ELb0ELb0ELb1EEEvNS_16Flash_bwd_paramsE)
        /*0014*/ 	.short	0x0160
        /*0016*/ 	.short	0x0280


	//----- nvinfo : EIATTR_CBANK_PARAM_SIZE
	.align		4
.L_380:
        /*0018*/ 	.byte	0x03, 0x19
        /*001a*/ 	.short	0x0280


	//----- nvinfo : EIATTR_KPARAM_INFO
	.align		4
        /*001c*/ 	.byte	0x04, 0x17
        /*001e*/ 	.short	(.L_382 - .L_381)
.L_381:
        /*0020*/ 	.word	0x00000000
        /*0024*/ 	.short	0x0000
        /*0026*/ 	.short	0x0000
        /*0028*/ 	.byte	0x00, 0xf0, 0x01, 0x0a


	//----- nvinfo : EIATTR_MAXREG_COUNT
	.align		4
.L_382:
        /*002c*/ 	.byte	0x03, 0x1b
        /*002e*/ 	.short	0x00ff


	//----- nvinfo : EIATTR_NUM_BARRIERS
	.align		4
        /*0030*/ 	.byte	0x02, 0x4c
        /*0032*/ 	.byte	0x01
	.zero		1


	//----- nvinfo : EIATTR_ANNOTATIONS
	.align		4
        /*0034*/ 	.byte	0x04, 0x55
        /*0036*/ 	.short	(.L_384 - .L_383)


	//   ....[0]....
.L_383:
        /*0038*/ 	.word	0x00000001
        /*003c*/ 	.byte	0xf0, 0x07, 0x00, 0x00, 0x01, 0x00, 0x00, 0x00, 0xf0, 0x0b, 0x00, 0x00, 0x01, 0x00, 0x00, 0x00
        /*004c*/ 	.byte	0xc0, 0x0c, 0x00, 0x00, 0x01, 0x00, 0x00, 0x00, 0x60, 0x1a, 0x00, 0x00, 0x01, 0x00, 0x00, 0x00
        /*005c*/ 	.byte	0x60, 0x2e, 0x00, 0x00, 0x01, 0x00, 0x00, 0x00, 0x20, 0x36, 0x00, 0x00, 0x01, 0x00, 0x00, 0x00
        /*006c*/ 	.byte	0x80, 0x66, 0x00, 0x00, 0x01, 0x00, 0x00, 0x00, 0x70, 0x76, 0x00, 0x00


	//----- nvinfo : EIATTR_MERCURY_ISA_VERSION
	.align		4
.L_384:
        /*0078*/ 	.byte	0x03, 0x5f
        /*007a*/ 	.short	0x0000


	//----- nvinfo : EIATTR_EXIT_INSTR_OFFSETS
	.align		4
        /*007c*/ 	.byte	0x04, 0x1c
        /*007e*/ 	.short	(.L_386 - .L_385)


	//   ....[0]....
.L_385:
        /*0080*/ 	.word	0x000000b0


	//   ....[1]....
        /*0084*/ 	.word	0x00007b40


	//----- nvinfo : EIATTR_CTAIDZ_USED
	.align		4
.L_386:
        /*0088*/ 	.byte	0x01, 0x04
	.zero		2


	//----- nvinfo : EIATTR_CRS_STACK_SIZE
	.align		4
        /*008c*/ 	.byte	0x04, 0x1e
        /*008e*/ 	.short	(.L_388 - .L_387)
.L_387:
        /*0090*/ 	.word	0x00000000
.L_388:


//--------------------- .nv.info._ZN5flash44flash_bwd_dq_dk_dv_loop_seqk_parallel_kernelI23Flash_bwd_kernel_traitsILi256ELi64ELi32ELi8ELi4ELi1ELi2ELb1ELb1EN7cutlass6half_tE19Flash_kernel_traitsILi256ELi64ELi32ELi8ES3_EELb0ELb0ELb1ELb0ELb0ELb0ELb0EEEvNS_16Flash_bwd_paramsE --------------------------
	.section	.nv.info._ZN5flash44flash_bwd_dq_dk_dv_loop_seqk_parallel_kernelI23Flash_bwd_kernel_traitsILi256ELi64ELi32ELi8ELi4ELi1ELi2ELb1ELb1EN7cutlass6half_tE19Flash_kernel_traitsILi256ELi64ELi32ELi8ES3_EELb0ELb0ELb1ELb0ELb0ELb0ELb0EEEvNS_16Flash_bwd_paramsE,"",@"SHT_CUDA_INFO"
	.sectionflags	@""
	.align	4


	//----- nvinfo : EIATTR_CUDA_API_VERSION
	.align		4
        /*0000*/ 	.byte	0x04, 0x37
        /*0002*/ 	.short	(.L_390 - .L_389)
.L_389:
        /*0004*/ 	.word	0x00000082


	//----- nvinfo : EIATTR_SW2861232_WAR
	.align		4
.L_390:
        /*0008*/ 	.byte	0x01, 0x35
	.zero		2


	//----- nvinfo : EIATTR_PARAM_CBANK
	.align		4
        /*000c*/ 	.byte	0x04, 0x0a
        /*000e*/ 	.short	(.L_392 - .L_391)
	.align		4
.L_391:
        /*0010*/ 	.word	index@(.nv.constant0._ZN5flash44flash_bwd_dq_dk_dv_loop_seqk_parallel_kernelI23Flash_bwd_kernel_traitsILi256ELi64ELi32ELi8ELi4ELi1ELi2ELb1ELb1EN7cutlass6half_tE19Flash_kernel_traitsILi256ELi64ELi32ELi8ES3_EELb0ELb0ELb1ELb0ELb0ELb0ELb0EEEvNS_16Flash_bwd_paramsE)
        /*0014*/ 	.short	0x0160
        /*0016*/ 	.short	0x0280


	//----- nvinfo : EIATTR_CBANK_PARAM_SIZE
	.align		4
.L_392:
        /*0018*/ 	.byte	0x03, 0x19
        /*001a*/ 	.short	0x0280


	//----- nvinfo : EIATTR_KPARAM_INFO
	.align		4
        /*001c*/ 	.byte	0x04, 0x17
        /*001e*/ 	.short	(.L_394 - .L_393)
.L_393:
        /*0020*/ 	.word	0x00000000
        /*0024*/ 	.short	0x0000
        /*0026*/ 	.short	0x0000
        /*0028*/ 	.byte	0x00, 0xf0, 0x01, 0x0a


	//----- nvinfo : EIATTR_MAXREG_COUNT
	.align		4
.L_394:
        /*002c*/ 	.byte	0x03, 0x1b
        /*002e*/ 	.short	0x00ff


	//----- nvinfo : EIATTR_NUM_BARRIERS
	.align		4
        /*0030*/ 	.byte	0x02, 0x4c
        /*0032*/ 	.byte	0x01
	.zero		1


	//----- nvinfo : EIATTR_ANNOTATIONS
	.align		4
        /*0034*/ 	.byte	0x04, 0x55
        /*0036*/ 	.short	(.L_396 - .L_395)


	//   ....[0]....
.L_395:
        /*0038*/ 	.word	0x00000001
        /*003c*/ 	.byte	0x10, 0x08, 0x00, 0x00, 0x01, 0x00, 0x00, 0x00, 0xb0, 0x0b, 0x00, 0x00, 0x01, 0x00, 0x00, 0x00
        /*004c*/ 	.byte	0x70, 0x0c, 0x00, 0x00, 0x01, 0x00, 0x00, 0x00, 0xe0, 0x0c, 0x00, 0x00, 0x01, 0x00, 0x00, 0x00
        /*005c*/ 	.byte	0x60, 0x35, 0x00, 0x00, 0x01, 0x00, 0x00, 0x00, 0xb0, 0x42, 0x00, 0x00, 0x01, 0x00, 0x00, 0x00
        /*006c*/ 	.byte	0xe0, 0x42, 0x00, 0x00, 0x01, 0x00, 0x00, 0x00, 0x80, 0x45, 0x00, 0x00, 0x01, 0x00, 0x00, 0x00
        /*007c*/ 	.byte	0x30, 0x6c, 0x00, 0x00


	//----- nvinfo : EIATTR_MERCURY_ISA_VERSION
	.align		4
.L_396:
        /*0080*/ 	.byte	0x03, 0x5f
        /*0082*/ 	.short	0x0000


	//----- nvinfo : EIATTR_EXIT_INSTR_OFFSETS
	.align		4
        /*0084*/ 	.byte	0x04, 0x1c
        /*0086*/ 	.short	(.L_398 - .L_397)


	//   ....[0]....
.L_397:
        /*0088*/ 	.word	0x000000b0


	//   ....[1]....
        /*008c*/ 	.word	0x00007a30


	//----- nvinfo : EIATTR_CTAIDZ_USED
	.align		4
.L_398:
        /*0090*/ 	.byte	0x01, 0x04
	.zero		2


	//----- nvinfo : EIATTR_CRS_STACK_SIZE
	.align		4
        /*0094*/ 	.byte	0x04, 0x1e
        /*0096*/ 	.short	(.L_400 - .L_399)
.L_399:
        /*0098*/ 	.word	0x00000000
.L_400:


//--------------------- .nv.info._ZN5flash44flash_bwd_dq_dk_dv_loop_seqk_parallel_kernelI23Flash_bwd_kernel_traitsILi256ELi64ELi32ELi8ELi4ELi1ELi2ELb1ELb1EN7cutlass6half_tE19Flash_kernel_traitsILi256ELi64ELi32ELi8ES3_EELb0ELb0ELb1ELb0ELb0ELb0ELb1EEEvNS_16Flash_bwd_paramsE --------------------------
	.section	.nv.info._ZN5flash44flash_bwd_dq_dk_dv_loop_seqk_parallel_kernelI23Flash_bwd_kernel_traitsILi256ELi64ELi32ELi8ELi4ELi1ELi2ELb1ELb1EN7cutlass6half_tE19Flash_kernel_traitsILi256ELi64ELi32ELi8ES3_EELb0ELb0ELb1ELb0ELb0ELb0ELb1EEEvNS_16Flash_bwd_paramsE,"",@"SHT_CUDA_INFO"
	.sectionflags	@""
	.align	4


	//----- nvinfo : EIATTR_CUDA_API_VERSION
	.align		4
        /*0000*/ 	.byte	0x04, 0x37
        /*0002*/ 	.short	(.L_402 - .L_401)
.L_401:
        /*0004*/ 	.word	0x00000082


	//----- nvinfo : EIATTR_SW2861232_WAR
	.align		4
.L_402:
        /*0008*/ 	.byte	0x01, 0x35
	.zero		2


	//----- nvinfo : EIATTR_PARAM_CBANK
	.align		4
        /*000c*/ 	.byte	0x04, 0x0a
        /*000e*/ 	.short	(.L_404 - .L_403)
	.align		4
.L_403:
        /*0010*/ 	.word	index@(.nv.constant0._ZN5flash44flash_bwd_dq_dk_dv_loop_seqk_parallel_kernelI23Flash_bwd_kernel_traitsILi256ELi64ELi32ELi8ELi4ELi1ELi2ELb1ELb1EN7cutlass6half_tE19Flash_kernel_traitsILi256ELi64ELi32ELi8ES3_EELb0ELb0ELb1ELb0ELb0ELb0ELb1EEEvNS_16Flash_bwd_paramsE)
        /*0014*/ 	.short	0x0160
        /*0016*/ 	.short	0x0280


	//----- nvinfo : EIATTR_CBANK_PARAM_SIZE
	.align		4
.L_404:
        /*0018*/ 	.byte	0x03, 0x19
        /*001a*/ 	.short	0x0280


	//----- nvinfo : EIATTR_KPARAM_INFO
	.align		4
        /*001c*/ 	.byte	0x04, 0x17
        /*001e*/ 	.short	(.L_406 - .L_405)
.L_405:
        /*0020*/ 	.word	0x00000000
        /*0024*/ 	.short	0x0000
        /*0026*/ 	.short	0x0000
        /*0028*/ 	.byte	0x00, 0xf0, 0x01, 0x0a


	//----- nvinfo : EIATTR_MAXREG_COUNT
	.align		4
.L_406:
        /*002c*/ 	.byte	0x03, 0x1b
        /*002e*/ 	.short	0x00ff


	//----- nvinfo : EIATTR_NUM_BARRIERS
	.align		4
        /*0030*/ 	.byte	0x02, 0x4c
        /*0032*/ 	.byte	0x01
	.zero		1


	//----- nvinfo : EIATTR_ANNOTATIONS
	.align		4
        /*0034*/ 	.byte	0x04, 0x55
        /*0036*/ 	.short	(.L_408 - .L_407)


	//   ....[0]....
.L_407:
        /*0038*/ 	.word	0x00000001
        /*003c*/ 	.byte	0x10, 0x08, 0x00, 0x00, 0x01, 0x00, 0x00, 0x00, 0xb0, 0x0b, 0x00, 0x00, 0x01, 0x00, 0x00, 0x00
        /*004c*/ 	.byte	0x70, 0x0c, 0x00, 0x00, 0x01, 0x00, 0x00, 0x00, 0xe0, 0x0c, 0x00, 0x00, 0x01, 0x00, 0x00, 0x00
        /*005c*/ 	.byte	0x60, 0x35, 0x00, 0x00, 0x01, 0x00, 0x00, 0x00, 0x50, 0x44, 0x00, 0x00, 0x01, 0x00, 0x00, 0x00
        /*006c*/ 	.byte	0x80, 0x44, 0x00, 0x00, 0x01, 0x00, 0x00, 0x00, 0x20, 0x47, 0x00, 0x00, 0x01, 0x00, 0x00, 0x00
        /*007c*/ 	.byte	0x50, 0x6f, 0x00, 0x00


	//----- nvinfo : EIATTR_MERCURY_ISA_VERSION
	.align		4
.L_408:
        /*0080*/ 	.byte	0x03, 0x5f
        /*0082*/ 	.short	0x0000


	//----- nvinfo : EIATTR_EXIT_INSTR_OFFSETS
	.align		4
        /*0084*/ 	.byte	0x04, 0x1c
        /*0086*/ 	.short	(.L_410 - .L_409)


	//   ....[0]....
.L_409:
        /*0088*/ 	.word	0x000000b0


	//   ....[1]....
        /*008c*/ 	.word	0x00007d50


	//----- nvinfo : EIATTR_CTAIDZ_USED
	.align		4
.L_410:
        /*0090*/ 	.byte	0x01, 0x04
	.zero		2


	//----- nvinfo : EIATTR_CRS_STACK_SIZE
	.align		4
        /*0094*/ 	.byte	0x04, 0x1e
        /*0096*/ 	.short	(.L_412 - .L_411)
.L_411:
        /*0098*/ 	.word	0x00000000
.L_412:


//--------------------- .nv.info._ZN5flash44flash_bwd_dq_dk_dv_loop_seqk_parallel_kernelI23Flash_bwd_kernel_traitsILi256ELi64ELi32ELi8ELi4ELi1ELi2ELb1ELb1EN7cutlass6half_tE19Flash_kernel_traitsILi256ELi64ELi32ELi8ES3_EELb0ELb0ELb0ELb0ELb0ELb1ELb0EEEvNS_16Flash_bwd_paramsE --------------------------
	.section	.nv.info._ZN5flash44flash_bwd_dq_dk_dv_loop_seqk_parallel_kernelI23Flash_bwd_kernel_traitsILi256ELi64ELi32ELi8ELi4ELi1ELi2ELb1ELb1EN7cutlass6half_tE19Flash_kernel_traitsILi256ELi64ELi32ELi8ES3_EELb0ELb0ELb0ELb0ELb0ELb1ELb0EEEvNS_16Flash_bwd_paramsE,"",@"SHT_CUDA_INFO"
	.sectionflags	@""
	.align	4


	//----- nvinfo : EIATTR_CUDA_API_VERSION
	.align		4
        /*0000*/ 	.byte	0x04, 0x37
        /*0002*/ 	.short	(.L_414 - .L_413)
.L_413:
        /*0004*/ 	.word	0x00000082


	//----- nvinfo : EIATTR_SW2861232_WAR
	.align		4
.L_414:
        /*0008*/ 	.byte	0x01, 0x35
	.zero		2


	//----- nvinfo : EIATTR_PARAM_CBANK
	.align		4
        /*000c*/ 	.byte	0x04, 0x0a
        /*000e*/ 	.short	(.L_416 - .L_415)
	.align		4
.L_415:
        /*0010*/ 	.word	index@(.nv.constant0._ZN5flash44flash_bwd_dq_dk_dv_loop_seqk_parallel_kernelI23Flash_bwd_kernel_traitsILi256ELi64ELi32ELi8ELi4ELi1ELi2ELb1ELb1EN7cutlass6half_tE19Flash_kernel_traitsILi256ELi64ELi32ELi8ES3_EELb0ELb0ELb0ELb0ELb0ELb1ELb0EEEvNS_16Flash_bwd_paramsE)
        /*0014*/ 	.short	0x0160
        /*0016*/ 	.short	0x0280


	//----- nvinfo : EIATTR_CBANK_PARAM_SIZE
	.align		4
.L_416:
        /*0018*/ 	.byte	0x03, 0x19
        /*001a*/ 	.short	0x0280


	//----- nvinfo : EIATTR_KPARAM_INFO
	.align		4
        /*001c*/ 	.byte	0x04, 0x17
        /*001e*/ 	.short	(.L_418 - .L_417)
.L_417:
        /*0020*/ 	.word	0x00000000
        /*0024*/ 	.short	0x0000
        /*0026*/ 	.short	0x0000
        /*0028*/ 	.byte	0x00, 0xf0, 0x01, 0x0a


	//----- nvinfo : EIATTR_MAXREG_COUNT
	.align		4
.L_418:
        /*002c*/ 	.byte	0x03, 0x1b
        /*002e*/ 	.short	0x00ff


	//----- nvinfo : EIATTR_NUM_BARRIERS
	.align		4
        /*0030*/ 	.byte	0x02, 0x4c
        /*0032*/ 	.byte	0x01
	.zero		1


	//----- nvinfo : EIATTR_ANNOTATIONS
	.align		4
        /*0034*/ 	.byte	0x04, 0x55
        /*0036*/ 	.short	(.L_420 - .L_419)


	//   ....[0]....
.L_419:
        /*0038*/ 	.word	0x00000001
        /*003c*/ 	.byte	0x70, 0x03, 0x00, 0x00, 0x01, 0x00, 0x00, 0x00, 0x40, 0x07, 0x00, 0x00, 0x01, 0x00, 0x00, 0x00
        /*004c*/ 	.byte	0xd0, 0x07, 0x00, 0x00, 0x01, 0x00, 0x00, 0x00, 0x60, 0x0b, 0x00, 0x00, 0x01, 0x00, 0x00, 0x00
        /*005c*/ 	.byte	0xa0, 0x19, 0x00, 0x00, 0x01, 0x00, 0x00, 0x00, 0xb0, 0x19, 0x00, 0x00, 0x01, 0x00, 0x00, 0x00
        /*006c*/ 	.byte	0xd0, 0x19, 0x00, 0x00, 0x01, 0x00, 0x00, 0x00, 0xc0, 0x1c, 0x00, 0x00, 0x01, 0x00, 0x00, 0x00
        /*007c*/ 	.byte	0x10, 0x1e, 0x00, 0x00, 0x01, 0x00, 0x00, 0x00, 0xb0, 0x29, 0x00, 0x00, 0x01, 0x00, 0x00, 0x00
        /*008c*/ 	.byte	0xe0, 0x59, 0x00, 0x00, 0x01, 0x00, 0x00, 0x00, 0xf0, 0x5f, 0x00, 0x00


	//----- nvinfo : EIATTR_MERCURY_ISA_VERSION
	.align		4
.L_420:
        /*0098*/ 	.byte	0x03, 0x5f
        /*009a*/ 	.short	0x0000


	//----- nvinfo : EIATTR_EXIT_INSTR_OFFSETS
	.align		4
        /*009c*/ 	.byte	0x04, 0x1c
        /*009e*/ 	.short	(.L_422 - .L_421)


	//   ....[0]....
.L_421:
        /*00a0*/ 	.word	0x000000b0


	//   ....[1]....
        /*00a4*/ 	.word	0x00006330


	//----- nvinfo : EIATTR_CTAIDZ_USED
	.align		4
.L_422:
        /*00a8*/ 	.byte	0x01, 0x04
	.zero		2


	//----- nvinfo : EIATTR_CRS_STACK_SIZE
	.align		4
        /*00ac*/ 	.byte	0x04, 0x1e
        /*00ae*/ 	.short	(.L_424 - .L_423)
.L_423:
        /*00b0*/ 	.word	0x00000000
.L_424:


//--------------------- .nv.info._ZN5flash44flash_bwd_dq_dk_dv_loop_seqk_parallel_kernelI23Flash_bwd_kernel_traitsILi256ELi64ELi32ELi8ELi4ELi1ELi2ELb1ELb1EN7cutlass6half_tE19Flash_kernel_traitsILi256ELi64ELi32ELi8ES3_EELb0ELb0ELb0ELb0ELb0ELb1ELb1EEEvNS_16Flash_bwd_paramsE --------------------------
	.section	.nv.info._ZN5flash44flash_bwd_dq_dk_dv_loop_seqk_parallel_kernelI23Flash_bwd_kernel_traitsILi256ELi64ELi32ELi8ELi4ELi1ELi2ELb1ELb1EN7cutlass6half_tE19Flash_kernel_traitsILi256ELi64ELi32ELi8ES3_EELb0ELb0ELb0ELb0ELb0ELb1ELb1EEEvNS_16Flash_bwd_paramsE,"",@"SHT_CUDA_INFO"
	.sectionflags	@""
	.align	4


	//----- nvinfo : EIATTR_CUDA_API_VERSION
	.align		4
        /*0000*/ 	.byte	0x04, 0x37
        /*0002*/ 	.short	(.L_426 - .L_425)
.L_425:
        /*0004*/ 	.word	0x00000082


	//----- nvinfo : EIATTR_SW2861232_WAR
	.align		4
.L_426:
        /*0008*/ 	.byte	0x01, 0x35
	.zero		2


	//----- nvinfo : EIATTR_PARAM_CBANK
	.align		4
        /*000c*/ 	.byte	0x04, 0x0a
        /*000e*/ 	.short	(.L_428 - .L_427)
	.align		4
.L_427:
        /*0010*/ 	.word	index@(.nv.constant0._ZN5flash44flash_bwd_dq_dk_dv_loop_seqk_parallel_kernelI23Flash_bwd_kernel_traitsILi256ELi64ELi32ELi8ELi4ELi1ELi2ELb1ELb1EN7cutlass6half_tE19Flash_kernel_traitsILi256ELi64ELi32ELi8ES3_EELb0ELb0ELb0ELb0ELb0ELb1ELb1EEEvNS_16Flash_bwd_paramsE)
        /*0014*/ 	.short	0x0160
        /*0016*/ 	.short	0x0280


	//----- nvinfo : EIATTR_CBANK_PARAM_SIZE
	.align		4
.L_428:
        /*0018*/ 	.byte	0x03, 0x19
        /*001a*/ 	.short	0x0280


	//----- nvinfo : EIATTR_KPARAM_INFO
	.align		4
        /*001c*/ 	.byte	0x04, 0x17
        /*001e*/ 	.short	(.L_430 - .L_429)
.L_429:
        /*0020*/ 	.word	0x00000000
        /*0024*/ 	.short	0x0000
        /*0026*/ 	.short	0x0000
        /*0028*/ 	.byte	0x00, 0xf0, 0x01, 0x0a


	//----- nvinfo : EIATTR_MAXREG_COUNT
	.align		4
.L_430:
        /*002c*/ 	.byte	0x03, 0x1b
        /*002e*/ 	.short	0x00ff


	//----- nvinfo : EIATTR_NUM_BARRIERS
	.align		4
        /*0030*/ 	.byte	0x02, 0x4c
        /*0032*/ 	.byte	0x01
	.zero		1


	//----- nvinfo : EIATTR_ANNOTATIONS
	.align		4
        /*0034*/ 	.byte	0x04, 0x55
        /*0036*/ 	.short	(.L_432 - .L_431)


	//   ....[0]....
.L_431:
        /*0038*/ 	.word	0x00000001
        /*003c*/ 	.byte	0x70, 0x03, 0x00, 0x00, 0x01, 0x00, 0x00, 0x00, 0x40, 0x07, 0x00, 0x00, 0x01, 0x00, 0x00, 0x00
        /*004c*/ 	.byte	0xd0, 0x07, 0x00, 0x00, 0x01, 0x00, 0x00, 0x00, 0x60, 0x0b, 0x00, 0x00, 0x01, 0x00, 0x00, 0x00
        /*005c*/ 	.byte	0xa0, 0x19, 0x00, 0x00, 0x01, 0x00, 0x00, 0x00, 0xb0, 0x19, 0x00, 0x00, 0x01, 0x00, 0x00, 0x00
        /*006c*/ 	.byte	0xd0, 0x19, 0x00, 0x00, 0x01, 0x00, 0x00, 0x00, 0xc0, 0x1c, 0x00, 0x00, 0x01, 0x00, 0x00, 0x00
        /*007c*/ 	.byte	0x10, 0x1e, 0x00, 0x00, 0x01, 0x00, 0x00, 0x00, 0xc0, 0x29, 0x00, 0x00, 0x01, 0x00, 0x00, 0x00
        /*008c*/ 	.byte	0xf0, 0x5c, 0x00, 0x00, 0x01, 0x00, 0x00, 0x00, 0x00, 0x63, 0x00, 0x00


	//----- nvinfo : EIATTR_MERCURY_ISA_VERSION
	.align		4
.L_432:
        /*0098*/ 	.byte	0x03, 0x5f
        /*009a*/ 	.short	0x0000


	//----- nvinfo : EIATTR_EXIT_INSTR_OFFSETS
	.align		4
        /*009c*/ 	.byte	0x04, 0x1c
        /*009e*/ 	.short	(.L_434 - .L_433)


	//   ....[0]....
.L_433:
        /*00a0*/ 	.word	0x000000b0


	//   ....[1]....
        /*00a4*/ 	.word	0x00006640


	//----- nvinfo : EIATTR_CTAIDZ_USED
	.align		4
.L_434:
        /*00a8*/ 	.byte	0x01, 0x04
	.zero		2


	//----- nvinfo : EIATTR_CRS_STACK_SIZE
	.align		4
        /*00ac*/ 	.byte	0x04, 0x1e
        /*00ae*/ 	.short	(.L_436 - .L_435)
.L_435:
        /*00b0*/ 	.word	0x00000000
.L_436:


//--------------------- .nv.info._ZN5flash44flash_bwd_dq_dk_dv_loop_seqk_parallel_kernelI23Flash_bwd_kernel_traitsILi256ELi64ELi32ELi8ELi4ELi1ELi2ELb1ELb1EN7cutlass6half_tE19Flash_kernel_traitsILi256ELi64ELi32ELi8ES3_EELb0ELb0ELb0ELb1ELb0ELb0ELb0EEEvNS_16Flash_bwd_paramsE --------------------------
	.section	.nv.info._ZN5flash44flash_bwd_dq_dk_dv_loop_seqk_parallel_kernelI23Flash_bwd_kernel_traitsILi256ELi64ELi32ELi8ELi4ELi1ELi2ELb1ELb1EN7cutlass6half_tE19Flash_kernel_traitsILi256ELi64ELi32ELi8ES3_EELb0ELb0ELb0ELb1ELb0ELb0ELb0EEEvNS_16Flash_bwd_paramsE,"",@"SHT_CUDA_INFO"
	.sectionflags	@""
	.align	4


	//----- nvinfo : EIATTR_CUDA_API_VERSION
	.align		4
        /*0000*/ 	.byte	0x04, 0x37
        /*0002*/ 	.short	(.L_438 - .L_437)
.L_437:
        /*0004*/ 	.word	0x00000082


	//----- nvinfo : EIATTR_SW2861232_WAR
	.align		4
.L_438:
        /*0008*/ 	.byte	0x01, 0x35
	.zero		2


	//----- nvinfo : EIATTR_PARAM_CBANK
	.align		4
        /*000c*/ 	.byte	0x04, 0x0a
        /*000e*/ 	.short	(.L_440 - .L_439)
	.align		4
.L_439:
        /*0010*/ 	.word	index@(.nv.constant0._ZN5flash44flash_bwd_dq_dk_dv_loop_seqk_parallel_kernelI23Flash_bwd_kernel_traitsILi256ELi64ELi32ELi8ELi4ELi1ELi2ELb1ELb1EN7cutlass6half_tE19Flash_kernel_traitsILi256ELi64ELi32ELi8ES3_EELb0ELb0ELb0ELb1ELb0ELb0ELb0EEEvNS_16Flash_bwd_paramsE)
        /*0014*/ 	.short	0x0160
        /*0016*/ 	.short	0x0280


	//----- nvinfo : EIATTR_CBANK_PARAM_SIZE
	.align		4
.L_440:
        /*0018*/ 	.byte	0x03, 0x19
        /*001a*/ 	.short	0x0280


	//----- nvinfo : EIATTR_KPARAM_INFO
	.align		4
        /*001c*/ 	.byte	0x04, 0x17
        /*001e*/ 	.short	(.L_442 - .L_441)
.L_441:
        /*0020*/ 	.word	0x00000000
        /*0024*/ 	.short	0x0000
        /*0026*/ 	.short	0x0000
        /*0028*/ 	.byte	0x00, 0xf0, 0x01, 0x0a


	//----- nvinfo : EIATTR_MAXREG_COUNT
	.align		4
.L_442:
        /*002c*/ 	.byte	0x03, 0x1b
        /*002e*/ 	.short	0x00ff


	//----- nvinfo : EIATTR_NUM_BARRIERS
	.align		4
        /*0030*/ 	.byte	0x02, 0x4c
        /*0032*/ 	.byte	0x01
	.zero		1


	//----- nvinfo : EIATTR_ANNOTATIONS
	.align		4
        /*0034*/ 	.byte	0x04, 0x55
        /*0036*/ 	.short	(.L_444 - .L_443)


	//   ....[0]....
.L_443:
        /*0038*/ 	.word	0x00000001
        /*003c*/ 	.byte	0xa0, 0x0b, 0x00, 0x00, 0x01, 0x00, 0x00, 0x00, 0x70, 0x0c, 0x00, 0x00, 0x01, 0x00, 0x00, 0x00
        /*004c*/ 	.byte	0xe0, 0x0c, 0x00, 0x00, 0x01, 0x00, 0x00, 0x00, 0x80, 0x1a, 0x00, 0x00, 0x01, 0x00, 0x00, 0x00
        /*005c*/ 	.byte	0x40, 0x2e, 0x00, 0x00, 0x01, 0x00, 0x00, 0x00, 0x60, 0x37, 0x00, 0x00, 0x01, 0x00, 0x00, 0x00
        /*006c*/ 	.byte	0xf0, 0x37, 0x00, 0x00, 0x01, 0x00, 0x00, 0x00, 0x10, 0x3c, 0x00, 0x00, 0x01, 0x00, 0x00, 0x00
        /*007c*/ 	.byte	0x10, 0x67, 0x00, 0x00, 0x01, 0x00, 0x00, 0x00, 0x00, 0x77, 0x00, 0x00


	//----- nvinfo : EIATTR_MERCURY_ISA_VERSION
	.align		4
.L_444:
        /*0088*/ 	.byte	0x03, 0x5f
        /*008a*/ 	.short	0x0000


	//----- nvinfo : EIATTR_EXIT_INSTR_OFFSETS
	.align		4
        /*008c*/ 	.byte	0x04, 0x1c
        /*008e*/ 	.short	(.L_446 - .L_445)


	//   ....[0]....
.L_445:
        /*0090*/ 	.word	0x000000b0


	//   ....[1]....
        /*0094*/ 	.word	0x00007bd0


	//----- nvinfo : EIATTR_CTAIDZ_USED
	.align		4
.L_446:
        /*0098*/ 	.byte	0x01, 0x04
	.zero		2


	//----- nvinfo : EIATTR_CRS_STACK_SIZE
	.align		4
        /*009c*/ 	.byte	0x04, 0x1e
        /*009e*/ 	.short	(.L_448 - .L_447)
.L_447:
        /*00a0*/ 	.word	0x00000000
.L_448:


//--------------------- .nv.info._ZN5flash44flash_bwd_dq_dk_dv_loop_seqk_parallel_kernelI23Flash_bwd_kernel_traitsILi256ELi64ELi32ELi8ELi4ELi1ELi2ELb1ELb1EN7cutlass6half_tE19Flash_kernel_traitsILi256ELi64ELi32ELi8ES3_EELb0ELb0ELb0ELb1ELb0ELb0ELb1EEEvNS_16Flash_bwd_paramsE --------------------------
	.section	.nv.info._ZN5flash44flash_bwd_dq_dk_dv_loop_seqk_parallel_kernelI23Flash_bwd_kernel_traitsILi256ELi64ELi32ELi8ELi4ELi1ELi2ELb1ELb1EN7cutlass6half_tE19Flash_kernel_traitsILi256ELi64ELi32ELi8ES3_EELb0ELb0ELb0ELb1ELb0ELb0ELb1EEEvNS_16Flash_bwd_paramsE,"",@"SHT_CUDA_INFO"
	.sectionflags	@""
	.align	4


	//----- nvinfo : EIATTR_CUDA_API_VERSION
	.align		4
        /*0000*/ 	.byte	0x04, 0x37
        /*0002*/ 	.short	(.L_450 - .L_449)
.L_449:
        /*0004*/ 	.word	0x00000082


	//----- nvinfo : EIATTR_SW2861232_WAR
	.align		4
.L_450:
        /*0008*/ 	.byte	0x01, 0x35
	.zero		2


	//----- nvinfo : EIATTR_PARAM_CBANK
	.align		4
        /*000c*/ 	.byte	0x04, 0x0a
        /*000e*/ 	.short	(.L_452 - .L_451)
	.align		4
.L_451:
        /*0010*/ 	.word	index@(.nv.constant0._ZN5flash44flash_bwd_dq_dk_dv_loop_seqk_parallel_kernelI23Flash_bwd_kernel_traitsILi256ELi64ELi32ELi8ELi4ELi1ELi2ELb1ELb1EN7cutlass6half_tE19Flash_kernel_traitsILi256ELi64ELi32ELi8ES3_EELb0ELb0ELb0ELb1ELb0ELb0ELb1EEEvNS_16Flash_bwd_paramsE)
        /*0014*/ 	.short	0x0160
        /*0016*/ 	.short	0x0280


	//----- nvinfo : EIATTR_CBANK_PARAM_SIZE
	.align		4
.L_452:
        /*0018*/ 	.byte	0x03, 0x19
        /*001a*/ 	.short	0x0280


	//----- nvinfo : EIATTR_KPARAM_INFO
	.align		4
        /*001c*/ 	.byte	0x04, 0x17
        /*001e*/ 	.short	(.L_454 - .L_453)
.L_453:
        /*0020*/ 	.word	0x00000000
        /*0024*/ 	.short	0x0000
        /*0026*/ 	.short	0x0000
        /*0028*/ 	.byte	0x00, 0xf0, 0x01, 0x0a


	//----- nvinfo : EIATTR_MAXREG_COUNT
	.align		4
.L_454:
        /*002c*/ 	.byte	0x03, 0x1b
        /*002e*/ 	.short	0x00ff


	//----- nvinfo : EIATTR_NUM_BARRIERS
	.align		4
        /*0030*/ 	.byte	0x02, 0x4c
        /*0032*/ 	.byte	0x01
	.zero		1


	//----- nvinfo : EIATTR_ANNOTATIONS
	.align		4
        /*0034*/ 	.byte	0x04, 0x55
        /*0036*/ 	.short	(.L_456 - .L_455)


	//   ....[0]....
.L_455:
        /*0038*/ 	.word	0x00000001
        /*003c*/ 	.byte	0xa0, 0x0b, 0x00, 0x00, 0x01, 0x00, 0x00, 0x00, 0x70, 0x0c, 0x00, 0x00, 0x01, 0x00, 0x00, 0x00
        /*004c*/ 	.byte	0xe0, 0x0c, 0x00, 0x00, 0x01, 0x00, 0x00, 0x00, 0x80, 0x1a, 0x00, 0x00, 0x01, 0x00, 0x00, 0x00
        /*005c*/ 	.byte	0x40, 0x2e, 0x00, 0x00, 0x01, 0x00, 0x00, 0x00, 0x60, 0x37, 0x00, 0x00, 0x01, 0x00, 0x00, 0x00
        /*006c*/ 	.byte	0xe0, 0x37, 0x00, 0x00, 0x01, 0x00, 0x00, 0x00, 0xf0, 0x37, 0x00, 0x00, 0x01, 0x00, 0x00, 0x00
        /*007c*/ 	.byte	0x90, 0x69, 0x00, 0x00, 0x01, 0x00, 0x00, 0x00, 0x80, 0x79, 0x00, 0x00


	//----- nvinfo : EIATTR_MERCURY_ISA_VERSION
	.align		4
.L_456:
        /*0088*/ 	.byte	0x03, 0x5f
        /*008a*/ 	.short	0x0000


	//----- nvinfo : EIATTR_EXIT_INSTR_OFFSETS
	.align		4
        /*008c*/ 	.byte	0x04, 0x1c
        /*008e*/ 	.short	(.L_458 - .L_457)


	//   ....[0]....
.L_457:
        /*0090*/ 	.word	0x000000b0


	//   ....[1]....
        /*0094*/ 	.word	0x00007e50


	//----- nvinfo : EIATTR_CTAIDZ_USED
	.align		4
.L_458:
        /*0098*/ 	.byte	0x01, 0x04
	.zero		2


	//----- nvinfo : EIATTR_CRS_STACK_SIZE
	.align		4
        /*009c*/ 	.byte	0x04, 0x1e
        /*009e*/ 	.short	(.L_460 - .L_459)
.L_459:
        /*00a0*/ 	.word	0x00000000
.L_460:


//--------------------- .nv.info._ZN5flash44flash_bwd_dq_dk_dv_loop_seqk_parallel_kernelI23Flash_bwd_kernel_traitsILi256ELi64ELi32ELi8ELi4ELi1ELi2ELb1ELb1EN7cutlass6half_tE19Flash_kernel_traitsILi256ELi64ELi32ELi8ES3_EELb0ELb0ELb1ELb0ELb0ELb1ELb0EEEvNS_16Flash_bwd_paramsE --------------------------
	.section	.nv.info._ZN5flash44flash_bwd_dq_dk_dv_loop_seqk_parallel_kernelI23Flash_bwd_kernel_traitsILi256ELi64ELi32ELi8ELi4ELi1ELi2ELb1ELb1EN7cutlass6half_tE19Flash_kernel_traitsILi256ELi64ELi32ELi8ES3_EELb0ELb0ELb1ELb0ELb0ELb1ELb0EEEvNS_16Flash_bwd_paramsE,"",@"SHT_CUDA_INFO"
	.sectionflags	@""
	.align	4


	//----- nvinfo : EIATTR_CUDA_API_VERSION
	.align		4
        /*0000*/ 	.byte	0x04, 0x37
        /*0002*/ 	.short	(.L_462 - .L_461)
.L_461:
        /*0004*/ 	.word	0x00000082


	//----- nvinfo : EIATTR_SW2861232_WAR
	.align		4
.L_462:
        /*0008*/ 	.byte	0x01, 0x35
	.zero		2


	//----- nvinfo : EIATTR_PARAM_CBANK
	.align		4
        /*000c*/ 	.byte	0x04, 0x0a
        /*000e*/ 	.short	(.L_464 - .L_463)
	.align		4
.L_463:
        /*0010*/ 	.word	index@(.nv.constant0._ZN5flash44flash_bwd_dq_dk_dv_loop_seqk_parallel_kernelI23Flash_bwd_kernel_traitsILi256ELi64ELi32ELi8ELi4ELi1ELi2ELb1ELb1EN7cutlass6half_tE19Flash_kernel_traitsILi256ELi64ELi32ELi8ES3_EELb0ELb0ELb1ELb0ELb0ELb1ELb0EEEvNS_16Flash_bwd_paramsE)
        /*0014*/ 	.short	0x0160
        /*0016*/ 	.short	0x0280


	//----- nvinfo : EIATTR_CBANK_PARAM_SIZE
	.align		4
.L_464:
        /*0018*/ 	.byte	0x03, 0x19
        /*001a*/ 	.short	0x0280


	//----- nvinfo : EIATTR_KPARAM_INFO
	.align		4
        /*001c*/ 	.byte	0x04, 0x17
        /*001e*/ 	.short	(.L_466 - .L_465)
.L_465:
        /*0020*/ 	.word	0x00000000
        /*0024*/ 	.short	0x0000
        /*0026*/ 	.short	0x0000
        /*0028*/ 	.byte	0x00, 0xf0, 0x01, 0x0a


	//----- nvinfo : EIATTR_MAXREG_COUNT
	.align		4
.L_466:
        /*002c*/ 	.byte	0x03, 0x1b
        /*002e*/ 	.short	0x00ff


	//----- nvinfo : EIATTR_NUM_BARRIERS
	.align		4
        /*0030*/ 	.byte	0x02, 0x4c
        /*0032*/ 	.byte	0x01
	.zero		1


	//----- nvinfo : EIATTR_ANNOTATIONS
	.align		4
        /*0034*/ 	.byte	0x04, 0x55
        /*0036*/ 	.short	(.L_468 - .L_467)


	//   ....[0]....
.L_467:
        /*0038*/ 	.word	0x00000001
        /*003c*/ 	.byte	0x20, 0x04, 0x00, 0x00, 0x01, 0x00, 0x00, 0x00, 0x20, 0x08, 0x00, 0x00, 0x01, 0x00, 0x00, 0x00
        /*004c*/ 	.byte	0xd0, 0x08, 0x00, 0x00, 0x01, 0x00, 0x00, 0x00, 0xf0, 0x0b, 0x00, 0x00, 0x01, 0x00, 0x00, 0x00
        /*005c*/ 	.byte	0xc0, 0x0c, 0x00, 0x00, 0x01, 0x00, 0x00, 0x00, 0x10, 0x1a, 0x00, 0x00, 0x01, 0x00, 0x00, 0x00
        /*006c*/ 	.byte	0x20, 0x1a, 0x00, 0x00, 0x01, 0x00, 0x00, 0x00, 0x30, 0x1a, 0x00, 0x00, 0x01, 0x00, 0x00, 0x00
        /*007c*/ 	.byte	0x90, 0x1d, 0x00, 0x00, 0x01, 0x00, 0x00, 0x00, 0xf0, 0x23, 0x00, 0x00, 0x01, 0x00, 0x00, 0x00
        /*008c*/ 	.byte	0xc0, 0x34, 0x00, 0x00, 0x01, 0x00, 0x00, 0x00, 0xf0, 0x34, 0x00, 0x00, 0x01, 0x00, 0x00, 0x00
        /*009c*/ 	.byte	0x30, 0x59, 0x00, 0x00, 0x01, 0x00, 0x00, 0x00, 0x20, 0x62, 0x00, 0x00


	//----- nvinfo : EIATTR_MERCURY_ISA_VERSION
	.align		4
.L_468:
        /*00a8*/ 	.byte	0x03, 0x5f
        /*00aa*/ 	.short	0x0000


	//----- nvinfo : EIATTR_EXIT_INSTR_OFFSETS
	.align		4
        /*00ac*/ 	.byte	0x04, 0x1c
        /*00ae*/ 	.short	(.L_470 - .L_469)


	//   ....[0]....
.L_469:
        /*00b0*/ 	.word	0x000000b0


	//   ....[1]....
        /*00b4*/ 	.word	0x00006610


	//----- nvinfo : EIATTR_CTAIDZ_USED
	.align		4
.L_470:
        /*00b8*/ 	.byte	0x01, 0x04
	.zero		2


	//----- nvinfo : EIATTR_CRS_STACK_SIZE
	.align		4
        /*00bc*/ 	.byte	0x04, 0x1e
        /*00be*/ 	.short	(.L_472 - .L_471)
.L_471:
        /*00c0*/ 	.word	0x00000000
.L_472:


//--------------------- .nv.info._ZN5flash44flash_bwd_dq_dk_dv_loop_seqk_parallel_kernelI23Flash_bwd_kernel_traitsILi256ELi64ELi32ELi8ELi4ELi1ELi2ELb1ELb1EN7cutlass6half_tE19Flash_kernel_traitsILi256ELi64ELi32ELi8ES3_EELb0ELb0ELb1ELb0ELb0ELb1ELb1EEEvNS_16Flash_bwd_paramsE --------------------------
	.section	.nv.info._ZN5flash44flash_bwd_dq_dk_dv_loop_seqk_parallel_kernelI23Flash_bwd_kernel_traitsILi256ELi64ELi32ELi8ELi4ELi1ELi2ELb1ELb1EN7cutlass6half_tE19Flash_kernel_traitsILi256ELi64ELi32ELi8ES3_EELb0ELb0ELb1ELb0ELb0ELb1ELb1EEEvNS_16Flash_bwd_paramsE,"",@"SHT_CUDA_INFO"
	.sectionflags	@""
	.align	4


	//----- nvinfo : EIATTR_CUDA_API_VERSION
	.align		4
        /*0000*/ 	.byte	0x04, 0x37
        /*0002*/ 	.short	(.L_474 - .L_473)
.L_473:
        /*0004*/ 	.word	0x00000082


	//----- nvinfo : EIATTR_SW2861232_WAR
	.align		4
.L_474:
        /*0008*/ 	.byte	0x01, 0x35
	.zero		2


	//----- nvinfo : EIATTR_PARAM_CBANK
	.align		4
        /*000c*/ 	.byte	0x04, 0x0a
        /*000e*/ 	.short	(.L_476 - .L_475)
	.align		4
.L_475:
        /*0010*/ 	.word	index@(.nv.constant0._ZN5flash44flash_bwd_dq_dk_dv_loop_seqk_parallel_kernelI23Flash_bwd_kernel_traitsILi256ELi64ELi32ELi8ELi4ELi1ELi2ELb1ELb1EN7cutlass6half_tE19Flash_kernel_traitsILi256ELi64ELi32ELi8ES3_EELb0ELb0ELb1ELb0ELb0ELb1ELb1EEEvNS_16Flash_bwd_paramsE)
        /*0014*/ 	.short	0x0160
        /*0016*/ 	.short	0x0280


	//----- nvinfo : EIATTR_CBANK_PARAM_SIZE
	.align		4
.L_476:
        /*0018*/ 	.byte	0x03, 0x19
        /*001a*/ 	.short	0x0280


	//----- nvinfo : EIATTR_KPARAM_INFO
	.align		4
        /*001c*/ 	.byte	0x04, 0x17
        /*001e*/ 	.short	(.L_478 - .L_477)
.L_477:
        /*0020*/ 	.word	0x00000000
        /*0024*/ 	.short	0x0000
        /*0026*/ 	.short	0x0000
        /*0028*/ 	.byte	0x00, 0xf0, 0x01, 0x0a


	//----- nvinfo : EIATTR_MAXREG_COUNT
	.align		4
.L_478:
        /*002c*/ 	.byte	0x03, 0x1b
        /*002e*/ 	.short	0x00ff


	//----- nvinfo : EIATTR_NUM_BARRIERS
	.align		4
        /*0030*/ 	.byte	0x02, 0x4c
        /*0032*/ 	.byte	0x01
	.zero		1


	//----- nvinfo : EIATTR_ANNOTATIONS
	.align		4
        /*0034*/ 	.byte	0x04, 0x55
        /*0036*/ 	.short	(.L_480 - .L_479)


	//   ....[0]....
.L_479:
        /* <DEDUP_REMOVED lines=8> */


	//----- nvinfo : EIATTR_MERCURY_ISA_VERSION
	.align		4
.L_480:
        /*00a8*/ 	.byte	0x03, 0x5f
        /*00aa*/ 	.short	0x0000


	//----- nvinfo : EIATTR_EXIT_INSTR_OFFSETS
	.align		4
        /*00ac*/ 	.byte	0x04, 0x1c
        /*00ae*/ 	.short	(.L_482 - .L_481)


	//   ....[0]....
.L_481:
        /*00b0*/ 	.word	0x000000b0


	//   ....[1]....
        /*00b4*/ 	.word	0x00006930


	//----- nvinfo : EIATTR_CTAIDZ_USED
	.align		4
.L_482:
        /*00b8*/ 	.byte	0x01, 0x04
	.zero		2


	//----- nvinfo : EIATTR_CRS_STACK_SIZE
	.align		4
        /*00bc*/ 	.byte	0x04, 0x1e
        /*00be*/ 	.short	(.L_484 - .L_483)
.L_483:
        /*00c0*/ 	.word	0x00000000
.L_484:


//--------------------- .nv.info._ZN5flash44flash_bwd_dq_dk_dv_loop_seqk_parallel_kernelI23Flash_bwd_kernel_traitsILi256ELi64ELi32ELi8ELi4ELi1ELi2ELb1ELb1EN7cutlass6half_tE19Flash_kernel_traitsILi256ELi64ELi32ELi8ES3_EELb0ELb0ELb1ELb1ELb0ELb0ELb0EEEvNS_16Flash_bwd_paramsE --------------------------
	.section	.nv.info._ZN5flash44flash_bwd_dq_dk_dv_loop_seqk_parallel_kernelI23Flash_bwd_kernel_traitsILi256ELi64ELi32ELi8ELi4ELi1ELi2ELb1ELb1EN7cutlass6half_tE19Flash_kernel_traitsILi256ELi64ELi32ELi8ES3_EELb0ELb0ELb1ELb1ELb0ELb0ELb0EEEvNS_16Flash_bwd_paramsE,"",@"SHT_CUDA_INFO"
	.sectionflags	@""
	.align	4


	//----- nvinfo : EIATTR_CUDA_API_VERSION
	.align		4
        /*0000*/ 	.byte	0x04, 0x37
        /*0002*/ 	.short	(.L_486 - .L_485)
.L_485:
        /*0004*/ 	.word	0x00000082


	//----- nvinfo : EIATTR_SW2861232_WAR
	.align		4
.L_486:
        /*0008*/ 	.byte	0x01, 0x35
	.zero		2


	//----- nvinfo : EIATTR_PARAM_CBANK
	.align		4
        /*000c*/ 	.byte	0x04, 0x0a
        /*000e*/ 	.short	(.L_488 - .L_487)
	.align		4
.L_487:
        /*0010*/ 	.word	index@(.nv.constant0._ZN5flash44flash_bwd_dq_dk_dv_loop_seqk_parallel_kernelI23Flash_bwd_kernel_traitsILi256ELi64ELi32ELi8ELi4ELi1ELi2ELb1ELb1EN7cutlass6half_tE19Flash_kernel_traitsILi256ELi64ELi32ELi8ES3_EELb0ELb0ELb1ELb1ELb0ELb0ELb0EEEvNS_16Flash_bwd_paramsE)
        /*0014*/ 	.short	0x0160
        /*0016*/ 	.short	0x0280


	//----- nvinfo : EIATTR_CBANK_PARAM_SIZE
	.align		4
.L_488:
        /*0018*/ 	.byte	0x03, 0x19
        /*001a*/ 	.short	0x0280


	//----- nvinfo : EIATTR_KPARAM_INFO
	.align		4
        /*001c*/ 	.byte	0x04, 0x17
        /*001e*/ 	.short	(.L_490 - .L_489)
.L_489:
        /*0020*/ 	.word	0x00000000
        /*0024*/ 	.short	0x0000
        /*0026*/ 	.short	0x0000
        /*0028*/ 	.byte	0x00, 0xf0, 0x01, 0x0a


	//----- nvinfo : EIATTR_MAXREG_COUNT
	.align		4
.L_490:
        /*002c*/ 	.byte	0x03, 0x1b
        /*002e*/ 	.short	0x00ff


	//----- nvinfo : EIATTR_NUM_BARRIERS
	.align		4
        /*0030*/ 	.byte	0x02, 0x4c
        /*0032*/ 	.byte	0x01
	.zero		1


	//----- nvinfo : EIATTR_ANNOTATIONS
	.align		4
        /*0034*/ 	.byte	0x04, 0x55
        /*0036*/ 	.short	(.L_492 - .L_491)


	//   ....[0]....
.L_491:
        /*0038*/ 	.word	0x00000001
        /*003c*/ 	.byte	0x50, 0x0b, 0x00, 0x00, 0x01, 0x00, 0x00, 0x00, 0x20, 0x0c, 0x00, 0x00, 0x01, 0x00, 0x00, 0x00
        /*004c*/ 	.byte	0xa0, 0x0c, 0x00, 0x00, 0x01, 0x00, 0x00, 0x00, 0xc0, 0x0c, 0x00, 0x00, 0x01, 0x00, 0x00, 0x00
        /*005c*/ 	.byte	0x30, 0x35, 0x00, 0x00, 0x01, 0x00, 0x00, 0x00, 0xd0, 0x3e, 0x00, 0x00, 0x01, 0x00, 0x00, 0x00
        /*006c*/ 	.byte	0x10, 0x3f, 0x00, 0x00, 0x01, 0x00, 0x00, 0x00, 0x70, 0x46, 0x00, 0x00, 0x01, 0x00, 0x00, 0x00
        /*007c*/ 	.byte	0x00, 0x49, 0x00, 0x00, 0x01, 0x00, 0x00, 0x00, 0x50, 0x49, 0x00, 0x00, 0x01, 0x00, 0x00, 0x00
        /*008c*/ 	.byte	0xc0, 0x6f, 0x00, 0x00


	//----- nvinfo : EIATTR_MERCURY_ISA_VERSION
	.align		4
.L_492:
        /*0090*/ 	.byte	0x03, 0x5f
        /*0092*/ 	.short	0x0000


	//----- nvinfo : EIATTR_EXIT_INSTR_OFFSETS
	.align		4
        /*0094*/ 	.byte	0x04, 0x1c
        /*0096*/ 	.short	(.L_494 - .L_493)


	//   ....[0]....
.L_493:
        /*0098*/ 	.word	0x000000b0


	//   ....[1]....
        /*009c*/ 	.word	0x00007dc0


	//----- nvinfo : EIATTR_CTAIDZ_USED
	.align		4
.L_494:
        /*00a0*/ 	.byte	0x01, 0x04
	.zero		2


	//----- nvinfo : EIATTR_CRS_STACK_SIZE
	.align		4
        /*00a4*/ 	.byte	0x04, 0x1e
        /*00a6*/ 	.short	(.L_496 - .L_495)
.L_495:
        /*00a8*/ 	.word	0x00000000
.L_496:


//--------------------- .nv.info._ZN5flash44flash_bwd_dq_dk_dv_loop_seqk_parallel_kernelI23Flash_bwd_kernel_traitsILi256ELi64ELi32ELi8ELi4ELi1ELi2ELb1ELb1EN7cutlass6half_tE19Flash_kernel_traitsILi256ELi64ELi32ELi8ES3_EELb0ELb0ELb1ELb1ELb0ELb0ELb1EEEvNS_16Flash_bwd_paramsE --------------------------
	.section	.nv.info._ZN5flash44flash_bwd_dq_dk_dv_loop_seqk_parallel_kernelI23Flash_bwd_kernel_traitsILi256ELi64ELi32ELi8ELi4ELi1ELi2ELb1ELb1EN7cutlass6half_tE19Flash_kernel_traitsILi256ELi64ELi32ELi8ES3_EELb0ELb0ELb1ELb1ELb0ELb0ELb1EEEvNS_16Flash_bwd_paramsE,"",@"SHT_CUDA_INFO"
	.sectionflags	@""
	.align	4


	//----- nvinfo : EIATTR_CUDA_API_VERSION
	.align		4
        /*0000*/ 	.byte	0x04, 0x37
        /*0002*/ 	.short	(.L_498 - .L_497)
.L_497:
        /*0004*/ 	.word	0x00000082


	//----- nvinfo : EIATTR_SW2861232_WAR
	.align		4
.L_498:
        /*0008*/ 	.byte	0x01, 0x35
	.zero		2


	//----- nvinfo : EIATTR_PARAM_CBANK
	.align		4
        /*000c*/ 	.byte	0x04, 0x0a
        /*000e*/ 	.short	(.L_500 - .L_499)
	.align		4
.L_499:
        /*0010*/ 	.word	index@(.nv.constant0._ZN5flash44flash_bwd_dq_dk_dv_loop_seqk_parallel_kernelI23Flash_bwd_kernel_traitsILi256ELi64ELi32ELi8ELi4ELi1ELi2ELb1ELb1EN7cutlass6half_tE19Flash_kernel_traitsILi256ELi64ELi32ELi8ES3_EELb0ELb0ELb1ELb1ELb0ELb0ELb1EEEvNS_16Flash_bwd_paramsE)
        /*0014*/ 	.short	0x0160
        /*0016*/ 	.short	0x0280


	//----- nvinfo : EIATTR_CBANK_PARAM_SIZE
	.align		4
.L_500:
        /*0018*/ 	.byte	0x03, 0x19
        /*001a*/ 	.short	0x0280


	//----- nvinfo : EIATTR_KPARAM_INFO
	.align		4
        /*001c*/ 	.byte	0x04, 0x17
        /*001e*/ 	.short	(.L_502 - .L_501)
.L_501:
        /*0020*/ 	.word	0x00000000
        /*0024*/ 	.short	0x0000
        /*0026*/ 	.short	0x0000
        /*0028*/ 	.byte	0x00, 0xf0, 0x01, 0x0a


	//----- nvinfo : EIATTR_MAXREG_COUNT
	.align		4
.L_502:
        /*002c*/ 	.byte	0x03, 0x1b
        /*002e*/ 	.short	0x00ff


	//----- nvinfo : EIATTR_NUM_BARRIERS
	.align		4
        /*0030*/ 	.byte	0x02, 0x4c
        /*0032*/ 	.byte	0x01
	.zero		1


	//----- nvinfo : EIATTR_ANNOTATIONS
	.align		4
        /*0034*/ 	.byte	0x04, 0x55
        /*0036*/ 	.short	(.L_504 - .L_503)


	//   ....[0]....
.L_503:
        /*0038*/ 	.word	0x00000001
        /*003c*/ 	.byte	0x50, 0x0b, 0x00, 0x00, 0x01, 0x00, 0x00, 0x00, 0x20, 0x0c, 0x00, 0x00, 0x01, 0x00, 0x00, 0x00
        /*004c*/ 	.byte	0xa0, 0x0c, 0x00, 0x00, 0x01, 0x00, 0x00, 0x00, 0xc0, 0x0c, 0x00, 0x00, 0x01, 0x00, 0x00, 0x00
        /*005c*/ 	.byte	0x30, 0x35, 0x00, 0x00, 0x01, 0x00, 0x00, 0x00, 0xd0, 0x3e, 0x00, 0x00, 0x01, 0x00, 0x00, 0x00
        /*006c*/ 	.byte	0x10, 0x3f, 0x00, 0x00, 0x01, 0x00, 0x00, 0x00, 0x70, 0x48, 0x00, 0x00, 0x01, 0x00, 0x00, 0x00
        /*007c*/ 	.byte	0x00, 0x4b, 0x00, 0x00, 0x01, 0x00, 0x00, 0x00, 0x60, 0x4b, 0x00, 0x00, 0x01, 0x00, 0x00, 0x00
        /*008c*/ 	.byte	0x40, 0x72, 0x00, 0x00


	//----- nvinfo : EIATTR_MERCURY_ISA_VERSION
	.align		4
.L_504:
        /*0090*/ 	.byte	0x03, 0x5f
        /*0092*/ 	.short	0x0000


	//----- nvinfo : EIATTR_EXIT_INSTR_OFFSETS
	.align		4
        /*0094*/ 	.byte	0x04, 0x1c
        /*0096*/ 	.short	(.L_506 - .L_505)


	//   ....[0]....
.L_505:
        /*0098*/ 	.word	0x000000b0


	//   ....[1]....
        /*009c*/ 	.word	0x00008040


	//----- nvinfo : EIATTR_CTAIDZ_USED
	.align		4
.L_506:
        /*00a0*/ 	.byte	0x01, 0x04
	.zero		2


	//----- nvinfo : EIATTR_CRS_STACK_SIZE
	.align		4
        /*00a4*/ 	.byte	0x04, 0x1e
        /*00a6*/ 	.short	(.L_508 - .L_507)
.L_507:
        /*00a8*/ 	.word	0x00000000
.L_508:


//--------------------- .nv.info._ZN5flash25flash_bwd_dot_do_o_kernelILb0E23Flash_bwd_kernel_traitsILi256ELi64ELi32ELi8ELi4ELi1ELi2ELb1ELb1EN7cutlass6half_tE19Flash_kernel_traitsILi256ELi64ELi32ELi8ES3_EEEEvNS_16Flash_bwd_paramsE --------------------------
	.section	.nv.info._ZN5flash25flash_bwd_dot_do_o_kernelILb0E23Flash_bwd_kernel_traitsILi256ELi64ELi32ELi8ELi4ELi1ELi2ELb1ELb1EN7cutlass6half_tE19Flash_kernel_traitsILi256ELi64ELi32ELi8ES3_EEEEvNS_16Flash_bwd_paramsE,"",@"SHT_CUDA_INFO"
	.sectionflags	@""
	.align	4


	//----- nvinfo : EIATTR_CUDA_API_VERSION
	.align		4
        /*0000*/ 	.byte	0x04, 0x37
        /*0002*/ 	.short	(.L_510 - .L_509)
.L_509:
        /*0004*/ 	.word	0x00000082


	//----- nvinfo : EIATTR_SW2861232_WAR
	.align		4
.L_510:
        /*0008*/ 	.byte	0x01, 0x35
	.zero		2


	//----- nvinfo : EIATTR_PARAM_CBANK
	.align		4
        /*000c*/ 	.byte	0x04, 0x0a
        /*000e*/ 	.short	(.L_512 - .L_511)
	.align		4
.L_511:
        /*0010*/ 	.word	index@(.nv.constant0._ZN5flash25flash_bwd_dot_do_o_kernelILb0E23Flash_bwd_kernel_traitsILi256ELi64ELi32ELi8ELi4ELi1ELi2ELb1ELb1EN7cutlass6half_tE19Flash_kernel_traitsILi256ELi64ELi32ELi8ES3_EEEEvNS_16Flash_bwd_paramsE)
        /*0014*/ 	.short	0x0160
        /*0016*/ 	.short	0x0280


	//----- nvinfo : EIATTR_CBANK_PARAM_SIZE
	.align		4
.L_512:
        /*0018*/ 	.byte	0x03, 0x19
        /*001a*/ 	.short	0x0280


	//----- nvinfo : EIATTR_KPARAM_INFO
	.align		4
        /*001c*/ 	.byte	0x04, 0x17
        /*001e*/ 	.short	(.L_514 - .L_513)
.L_513:
        /*0020*/ 	.word	0x00000000
        /*0024*/ 	.short	0x0000
        /*0026*/ 	.short	0x0000
        /*0028*/ 	.byte	0x00, 0xf0, 0x01, 0x0a


	//----- nvinfo : EIATTR_MAXREG_COUNT
	.align		4
.L_514:
        /*002c*/ 	.byte	0x03, 0x1b
        /*002e*/ 	.short	0x00ff


	//----- nvinfo : EIATTR_MERCURY_ISA_VERSION
	.align		4
        /*0030*/ 	.byte	0x03, 0x5f
        /*0032*/ 	.short	0x0000


	//----- nvinfo : EIATTR_COOP_GROUP_MASK_REGIDS
	.align		4
        /*0034*/ 	.byte	0x04, 0x29
        /*0036*/ 	.short	(.L_516 - .L_515)


	//   ....[0]....
.L_515:
        /*0038*/ 	.word	0xffffffff


	//   ....[1]....
        /*003c*/ 	.word	0xffffffff


	//   ....[2]....
        /*0040*/ 	.word	0xffffffff


	//   ....[3]....
        /*0044*/ 	.word	0xffffffff


	//   ....[4]....
        /*0048*/ 	.word	0xffffffff


	//   ....[5]....
        /*004c*/ 	.word	0xffffffff


	//----- nvinfo : EIATTR_COOP_GROUP_INSTR_OFFSETS
	.align		4
.L_516:
        /*0050*/ 	.byte	0x04, 0x28
        /*0052*/ 	.short	(.L_518 - .L_517)


	//   ....[0]....
.L_517:
        /*0054*/ 	.word	0x00001a80


	//   ....[1]....
        /*0058*/ 	.word	0x00001af0


	//   ....[2]....
        /*005c*/ 	.word	0x00001b10


	//   ....[3]....
        /*0060*/ 	.word	0x00001b30


	//   ....[4]....
        /*0064*/ 	.word	0x00001b60


	//   ....[5]....
        /*0068*/ 	.word	0x00001b90


	//----- nvinfo : EIATTR_EXIT_INSTR_OFFSETS
	.align		4
.L_518:
        /*006c*/ 	.byte	0x04, 0x1c
        /*006e*/ 	.short	(.L_520 - .L_519)


	//   ....[0]....
.L_519:
        /*0070*/ 	.word	0x000000f0


	//   ....[1]....
        /*0074*/ 	.word	0x00001be0


	//   ....[2]....
        /*0078*/ 	.word	0x00001c10


	//----- nvinfo : EIATTR_CTAIDZ_USED
	.align		4
.L_520:
        /*007c*/ 	.byte	0x01, 0x04
	.zero		2


	//----- nvinfo : EIATTR_CRS_STACK_SIZE
	.align		4
        /*0080*/ 	.byte	0x04, 0x1e
        /*0082*/ 	.short	(.L_522 - .L_521)
.L_521:
        /*0084*/ 	.word	0x00000000
.L_522:


//--------------------- .nv.info._ZN5flash25flash_bwd_dot_do_o_kernelILb1E23Flash_bwd_kernel_traitsILi256ELi64ELi32ELi8ELi4ELi1ELi2ELb1ELb1EN7cutlass6half_tE19Flash_kernel_traitsILi256ELi64ELi32ELi8ES3_EEEEvNS_16Flash_bwd_paramsE --------------------------
	.section	.nv.info._ZN5flash25flash_bwd_dot_do_o_kernelILb1E23Flash_bwd_kernel_traitsILi256ELi64ELi32ELi8ELi4ELi1ELi2ELb1ELb1EN7cutlass6half_tE19Flash_kernel_traitsILi256ELi64ELi32ELi8ES3_EEEEvNS_16Flash_bwd_paramsE,"",@"SHT_CUDA_INFO"
	.sectionflags	@""
	.align	4


	//----- nvinfo : EIATTR_CUDA_API_VERSION
	.align		4
        /*0000*/ 	.byte	0x04, 0x37
        /*0002*/ 	.short	(.L_524 - .L_523)
.L_523:
        /*0004*/ 	.word	0x00000082


	//----- nvinfo : EIATTR_SW2861232_WAR
	.align		4
.L_524:
        /*0008*/ 	.byte	0x01, 0x35
	.zero		2


	//----- nvinfo : EIATTR_PARAM_CBANK
	.align		4
        /*000c*/ 	.byte	0x04, 0x0a
        /*000e*/ 	.short	(.L_526 - .L_525)
	.align		4
.L_525:
        /*0010*/ 	.word	index@(.nv.constant0._ZN5flash25flash_bwd_dot_do_o_kernelILb1E23Flash_bwd_kernel_traitsILi256ELi64ELi32ELi8ELi4ELi1ELi2ELb1ELb1EN7cutlass6half_tE19Flash_kernel_traitsILi256ELi64ELi32ELi8ES3_EEEEvNS_16Flash_bwd_paramsE)
        /*0014*/ 	.short	0x0160
        /*0016*/ 	.short	0x0280


	//----- nvinfo : EIATTR_CBANK_PARAM_SIZE
	.align		4
.L_526:
        /*0018*/ 	.byte	0x03, 0x19
        /*001a*/ 	.short	0x0280


	//----- nvinfo : EIATTR_KPARAM_INFO
	.align		4
        /*001c*/ 	.byte	0x04, 0x17
        /*001e*/ 	.short	(.L_528 - .L_527)
.L_527:
        /*0020*/ 	.word	0x00000000
        /*0024*/ 	.short	0x0000
        /*0026*/ 	.short	0x0000
        /*0028*/ 	.byte	0x00, 0xf0, 0x01, 0x0a


	//----- nvinfo : EIATTR_MAXREG_COUNT
	.align		4
.L_528:
        /*002c*/ 	.byte	0x03, 0x1b
        /*002e*/ 	.short	0x00ff


	//----- nvinfo : EIATTR_MERCURY_ISA_VERSION
	.align		4
        /*0030*/ 	.byte	0x03, 0x5f
        /*0032*/ 	.short	0x0000


	//----- nvinfo : EIATTR_COOP_GROUP_MASK_REGIDS
	.align		4
        /*0034*/ 	.byte	0x04, 0x29
        /*0036*/ 	.short	(.L_530 - .L_529)


	//   ....[0]....
.L_529:
        /*0038*/ 	.word	0xffffffff


	//   ....[1]....
        /*003c*/ 	.word	0xffffffff


	//   ....[2]....
        /*0040*/ 	.word	0xffffffff


	//   ....[3]....
        /*0044*/ 	.word	0xffffffff


	//   ....[4]....
        /*0048*/ 	.word	0xffffffff


	//   ....[5]....
        /*004c*/ 	.word	0xffffffff


	//----- nvinfo : EIATTR_COOP_GROUP_INSTR_OFFSETS
	.align		4
.L_530:
        /*0050*/ 	.byte	0x04, 0x28
        /*0052*/ 	.short	(.L_532 - .L_531)


	//   ....[0]....
.L_531:
        /*0054*/ 	.word	0x00001d30


	//   ....[1]....
        /*0058*/ 	.word	0x00001d50


	//   ....[2]....
        /*005c*/ 	.word	0x00001db0


	//   ....[3]....
        /*0060*/ 	.word	0x00001dc0


	//   ....[4]....
        /*0064*/ 	.word	0x00001e10


	//   ....[5]....
        /*0068*/ 	.word	0x00001e30


	//----- nvinfo : EIATTR_EXIT_INSTR_OFFSETS
	.align		4
.L_532:
        /*006c*/ 	.byte	0x04, 0x1c
        /*006e*/ 	.short	(.L_534 - .L_533)


	//   ....[0]....
.L_533:
        /*0070*/ 	.word	0x000000f0


	//   ....[1]....
        /*0074*/ 	.word	0x00001fe0


	//----- nvinfo : EIATTR_CTAIDZ_USED
	.align		4
.L_534:
        /*0078*/ 	.byte	0x01, 0x04
	.zero		2


	//----- nvinfo : EIATTR_CRS_STACK_SIZE
	.align		4
        /*007c*/ 	.byte	0x04, 0x1e
        /*007e*/ 	.short	(.L_536 - .L_535)
.L_535:
        /*0080*/ 	.word	0x00000000
.L_536:


//--------------------- .nv.info._ZN5flash44flash_bwd_dq_dk_dv_loop_seqk_parallel_kernelI23Flash_bwd_kernel_traitsILi256ELi64ELi64ELi8ELi4ELi2ELi2ELb0ELb1EN7cutlass6half_tE19Flash_kernel_traitsILi256ELi64ELi64ELi8ES3_EELb0ELb0ELb0ELb0ELb0ELb0ELb0EEEvNS_16Flash_bwd_paramsE --------------------------
	.section	.nv.info._ZN5flash44flash_bwd_dq_dk_dv_loop_seqk_parallel_kernelI23Flash_bwd_kernel_traitsILi256ELi64ELi64ELi8ELi4ELi2ELi2ELb0ELb1EN7cutlass6half_tE19Flash_kernel_traitsILi256ELi64ELi64ELi8ES3_EELb0ELb0ELb0ELb0ELb0ELb0ELb0EEEvNS_16Flash_bwd_paramsE,"",@"SHT_CUDA_INFO"
	.sectionflags	@""
	.align	4


	//----- nvinfo : EIATTR_CUDA_API_VERSION
	.align		4
        /*0000*/ 	.byte	0x04, 0x37
        /*0002*/ 	.short	(.L_538 - .L_537)
.L_537:
        /*0004*/ 	.word	0x00000082


	//----- nvinfo : EIATTR_SW2861232_WAR
	.align		4
.L_538:
        /*0008*/ 	.byte	0x01, 0x35
	.zero		2


	//----- nvinfo : EIATTR_PARAM_CBANK
	.align		4
        /*000c*/ 	.byte	0x04, 0x0a
        /*000e*/ 	.short	(.L_540 - .L_539)
	.align		4
.L_539:
        /*0010*/ 	.word	index@(.nv.constant0._ZN5flash44flash_bwd_dq_dk_dv_loop_seqk_parallel_kernelI23Flash_bwd_kernel_traitsILi256ELi64ELi64ELi8ELi4ELi2ELi2ELb0ELb1EN7cutlass6half_tE19Flash_kernel_traitsILi256ELi64ELi64ELi8ES3_EELb0ELb0ELb0ELb0ELb0ELb0ELb0EEEvNS_16Flash_bwd_paramsE)
        /*0014*/ 	.short	0x0160
        /*0016*/ 	.short	0x0280


	//----- nvinfo : EIATTR_CBANK_PARAM_SIZE
	.align		4
.L_540:
        /*0018*/ 	.byte	0x03, 0x19
        /*001a*/ 	.short	0x0280


	//----- nvinfo : EIATTR_KPARAM_INFO
	.align		4
        /*001c*/ 	.byte	0x04, 0x17
        /*001e*/ 	.short	(.L_542 - .L_541)
.L_541:
        /*0020*/ 	.word	0x00000000
        /*0024*/ 	.short	0x0000
        /*0026*/ 	.short	0x0000
        /*0028*/ 	.byte	0x00, 0xf0, 0x01, 0x0a


	//----- nvinfo : EIATTR_MAXREG_COUNT
	.align		4
.L_542:
        /*002c*/ 	.byte	0x03, 0x1b
        /*002e*/ 	.short	0x00ff


	//----- nvinfo : EIATTR_NUM_BARRIERS
	.align		4
        /*0030*/ 	.byte	0x02, 0x4c
        /*0032*/ 	.byte	0x01
	.zero		1


	//----- nvinfo : EIATTR_MERCURY_ISA_VERSION
	.align		4
        /*0034*/ 	.byte	0x03, 0x5f
        /*0036*/ 	.short	0x0000


	//----- nvinfo : EIATTR_EXIT_INSTR_OFFSETS
	.align		4
        /*0038*/ 	.byte	0x04, 0x1c
        /*003a*/ 	.short	(.L_544 - .L_543)


	//   ....[0]....
.L_543:
        /*003c*/ 	.word	0x00000090


	//   ....[1]....
        /*0040*/ 	.word	0x00009ef0


	//----- nvinfo : EIATTR_CTAIDZ_USED
	.align		4
.L_544:
        /*0044*/ 	.byte	0x01, 0x04
	.zero		2


	//----- nvinfo : EIATTR_CRS_STACK_SIZE
	.align		4
        /*0048*/ 	.byte	0x04, 0x1e
        /*004a*/ 	.short	(.L_546 - .L_545)
.L_545:
        /*004c*/ 	.word	0x00000000
.L_546:


//--------------------- .nv.info._ZN5flash44flash_bwd_dq_dk_dv_loop_seqk_parallel_kernelI23Flash_bwd_kernel_traitsILi256ELi64ELi64ELi8ELi4ELi2ELi2ELb0ELb1EN7cutlass6half_tE19Flash_kernel_traitsILi256ELi64ELi64ELi8ES3_EELb0ELb0ELb1ELb0ELb0ELb0ELb0EEEvNS_16Flash_bwd_paramsE --------------------------
	.section	.nv.info._ZN5flash44flash_bwd_dq_dk_dv_loop_seqk_parallel_kernelI23Flash_bwd_kernel_traitsILi256ELi64ELi64ELi8ELi4ELi2ELi2ELb0ELb1EN7cutlass6half_tE19Flash_kernel_traitsILi256ELi64ELi64ELi8ES3_EELb0ELb0ELb1ELb0ELb0ELb0ELb0EEEvNS_16Flash_bwd_paramsE,"",@"SHT_CUDA_INFO"
	.sectionflags	@""
	.align	4


	//----- nvinfo : EIATTR_CUDA_API_VERSION
	.align		4
        /*0000*/ 	.byte	0x04, 0x37
        /*0002*/ 	.short	(.L_548 - .L_547)
.L_547:
        /*0004*/ 	.word	0x00000082


	//----- nvinfo : EIATTR_SW2861232_WAR
	.align		4
.L_548:
        /*0008*/ 	.byte	0x01, 0x35
	.zero		2


	//----- nvinfo : EIATTR_PARAM_CBANK
	.align		4
        /*000c*/ 	.byte	0x04, 0x0a
        /*000e*/ 	.short	(.L_550 - .L_549)
	.align		4
.L_549:
        /*0010*/ 	.word	index@(.nv.constant0._ZN5flash44flash_bwd_dq_dk_dv_loop_seqk_parallel_kernelI23Flash_bwd_kernel_traitsILi256ELi64ELi64ELi8ELi4ELi2ELi2ELb0ELb1EN7cutlass6half_tE19Flash_kernel_traitsILi256ELi64ELi64ELi8ES3_EELb0ELb0ELb1ELb0ELb0ELb0ELb0EEEvNS_16Flash_bwd_paramsE)
        /*0014*/ 	.short	0x0160
        /*0016*/ 	.short	0x0280


	//----- nvinfo : EIATTR_CBANK_PARAM_SIZE
	.align		4
.L_550:
        /*0018*/ 	.byte	0x03, 0x19
        /*001a*/ 	.short	0x0280


	//----- nvinfo : EIATTR_KPARAM_INFO
	.align		4
        /*001c*/ 	.byte	0x04, 0x17
        /*001e*/ 	.short	(.L_552 - .L_551)
.L_551:
        /*0020*/ 	.word	0x00000000
        /*0024*/ 	.short	0x0000
        /*0026*/ 	.short	0x0000
        /*0028*/ 	.byte	0x00, 0xf0, 0x01, 0x0a


	//----- nvinfo : EIATTR_MAXREG_COUNT
	.align		4
.L_552:
        /*002c*/ 	.byte	0x03, 0x1b
        /*002e*/ 	.short	0x00ff


	//----- nvinfo : EIATTR_NUM_BARRIERS
	.align		4
        /*0030*/ 	.byte	0x02, 0x4c
        /*0032*/ 	.byte	0x01
	.zero		1


	//----- nvinfo : EIATTR_MERCURY_ISA_VERSION
	.align		4
        /*0034*/ 	.byte	0x03, 0x5f
        /*0036*/ 	.short	0x0000


	//----- nvinfo : EIATTR_EXIT_INSTR_OFFSETS
	.align		4
        /*0038*/ 	.byte	0x04, 0x1c
        /*003a*/ 	.short	(.L_554 - .L_553)


	//   ....[0]....
.L_553:
        /*003c*/ 	.word	0x00000090


	//   ....[1]....
        /*0040*/ 	.word	0x0000a080


	//----- nvinfo : EIATTR_CTAIDZ_USED
	.align		4
.L_554:
        /*0044*/ 	.byte	0x01, 0x04
	.zero		2


	//----- nvinfo : EIATTR_CRS_STACK_SIZE
	.align		4
        /*0048*/ 	.byte	0x04, 0x1e
        /*004a*/ 	.short	(.L_556 - .L_555)
.L_555:
        /*004c*/ 	.word	0x00000000
.L_556:


//--------------------- .nv.info._ZN5flash44flash_bwd_dq_dk_dv_loop_seqk_parallel_kernelI23Flash_bwd_kernel_traitsILi256ELi64ELi64ELi8ELi4ELi2ELi2ELb0ELb1EN7cutlass6half_tE19Flash_kernel_traitsILi256ELi64ELi64ELi8ES3_EELb0ELb0ELb0ELb0ELb0ELb1ELb0EEEvNS_16Flash_bwd_paramsE --------------------------
	.section	.nv.info._ZN5flash44flash_bwd_dq_dk_dv_loop_seqk_parallel_kernelI23Flash_bwd_kernel_traitsILi256ELi64ELi64ELi8ELi4ELi2ELi2ELb0ELb1EN7cutlass6half_tE19Flash_kernel_traitsILi256ELi64ELi64ELi8ES3_EELb0ELb0ELb0ELb0ELb0ELb1ELb0EEEvNS_16Flash_bwd_paramsE,"",@"SHT_CUDA_INFO"
	.sectionflags	@""
	.align	4


	//----- nvinfo : EIATTR_CUDA_API_VERSION
	.align		4
        /*0000*/ 	.byte	0x04, 0x37
        /*0002*/ 	.short	(.L_558 - .L_557)
.L_557:
        /*0004*/ 	.word	0x00000082


	//----- nvinfo : EIATTR_SW2861232_WAR
	.align		4
.L_558:
        /*0008*/ 	.byte	0x01, 0x35
	.zero		2


	//----- nvinfo : EIATTR_PARAM_CBANK
	.align		4
        /*000c*/ 	.byte	0x04, 0x0a
        /*000e*/ 	.short	(.L_560 - .L_559)
	.align		4
.L_559:
        /*0010*/ 	.word	index@(.nv.constant0._ZN5flash44flash_bwd_dq_dk_dv_loop_seqk_parallel_kernelI23Flash_bwd_kernel_traitsILi256ELi64ELi64ELi8ELi4ELi2ELi2ELb0ELb1EN7cutlass6half_tE19Flash_kernel_traitsILi256ELi64ELi64ELi8ES3_EELb0ELb0ELb0ELb0ELb0ELb1ELb0EEEvNS_16Flash_bwd_paramsE)
        /*0014*/ 	.short	0x0160
        /*0016*/ 	.short	0x0280


	//----- nvinfo : EIATTR_CBANK_PARAM_SIZE
	.align		4
.L_560:
        /*0018*/ 	.byte	0x03, 0x19
        /*001a*/ 	.short	0x0280


	//----- nvinfo : EIATTR_KPARAM_INFO
	.align		4
        /*001c*/ 	.byte	0x04, 0x17
        /*001e*/ 	.short	(.L_562 - .L_561)
.L_561:
        /*0020*/ 	.word	0x00000000
        /*0024*/ 	.short	0x0000
        /*0026*/ 	.short	0x0000
        /*0028*/ 	.byte	0x00, 0xf0, 0x01, 0x0a


	//----- nvinfo : EIATTR_MAXREG_COUNT
	.align		4
.L_562:
        /*002c*/ 	.byte	0x03, 0x1b
        /*002e*/ 	.short	0x00ff


	//----- nvinfo : EIATTR_NUM_BARRIERS
	.align		4
        /*0030*/ 	.byte	0x02, 0x4c
        /*0032*/ 	.byte	0x01
	.zero		1


	//----- nvinfo : EIATTR_MERCURY_ISA_VERSION
	.align		4
        /*0034*/ 	.byte	0x03, 0x5f
        /*0036*/ 	.short	0x0000


	//----- nvinfo : EIATTR_EXIT_INSTR_OFFSETS
	.align		4
        /*0038*/ 	.byte	0x04, 0x1c
        /*003a*/ 	.short	(.L_564 - .L_563)


	//   ....[0]....
.L_563:
        /*003c*/ 	.word	0x00000090


	//   ....[1]....
        /*0040*/ 	.word	0x00008550


	//----- nvinfo : EIATTR_CTAIDZ_USED
	.align		4
.L_564:
        /*0044*/ 	.byte	0x01, 0x04
	.zero		2


	//----- nvinfo : EIATTR_CRS_STACK_SIZE
	.align		4
        /*0048*/ 	.byte	0x04, 0x1e
        /*004a*/ 	.short	(.L_566 - .L_565)
.L_565:
        /*004c*/ 	.word	0x00000000
.L_566:


//--------------------- .nv.info._ZN5flash44flash_bwd_dq_dk_dv_loop_seqk_parallel_kernelI23Flash_bwd_kernel_traitsILi256ELi64ELi64ELi8ELi4ELi2ELi2ELb0ELb1EN7cutlass6half_tE19Flash_kernel_traitsILi256ELi64ELi64ELi8ES3_EELb0ELb0ELb0ELb1ELb0ELb0ELb0EEEvNS_16Flash_bwd_paramsE --------------------------
	.section	.nv.info._ZN5flash44flash_bwd_dq_dk_dv_loop_seqk_parallel_kernelI23Flash_bwd_kernel_traitsILi256ELi64ELi64ELi8ELi4ELi2ELi2ELb0ELb1EN7cutlass6half_tE19Flash_kernel_traitsILi256ELi64ELi64ELi8ES3_EELb0ELb0ELb0ELb1ELb0ELb0ELb0EEEvNS_16Flash_bwd_paramsE,"",@"SHT_CUDA_INFO"
	.sectionflags	@""
	.align	4


	//----- nvinfo : EIATTR_CUDA_API_VERSION
	.align		4
        /*0000*/ 	.byte	0x04, 0x37
        /*0002*/ 	.short	(.L_568 - .L_567)
.L_567:
        /*0004*/ 	.word	0x00000082


	//----- nvinfo : EIATTR_SW2861232_WAR
	.align		4
.L_568:
        /*0008*/ 	.byte	0x01, 0x35
	.zero		2


	//----- nvinfo : EIATTR_PARAM_CBANK
	.align		4
        /*000c*/ 	.byte	0x04, 0x0a
        /*000e*/ 	.short	(.L_570 - .L_569)
	.align		4
.L_569:
        /*0010*/ 	.word	index@(.nv.constant0._ZN5flash44flash_bwd_dq_dk_dv_loop_seqk_parallel_kernelI23Flash_bwd_kernel_traitsILi256ELi64ELi64ELi8ELi4ELi2ELi2ELb0ELb1EN7cutlass6half_tE19Flash_kernel_traitsILi256ELi64ELi64ELi8ES3_EELb0ELb0ELb0ELb1ELb0ELb0ELb0EEEvNS_16Flash_bwd_paramsE)
        /*0014*/ 	.short	0x0160
        /*0016*/ 	.short	0x0280


	//----- nvinfo : EIATTR_CBANK_PARAM_SIZE
	.align		4
.L_570:
        /*0018*/ 	.byte	0x03, 0x19
        /*001a*/ 	.short	0x0280


	//----- nvinfo : EIATTR_KPARAM_INFO
	.align		4
        /*001c*/ 	.byte	0x04, 0x17
        /*001e*/ 	.short	(.L_572 - .L_571)
.L_571:
        /*0020*/ 	.word	0x00000000
        /*0024*/ 	.short	0x0000
        /*0026*/ 	.short	0x0000
        /*0028*/ 	.byte	0x00, 0xf0, 0x01, 0x0a


	//----- nvinfo : EIATTR_MAXREG_COUNT
	.align		4
.L_572:
        /*002c*/ 	.byte	0x03, 0x1b
        /*002e*/ 	.short	0x00ff


	//----- nvinfo : EIATTR_NUM_BARRIERS
	.align		4
        /*0030*/ 	.byte	0x02, 0x4c
        /*0032*/ 	.byte	0x01
	.zero		1


	//----- nvinfo : EIATTR_MERCURY_ISA_VERSION
	.align		4
        /*0034*/ 	.byte	0x03, 0x5f
        /*0036*/ 	.short	0x0000


	//----- nvinfo : EIATTR_EXIT_INSTR_OFFSETS
	.align		4
        /*0038*/ 	.byte	0x04, 0x1c
        /*003a*/ 	.short	(.L_574 - .L_573)


	//   ....[0]....
.L_573:
        /*003c*/ 	.word	0x00000090


	//   ....[1]....
        /*0040*/ 	.word	0x0000a330


	//----- nvinfo : EIATTR_CTAIDZ_USED
	.align		4
.L_574:
        /*0044*/ 	.byte	0x01, 0x04
	.zero		2


	//----- nvinfo : EIATTR_CRS_STACK_SIZE
	.align		4
        /*0048*/ 	.byte	0x04, 0x1e
        /*004a*/ 	.short	(.L_576 - .L_575)
.L_575:
        /*004c*/ 	.word	0x00000000
.L_576:


//--------------------- .nv.info._ZN5flash44flash_bwd_dq_dk_dv_loop_seqk_parallel_kernelI23Flash_bwd_kernel_traitsILi256ELi64ELi64ELi8ELi4ELi2ELi2ELb0ELb1EN7cutlass6half_tE19Flash_kernel_traitsILi256ELi64ELi64ELi8ES3_EELb0ELb0ELb1ELb0ELb0ELb1ELb0EEEvNS_16Flash_bwd_paramsE --------------------------
	.section	.nv.info._ZN5flash44flash_bwd_dq_dk_dv_loop_seqk_parallel_kernelI23Flash_bwd_kernel_traitsILi256ELi64ELi64ELi8ELi4ELi2ELi2ELb0ELb1EN7cutlass6half_tE19Flash_kernel_traitsILi256ELi64ELi64ELi8ES3_EELb0ELb0ELb1ELb0ELb0ELb1ELb0EEEvNS_16Flash_bwd_paramsE,"",@"SHT_CUDA_INFO"
	.sectionflags	@""
	.align	4


	//----- nvinfo : EIATTR_CUDA_API_VERSION
	.align		4
        /*0000*/ 	.byte	0x04, 0x37
        /*0002*/ 	.short	(.L_578 - .L_577)
.L_577:
        /*0004*/ 	.word	0x00000082


	//----- nvinfo : EIATTR_SW2861232_WAR
	.align		4
.L_578:
        /*0008*/ 	.byte	0x01, 0x35
	.zero		2


	//----- nvinfo : EIATTR_PARAM_CBANK
	.align		4
        /*000c*/ 	.byte	0x04, 0x0a
        /*000e*/ 	.short	(.L_580 - .L_579)
	.align		4
.L_579:
        /*0010*/ 	.word	index@(.nv.constant0._ZN5flash44flash_bwd_dq_dk_dv_loop_seqk_parallel_kernelI23Flash_bwd_kernel_traitsILi256ELi64ELi64ELi8ELi4ELi2ELi2ELb0ELb1EN7cutlass6half_tE19Flash_kernel_traitsILi256ELi64ELi64ELi8ES3_EELb0ELb0ELb1ELb0ELb0ELb1ELb0EEEvNS_16Flash_bwd_paramsE)
        /*0014*/ 	.short	0x0160
        /*0016*/ 	.short	0x0280


	//----- nvinfo : EIATTR_CBANK_PARAM_SIZE
	.align		4
.L_580:
        /*0018*/ 	.byte	0x03, 0x19
        /*001a*/ 	.short	0x0280


	//----- nvinfo : EIATTR_KPARAM_INFO
	.align		4
        /*001c*/ 	.byte	0x04, 0x17
        /*001e*/ 	.short	(.L_582 - .L_581)
.L_581:
        /*0020*/ 	.word	0x00000000
        /*0024*/ 	.short	0x0000
        /*0026*/ 	.short	0x0000
        /*0028*/ 	.byte	0x00, 0xf0, 0x01, 0x0a


	//----- nvinfo : EIATTR_MAXREG_COUNT
	.align		4
.L_582:
        /*002c*/ 	.byte	0x03, 0x1b
        /*002e*/ 	.short	0x00ff


	//----- nvinfo : EIATTR_NUM_BARRIERS
	.align		4
        /*0030*/ 	.byte	0x02, 0x4c
        /*0032*/ 	.byte	0x01
	.zero		1


	//----- nvinfo : EIATTR_MERCURY_ISA_VERSION
	.align		4
        /*0034*/ 	.byte	0x03, 0x5f
        /*0036*/ 	.short	0x0000


	//----- nvinfo : EIATTR_EXIT_INSTR_OFFSETS
	.align		4
        /*0038*/ 	.byte	0x04, 0x1c
        /*003a*/ 	.short	(.L_584 - .L_583)


	//   ....[0]....
.L_583:
        /*003c*/ 	.word	0x00000090


	//   ....[1]....
        /*0040*/ 	.word	0x00008730


	//----- nvinfo : EIATTR_CTAIDZ_USED
	.align		4
.L_584:
        /*0044*/ 	.byte	0x01, 0x04
	.zero		2


	//----- nvinfo : EIATTR_CRS_STACK_SIZE
	.align		4
        /*0048*/ 	.byte	0x04, 0x1e
        /*004a*/ 	.short	(.L_586 - .L_585)
.L_585:
        /*004c*/ 	.word	0x00000000
.L_586:


//--------------------- .nv.info._ZN5flash44flash_bwd_dq_dk_dv_loop_seqk_parallel_kernelI23Flash_bwd_kernel_traitsILi256ELi64ELi64ELi8ELi4ELi2ELi2ELb0ELb1EN7cutlass6half_tE19Flash_kernel_traitsILi256ELi64ELi64ELi8ES3_EELb0ELb0ELb1ELb1ELb0ELb0ELb0EEEvNS_16Flash_bwd_paramsE --------------------------
	.section	.nv.info._ZN5flash44flash_bwd_dq_dk_dv_loop_seqk_parallel_kernelI23Flash_bwd_kernel_traitsILi256ELi64ELi64ELi8ELi4ELi2ELi2ELb0ELb1EN7cutlass6half_tE19Flash_kernel_traitsILi256ELi64ELi64ELi8ES3_EELb0ELb0ELb1ELb1ELb0ELb0ELb0EEEvNS_16Flash_bwd_paramsE,"",@"SHT_CUDA_INFO"
	.sectionflags	@""
	.align	4


	//----- nvinfo : EIATTR_CUDA_API_VERSION
	.align		4
        /*0000*/ 	.byte	0x04, 0x37
        /*0002*/ 	.short	(.L_588 - .L_587)
.L_587:
        /*0004*/ 	.word	0x00000082


	//----- nvinfo : EIATTR_SW2861232_WAR
	.align		4
.L_588:
        /*0008*/ 	.byte	0x01, 0x35
	.zero		2


	//----- nvinfo : EIATTR_PARAM_CBANK
	.align		4
        /*000c*/ 	.byte	0x04, 0x0a
        /*000e*/ 	.short	(.L_590 - .L_589)
	.align		4
.L_589:
        /*0010*/ 	.word	index@(.nv.constant0._ZN5flash44flash_bwd_dq_dk_dv_loop_seqk_parallel_kernelI23Flash_bwd_kernel_traitsILi256ELi64ELi64ELi8ELi4ELi2ELi2ELb0ELb1EN7cutlass6half_tE19Flash_kernel_traitsILi256ELi64ELi64ELi8ES3_EELb0ELb0ELb1ELb1ELb0ELb0ELb0EEEvNS_16Flash_bwd_paramsE)
        /*0014*/ 	.short	0x0160
        /*0016*/ 	.short	0x0280


	//----- nvinfo : EIATTR_CBANK_PARAM_SIZE
	.align		4
.L_590:
        /*0018*/ 	.byte	0x03, 0x19
        /*001a*/ 	.short	0x0280


	//----- nvinfo : EIATTR_KPARAM_INFO
	.align		4
        /*001c*/ 	.byte	0x04, 0x17
        /*001e*/ 	.short	(.L_592 - .L_591)
.L_591:
        /*0020*/ 	.word	0x00000000
        /*0024*/ 	.short	0x0000
        /*0026*/ 	.short	0x0000
        /*0028*/ 	.byte	0x00, 0xf0, 0x01, 0x0a


	//----- nvinfo : EIATTR_MAXREG_COUNT
	.align		4
.L_592:
        /*002c*/ 	.byte	0x03, 0x1b
        /*002e*/ 	.short	0x00ff


	//----- nvinfo : EIATTR_NUM_BARRIERS
	.align		4
        /*0030*/ 	.byte	0x02, 0x4c
        /*0032*/ 	.byte	0x01
	.zero		1


	//----- nvinfo : EIATTR_MERCURY_ISA_VERSION
	.align		4
        /*0034*/ 	.byte	0x03, 0x5f
        /*0036*/ 	.short	0x0000


	//----- nvinfo : EIATTR_EXIT_INSTR_OFFSETS
	.align		4
        /*0038*/ 	.byte	0x04, 0x1c
        /*003a*/ 	.short	(.L_594 - .L_593)


	//   ....[0]....
.L_593:
        /*003c*/ 	.word	0x00000090


	//   ....[1]....
        /*0040*/ 	.word	0x0000a550


	//----- nvinfo : EIATTR_CTAIDZ_USED
	.align		4
.L_594:
        /*0044*/ 	.byte	0x01, 0x04
	.zero		2


	//----- nvinfo : EIATTR_CRS_STACK_SIZE
	.align		4
        /*0048*/ 	.byte	0x04, 0x1e
        /*004a*/ 	.short	(.L_596 - .L_595)
.L_595:
        /*004c*/ 	.word	0x00000000
.L_596:


//--------------------- .nv.info._ZN5flash44flash_bwd_dq_dk_dv_loop_seqk_parallel_kernelI23Flash_bwd_kernel_traitsILi256ELi64ELi64ELi8ELi4ELi2ELi2ELb0ELb0EN7cutlass6half_tE19Flash_kernel_traitsILi256ELi64ELi64ELi8ES3_EELb0ELb0ELb0ELb0ELb0ELb0ELb0EEEvNS_16Flash_bwd_paramsE --------------------------
	.section	.nv.info._ZN5flash44flash_bwd_dq_dk_dv_loop_seqk_parallel_kernelI23Flash_bwd_kernel_traitsILi256ELi64ELi64ELi8ELi4ELi2ELi2ELb0ELb0EN7cutlass6half_tE19Flash_kernel_traitsILi256ELi64ELi64ELi8ES3_EELb0ELb0ELb0ELb0ELb0ELb0ELb0EEEvNS_16Flash_bwd_paramsE,"",@"SHT_CUDA_INFO"
	.sectionflags	@""
	.align	4


	//----- nvinfo : EIATTR_CUDA_API_VERSION
	.align		4
        /*0000*/ 	.byte	0x04, 0x37
        /*0002*/ 	.short	(.L_598 - .L_597)
.L_597:
        /*0004*/ 	.word	0x00000082


	//----- nvinfo : EIATTR_SW2861232_WAR
	.align		4
.L_598:
        /*0008*/ 	.byte	0x01, 0x35
	.zero		2


	//----- nvinfo : EIATTR_PARAM_CBANK
	.align		4
        /*000c*/ 	.byte	0x04, 0x0a
        /*000e*/ 	.short	(.L_600 - .L_599)
	.align		4
.L_599:
        /*0010*/ 	.word	index@(.nv.constant0._ZN5flash44flash_bwd_dq_dk_dv_loop_seqk_parallel_kernelI23Flash_bwd_kernel_traitsILi256ELi64ELi64ELi8ELi4ELi2ELi2ELb0ELb0EN7cutlass6half_tE19Flash_kernel_traitsILi256ELi64ELi64ELi8ES3_EELb0ELb0ELb0ELb0ELb0ELb0ELb0EEEvNS_16Flash_bwd_paramsE)
        /*0014*/ 	.short	0x0160
        /*0016*/ 	.short	0x0280


	//----- nvinfo : EIATTR_CBANK_PARAM_SIZE
	.align		4
.L_600:
        /*0018*/ 	.byte	0x03, 0x19
        /*001a*/ 	.short	0x0280


	//----- nvinfo : EIATTR_KPARAM_INFO
	.align		4
        /*001c*/ 	.byte	0x04, 0x17
        /*001e*/ 	.short	(.L_602 - .L_601)
.L_601:
        /*0020*/ 	.word	0x00000000
        /*0024*/ 	.short	0x0000
        /*0026*/ 	.short	0x0000
        /*0028*/ 	.byte	0x00, 0xf0, 0x01, 0x0a


	//----- nvinfo : EIATTR_MAXREG_COUNT
	.align		4
.L_602:
        /*002c*/ 	.byte	0x03, 0x1b
        /*002e*/ 	.short	0x00ff


	//----- nvinfo : EIATTR_NUM_BARRIERS
	.align		4
        /*0030*/ 	.byte	0x02, 0x4c
        /*0032*/ 	.byte	0x01
	.zero		1


	//----- nvinfo : EIATTR_ANNOTATIONS
	.align		4
        /*0034*/ 	.byte	0x04, 0x55
        /*0036*/ 	.short	(.L_604 - .L_603)


	//   ....[0]....
.L_603:
        /*0038*/ 	.word	0x00000001
        /*003c*/ 	.byte	0xb0, 0x07, 0x00, 0x00, 0x01, 0x00, 0x00, 0x00, 0xf0, 0x08, 0x00, 0x00, 0x01, 0x00, 0x00, 0x00
        /* <DEDUP_REMOVED lines=22> */
        /*01ac*/ 	.byte	0xd0, 0x9d, 0x00, 0x00


	//----- nvinfo : EIATTR_MERCURY_ISA_VERSION
	.align		4
.L_604:
        /*01b0*/ 	.byte	0x03, 0x5f
        /*01b2*/ 	.short	0x0000


	//----- nvinfo : EIATTR_EXIT_INSTR_OFFSETS
	.align		4
        /*01b4*/ 	.byte	0x04, 0x1c
        /*01b6*/ 	.short	(.L_606 - .L_605)


	//   ....[0]....
.L_605:
        /*01b8*/ 	.word	0x000000a0


	//   ....[1]....
        /*01bc*/ 	.word	0x0000b120


	//----- nvinfo : EIATTR_CTAIDZ_USED
	.align		4
.L_606:
        /*01c0*/ 	.byte	0x01, 0x04
	.zero		2


	//----- nvinfo : EIATTR_CRS_STACK_SIZE
	.align		4
        /*01c4*/ 	.byte	0x04, 0x1e
        /*01c6*/ 	.short	(.L_608 - .L_607)
.L_607:
        /*01c8*/ 	.word	0x00000000
.L_608:


//--------------------- .nv.info._ZN5flash44flash_bwd_dq_dk_dv_loop_seqk_parallel_kernelI23Flash_bwd_kernel_traitsILi256ELi64ELi64ELi8ELi4ELi2ELi2ELb0ELb0EN7cutlass6half_tE19Flash_kernel_traitsILi256ELi64ELi64ELi8ES3_EELb0ELb0ELb1ELb0ELb0ELb0ELb0EEEvNS_16Flash_bwd_paramsE --------------------------
	.section	.nv.info._ZN5flash44flash_bwd_dq_dk_dv_loop_seqk_parallel_kernelI23Flash_bwd_kernel_traitsILi256ELi64ELi64ELi8ELi4ELi2ELi2ELb0ELb0EN7cutlass6half_tE19Flash_kernel_traitsILi256ELi64ELi64ELi8ES3_EELb0ELb0ELb1ELb0ELb0ELb0ELb0EEEvNS_16Flash_bwd_paramsE,"",@"SHT_CUDA_INFO"
	.sectionflags	@""
	.align	4


	//----- nvinfo : EIATTR_CUDA_API_VERSION
	.align		4
        /*0000*/ 	.byte	0x04, 0x37
        /*0002*/ 	.short	(.L_610 - .L_609)
.L_609:
        /*0004*/ 	.word	0x00000082


	//----- nvinfo : EIATTR_SW2861232_WAR
	.align		4
.L_610:
        /*0008*/ 	.byte	0x01, 0x35
	.zero		2


	//----- nvinfo : EIATTR_PARAM_CBANK
	.align		4
        /*000c*/ 	.byte	0x04, 0x0a
        /*000e*/ 	.short	(.L_612 - .L_611)
	.align		4
.L_611:
        /*0010*/ 	.word	index@(.nv.constant0._ZN5flash44flash_bwd_dq_dk_dv_loop_seqk_parallel_kernelI23Flash_bwd_kernel_traitsILi256ELi64ELi64ELi8ELi4ELi2ELi2ELb0ELb0EN7cutlass6half_tE19Flash_kernel_traitsILi256ELi64ELi64ELi8ES3_EELb0ELb0ELb1ELb0ELb0ELb0ELb0EEEvNS_16Flash_bwd_paramsE)
        /*0014*/ 	.short	0x0160
        /*0016*/ 	.short	0x0280


	//----- nvinfo : EIATTR_CBANK_PARAM_SIZE
	.align		4
.L_612:
        /*0018*/ 	.byte	0x03, 0x19
        /*001a*/ 	.short	0x0280


	//----- nvinfo : EIATTR_KPARAM_INFO
	.align		4
        /*001c*/ 	.byte	0x04, 0x17
        /*001e*/ 	.short	(.L_614 - .L_613)
.L_613:
        /*0020*/ 	.word	0x00000000
        /*0024*/ 	.short	0x0000
        /*0026*/ 	.short	0x0000
        /*0028*/ 	.byte	0x00, 0xf0, 0x01, 0x0a


	//----- nvinfo : EIATTR_MAXREG_COUNT
	.align		4
.L_614:
        /*002c*/ 	.byte	0x03, 0x1b
        /*002e*/ 	.short	0x00ff


	//----- nvinfo : EIATTR_NUM_BARRIERS
	.align		4
        /*0030*/ 	.byte	0x02, 0x4c
        /*0032*/ 	.byte	0x01
	.zero		1


	//----- nvinfo : EIATTR_ANNOTATIONS
	.align		4
        /*0034*/ 	.byte	0x04, 0x55
        /*0036*/ 	.short	(.L_616 - .L_615)


	//   ....[0]....
.L_615:
        /*0038*/ 	.word	0x00000001
        /*003c*/ 	.byte	0x00, 0x08, 0x00, 0x00, 0x01, 0x00, 0x00, 0x00, 0x20, 0x09, 0x00, 0x00, 0x01, 0x00, 0x00, 0x00
        /*004c*/ 	.byte	0xa0, 0x0a, 0x00, 0x00, 0x01, 0x00, 0x00, 0x00, 0x60, 0x27, 0x00, 0x00, 0x01, 0x00, 0x00, 0x00
        /*005c*/ 	.byte	0x10, 0x37, 0x00, 0x00, 0x01, 0x00, 0x00, 0x00, 0x50, 0x55, 0x00, 0x00, 0x01, 0x00, 0x00, 0x00
        /*006c*/ 	.byte	0x80, 0x55, 0x00, 0x00, 0x01, 0x00, 0x00, 0x00, 0xc0, 0x9f, 0x00, 0x00


	//----- nvinfo : EIATTR_MERCURY_ISA_VERSION
	.align		4
.L_616:
        /*0078*/ 	.byte	0x03, 0x5f
        /*007a*/ 	.short	0x0000


	//----- nvinfo : EIATTR_EXIT_INSTR_OFFSETS
	.align		4
        /*007c*/ 	.byte	0x04, 0x1c
        /*007e*/ 	.short	(.L_618 - .L_617)


	//   ....[0]....
.L_617:
        /*0080*/ 	.word	0x000000a0


	//   ....[1]....
        /*0084*/ 	.word	0x0000a940


	//----- nvinfo : EIATTR_CTAIDZ_USED
	.align		4
.L_618:
        /*0088*/ 	.byte	0x01, 0x04
	.zero		2


	//----- nvinfo : EIATTR_CRS_STACK_SIZE
	.align		4
        /*008c*/ 	.byte	0x04, 0x1e
        /*008e*/ 	.short	(.L_620 - .L_619)
.L_619:
        /*0090*/ 	.word	0x00000000
.L_620:


//--------------------- .nv.info._ZN5flash44flash_bwd_dq_dk_dv_loop_seqk_parallel_kernelI23Flash_bwd_kernel_traitsILi256ELi64ELi64ELi8ELi4ELi2ELi2ELb0ELb0EN7cutlass6half_tE19Flash_kernel_traitsILi256ELi64ELi64ELi8ES3_EELb0ELb0ELb0ELb0ELb0ELb1ELb0EEEvNS_16Flash_bwd_paramsE --------------------------
	.section	.nv.info._ZN5flash44flash_bwd_dq_dk_dv_loop_seqk_parallel_kernelI23Flash_bwd_kernel_traitsILi256ELi64ELi64ELi8ELi4ELi2ELi2ELb0ELb0EN7cutlass6half_tE19Flash_kernel_traitsILi256ELi64ELi64ELi8ES3_EELb0ELb0ELb0ELb0ELb0ELb1ELb0EEEvNS_16Flash_bwd_paramsE,"",@"SHT_CUDA_INFO"
	.sectionflags	@""
	.align	4


	//----- nvinfo : EIATTR_CUDA_API_VERSION
	.align		4
        /*0000*/ 	.byte	0x04, 0x37
        /*0002*/ 	.short	(.L_622 - .L_621)
.L_621:
        /*0004*/ 	.word	0x00000082


	//----- nvinfo : EIATTR_SW2861232_WAR
	.align		4
.L_622:
        /*0008*/ 	.byte	0x01, 0x35
	.zero		2


	//----- nvinfo : EIATTR_PARAM_CBANK
	.align		4
        /*000c*/ 	.byte	0x04, 0x0a
        /*000e*/ 	.short	(.L_624 - .L_623)
	.align		4
.L_623:
        /*0010*/ 	.word	index@(.nv.constant0._ZN5flash44flash_bwd_dq_dk_dv_loop_seqk_parallel_kernelI23Flash_bwd_kernel_traitsILi256ELi64ELi64ELi8ELi4ELi2ELi2ELb0ELb0EN7cutlass6half_tE19Flash_kernel_traitsILi256ELi64ELi64ELi8ES3_EELb0ELb0ELb0ELb0ELb0ELb1ELb0EEEvNS_16Flash_bwd_paramsE)
        /*0014*/ 	.short	0x0160
        /*0016*/ 	.short	0x0280


	//----- nvinfo : EIATTR_CBANK_PARAM_SIZE
	.align		4
.L_624:
        /*0018*/ 	.byte	0x03, 0x19
        /*001a*/ 	.short	0x0280


	//----- nvinfo : EIATTR_KPARAM_INFO
	.align		4
        /*001c*/ 	.byte	0x04, 0x17
        /*001e*/ 	.short	(.L_626 - .L_625)
.L_625:
        /*0020*/ 	.word	0x00000000
        /*0024*/ 	.short	0x0000
        /*0026*/ 	.short	0x0000
        /*0028*/ 	.byte	0x00, 0xf0, 0x01, 0x0a


	//----- nvinfo : EIATTR_MAXREG_COUNT
	.align		4
.L_626:
        /*002c*/ 	.byte	0x03, 0x1b
        /*002e*/ 	.short	0x00ff


	//----- nvinfo : EIATTR_NUM_BARRIERS
	.align		4
        /*0030*/ 	.byte	0x02, 0x4c
        /*0032*/ 	.byte	0x01
	.zero		1


	//----- nvinfo : EIATTR_ANNOTATIONS
	.align		4
        /*0034*/ 	.byte	0x04, 0x55
        /*0036*/ 	.short	(.L_628 - .L_627)


	//   ....[0]....
.L_627:
        /* <DEDUP_REMOVED lines=22> */
        /*018c*/ 	.byte	0xf0, 0x82, 0x00, 0x00, 0x01, 0x00, 0x00, 0x00, 0xe0, 0x8c, 0x00, 0x00


	//----- nvinfo : EIATTR_MERCURY_ISA_VERSION
	.align		4
.L_628:
        /*0198*/ 	.byte	0x03, 0x5f
        /*019a*/ 	.short	0x0000


	//----- nvinfo : EIATTR_EXIT_INSTR_OFFSETS
	.align		4
        /*019c*/ 	.byte	0x04, 0x1c
        /*019e*/ 	.short	(.L_630 - .L_629)


	//   ....[0]....
.L_629:
        /*01a0*/ 	.word	0x000000a0


	//   ....[1]....
        /*01a4*/ 	.word	0x000093e0


	//----- nvinfo : EIATTR_CTAIDZ_USED
	.align		4
.L_630:
        /*01a8*/ 	.byte	0x01, 0x04
	.zero		2


	//----- nvinfo : EIATTR_CRS_STACK_SIZE
	.align		4
        /*01ac*/ 	.byte	0x04, 0x1e
        /*01ae*/ 	.short	(.L_632 - .L_631)
.L_631:
        /*01b0*/ 	.word	0x00000000
.L_632:


//--------------------- .nv.info._ZN5flash44flash_bwd_dq_dk_dv_loop_seqk_parallel_kernelI23Flash_bwd_kernel_traitsILi256ELi64ELi64ELi8ELi4ELi2ELi2ELb0ELb0EN7cutlass6half_tE19Flash_kernel_traitsILi256ELi64ELi64ELi8ES3_EELb0ELb0ELb0ELb1ELb0ELb0ELb0EEEvNS_16Flash_bwd_paramsE --------------------------
	.section	.nv.info._ZN5flash44flash_bwd_dq_dk_dv_loop_seqk_parallel_kernelI23Flash_bwd_kernel_traitsILi256ELi64ELi64ELi8ELi4ELi2ELi2ELb0ELb0EN7cutlass6half_tE19Flash_kernel_traitsILi256ELi64ELi64ELi8ES3_EELb0ELb0ELb0ELb1ELb0ELb0ELb0EEEvNS_16Flash_bwd_paramsE,"",@"SHT_CUDA_INFO"
	.sectionflags	@""
	.align	4


	//----- nvinfo : EIATTR_CUDA_API_VERSION
	.align		4
        /*0000*/ 	.byte	0x04, 0x37
        /*0002*/ 	.short	(.L_634 - .L_633)
.L_633:
        /*0004*/ 	.word	0x00000082


	//----- nvinfo : EIATTR_SW2861232_WAR
	.align		4
.L_634:
        /*0008*/ 	.byte	0x01, 0x35
	.zero		2


	//----- nvinfo : EIATTR_PARAM_CBANK
	.align		4
        /*000c*/ 	.byte	0x04, 0x0a
        /*000e*/ 	.short	(.L_636 - .L_635)
	.align		4
.L_635:
        /*0010*/ 	.word	index@(.nv.constant0._ZN5flash44flash_bwd_dq_dk_dv_loop_seqk_parallel_kernelI23Flash_bwd_kernel_traitsILi256ELi64ELi64ELi8ELi4ELi2ELi2ELb0ELb0EN7cutlass6half_tE19Flash_kernel_traitsILi256ELi64ELi64ELi8ES3_EELb0ELb0ELb0ELb1ELb0ELb0ELb0EEEvNS_16Flash_bwd_paramsE)
        /*0014*/ 	.short	0x0160
        /*0016*/ 	.short	0x0280


	//----- nvinfo : EIATTR_CBANK_PARAM_SIZE
	.align		4
.L_636:
        /*0018*/ 	.byte	0x03, 0x19
        /*001a*/ 	.short	0x0280


	//----- nvinfo : EIATTR_KPARAM_INFO
	.align		4
        /*001c*/ 	.byte	0x04, 0x17
        /*001e*/ 	.short	(.L_638 - .L_637)
.L_637:
        /*0020*/ 	.word	0x00000000
        /*0024*/ 	.short	0x0000
        /*0026*/ 	.short	0x0000
        /*0028*/ 	.byte	0x00, 0xf0, 0x01, 0x0a


	//----- nvinfo : EIATTR_MAXREG_COUNT
	.align		4
.L_638:
        /*002c*/ 	.byte	0x03, 0x1b
        /*002e*/ 	.short	0x00ff


	//----- nvinfo : EIATTR_NUM_BARRIERS
	.align		4
        /*0030*/ 	.byte	0x02, 0x4c
        /*0032*/ 	.byte	0x01
	.zero		1


	//----- nvinfo : EIATTR_ANNOTATIONS
	.align		4
        /*0034*/ 	.byte	0x04, 0x55
        /*0036*/ 	.short	(.L_640 - .L_639)


	//   ....[0]....
.L_639:
        /* <DEDUP_REMOVED lines=26> */


	//----- nvinfo : EIATTR_MERCURY_ISA_VERSION
	.align		4
.L_640:
        /*01c8*/ 	.byte	0x03, 0x5f
        /*01ca*/ 	.short	0x0000


	//----- nvinfo : EIATTR_EXIT_INSTR_OFFSETS
	.align		4
        /*01cc*/ 	.byte	0x04, 0x1c
        /*01ce*/ 	.short	(.L_642 - .L_641)


	//   ....[0]....
.L_641:
        /*01d0*/ 	.word	0x000000a0


	//   ....[1]....
        /*01d4*/ 	.word	0x0000b640


	//----- nvinfo : EIATTR_CTAIDZ_USED
	.align		4
.L_642:
        /*01d8*/ 	.byte	0x01, 0x04
	.zero		2


	//----- nvinfo : EIATTR_CRS_STACK_SIZE
	.align		4
        /*01dc*/ 	.byte	0x04, 0x1e
        /*01de*/ 	.short	(.L_644 - .L_643)
.L_643:
        /*01e0*/ 	.word	0x00000000
.L_644:


//--------------------- .nv.info._ZN5flash44flash_bwd_dq_dk_dv_loop_seqk_parallel_kernelI23Flash_bwd_kernel_traitsILi256ELi64ELi64ELi8ELi4ELi2ELi2ELb0ELb0EN7cutlass6half_tE19Flash_kernel_traitsILi256ELi64ELi64ELi8ES3_EELb0ELb0ELb1ELb0ELb0ELb1ELb0EEEvNS_16Flash_bwd_paramsE --------------------------
	.section	.nv.info._ZN5flash44flash_bwd_dq_dk_dv_loop_seqk_parallel_kernelI23Flash_bwd_kernel_traitsILi256ELi64ELi64ELi8ELi4ELi2ELi2ELb0ELb0EN7cutlass6half_tE19Flash_kernel_traitsILi256ELi64ELi64ELi8ES3_EELb0ELb0ELb1ELb0ELb0ELb1ELb0EEEvNS_16Flash_bwd_paramsE,"",@"SHT_CUDA_INFO"
	.sectionflags	@""
	.align	4


	//----- nvinfo : EIATTR_CUDA_API_VERSION
	.align		4
        /*0000*/ 	.byte	0x04, 0x37
        /*0002*/ 	.short	(.L_646 - .L_645)
.L_645:
        /*0004*/ 	.word	0x00000082


	//----- nvinfo : EIATTR_SW2861232_WAR
	.align		4
.L_646:
        /*0008*/ 	.byte	0x01, 0x35
	.zero		2


	//----- nvinfo : EIATTR_PARAM_CBANK
	.align		4
        /*000c*/ 	.byte	0x04, 0x0a
        /*000e*/ 	.short	(.L_648 - .L_647)
	.align		4
.L_647:
        /*0010*/ 	.word	index@(.nv.constant0._ZN5flash44flash_bwd_dq_dk_dv_loop_seqk_parallel_kernelI23Flash_bwd_kernel_traitsILi256ELi64ELi64ELi8ELi4ELi2ELi2ELb0ELb0EN7cutlass6half_tE19Flash_kernel_traitsILi256ELi64ELi64ELi8ES3_EELb0ELb0ELb1ELb0ELb0ELb1ELb0EEEvNS_16Flash_bwd_paramsE)
        /*0014*/ 	.short	0x0160
        /*0016*/ 	.short	0x0280


	//----- nvinfo : EIATTR_CBANK_PARAM_SIZE
	.align		4
.L_648:
        /*0018*/ 	.byte	0x03, 0x19
        /*001a*/ 	.short	0x0280


	//----- nvinfo : EIATTR_KPARAM_INFO
	.align		4
        /*001c*/ 	.byte	0x04, 0x17
        /*001e*/ 	.short	(.L_650 - .L_649)
.L_649:
        /*0020*/ 	.word	0x00000000
        /*0024*/ 	.short	0x0000
        /*0026*/ 	.short	0x0000
        /*0028*/ 	.byte	0x00, 0xf0, 0x01, 0x0a


	//----- nvinfo : EIATTR_MAXREG_COUNT
	.align		4
.L_650:
        /*002c*/ 	.byte	0x03, 0x1b
        /*002e*/ 	.short	0x00ff


	//----- nvinfo : EIATTR_NUM_BARRIERS
	.align		4
        /*0030*/ 	.byte	0x02, 0x4c
        /*0032*/ 	.byte	0x01
	.zero		1


	//----- nvinfo : EIATTR_MERCURY_ISA_VERSION
	.align		4
        /*0034*/ 	.byte	0x03, 0x5f
        /*0036*/ 	.short	0x0000


	//----- nvinfo : EIATTR_EXIT_INSTR_OFFSETS
	.align		4
        /*0038*/ 	.byte	0x04, 0x1c
        /*003a*/ 	.short	(.L_652 - .L_651)


	//   ....[0]....
.L_651:
        /*003c*/ 	.word	0x00000090


	//   ....[1]....
        /*0040*/ 	.word	0x00008ad0


	//----- nvinfo : EIATTR_CTAIDZ_USED
	.align		4
.L_652:
        /*0044*/ 	.byte	0x01, 0x04
	.zero		2


	//----- nvinfo : EIATTR_CRS_STACK_SIZE
	.align		4
        /*0048*/ 	.byte	0x04, 0x1e
        /*004a*/ 	.short	(.L_654 - .L_653)
.L_653:
        /*004c*/ 	.word	0x00000000
.L_654:


//--------------------- .nv.info._ZN5flash44flash_bwd_dq_dk_dv_loop_seqk_parallel_kernelI23Flash_bwd_kernel_traitsILi256ELi64ELi64ELi8ELi4ELi2ELi2ELb0ELb0EN7cutlass6half_tE19Flash_kernel_traitsILi256ELi64ELi64ELi8ES3_EELb0ELb0ELb1ELb1ELb0ELb0ELb0EEEvNS_16Flash_bwd_paramsE --------------------------
	.section	.nv.info._ZN5flash44flash_bwd_dq_dk_dv_loop_seqk_parallel_kernelI23Flash_bwd_kernel_traitsILi256ELi64ELi64ELi8ELi4ELi2ELi2ELb0ELb0EN7cutlass6half_tE19Flash_kernel_traitsILi256ELi64ELi64ELi8ES3_EELb0ELb0ELb1ELb1ELb0ELb0ELb0EEEvNS_16Flash_bwd_paramsE,"",@"SHT_CUDA_INFO"
	.sectionflags	@""
	.align	4


	//----- nvinfo : EIATTR_CUDA_API_VERSION
	.align		4
        /*0000*/ 	.byte	0x04, 0x37
        /*0002*/ 	.short	(.L_656 - .L_655)
.L_655:
        /*0004*/ 	.word	0x00000082


	//----- nvinfo : EIATTR_SW2861232_WAR
	.align		4
.L_656:
        /*0008*/ 	.byte	0x01, 0x35
	.zero		2


	//----- nvinfo : EIATTR_PARAM_CBANK
	.align		4
        /*000c*/ 	.byte	0x04, 0x0a
        /*000e*/ 	.short	(.L_658 - .L_657)
	.align		4
.L_657:
        /*0010*/ 	.word	index@(.nv.constant0._ZN5flash44flash_bwd_dq_dk_dv_loop_seqk_parallel_kernelI23Flash_bwd_kernel_traitsILi256ELi64ELi64ELi8ELi4ELi2ELi2ELb0ELb0EN7cutlass6half_tE19Flash_kernel_traitsILi256ELi64ELi64ELi8ES3_EELb0ELb0ELb1ELb1ELb0ELb0ELb0EEEvNS_16Flash_bwd_paramsE)
        /*0014*/ 	.short	0x0160
        /*0016*/ 	.short	0x0280


	//----- nvinfo : EIATTR_CBANK_PARAM_SIZE
	.align		4
.L_658:
        /*0018*/ 	.byte	0x03, 0x19
        /*001a*/ 	.short	0x0280


	//----- nvinfo : EIATTR_KPARAM_INFO
	.align		4
        /*001c*/ 	.byte	0x04, 0x17
        /*001e*/ 	.short	(.L_660 - .L_659)
.L_659:
        /*0020*/ 	.word	0x00000000
        /*0024*/ 	.short	0x0000
        /*0026*/ 	.short	0x0000
        /*0028*/ 	.byte	0x00, 0xf0, 0x01, 0x0a


	//----- nvinfo : EIATTR_MAXREG_COUNT
	.align		4
.L_660:
        /*002c*/ 	.byte	0x03, 0x1b
        /*002e*/ 	.short	0x00ff


	//----- nvinfo : EIATTR_NUM_BARRIERS
	.align		4
        /*0030*/ 	.byte	0x02, 0x4c
        /*0032*/ 	.byte	0x01
	.zero		1


	//----- nvinfo : EIATTR_MERCURY_ISA_VERSION
	.align		4
        /*0034*/ 	.byte	0x03, 0x5f
        /*0036*/ 	.short	0x0000


	//----- nvinfo : EIATTR_EXIT_INSTR_OFFSETS
	.align		4
        /*0038*/ 	.byte	0x04, 0x1c
        /*003a*/ 	.short	(.L_662 - .L_661)


	//   ....[0]....
.L_661:
        /*003c*/ 	.word	0x00000090


	//   ....[1]....
        /*0040*/ 	.word	0x0000ad60


	//----- nvinfo : EIATTR_CTAIDZ_USED
	.align		4
.L_662:
        /*0044*/ 	.byte	0x01, 0x04
	.zero		2


	//----- nvinfo : EIATTR_CRS_STACK_SIZE
	.align		4
        /*0048*/ 	.byte	0x04, 0x1e
        /*004a*/ 	.short	(.L_664 - .L_663)
.L_663:
        /*004c*/ 	.word	0x00000000
.L_664:


//--------------------- .nv.info._ZN5flash27flash_bwd_convert_dq_kernelI23Flash_bwd_kernel_traitsILi256ELi64ELi64ELi8ELi4ELi2ELi2ELb0ELb1EN7cutlass6half_tE19Flash_kernel_traitsILi256ELi64ELi64ELi8ES3_EEEEvNS_16Flash_bwd_paramsEi --------------------------
	.section	.nv.info._ZN5flash27flash_bwd_convert_dq_kernelI23Flash_bwd_kernel_traitsILi256ELi64ELi64ELi8ELi4ELi2ELi2ELb0ELb1EN7cutlass6half_tE19Flash_kernel_traitsILi256ELi64ELi64ELi8ES3_EEEEvNS_16Flash_bwd_paramsEi,"",@"SHT_CUDA_INFO"
	.sectionflags	@""
	.align	4


	//----- nvinfo : EIATTR_CUDA_API_VERSION
	.align		4
        /*0000*/ 	.byte	0x04, 0x37
        /*0002*/ 	.short	(.L_666 - .L_665)
.L_665:
        /*0004*/ 	.word	0x00000082


	//----- nvinfo : EIATTR_SW2861232_WAR
	.align		4
.L_666:
        /*0008*/ 	.byte	0x01, 0x35
	.zero		2


	//----- nvinfo : EIATTR_PARAM_CBANK
	.align		4
        /*000c*/ 	.byte	0x04, 0x0a
        /*000e*/ 	.short	(.L_668 - .L_667)
	.align		4
.L_667:
        /*0010*/ 	.word	index@(.nv.constant0._ZN5flash27flash_bwd_convert_dq_kernelI23Flash_bwd_kernel_traitsILi256ELi64ELi64ELi8ELi4ELi2ELi2ELb0ELb1EN7cutlass6half_tE19Flash_kernel_traitsILi256ELi64ELi64ELi8ES3_EEEEvNS_16Flash_bwd_paramsEi)
        /*0014*/ 	.short	0x0160
        /*0016*/ 	.short	0x0284


	//----- nvinfo : EIATTR_CBANK_PARAM_SIZE
	.align		4
.L_668:
        /*0018*/ 	.byte	0x03, 0x19
        /*001a*/ 	.short	0x0284


	//----- nvinfo : EIATTR_KPARAM_INFO
	.align		4
        /*001c*/ 	.byte	0x04, 0x17
        /*001e*/ 	.short	(.L_670 - .L_669)
.L_669:
        /*0020*/ 	.word	0x00000000
        /*0024*/ 	.short	0x0001
        /*0026*/ 	.short	0x0280
        /*0028*/ 	.byte	0x00, 0xf0, 0x11, 0x00


	//----- nvinfo : EIATTR_KPARAM_INFO
	.align		4
.L_670:
        /*002c*/ 	.byte	0x04, 0x17
        /*002e*/ 	.short	(.L_672 - .L_671)
.L_671:
        /*0030*/ 	.word	0x00000000
        /*0034*/ 	.short	0x0000
        /*0036*/ 	.short	0x0000
        /*0038*/ 	.byte	0x00, 0xf0, 0x01, 0x0a


	//----- nvinfo : EIATTR_MAXREG_COUNT
	.align		4
.L_672:
        /*003c*/ 	.byte	0x03, 0x1b
        /*003e*/ 	.short	0x00ff


	//----- nvinfo : EIATTR_NUM_BARRIERS
	.align		4
        /*0040*/ 	.byte	0x02, 0x4c
        /*0042*/ 	.byte	0x01
	.zero		1


	//----- nvinfo : EIATTR_MERCURY_ISA_VERSION
	.align		4
        /*0044*/ 	.byte	0x03, 0x5f
        /*0046*/ 	.short	0x0000


	//----- nvinfo : EIATTR_EXIT_INSTR_OFFSETS
	.align		4
        /*0048*/ 	.byte	0x04, 0x1c
        /*004a*/ 	.short	(.L_674 - .L_673)


	//   ....[0]....
.L_673:
        /*004c*/ 	.word	0x00000170


	//   ....[1]....
        /*0050*/ 	.word	0x000021b0


	//   ....[2]....
        /*0054*/ 	.word	0x000022d0


	//   ....[3]....
        /*0058*/ 	.word	0x000022f0


	//----- nvinfo : EIATTR_CTAIDZ_USED
	.align		4
.L_674:
        /*005c*/ 	.byte	0x01, 0x04
	.zero		2


	//----- nvinfo : EIATTR_CRS_STACK_SIZE
	.align		4
        /*0060*/ 	.byte	0x04, 0x1e
        /*0062*/ 	.short	(.L_676 - .L_675)
.L_675:
        /*0064*/ 	.word	0x00000000
.L_676:


//--------------------- .nv.info._ZN5flash44flash_bwd_dq_dk_dv_loop_seqk_parallel_kernelI23Flash_bwd_kernel_traitsILi256ELi64ELi64ELi8ELi4ELi2ELi2ELb0ELb1EN7cutlass6half_tE19Flash_kernel_traitsILi256ELi64ELi64ELi8ES3_EELb1ELb0ELb0ELb0ELb0ELb0ELb0EEEvNS_16Flash_bwd_paramsE --------------------------
	.section	.nv.info._ZN5flash44flash_bwd_dq_dk_dv_loop_seqk_parallel_kernelI23Flash_bwd_kernel_traitsILi256ELi64ELi64ELi8ELi4ELi2ELi2ELb0ELb1EN7cutlass6half_tE19Flash_kernel_traitsILi256ELi64ELi64ELi8ES3_EELb1ELb0ELb0ELb0ELb0ELb0ELb0EEEvNS_16Flash_bwd_paramsE,"",@"SHT_CUDA_INFO"
	.sectionflags	@""
	.align	4


	//----- nvinfo : EIATTR_CUDA_API_VERSION
	.align		4
        /*0000*/ 	.byte	0x04, 0x37
        /*0002*/ 	.short	(.L_678 - .L_677)
.L_677:
        /*0004*/ 	.word	0x00000082


	//----- nvinfo : EIATTR_SW2861232_WAR
	.align		4
.L_678:
        /*0008*/ 	.byte	0x01, 0x35
	.zero		2


	//----- nvinfo : EIATTR_PARAM_CBANK
	.align		4
        /*000c*/ 	.byte	0x04, 0x0a
        /*000e*/ 	.short	(.L_680 - .L_679)
	.align		4
.L_679:
        /*0010*/ 	.word	index@(.nv.constant0._ZN5flash44flash_bwd_dq_dk_dv_loop_seqk_parallel_kernelI23Flash_bwd_kernel_traitsILi256ELi64ELi64ELi8ELi4ELi2ELi2ELb0ELb1EN7cutlass6half_tE19Flash_kernel_traitsILi256ELi64ELi64ELi8ES3_EELb1ELb0ELb0ELb0ELb0ELb0ELb0EEEvNS_16Flash_bwd_paramsE)
        /*0014*/ 	.short	0x0160
        /*0016*/ 	.short	0x0280


	//----- nvinfo : EIATTR_CBANK_PARAM_SIZE
	.align		4
.L_680:
        /*0018*/ 	.byte	0x03, 0x19
        /*001a*/ 	.short	0x0280


	//----- nvinfo : EIATTR_KPARAM_INFO
	.align		4
        /*001c*/ 	.byte	0x04, 0x17
        /*001e*/ 	.short	(.L_682 - .L_681)
.L_681:
        /*0020*/ 	.word	0x00000000
        /*0024*/ 	.short	0x0000
        /*0026*/ 	.short	0x0000
        /*0028*/ 	.byte	0x00, 0xf0, 0x01, 0x0a


	//----- nvinfo : EIATTR_MAXREG_COUNT
	.align		4
.L_682:
        /*002c*/ 	.byte	0x03, 0x1b
        /*002e*/ 	.short	0x00ff


	//----- nvinfo : EIATTR_NUM_BARRIERS
	.align		4
        /*0030*/ 	.byte	0x02, 0x4c
        /*0032*/ 	.byte	0x01
	.zero		1


	//----- nvinfo : EIATTR_MERCURY_ISA_VERSION
	.align		4
        /*0034*/ 	.byte	0x03, 0x5f
        /*0036*/ 	.short	0x0000


	//----- nvinfo : EIATTR_EXIT_INSTR_OFFSETS
	.align		4
        /*0038*/ 	.byte	0x04, 0x1c
        /*003a*/ 	.short	(.L_684 - .L_683)


	//   ....[0]....
.L_683:
        /*003c*/ 	.word	0x00000090


	//   ....[1]....
        /*0040*/ 	.word	0x0000ac20


	//----- nvinfo : EIATTR_CTAIDZ_USED
	.align		4
.L_684:
        /*0044*/ 	.byte	0x01, 0x04
	.zero		2


	//----- nvinfo : EIATTR_CRS_STACK_SIZE
	.align		4
        /*0048*/ 	.byte	0x04, 0x1e
        /*004a*/ 	.short	(.L_686 - .L_685)
.L_685:
        /*004c*/ 	.word	0x00000000
.L_686:


//--------------------- .nv.info._ZN5flash44flash_bwd_dq_dk_dv_loop_seqk_parallel_kernelI23Flash_bwd_kernel_traitsILi256ELi64ELi64ELi8ELi4ELi2ELi2ELb0ELb1EN7cutlass6half_tE19Flash_kernel_traitsILi256ELi64ELi64ELi8ES3_EELb0ELb0ELb0ELb0ELb0ELb0ELb1EEEvNS_16Flash_bwd_paramsE --------------------------
	.section	.nv.info._ZN5flash44flash_bwd_dq_dk_dv_loop_seqk_parallel_kernelI23Flash_bwd_kernel_traitsILi256ELi64ELi64ELi8ELi4ELi2ELi2ELb0ELb1EN7cutlass6half_tE19Flash_kernel_traitsILi256ELi64ELi64ELi8ES3_EELb0ELb0ELb0ELb0ELb0ELb0ELb1EEEvNS_16Flash_bwd_paramsE,"",@"SHT_CUDA_INFO"
	.sectionflags	@""
	.align	4


	//----- nvinfo : EIATTR_CUDA_API_VERSION
	.align		4
        /*0000*/ 	.byte	0x04, 0x37
        /*0002*/ 	.short	(.L_688 - .L_687)
.L_687:
        /*0004*/ 	.word	0x00000082


	//----- nvinfo : EIATTR_SW2861232_WAR
	.align		4
.L_688:
        /*0008*/ 	.byte	0x01, 0x35
	.zero		2


	//----- nvinfo : EIATTR_PARAM_CBANK
	.align		4
        /*000c*/ 	.byte	0x04, 0x0a
        /*000e*/ 	.short	(.L_690 - .L_689)
	.align		4
.L_689:
        /*0010*/ 	.word	index@(.nv.constant0._ZN5flash44flash_bwd_dq_dk_dv_loop_seqk_parallel_kernelI23Flash_bwd_kernel_traitsILi256ELi64ELi64ELi8ELi4ELi2ELi2ELb0ELb1EN7cutlass6half_tE19Flash_kernel_traitsILi256ELi64ELi64ELi8ES3_EELb0ELb0ELb0ELb0ELb0ELb0ELb1EEEvNS_16Flash_bwd_paramsE)
        /*0014*/ 	.short	0x0160
        /*0016*/ 	.short	0x0280


	//----- nvinfo : EIATTR_CBANK_PARAM_SIZE
	.align		4
.L_690:
        /*0018*/ 	.byte	0x03, 0x19
        /*001a*/ 	.short	0x0280


	//----- nvinfo : EIATTR_KPARAM_INFO
	.align		4
        /*001c*/ 	.byte	0x04, 0x17
        /*001e*/ 	.short	(.L_692 - .L_691)
.L_691:
        /*0020*/ 	.word	0x00000000
        /*0024*/ 	.short	0x0000
        /*0026*/ 	.short	0x0000
        /*0028*/ 	.byte	0x00, 0xf0, 0x01, 0x0a


	//----- nvinfo : EIATTR_MAXREG_COUNT
	.align		4
.L_692:
        /*002c*/ 	.byte	0x03, 0x1b
        /*002e*/ 	.short	0x00ff


	//----- nvinfo : EIATTR_NUM_BARRIERS
	.align		4
        /*0030*/ 	.byte	0x02, 0x4c
        /*0032*/ 	.byte	0x01
	.zero		1


	//----- nvinfo : EIATTR_MERCURY_ISA_VERSION
	.align		4
        /*0034*/ 	.byte	0x03, 0x5f
        /*0036*/ 	.short	0x0000


	//----- nvinfo : EIATTR_EXIT_INSTR_OFFSETS
	.align		4
        /*0038*/ 	.byte	0x04, 0x1c
        /*003a*/ 	.short	(.L_694 - .L_693)


	//   ....[0]....
.L_693:
        /*003c*/ 	.word	0x00000090


	//   ....[1]....
        /*0040*/ 	.word	0x0000a440


	//----- nvinfo : EIATTR_CTAIDZ_USED
	.align		4
.L_694:
        /*0044*/ 	.byte	0x01, 0x04
	.zero		2


	//----- nvinfo : EIATTR_CRS_STACK_SIZE
	.align		4
        /*0048*/ 	.byte	0x04, 0x1e
        /*004a*/ 	.short	(.L_696 - .L_695)
.L_695:
        /*004c*/ 	.word	0x00000000
.L_696:


//--------------------- .nv.info._ZN5flash44flash_bwd_dq_dk_dv_loop_seqk_parallel_kernelI23Flash_bwd_kernel_traitsILi256ELi64ELi64ELi8ELi4ELi2ELi2ELb0ELb1EN7cutlass6half_tE19Flash_kernel_traitsILi256ELi64ELi64ELi8ES3_EELb1ELb0ELb1ELb0ELb0ELb0ELb0EEEvNS_16Flash_bwd_paramsE --------------------------
	.section	.nv.info._ZN5flash44flash_bwd_dq_dk_dv_loop_seqk_parallel_kernelI23Flash_bwd_kernel_traitsILi256ELi64ELi64ELi8ELi4ELi2ELi2ELb0ELb1EN7cutlass6half_tE19Flash_kernel_traitsILi256ELi64ELi64ELi8ES3_EELb1ELb0ELb1ELb0ELb0ELb0ELb0EEEvNS_16Flash_bwd_paramsE,"",@"SHT_CUDA_INFO"
	.sectionflags	@""
	.align	4


	//----- nvinfo : EIATTR_CUDA_API_VERSION
	.align		4
        /*0000*/ 	.byte	0x04, 0x37
        /*0002*/ 	.short	(.L_698 - .L_697)
.L_697:
        /*0004*/ 	.word	0x00000082


	//----- nvinfo : EIATTR_SW2861232_WAR
	.align		4
.L_698:
        /*0008*/ 	.byte	0x01, 0x35
	.zero		2


	//----- nvinfo : EIATTR_PARAM_CBANK
	.align		4
        /*000c*/ 	.byte	0x04, 0x0a
        /*000e*/ 	.short	(.L_700 - .L_699)
	.align		4
.L_699:
        /*0010*/ 	.word	index@(.nv.constant0._ZN5flash44flash_bwd_dq_dk_dv_loop_seqk_parallel_kernelI23Flash_bwd_kernel_traitsILi256ELi64ELi64ELi8ELi4ELi2ELi2ELb0ELb1EN7cutlass6half_tE19Flash_kernel_traitsILi256ELi64ELi64ELi8ES3_EELb1ELb0ELb1ELb0ELb0ELb0ELb0EEEvNS_16Flash_bwd_paramsE)
        /*0014*/ 	.short	0x0160
        /*0016*/ 	.short	0x0280


	//----- nvinfo : EIATTR_CBANK_PARAM_SIZE
	.align		4
.L_700:
        /*0018*/ 	.byte	0x03, 0x19
        /*001a*/ 	.short	0x0280


	//----- nvinfo : EIATTR_KPARAM_INFO
	.align		4
        /*001c*/ 	.byte	0x04, 0x17
        /*001e*/ 	.short	(.L_702 - .L_701)
.L_701:
        /*0020*/ 	.word	0x00000000
        /*0024*/ 	.short	0x0000
        /*0026*/ 	.short	0x0000
        /*0028*/ 	.byte	0x00, 0xf0, 0x01, 0x0a


	//----- nvinfo : EIATTR_MAXREG_COUNT
	.align		4
.L_702:
        /*002c*/ 	.byte	0x03, 0x1b
        /*002e*/ 	.short	0x00ff


	//----- nvinfo : EIATTR_NUM_BARRIERS
	.align		4
        /*0030*/ 	.byte	0x02, 0x4c
        /*0032*/ 	.byte	0x01
	.zero		1


	//----- nvinfo : EIATTR_MERCURY_ISA_VERSION
	.align		4
        /*0034*/ 	.byte	0x03, 0x5f
        /*0036*/ 	.short	0x0000


	//----- nvinfo : EIATTR_EXIT_INSTR_OFFSETS
	.align		4
        /*0038*/ 	.byte	0x04, 0x1c
        /*003a*/ 	.short	(.L_704 - .L_703)


	//   ....[0]....
.L_703:
        /*003c*/ 	.word	0x00000090


	//   ....[1]....
        /*0040*/ 	.word	0x0000ae70


	//----- nvinfo : EIATTR_CTAIDZ_USED
	.align		4
.L_704:
        /*0044*/ 	.byte	0x01, 0x04
	.zero		2


	//----- nvinfo : EIATTR_CRS_STACK_SIZE
	.align		4
        /*0048*/ 	.byte	0x04, 0x1e
        /*004a*/ 	.short	(.L_706 - .L_705)
.L_705:
        /*004c*/ 	.word	0x00000000
.L_706:


//--------------------- .nv.info._ZN5flash44flash_bwd_dq_dk_dv_loop_seqk_parallel_kernelI23Flash_bwd_kernel_traitsILi256ELi64ELi64ELi8ELi4ELi2ELi2ELb0ELb1EN7cutlass6half_tE19Flash_kernel_traitsILi256ELi64ELi64ELi8ES3_EELb0ELb0ELb1ELb0ELb0ELb0ELb1EEEvNS_16Flash_bwd_paramsE --------------------------
	.section	.nv.info._ZN5flash44flash_bwd_dq_dk_dv_loop_seqk_parallel_kernelI23Flash_bwd_kernel_traitsILi256ELi64ELi64ELi8ELi4ELi2ELi2ELb0ELb1EN7cutlass6half_tE19Flash_kernel_traitsILi256ELi64ELi64ELi8ES3_EELb0ELb0ELb1ELb0ELb0ELb0ELb1EEEvNS_16Flash_bwd_paramsE,"",@"SHT_CUDA_INFO"
	.sectionflags	@""
	.align	4


	//----- nvinfo : EIATTR_CUDA_API_VERSION
	.align		4
        /*0000*/ 	.byte	0x04, 0x37
        /*0002*/ 	.short	(.L_708 - .L_707)
.L_707:
        /*0004*/ 	.word	0x00000082


	//----- nvinfo : EIATTR_SW2861232_WAR
	.align		4
.L_708:
        /*0008*/ 	.byte	0x01, 0x35
	.zero		2


	//----- nvinfo : EIATTR_PARAM_CBANK
	.align		4
        /*000c*/ 	.byte	0x04, 0x0a
        /*000e*/ 	.short	(.L_710 - .L_709)
	.align		4
.L_709:
        /*0010*/ 	.word	index@(.nv.constant0._ZN5flash44flash_bwd_dq_dk_dv_loop_seqk_parallel_kernelI23Flash_bwd_kernel_traitsILi256ELi64ELi64ELi8ELi4ELi2ELi2ELb0ELb1EN7cutlass6half_tE19Flash_kernel_traitsILi256ELi64ELi64ELi8ES3_EELb0ELb0ELb1ELb0ELb0ELb0ELb1EEEvNS_16Flash_bwd_paramsE)
        /*0014*/ 	.short	0x0160
        /*0016*/ 	.short	0x0280


	//----- nvinfo : EIATTR_CBANK_PARAM_SIZE
	.align		4
.L_710:
        /*0018*/ 	.byte	0x03, 0x19
        /*001a*/ 	.short	0x0280


	//----- nvinfo : EIATTR_KPARAM_INFO
	.align		4
        /*001c*/ 	.byte	0x04, 0x17
        /*001e*/ 	.short	(.L_712 - .L_711)
.L_711:
        /*0020*/ 	.word	0x00000000
        /*0024*/ 	.short	0x0000
        /*0026*/ 	.short	0x0000
        /*0028*/ 	.byte	0x00, 0xf0, 0x01, 0x0a


	//----- nvinfo : EIATTR_MAXREG_COUNT
	.align		4
.L_712:
        /*002c*/ 	.byte	0x03, 0x1b
        /*002e*/ 	.short	0x00ff


	//----- nvinfo : EIATTR_NUM_BARRIERS
	.align		4
        /*0030*/ 	.byte	0x02, 0x4c
        /*0032*/ 	.byte	0x01
	.zero		1


	//----- nvinfo : EIATTR_MERCURY_ISA_VERSION
	.align		4
        /*0034*/ 	.byte	0x03, 0x5f
        /*0036*/ 	.short	0x0000


	//----- nvinfo : EIATTR_EXIT_INSTR_OFFSETS
	.align		4
        /*0038*/ 	.byte	0x04, 0x1c
        /*003a*/ 	.short	(.L_714 - .L_713)


	//   ....[0]....
.L_713:
        /*003c*/ 	.word	0x00000090


	//   ....[1]....
        /*0040*/ 	.word	0x0000a640


	//----- nvinfo : EIATTR_CTAIDZ_USED
	.align		4
.L_714:
        /*0044*/ 	.byte	0x01, 0x04
	.zero		2


	//----- nvinfo : EIATTR_CRS_STACK_SIZE
	.align		4
        /*0048*/ 	.byte	0x04, 0x1e
        /*004a*/ 	.short	(.L_716 - .L_715)
.L_715:
        /*004c*/ 	.word	0x00000000
.L_716:


//--------------------- .nv.info._ZN5flash44flash_bwd_dq_dk_dv_loop_seqk_parallel_kernelI23Flash_bwd_kernel_traitsILi256ELi64ELi64ELi8ELi4ELi2ELi2ELb0ELb1EN7cutlass6half_tE19Flash_kernel_traitsILi256ELi64ELi64ELi8ES3_EELb1ELb0ELb0ELb0ELb0ELb1ELb0EEEvNS_16Flash_bwd_paramsE --------------------------
	.section	.nv.info._ZN5flash44flash_bwd_dq_dk_dv_loop_seqk_parallel_kernelI23Flash_bwd_kernel_traitsILi256ELi64ELi64ELi8ELi4ELi2ELi2ELb0ELb1EN7cutlass6half_tE19Flash_kernel_traitsILi256ELi64ELi64ELi8ES3_EELb1ELb0ELb0ELb0ELb0ELb1ELb0EEEvNS_16Flash_bwd_paramsE,"",@"SHT_CUDA_INFO"
	.sectionflags	@""
	.align	4


	//----- nvinfo : EIATTR_CUDA_API_VERSION
	.align		4
        /*0000*/ 	.byte	0x04, 0x37
        /*0002*/ 	.short	(.L_718 - .L_717)
.L_717:
        /*0004*/ 	.word	0x00000082


	//----- nvinfo : EIATTR_SW2861232_WAR
	.align		4
.L_718:
        /*0008*/ 	.byte	0x01, 0x35
	.zero		2


	//----- nvinfo : EIATTR_PARAM_CBANK
	.align		4
        /*000c*/ 	.byte	0x04, 0x0a
        /*000e*/ 	.short	(.L_720 - .L_719)
	.align		4
.L_719:
        /*0010*/ 	.word	index@(.nv.constant0._ZN5flash44flash_bwd_dq_dk_dv_loop_seqk_parallel_kernelI23Flash_bwd_kernel_traitsILi256ELi64ELi64ELi8ELi4ELi2ELi2ELb0ELb1EN7cutlass6half_tE19Flash_kernel_traitsILi256ELi64ELi64ELi8ES3_EELb1ELb0ELb0ELb0ELb0ELb1ELb0EEEvNS_16Flash_bwd_paramsE)
        /*0014*/ 	.short	0x0160
        /*0016*/ 	.short	0x0280


	//----- nvinfo : EIATTR_CBANK_PARAM_SIZE
	.align		4
.L_720:
        /*0018*/ 	.byte	0x03, 0x19
        /*001a*/ 	.short	0x0280


	//----- nvinfo : EIATTR_KPARAM_INFO
	.align		4
        /*001c*/ 	.byte	0x04, 0x17
        /*001e*/ 	.short	(.L_722 - .L_721)
.L_721:
        /*0020*/ 	.word	0x00000000
        /*0024*/ 	.short	0x0000
        /*0026*/ 	.short	0x0000
        /*0028*/ 	.byte	0x00, 0xf0, 0x01, 0x0a


	//----- nvinfo : EIATTR_MAXREG_COUNT
	.align		4
.L_722:
        /*002c*/ 	.byte	0x03, 0x1b
        /*002e*/ 	.short	0x00ff


	//----- nvinfo : EIATTR_NUM_BARRIERS
	.align		4
        /*0030*/ 	.byte	0x02, 0x4c
        /*0032*/ 	.byte	0x01
	.zero		1


	//----- nvinfo : EIATTR_MERCURY_ISA_VERSION
	.align		4
        /*0034*/ 	.byte	0x03, 0x5f
        /*0036*/ 	.short	0x0000


	//----- nvinfo : EIATTR_EXIT_INSTR_OFFSETS
	.align		4
        /*0038*/ 	.byte	0x04, 0x1c
        /*003a*/ 	.short	(.L_724 - .L_723)


	//   ....[0]....
.L_723:
        /*003c*/ 	.word	0x00000090


	//   ....[1]....
        /*0040*/ 	.word	0x00009300


	//----- nvinfo : EIATTR_CTAIDZ_USED
	.align		4
.L_724:
        /*0044*/ 	.byte	0x01, 0x04
	.zero		2


	//----- nvinfo : EIATTR_CRS_STACK_SIZE
	.align		4
        /*0048*/ 	.byte	0x04, 0x1e
        /*004a*/ 	.short	(.L_726 - .L_725)
.L_725:
        /*004c*/ 	.word	0x00000000
.L_726:


//--------------------- .nv.info._ZN5flash44flash_bwd_dq_dk_dv_loop_seqk_parallel_kernelI23Flash_bwd_kernel_traitsILi256ELi64ELi64ELi8ELi4ELi2ELi2ELb0ELb1EN7cutlass6half_tE19Flash_kernel_traitsILi256ELi64ELi64ELi8ES3_EELb0ELb0ELb0ELb0ELb0ELb1ELb1EEEvNS_16Flash_bwd_paramsE --------------------------
	.section	.nv.info._ZN5flash44flash_bwd_dq_dk_dv_loop_seqk_parallel_kernelI23Flash_bwd_kernel_traitsILi256ELi64ELi64ELi8ELi4ELi2ELi2ELb0ELb1EN7cutlass6half_tE19Flash_kernel_traitsILi256ELi64ELi64ELi8ES3_EELb0ELb0ELb0ELb0ELb0ELb1ELb1EEEvNS_16Flash_bwd_paramsE,"",@"SHT_CUDA_INFO"
	.sectionflags	@""
	.align	4


	//----- nvinfo : EIATTR_CUDA_API_VERSION
	.align		4
        /*0000*/ 	.byte	0x04, 0x37
        /*0002*/ 	.short	(.L_728 - .L_727)
.L_727:
        /*0004*/ 	.word	0x00000082


	//----- nvinfo : EIATTR_SW2861232_WAR
	.align		4
.L_728:
        /*0008*/ 	.byte	0x01, 0x35
	.zero		2


	//----- nvinfo : EIATTR_PARAM_CBANK
	.align		4
        /*000c*/ 	.byte	0x04, 0x0a
        /*000e*/ 	.short	(.L_730 - .L_729)
	.align		4
.L_729:
        /*0010*/ 	.word	index@(.nv.constant0._ZN5flash44flash_bwd_dq_dk_dv_loop_seqk_parallel_kernelI23Flash_bwd_kernel_traitsILi256ELi64ELi64ELi8ELi4ELi2ELi2ELb0ELb1EN7cutlass6half_tE19Flash_kernel_traitsILi256ELi64ELi64ELi8ES3_EELb0ELb0ELb0ELb0ELb0ELb1ELb1EEEvNS_16Flash_bwd_paramsE)
        /*0014*/ 	.short	0x0160
        /*0016*/ 	.short	0x0280


	//----- nvinfo : EIATTR_CBANK_PARAM_SIZE
	.align		4
.L_730:
        /*0018*/ 	.byte	0x03, 0x19
        /*001a*/ 	.short	0x0280


	//----- nvinfo : EIATTR_KPARAM_INFO
	.align		4
        /*001c*/ 	.byte	0x04, 0x17
        /*001e*/ 	.short	(.L_732 - .L_731)
.L_731:
        /*0020*/ 	.word	0x00000000
        /*0024*/ 	.short	0x0000
        /*0026*/ 	.short	0x0000
        /*0028*/ 	.byte	0x00, 0xf0, 0x01, 0x0a


	//----- nvinfo : EIATTR_MAXREG_COUNT
	.align		4
.L_732:
        /*002c*/ 	.byte	0x03, 0x1b
        /*002e*/ 	.short	0x00ff


	//----- nvinfo : EIATTR_NUM_BARRIERS
	.align		4
        /*0030*/ 	.byte	0x02, 0x4c
        /*0032*/ 	.byte	0x01
	.zero		1


	//----- nvinfo : EIATTR_MERCURY_ISA_VERSION
	.align		4
        /*0034*/ 	.byte	0x03, 0x5f
        /*0036*/ 	.short	0x0000


	//----- nvinfo : EIATTR_EXIT_INSTR_OFFSETS
	.align		4
        /*0038*/ 	.byte	0x04, 0x1c
        /*003a*/ 	.short	(.L_734 - .L_733)


	//   ....[0]....
.L_733:
        /*003c*/ 	.word	0x00000090


	//   ....[1]....
        /*0040*/ 	.word	0x00008ba0


	//----- nvinfo : EIATTR_CTAIDZ_USED
	.align		4
.L_734:
        /*0044*/ 	.byte	0x01, 0x04
	.zero		2


	//----- nvinfo : EIATTR_CRS_STACK_SIZE
	.align		4
        /*0048*/ 	.byte	0x04, 0x1e
        /*004a*/ 	.short	(.L_736 - .L_735)
.L_735:
        /*004c*/ 	.word	0x00000000
.L_736:


//--------------------- .nv.info._ZN5flash44flash_bwd_dq_dk_dv_loop_seqk_parallel_kernelI23Flash_bwd_kernel_traitsILi256ELi64ELi64ELi8ELi4ELi2ELi2ELb0ELb1EN7cutlass6half_tE19Flash_kernel_traitsILi256ELi64ELi64ELi8ES3_EELb1ELb0ELb0ELb1ELb0ELb0ELb0EEEvNS_16Flash_bwd_paramsE --------------------------
	.section	.nv.info._ZN5flash44flash_bwd_dq_dk_dv_loop_seqk_parallel_kernelI23Flash_bwd_kernel_traitsILi256ELi64ELi64ELi8ELi4ELi2ELi2ELb0ELb1EN7cutlass6half_tE19Flash_kernel_traitsILi256ELi64ELi64ELi8ES3_EELb1ELb0ELb0ELb1ELb0ELb0ELb0EEEvNS_16Flash_bwd_paramsE,"",@"SHT_CUDA_INFO"
	.sectionflags	@""
	.align	4


	//----- nvinfo : EIATTR_CUDA_API_VERSION
	.align		4
        /*0000*/ 	.byte	0x04, 0x37
        /*0002*/ 	.short	(.L_738 - .L_737)
.L_737:
        /*0004*/ 	.word	0x00000082


	//----- nvinfo : EIATTR_SW2861232_WAR
	.align		4
.L_738:
        /*0008*/ 	.byte	0x01, 0x35
	.zero		2


	//----- nvinfo : EIATTR_PARAM_CBANK
	.align		4
        /*000c*/ 	.byte	0x04, 0x0a
        /*000e*/ 	.short	(.L_740 - .L_739)
	.align		4
.L_739:
        /*0010*/ 	.word	index@(.nv.constant0._ZN5flash44flash_bwd_dq_dk_dv_loop_seqk_parallel_kernelI23Flash_bwd_kernel_traitsILi256ELi64ELi64ELi8ELi4ELi2ELi2ELb0ELb1EN7cutlass6half_tE19Flash_kernel_traitsILi256ELi64ELi64ELi8ES3_EELb1ELb0ELb0ELb1ELb0ELb0ELb0EEEvNS_16Flash_bwd_paramsE)
        /*0014*/ 	.short	0x0160
        /*0016*/ 	.short	0x0280


	//----- nvinfo : EIATTR_CBANK_PARAM_SIZE
	.align		4
.L_740:
        /*0018*/ 	.byte	0x03, 0x19
        /*001a*/ 	.short	0x0280


	//----- nvinfo : EIATTR_KPARAM_INFO
	.align		4
        /*001c*/ 	.byte	0x04, 0x17
        /*001e*/ 	.short	(.L_742 - .L_741)
.L_741:
        /*0020*/ 	.word	0x00000000
        /*0024*/ 	.short	0x0000
        /*0026*/ 	.short	0x0000
        /*0028*/ 	.byte	0x00, 0xf0, 0x01, 0x0a


	//----- nvinfo : EIATTR_MAXREG_COUNT
	.align		4
.L_742:
        /*002c*/ 	.byte	0x03, 0x1b
        /*002e*/ 	.short	0x00ff


	//----- nvinfo : EIATTR_NUM_BARRIERS
	.align		4
        /*0030*/ 	.byte	0x02, 0x4c
        /*0032*/ 	.byte	0x01
	.zero		1


	//----- nvinfo : EIATTR_MERCURY_ISA_VERSION
	.align		4
        /*0034*/ 	.byte	0x03, 0x5f
        /*0036*/ 	.short	0x0000


	//----- nvinfo : EIATTR_EXIT_INSTR_OFFSETS
	.align		4
        /*0038*/ 	.byte	0x04, 0x1c
        /*003a*/ 	.short	(.L_744 - .L_743)


	//   ....[0]....
.L_743:
        /*003c*/ 	.word	0x00000090


	//   ....[1]....
        /*0040*/ 	.word	0x0000b0c0


	//----- nvinfo : EIATTR_CTAIDZ_USED
	.align		4
.L_744:
        /*0044*/ 	.byte	0x01, 0x04
	.zero		2


	//----- nvinfo : EIATTR_CRS_STACK_SIZE
	.align		4
        /*0048*/ 	.byte	0x04, 0x1e
        /*004a*/ 	.short	(.L_746 - .L_745)
.L_745:
        /*004c*/ 	.word	0x00000000
.L_746:


//--------------------- .nv.info._ZN5flash44flash_bwd_dq_dk_dv_loop_seqk_parallel_kernelI23Flash_bwd_kernel_traitsILi256ELi64ELi64ELi8ELi4ELi2ELi2ELb0ELb1EN7cutlass6half_tE19Flash_kernel_traitsILi256ELi64ELi64ELi8ES3_EELb0ELb0ELb0ELb1ELb0ELb0ELb1EEEvNS_16Flash_bwd_paramsE --------------------------
	.section	.nv.info._ZN5flash44flash_bwd_dq_dk_dv_loop_seqk_parallel_kernelI23Flash_bwd_kernel_traitsILi256ELi64ELi64ELi8ELi4ELi2ELi2ELb0ELb1EN7cutlass6half_tE19Flash_kernel_traitsILi256ELi64ELi64ELi8ES3_EELb0ELb0ELb0ELb1ELb0ELb0ELb1EEEvNS_16Flash_bwd_paramsE,"",@"SHT_CUDA_INFO"
	.sectionflags	@""
	.align	4


	//----- nvinfo : EIATTR_CUDA_API_VERSION
	.align		4
        /*0000*/ 	.byte	0x04, 0x37
        /*0002*/ 	.short	(.L_748 - .L_747)
.L_747:
        /*0004*/ 	.word	0x00000082


	//----- nvinfo : EIATTR_SW2861232_WAR
	.align		4
.L_748:
        /*0008*/ 	.byte	0x01, 0x35
	.zero		2


	//----- nvinfo : EIATTR_PARAM_CBANK
	.align		4
        /*000c*/ 	.byte	0x04, 0x0a
        /*000e*/ 	.short	(.L_750 - .L_749)
	.align		4
.L_749:
        /*0010*/ 	.word	index@(.nv.constant0._ZN5flash44flash_bwd_dq_dk_dv_loop_seqk_parallel_kernelI23Flash_bwd_kernel_traitsILi256ELi64ELi64ELi8ELi4ELi2ELi2ELb0ELb1EN7cutlass6half_tE19Flash_kernel_traitsILi256ELi64ELi64ELi8ES3_EELb0ELb0ELb0ELb1ELb0ELb0ELb1EEEvNS_16Flash_bwd_paramsE)
        /*0014*/ 	.short	0x0160
        /*0016*/ 	.short	0x0280


	//----- nvinfo : EIATTR_CBANK_PARAM_SIZE
	.align		4
.L_750:
        /*0018*/ 	.byte	0x03, 0x19
        /*001a*/ 	.short	0x0280


	//----- nvinfo : EIATTR_KPARAM_INFO
	.align		4
        /*001c*/ 	.byte	0x04, 0x17
        /*001e*/ 	.short	(.L_752 - .L_751)
.L_751:
        /*0020*/ 	.word	0x00000000
        /*0024*/ 	.short	0x0000
        /*0026*/ 	.short	0x0000
        /*0028*/ 	.byte	0x00, 0xf0, 0x01, 0x0a


	//----- nvinfo : EIATTR_MAXREG_COUNT
	.align		4
.L_752:
        /*002c*/ 	.byte	0x03, 0x1b
        /*002e*/ 	.short	0x00ff


	//----- nvinfo : EIATTR_NUM_BARRIERS
	.align		4
        /*0030*/ 	.byte	0x02, 0x4c
        /*0032*/ 	.byte	0x01
	.zero		1


	//----- nvinfo : EIATTR_MERCURY_ISA_VERSION
	.align		4
        /*0034*/ 	.byte	0x03, 0x5f
        /*0036*/ 	.short	0x0000


	//----- nvinfo : EIATTR_EXIT_INSTR_OFFSETS
	.align		4
        /*0038*/ 	.byte	0x04, 0x1c
        /*003a*/ 	.short	(.L_754 - .L_753)


	//   ....[0]....
.L_753:
        /*003c*/ 	.word	0x00000090


	//   ....[1]....
        /*0040*/ 	.word	0x0000a830


	//----- nvinfo : EIATTR_CTAIDZ_USED
	.align		4
.L_754:
        /*0044*/ 	.byte	0x01, 0x04
	.zero		2


	//----- nvinfo : EIATTR_CRS_STACK_SIZE
	.align		4
        /*0048*/ 	.byte	0x04, 0x1e
        /*004a*/ 	.short	(.L_756 - .L_755)
.L_755:
        /*004c*/ 	.word	0x00000000
.L_756:


//--------------------- .nv.info._ZN5flash44flash_bwd_dq_dk_dv_loop_seqk_parallel_kernelI23Flash_bwd_kernel_traitsILi256ELi64ELi64ELi8ELi4ELi2ELi2ELb0ELb1EN7cutlass6half_tE19Flash_kernel_traitsILi256ELi64ELi64ELi8ES3_EELb1ELb0ELb1ELb0ELb0ELb1ELb0EEEvNS_16Flash_bwd_paramsE --------------------------
	.section	.nv.info._ZN5flash44flash_bwd_dq_dk_dv_loop_seqk_parallel_kernelI23Flash_bwd_kernel_traitsILi256ELi64ELi64ELi8ELi4ELi2ELi2ELb0ELb1EN7cutlass6half_tE19Flash_kernel_traitsILi256ELi64ELi64ELi8ES3_EELb1ELb0ELb1ELb0ELb0ELb1ELb0EEEvNS_16Flash_bwd_paramsE,"",@"SHT_CUDA_INFO"
	.sectionflags	@""
	.align	4


	//----- nvinfo : EIATTR_CUDA_API_VERSION
	.align		4
        /*0000*/ 	.byte	0x04, 0x37
        /*0002*/ 	.short	(.L_758 - .L_757)
.L_757:
        /*0004*/ 	.word	0x00000082


	//----- nvinfo : EIATTR_SW2861232_WAR
	.align		4
.L_758:
        /*0008*/ 	.byte	0x01, 0x35
	.zero		2


	//----- nvinfo : EIATTR_PARAM_CBANK
	.align		4
        /*000c*/ 	.byte	0x04, 0x0a
        /*000e*/ 	.short	(.L_760 - .L_759)
	.align		4
.L_759:
        /*0010*/ 	.word	index@(.nv.constant0._ZN5flash44flash_bwd_dq_dk_dv_loop_seqk_parallel_kernelI23Flash_bwd_kernel_traitsILi256ELi64ELi64ELi8ELi4ELi2ELi2ELb0ELb1EN7cutlass6half_tE19Flash_kernel_traitsILi256ELi64ELi64ELi8ES3_EELb1ELb0ELb1ELb0ELb0ELb1ELb0EEEvNS_16Flash_bwd_paramsE)
        /*0014*/ 	.short	0x0160
        /*0016*/ 	.short	0x0280


	//----- nvinfo : EIATTR_CBANK_PARAM_SIZE
	.align		4
.L_760:
        /*0018*/ 	.byte	0x03, 0x19
        /*001a*/ 	.short	0x0280


	//----- nvinfo : EIATTR_KPARAM_INFO
	.align		4
        /*001c*/ 	.byte	0x04, 0x17
        /*001e*/ 	.short	(.L_762 - .L_761)
.L_761:
        /*0020*/ 	.word	0x00000000
        /*0024*/ 	.short	0x0000
        /*0026*/ 	.short	0x0000
        /*0028*/ 	.byte	0x00, 0xf0, 0x01, 0x0a


	//----- nvinfo : EIATTR_MAXREG_COUNT
	.align		4
.L_762:
        /*002c*/ 	.byte	0x03, 0x1b
        /*002e*/ 	.short	0x00ff


	//----- nvinfo : EIATTR_NUM_BARRIERS
	.align		4
        /*0030*/ 	.byte	0x02, 0x4c
        /*0032*/ 	.byte	0x01
	.zero		1


	//----- nvinfo : EIATTR_ANNOTATIONS
	.align		4
        /*0034*/ 	.byte	0x04, 0x55
        /*0036*/ 	.short	(.L_764 - .L_763)


	//   ....[0]....
.L_763:
        /*0038*/ 	.word	0x00000001
        /*003c*/ 	.byte	0x30, 0x06, 0x00, 0x00, 0x01, 0x00, 0x00, 0x00, 0xe0, 0x14, 0x00, 0x00


	//----- nvinfo : EIATTR_MERCURY_ISA_VERSION
	.align		4
.L_764:
        /*0048*/ 	.byte	0x03, 0x5f
        /*004a*/ 	.short	0x0000


	//----- nvinfo : EIATTR_EXIT_INSTR_OFFSETS
	.align		4
        /*004c*/ 	.byte	0x04, 0x1c
        /*004e*/ 	.short	(.L_766 - .L_765)


	//   ....[0]....
.L_765:
        /*0050*/ 	.word	0x000000a0


	//   ....[1]....
        /*0054*/ 	.word	0x00009550


	//----- nvinfo : EIATTR_CTAIDZ_USED
	.align		4
.L_766:
        /*0058*/ 	.byte	0x01, 0x04
	.zero		2


	//----- nvinfo : EIATTR_CRS_STACK_SIZE
	.align		4
        /*005c*/ 	.byte	0x04, 0x1e
        /*005e*/ 	.short	(.L_768 - .L_767)
.L_767:
        /*0060*/ 	.word	0x00000000
.L_768:


//--------------------- .nv.info._ZN5flash44flash_bwd_dq_dk_dv_loop_seqk_parallel_kernelI23Flash_bwd_kernel_traitsILi256ELi64ELi64ELi8ELi4ELi2ELi2ELb0ELb1EN7cutlass6half_tE19Flash_kernel_traitsILi256ELi64ELi64ELi8ES3_EELb0ELb0ELb1ELb0ELb0ELb1ELb1EEEvNS_16Flash_bwd_paramsE --------------------------
	.section	.nv.info._ZN5flash44flash_bwd_dq_dk_dv_loop_seqk_parallel_kernelI23Flash_bwd_kernel_traitsILi256ELi64ELi64ELi8ELi4ELi2ELi2ELb0ELb1EN7cutlass6half_tE19Flash_kernel_traitsILi256ELi64ELi64ELi8ES3_EELb0ELb0ELb1ELb0ELb0ELb1ELb1EEEvNS_16Flash_bwd_paramsE,"",@"SHT_CUDA_INFO"
	.sectionflags	@""
	.align	4


	//----- nvinfo : EIATTR_CUDA_API_VERSION
	.align		4
        /*0000*/ 	.byte	0x04, 0x37
        /*0002*/ 	.short	(.L_770 - .L_769)
.L_769:
        /*0004*/ 	.word	0x00000082


	//----- nvinfo : EIATTR_SW2861232_WAR
	.align		4
.L_770:
        /*0008*/ 	.byte	0x01, 0x35
	.zero		2


	//----- nvinfo : EIATTR_PARAM_CBANK
	.align		4
        /*000c*/ 	.byte	0x04, 0x0a
        /*000e*/ 	.short	(.L_772 - .L_771)
	.align		4
.L_771:
        /*0010*/ 	.word	index@(.nv.constant0._ZN5flash44flash_bwd_dq_dk_dv_loop_seqk_parallel_kernelI23Flash_bwd_kernel_traitsILi256ELi64ELi64ELi8ELi4ELi2ELi2ELb0ELb1EN7cutlass6half_tE19Flash_kernel_traitsILi256ELi64ELi64ELi8ES3_EELb0ELb0ELb1ELb0ELb0ELb1ELb1EEEvNS_16Flash_bwd_paramsE)
        /*0014*/ 	.short	0x0160
        /*0016*/ 	.short	0x0280


	//----- nvinfo : EIATTR_CBANK_PARAM_SIZE
	.align		4
.L_772:
        /*0018*/ 	.byte	0x03, 0x19
        /*001a*/ 	.short	0x0280


	//----- nvinfo : EIATTR_KPARAM_INFO
	.align		4
        /*001c*/ 	.byte	0x04, 0x17
        /*001e*/ 	.short	(.L_774 - .L_773)
.L_773:
        /*0020*/ 	.word	0x00000000
        /*0024*/ 	.short	0x0000
        /*0026*/ 	.short	0x0000
        /*0028*/ 	.byte	0x00, 0xf0, 0x01, 0x0a


	//----- nvinfo : EIATTR_MAXREG_COUNT
	.align		4
.L_774:
        /*002c*/ 	.byte	0x03, 0x1b
        /*002e*/ 	.short	0x00ff


	//----- nvinfo : EIATTR_NUM_BARRIERS
	.align		4
        /*0030*/ 	.byte	0x02, 0x4c
        /*0032*/ 	.byte	0x01
	.zero		1


	//----- nvinfo : EIATTR_MERCURY_ISA_VERSION
	.align		4
        /*0034*/ 	.byte	0x03, 0x5f
        /*0036*/ 	.short	0x0000


	//----- nvinfo : EIATTR_EXIT_INSTR_OFFSETS
	.align		4
        /*0038*/ 	.byte	0x04, 0x1c
        /*003a*/ 	.short	(.L_776 - .L_775)


	//   ....[0]....
.L_775:
        /*003c*/ 	.word	0x00000090


	//   ....[1]....
        /*0040*/ 	.word	0x00008d40


	//----- nvinfo : EIATTR_CTAIDZ_USED
	.align		4
.L_776:
        /*0044*/ 	.byte	0x01, 0x04
	.zero		2


	//----- nvinfo : EIATTR_CRS_STACK_SIZE
	.align		4
        /*0048*/ 	.byte	0x04, 0x1e
        /*004a*/ 	.short	(.L_778 - .L_777)
.L_777:
        /*004c*/ 	.word	0x00000000
.L_778:


//--------------------- .nv.info._ZN5flash44flash_bwd_dq_dk_dv_loop_seqk_parallel_kernelI23Flash_bwd_kernel_traitsILi256ELi64ELi64ELi8ELi4ELi2ELi2ELb0ELb1EN7cutlass6half_tE19Flash_kernel_traitsILi256ELi64ELi64ELi8ES3_EELb1ELb0ELb1ELb1ELb0ELb0ELb0EEEvNS_16Flash_bwd_paramsE --------------------------
	.section	.nv.info._ZN5flash44flash_bwd_dq_dk_dv_loop_seqk_parallel_kernelI23Flash_bwd_kernel_traitsILi256ELi64ELi64ELi8ELi4ELi2ELi2ELb0ELb1EN7cutlass6half_tE19Flash_kernel_traitsILi256ELi64ELi64ELi8ES3_EELb1ELb0ELb1ELb1ELb0ELb0ELb0EEEvNS_16Flash_bwd_paramsE,"",@"SHT_CUDA_INFO"
	.sectionflags	@""
	.align	4


	//----- nvinfo : EIATTR_CUDA_API_VERSION
	.align		4
        /*0000*/ 	.byte	0x04, 0x37
        /*0002*/ 	.short	(.L_780 - .L_779)
.L_779:
        /*0004*/ 	.word	0x00000082


	//----- nvinfo : EIATTR_SW2861232_WAR
	.align		4
.L_780:
        /*0008*/ 	.byte	0x01, 0x35
	.zero		2


	//----- nvinfo : EIATTR_PARAM_CBANK
	.align		4
        /*000c*/ 	.byte	0x04, 0x0a
        /*000e*/ 	.short	(.L_782 - .L_781)
	.align		4
.L_781:
        /*0010*/ 	.word	index@(.nv.constant0._ZN5flash44flash_bwd_dq_dk_dv_loop_seqk_parallel_kernelI23Flash_bwd_kernel_traitsILi256ELi64ELi64ELi8ELi4ELi2ELi2ELb0ELb1EN7cutlass6half_tE19Flash_kernel_traitsILi256ELi64ELi64ELi8ES3_EELb1ELb0ELb1ELb1ELb0ELb0ELb0EEEvNS_16Flash_bwd_paramsE)
        /*0014*/ 	.short	0x0160
        /*0016*/ 	.short	0x0280


	//----- nvinfo : EIATTR_CBANK_PARAM_SIZE
	.align		4
.L_782:
        /*0018*/ 	.byte	0x03, 0x19
        /*001a*/ 	.short	0x0280


	//----- nvinfo : EIATTR_KPARAM_INFO
	.align		4
        /*001c*/ 	.byte	0x04, 0x17
        /*001e*/ 	.short	(.L_784 - .L_783)
.L_783:
        /*0020*/ 	.word	0x00000000
        /*0024*/ 	.short	0x0000
        /*0026*/ 	.short	0x0000
        /*0028*/ 	.byte	0x00, 0xf0, 0x01, 0x0a


	//----- nvinfo : EIATTR_MAXREG_COUNT
	.align		4
.L_784:
        /*002c*/ 	.byte	0x03, 0x1b
        /*002e*/ 	.short	0x00ff


	//----- nvinfo : EIATTR_NUM_BARRIERS
	.align		4
        /*0030*/ 	.byte	0x02, 0x4c
        /*0032*/ 	.byte	0x01
	.zero		1


	//----- nvinfo : EIATTR_MERCURY_ISA_VERSION
	.align		4
        /*0034*/ 	.byte	0x03, 0x5f
        /*0036*/ 	.short	0x0000


	//----- nvinfo : EIATTR_EXIT_INSTR_OFFSETS
	.align		4
        /*0038*/ 	.byte	0x04, 0x1c
        /*003a*/ 	.short	(.L_786 - .L_785)


	//   ....[0]....
.L_785:
        /*003c*/ 	.word	0x00000090


	//   ....[1]....
        /*0040*/ 	.word	0x0000b360


	//----- nvinfo : EIATTR_CTAIDZ_USED
	.align		4
.L_786:
        /*0044*/ 	.byte	0x01, 0x04
	.zero		2


	//----- nvinfo : EIATTR_CRS_STACK_SIZE
	.align		4
        /*0048*/ 	.byte	0x04, 0x1e
        /*004a*/ 	.short	(.L_788 - .L_787)
.L_787:
        /*004c*/ 	.word	0x00000000
.L_788:


//--------------------- .nv.info._ZN5flash44flash_bwd_dq_dk_dv_loop_seqk_parallel_kernelI23Flash_bwd_kernel_traitsILi256ELi64ELi64ELi8ELi4ELi2ELi2ELb0ELb1EN7cutlass6half_tE19Flash_kernel_traitsILi256ELi64ELi64ELi8ES3_EELb0ELb0ELb1ELb1ELb0ELb0ELb1EEEvNS_16Flash_bwd_paramsE --------------------------
	.section	.nv.info._ZN5flash44flash_bwd_dq_dk_dv_loop_seqk_parallel_kernelI23Flash_bwd_kernel_traitsILi256ELi64ELi64ELi8ELi4ELi2ELi2ELb0ELb1EN7cutlass6half_tE19Flash_kernel_traitsILi256ELi64ELi64ELi8ES3_EELb0ELb0ELb1ELb1ELb0ELb0ELb1EEEvNS_16Flash_bwd_paramsE,"",@"SHT_CUDA_INFO"
	.sectionflags	@""
	.align	4


	//----- nvinfo : EIATTR_CUDA_API_VERSION
	.align		4
        /*0000*/ 	.byte	0x04, 0x37
        /*0002*/ 	.short	(.L_790 - .L_789)
.L_789:
        /*0004*/ 	.word	0x00000082


	//----- nvinfo : EIATTR_SW2861232_WAR
	.align		4
.L_790:
        /*0008*/ 	.byte	0x01, 0x35
	.zero		2


	//----- nvinfo : EIATTR_PARAM_CBANK
	.align		4
        /*000c*/ 	.byte	0x04, 0x0a
        /*000e*/ 	.short	(.L_792 - .L_791)
	.align		4
.L_791:
        /*0010*/ 	.word	index@(.nv.constant0._ZN5flash44flash_bwd_dq_dk_dv_loop_seqk_parallel_kernelI23Flash_bwd_kernel_traitsILi256ELi64ELi64ELi8ELi4ELi2ELi2ELb0ELb1EN7cutlass6half_tE19Flash_kernel_traitsILi256ELi64ELi64ELi8ES3_EELb0ELb0ELb1ELb1ELb0ELb0ELb1EEEvNS_16Flash_bwd_paramsE)
        /*0014*/ 	.short	0x0160
        /*0016*/ 	.short	0x0280


	//----- nvinfo : EIATTR_CBANK_PARAM_SIZE
	.align		4
.L_792:
        /*0018*/ 	.byte	0x03, 0x19
        /*001a*/ 	.short	0x0280


	//----- nvinfo : EIATTR_KPARAM_INFO
	.align		4
        /*001c*/ 	.byte	0x04, 0x17
        /*001e*/ 	.short	(.L_794 - .L_793)
.L_793:
        /*0020*/ 	.word	0x00000000
        /*0024*/ 	.short	0x0000
        /*0026*/ 	.short	0x0000
        /*0028*/ 	.byte	0x00, 0xf0, 0x01, 0x0a


	//----- nvinfo : EIATTR_MAXREG_COUNT
	.align		4
.L_794:
        /*002c*/ 	.byte	0x03, 0x1b
        /*002e*/ 	.short	0x00ff


	//----- nvinfo : EIATTR_NUM_BARRIERS
	.align		4
        /*0030*/ 	.byte	0x02, 0x4c
        /*0032*/ 	.byte	0x01
	.zero		1


	//----- nvinfo : EIATTR_MERCURY_ISA_VERSION
	.align		4
        /*0034*/ 	.byte	0x03, 0x5f
        /*0036*/ 	.short	0x0000


	//----- nvinfo : EIATTR_EXIT_INSTR_OFFSETS
	.align		4
        /*0038*/ 	.byte	0x04, 0x1c
        /*003a*/ 	.short	(.L_796 - .L_795)


	//   ....[0]....
.L_795:
        /*003c*/ 	.word	0x00000090


	//   ....[1]....
        /*0040*/ 	.word	0x0000aa60


	//----- nvinfo : EIATTR_CTAIDZ_USED
	.align		4
.L_796:
        /*0044*/ 	.byte	0x01, 0x04
	.zero		2


	//----- nvinfo : EIATTR_CRS_STACK_SIZE
	.align		4
        /*0048*/ 	.byte	0x04, 0x1e
        /*004a*/ 	.short	(.L_798 - .L_797)
.L_797:
        /*004c*/ 	.word	0x00000000
.L_798:


//--------------------- .nv.info._ZN5flash25flash_bwd_dot_do_o_kernelILb0E23Flash_bwd_kernel_traitsILi256ELi64ELi64ELi8ELi4ELi2ELi2ELb0ELb1EN7cutlass6half_tE19Flash_kernel_traitsILi256ELi64ELi64ELi8ES3_EEEEvNS_16Flash_bwd_paramsE --------------------------
	.section	.nv.info._ZN5flash25flash_bwd_dot_do_o_kernelILb0E23Flash_bwd_kernel_traitsILi256ELi64ELi64ELi8ELi4ELi2ELi2ELb0ELb1EN7cutlass6half_tE19Flash_kernel_traitsILi256ELi64ELi64ELi8ES3_EEEEvNS_16Flash_bwd_paramsE,"",@"SHT_CUDA_INFO"
	.sectionflags	@""
	.align	4


	//----- nvinfo : EIATTR_CUDA_API_VERSION
	.align		4
        /*0000*/ 	.byte	0x04, 0x37
        /*0002*/ 	.short	(.L_800 - .L_799)
.L_799:
        /*0004*/ 	.word	0x00000082


	//----- nvinfo : EIATTR_SW2861232_WAR
	.align		4
.L_800:
        /*0008*/ 	.byte	0x01, 0x35
	.zero		2


	//----- nvinfo : EIATTR_PARAM_CBANK
	.align		4
        /*000c*/ 	.byte	0x04, 0x0a
        /*000e*/ 	.short	(.L_802 - .L_801)
	.align		4
.L_801:
        /*0010*/ 	.word	index@(.nv.constant0._ZN5flash25flash_bwd_dot_do_o_kernelILb0E23Flash_bwd_kernel_traitsILi256ELi64ELi64ELi8ELi4ELi2ELi2ELb0ELb1EN7cutlass6half_tE19Flash_kernel_traitsILi256ELi64ELi64ELi8ES3_EEEEvNS_16Flash_bwd_paramsE)
        /*0014*/ 	.short	0x0160
        /*0016*/ 	.short	0x0280


	//----- nvinfo : EIATTR_CBANK_PARAM_SIZE
	.align		4
.L_802:
        /*0018*/ 	.byte	0x03, 0x19
        /*001a*/ 	.short	0x0280


	//----- nvinfo : EIATTR_KPARAM_INFO
	.align		4
        /*001c*/ 	.byte	0x04, 0x17
        /*001e*/ 	.short	(.L_804 - .L_803)
.L_803:
        /*0020*/ 	.word	0x00000000
        /*0024*/ 	.short	0x0000
        /*0026*/ 	.short	0x0000
        /*0028*/ 	.byte	0x00, 0xf0, 0x01, 0x0a


	//----- nvinfo : EIATTR_MAXREG_COUNT
	.align		4
.L_804:
        /*002c*/ 	.byte	0x03, 0x1b
        /*002e*/ 	.short	0x00ff


	//----- nvinfo : EIATTR_MERCURY_ISA_VERSION
	.align		4
        /*0030*/ 	.byte	0x03, 0x5f
        /*0032*/ 	.short	0x0000


	//----- nvinfo : EIATTR_COOP_GROUP_MASK_REGIDS
	.align		4
        /*0034*/ 	.byte	0x04, 0x29
        /*0036*/ 	.short	(.L_806 - .L_805)


	//   ....[0]....
.L_805:
        /*0038*/ 	.word	0xffffffff


	//   ....[1]....
        /*003c*/ 	.word	0xffffffff


	//   ....[2]....
        /*0040*/ 	.word	0xffffffff


	//   ....[3]....
        /*0044*/ 	.word	0xffffffff


	//   ....[4]....
        /*0048*/ 	.word	0xffffffff


	//   ....[5]....
        /*004c*/ 	.word	0xffffffff


	//----- nvinfo : EIATTR_COOP_GROUP_INSTR_OFFSETS
	.align		4
.L_806:
        /*0050*/ 	.byte	0x04, 0x28
        /*0052*/ 	.short	(.L_808 - .L_807)


	//   ....[0]....
.L_807:
        /*0054*/ 	.word	0x00001a80


	//   ....[1]....
        /*0058*/ 	.word	0x00001af0


	//   ....[2]....
        /*005c*/ 	.word	0x00001b10


	//   ....[3]....
        /*0060*/ 	.word	0x00001b30


	//   ....[4]....
        /*0064*/ 	.word	0x00001b60


	//   ....[5]....
        /*0068*/ 	.word	0x00001b90


	//----- nvinfo : EIATTR_EXIT_INSTR_OFFSETS
	.align		4
.L_808:
        /*006c*/ 	.byte	0x04, 0x1c
        /*006e*/ 	.short	(.L_810 - .L_809)


	//   ....[0]....
.L_809:
        /*0070*/ 	.word	0x000000f0


	//   ....[1]....
        /*0074*/ 	.word	0x00001be0


	//   ....[2]....
        /*0078*/ 	.word	0x00001c10


	//----- nvinfo : EIATTR_CTAIDZ_USED
	.align		4
.L_810:
        /*007c*/ 	.byte	0x01, 0x04
	.zero		2


	//----- nvinfo : EIATTR_CRS_STACK_SIZE
	.align		4
        /*0080*/ 	.byte	0x04, 0x1e
        /*0082*/ 	.short	(.L_812 - .L_811)
.L_811:
        /*0084*/ 	.word	0x00000000
.L_812:


//--------------------- .nv.info._ZN5flash25flash_bwd_dot_do_o_kernelILb1E23Flash_bwd_kernel_traitsILi256ELi64ELi64ELi8ELi4ELi2ELi2ELb0ELb1EN7cutlass6half_tE19Flash_kernel_traitsILi256ELi64ELi64ELi8ES3_EEEEvNS_16Flash_bwd_paramsE --------------------------
	.section	.nv.info._ZN5flash25flash_bwd_dot_do_o_kernelILb1E23Flash_bwd_kernel_traitsILi256ELi64ELi64ELi8ELi4ELi2ELi2ELb0ELb1EN7cutlass6half_tE19Flash_kernel_traitsILi256ELi64ELi64ELi8ES3_EEEEvNS_16Flash_bwd_paramsE,"",@"SHT_CUDA_INFO"
	.sectionflags	@""
	.align	4


	//----- nvinfo : EIATTR_CUDA_API_VERSION
	.align		4
        /*0000*/ 	.byte	0x04, 0x37
        /*0002*/ 	.short	(.L_814 - .L_813)
.L_813:
        /*0004*/ 	.word	0x00000082


	//----- nvinfo : EIATTR_SW2861232_WAR
	.align		4
.L_814:
        /*0008*/ 	.byte	0x01, 0x35
	.zero		2


	//----- nvinfo : EIATTR_PARAM_CBANK
	.align		4
        /*000c*/ 	.byte	0x04, 0x0a
        /*000e*/ 	.short	(.L_816 - .L_815)
	.align		4
.L_815:
        /*0010*/ 	.word	index@(.nv.constant0._ZN5flash25flash_bwd_dot_do_o_kernelILb1E23Flash_bwd_kernel_traitsILi256ELi64ELi64ELi8ELi4ELi2ELi2ELb0ELb1EN7cutlass6half_tE19Flash_kernel_traitsILi256ELi64ELi64ELi8ES3_EEEEvNS_16Flash_bwd_paramsE)
        /*0014*/ 	.short	0x0160
        /*0016*/ 	.short	0x0280


	//----- nvinfo : EIATTR_CBANK_PARAM_SIZE
	.align		4
.L_816:
        /*0018*/ 	.byte	0x03, 0x19
        /*001a*/ 	.short	0x0280


	//----- nvinfo : EIATTR_KPARAM_INFO
	.align		4
        /*001c*/ 	.byte	0x04, 0x17
        /*001e*/ 	.short	(.L_818 - .L_817)
.L_817:
        /*0020*/ 	.word	0x00000000
        /*0024*/ 	.short	0x0000
        /*0026*/ 	.short	0x0000
        /*0028*/ 	.byte	0x00, 0xf0, 0x01, 0x0a


	//----- nvinfo : EIATTR_MAXREG_COUNT
	.align		4
.L_818:
        /*002c*/ 	.byte	0x03, 0x1b
        /*002e*/ 	.short	0x00ff


	//----- nvinfo : EIATTR_MERCURY_ISA_VERSION
	.align		4
        /*0030*/ 	.byte	0x03, 0x5f
        /*0032*/ 	.short	0x0000


	//----- nvinfo : EIATTR_COOP_GROUP_MASK_REGIDS
	.align		4
        /*0034*/ 	.byte	0x04, 0x29
        /*0036*/ 	.short	(.L_820 - .L_819)


	//   ....[0]....
.L_819:
        /*0038*/ 	.word	0xffffffff


	//   ....[1]....
        /*003c*/ 	.word	0xffffffff


	//   ....[2]....
        /*0040*/ 	.word	0xffffffff


	//   ....[3]....
        /*0044*/ 	.word	0xffffffff


	//   ....[4]....
        /*0048*/ 	.word	0xffffffff


	//   ....[5]....
        /*004c*/ 	.word	0xffffffff


	//----- nvinfo : EIATTR_COOP_GROUP_INSTR_OFFSETS
	.align		4
.L_820:
        /*0050*/ 	.byte	0x04, 0x28
        /*0052*/ 	.short	(.L_822 - .L_821)


	//   ....[0]....
.L_821:
        /*0054*/ 	.word	0x00001d30


	//   ....[1]....
        /*0058*/ 	.word	0x00001d50


	//   ....[2]....
        /*005c*/ 	.word	0x00001db0


	//   ....[3]....
        /*0060*/ 	.word	0x00001dc0


	//   ....[4]....
        /*0064*/ 	.word	0x00001e10


	//   ....[5]....
        /*0068*/ 	.word	0x00001e30


	//----- nvinfo : EIATTR_EXIT_INSTR_OFFSETS
	.align		4
.L_822:
        /*006c*/ 	.byte	0x04, 0x1c
        /*006e*/ 	.short	(.L_824 - .L_823)


	//   ....[0]....
.L_823:
        /*0070*/ 	.word	0x000000f0


	//   ....[1]....
        /*0074*/ 	.word	0x00001fe0


	//----- nvinfo : EIATTR_CTAIDZ_USED
	.align		4
.L_824:
        /*0078*/ 	.byte	0x01, 0x04
	.zero		2


	//----- nvinfo : EIATTR_CRS_STACK_SIZE
	.align		4
        /*007c*/ 	.byte	0x04, 0x1e
        /*007e*/ 	.short	(.L_826 - .L_825)
.L_825:
        /*0080*/ 	.word	0x00000000
.L_826:


//--------------------- .nv.info._ZN5flash27flash_bwd_convert_dq_kernelI23Flash_bwd_kernel_traitsILi256ELi64ELi64ELi8ELi4ELi2ELi2ELb0ELb0EN7cutlass6half_tE19Flash_kernel_traitsILi256ELi64ELi64ELi8ES3_EEEEvNS_16Flash_bwd_paramsEi --------------------------
	.section	.nv.info._ZN5flash27flash_bwd_convert_dq_kernelI23Flash_bwd_kernel_traitsILi256ELi64ELi64ELi8ELi4ELi2ELi2ELb0ELb0EN7cutlass6half_tE19Flash_kernel_traitsILi256ELi64ELi64ELi8ES3_EEEEvNS_16Flash_bwd_paramsEi,"",@"SHT_CUDA_INFO"
	.sectionflags	@""
	.align	4


	//----- nvinfo : EIATTR_CUDA_API_VERSION
	.align		4
        /*0000*/ 	.byte	0x04, 0x37
        /*0002*/ 	.short	(.L_828 - .L_827)
.L_827:
        /*0004*/ 	.word	0x00000082


	//----- nvinfo : EIATTR_SW2861232_WAR
	.align		4
.L_828:
        /*0008*/ 	.byte	0x01, 0x35
	.zero		2


	//----- nvinfo : EIATTR_PARAM_CBANK
	.align		4
        /*000c*/ 	.byte	0x04, 0x0a
        /*000e*/ 	.short	(.L_830 - .L_829)
	.align		4
.L_829:
        /*0010*/ 	.word	index@(.nv.constant0._ZN5flash27flash_bwd_convert_dq_kernelI23Flash_bwd_kernel_traitsILi256ELi64ELi64ELi8ELi4ELi2ELi2ELb0ELb0EN7cutlass6half_tE19Flash_kernel_traitsILi256ELi64ELi64ELi8ES3_EEEEvNS_16Flash_bwd_paramsEi)
        /*0014*/ 	.short	0x0160
        /*0016*/ 	.short	0x0284


	//----- nvinfo : EIATTR_CBANK_PARAM_SIZE
	.align		4
.L_830:
        /*0018*/ 	.byte	0x03, 0x19
        /*001a*/ 	.short	0x0284


	//----- nvinfo : EIATTR_KPARAM_INFO
	.align		4
        /*001c*/ 	.byte	0x04, 0x17
        /*001e*/ 	.short	(.L_832 - .L_831)
.L_831:
        /*0020*/ 	.word	0x00000000
        /*0024*/ 	.short	0x0001
        /*0026*/ 	.short	0x0280
        /*0028*/ 	.byte	0x00, 0xf0, 0x11, 0x00


	//----- nvinfo : EIATTR_KPARAM_INFO
	.align		4
.L_832:
        /*002c*/ 	.byte	0x04, 0x17
        /*002e*/ 	.short	(.L_834 - .L_833)
.L_833:
        /*0030*/ 	.word	0x00000000
        /*0034*/ 	.short	0x0000
        /*0036*/ 	.short	0x0000
        /*0038*/ 	.byte	0x00, 0xf0, 0x01, 0x0a


	//----- nvinfo : EIATTR_MAXREG_COUNT
	.align		4
.L_834:
        /*003c*/ 	.byte	0x03, 0x1b
        /*003e*/ 	.short	0x00ff


	//----- nvinfo : EIATTR_NUM_BARRIERS
	.align		4
        /*0040*/ 	.byte	0x02, 0x4c
        /*0042*/ 	.byte	0x01
	.zero		1


	//----- nvinfo : EIATTR_MERCURY_ISA_VERSION
	.align		4
        /*0044*/ 	.byte	0x03, 0x5f
        /*0046*/ 	.short	0x0000


	//----- nvinfo : EIATTR_EXIT_INSTR_OFFSETS
	.align		4
        /*0048*/ 	.byte	0x04, 0x1c
        /*004a*/ 	.short	(.L_836 - .L_835)


	//   ....[0]....
.L_835:
        /*004c*/ 	.word	0x00000170


	//   ....[1]....
        /*0050*/ 	.word	0x000021b0


	//   ....[2]....
        /*0054*/ 	.word	0x000022d0


	//   ....[3]....
        /*0058*/ 	.word	0x000022f0


	//----- nvinfo : EIATTR_CTAIDZ_USED
	.align		4
.L_836:
        /*005c*/ 	.byte	0x01, 0x04
	.zero		2


	//----- nvinfo : EIATTR_CRS_STACK_SIZE
	.align		4
        /*0060*/ 	.byte	0x04, 0x1e
        /*0062*/ 	.short	(.L_838 - .L_837)
.L_837:
        /*0064*/ 	.word	0x00000000
.L_838:


//--------------------- .nv.info._ZN5flash44flash_bwd_dq_dk_dv_loop_seqk_parallel_kernelI23Flash_bwd_kernel_traitsILi256ELi64ELi64ELi8ELi4ELi2ELi2ELb0ELb0EN7cutlass6half_tE19Flash_kernel_traitsILi256ELi64ELi64ELi8ES3_EELb1ELb0ELb0ELb0ELb0ELb0ELb0EEEvNS_16Flash_bwd_paramsE --------------------------
	.section	.nv.info._ZN5flash44flash_bwd_dq_dk_dv_loop_seqk_parallel_kernelI23Flash_bwd_kernel_traitsILi256ELi64ELi64ELi8ELi4ELi2ELi2ELb0ELb0EN7cutlass6half_tE19Flash_kernel_traitsILi256ELi64ELi64ELi8ES3_EELb1ELb0ELb0ELb0ELb0ELb0ELb0EEEvNS_16Flash_bwd_paramsE,"",@"SHT_CUDA_INFO"
	.sectionflags	@""
	.align	4


	//----- nvinfo : EIATTR_CUDA_API_VERSION
	.align		4
        /*0000*/ 	.byte	0x04, 0x37
        /*0002*/ 	.short	(.L_840 - .L_839)
.L_839:
        /*0004*/ 	.word	0x00000082


	//----- nvinfo : EIATTR_SW2861232_WAR
	.align		4
.L_840:
        /*0008*/ 	.byte	0x01, 0x35
	.zero		2


	//----- nvinfo : EIATTR_PARAM_CBANK
	.align		4
        /*000c*/ 	.byte	0x04, 0x0a
        /*000e*/ 	.short	(.L_842 - .L_841)
	.align		4
.L_841:
        /*0010*/ 	.word	index@(.nv.constant0._ZN5flash44flash_bwd_dq_dk_dv_loop_seqk_parallel_kernelI23Flash_bwd_kernel_traitsILi256ELi64ELi64ELi8ELi4ELi2ELi2ELb0ELb0EN7cutlass6half_tE19Flash_kernel_traitsILi256ELi64ELi64ELi8ES3_EELb1ELb0ELb0ELb0ELb0ELb0ELb0EEEvNS_16Flash_bwd_paramsE)
        /*0014*/ 	.short	0x0160
        /*0016*/ 	.short	0x0280


	//----- nvinfo : EIATTR_CBANK_PARAM_SIZE
	.align		4
.L_842:
        /*0018*/ 	.byte	0x03, 0x19
        /*001a*/ 	.short	0x0280


	//----- nvinfo : EIATTR_KPARAM_INFO
	.align		4
        /*001c*/ 	.byte	0x04, 0x17
        /*001e*/ 	.short	(.L_844 - .L_843)
.L_843:
        /*0020*/ 	.word	0x00000000
        /*0024*/ 	.short	0x0000
        /*0026*/ 	.short	0x0000
        /*0028*/ 	.byte	0x00, 0xf0, 0x01, 0x0a


	//----- nvinfo : EIATTR_MAXREG_COUNT
	.align		4
.L_844:
        /*002c*/ 	.byte	0x03, 0x1b
        /*002e*/ 	.short	0x00ff


	//----- nvinfo : EIATTR_NUM_BARRIERS
	.align		4
        /*0030*/ 	.byte	0x02, 0x4c
        /*0032*/ 	.byte	0x01
	.zero		1


	//----- nvinfo : EIATTR_ANNOTATIONS
	.align		4
        /*0034*/ 	.byte	0x04, 0x55
        /*0036*/ 	.short	(.L_846 - .L_845)


	//   ....[0]....
.L_845:
        /* <DEDUP_REMOVED lines=27> */


	//----- nvinfo : EIATTR_MERCURY_ISA_VERSION
	.align		4
.L_846:
        /*01d0*/ 	.byte	0x03, 0x5f
        /*01d2*/ 	.short	0x0000


	//----- nvinfo : EIATTR_EXIT_INSTR_OFFSETS
	.align		4
        /*01d4*/ 	.byte	0x04, 0x1c
        /*01d6*/ 	.short	(.L_848 - .L_847)


	//   ....[0]....
.L_847:
        /*01d8*/ 	.word	0x000000a0


	//   ....[1]....
        /*01dc*/ 	.word	0x0000bfd0


	//----- nvinfo : EIATTR_CTAIDZ_USED
	.align		4
.L_848:
        /*01e0*/ 	.byte	0x01, 0x04
	.zero		2


	//----- nvinfo : EIATTR_CRS_STACK_SIZE
	.align		4
        /*01e4*/ 	.byte	0x04, 0x1e
        /*01e6*/ 	.short	(.L_850 - .L_849)
.L_849:
        /*01e8*/ 	.word	0x00000000
.L_850:


//--------------------- .nv.info._ZN5flash44flash_bwd_dq_dk_dv_loop_seqk_parallel_kernelI23Flash_bwd_kernel_traitsILi256ELi64ELi64ELi8ELi4ELi2ELi2ELb0ELb0EN7cutlass6half_tE19Flash_kernel_traitsILi256ELi64ELi64ELi8ES3_EELb0ELb0ELb0ELb0ELb0ELb0ELb1EEEvNS_16Flash_bwd_paramsE --------------------------
	.section	.nv.info._ZN5flash44flash_bwd_dq_dk_dv_loop_seqk_parallel_kernelI23Flash_bwd_kernel_traitsILi256ELi64ELi64ELi8ELi4ELi2ELi2ELb0ELb0EN7cutlass6half_tE19Flash_kernel_traitsILi256ELi64ELi64ELi8ES3_EELb0ELb0ELb0ELb0ELb0ELb0ELb1EEEvNS_16Flash_bwd_paramsE,"",@"SHT_CUDA_INFO"
	.sectionflags	@""
	.align	4


	//----- nvinfo : EIATTR_CUDA_API_VERSION
	.align		4
        /*0000*/ 	.byte	0x04, 0x37
        /*0002*/ 	.short	(.L_852 - .L_851)
.L_851:
        /*0004*/ 	.word	0x00000082


	//----- nvinfo : EIATTR_SW2861232_WAR
	.align		4
.L_852:
        /*0008*/ 	.byte	0x01, 0x35
	.zero		2


	//----- nvinfo : EIATTR_PARAM_CBANK
	.align		4
        /*000c*/ 	.byte	0x04, 0x0a
        /*000e*/ 	.short	(.L_854 - .L_853)
	.align		4
.L_853:
        /*0010*/ 	.word	index@(.nv.constant0._ZN5flash44flash_bwd_dq_dk_dv_loop_seqk_parallel_kernelI23Flash_bwd_kernel_traitsILi256ELi64ELi64ELi8ELi4ELi2ELi2ELb0ELb0EN7cutlass6half_tE19Flash_kernel_traitsILi256ELi64ELi64ELi8ES3_EELb0ELb0ELb0ELb0ELb0ELb0ELb1EEEvNS_16Flash_bwd_paramsE)
        /*0014*/ 	.short	0x0160
        /*0016*/ 	.short	0x0280


	//----- nvinfo : EIATTR_CBANK_PARAM_SIZE
	.align		4
.L_854:
        /*0018*/ 	.byte	0x03, 0x19
        /*001a*/ 	.short	0x0280


	//----- nvinfo : EIATTR_KPARAM_INFO
	.align		4
        /*001c*/ 	.byte	0x04, 0x17
        /*001e*/ 	.short	(.L_856 - .L_855)
.L_855:
        /*0020*/ 	.word	0x00000000
        /*0024*/ 	.short	0x0000
        /*0026*/ 	.short	0x0000
        /*0028*/ 	.byte	0x00, 0xf0, 0x01, 0x0a


	//----- nvinfo : EIATTR_MAXREG_COUNT
	.align		4
.L_856:
        /*002c*/ 	.byte	0x03, 0x1b
        /*002e*/ 	.short	0x00ff


	//----- nvinfo : EIATTR_NUM_BARRIERS
	.align		4
        /*0030*/ 	.byte	0x02, 0x4c
        /*0032*/ 	.byte	0x01
	.zero		1


	//----- nvinfo : EIATTR_ANNOTATIONS
	.align		4
        /*0034*/ 	.byte	0x04, 0x55
        /*0036*/ 	.short	(.L_858 - .L_857)


	//   ....[0]....
.L_857:
        /* <DEDUP_REMOVED lines=25> */


	//----- nvinfo : EIATTR_MERCURY_ISA_VERSION
	.align		4
.L_858:
        /*01b0*/ 	.byte	0x03, 0x5f
        /*01b2*/ 	.short	0x0000


	//----- nvinfo : EIATTR_EXIT_INSTR_OFFSETS
	.align		4
        /*01b4*/ 	.byte	0x04, 0x1c
        /*01b6*/ 	.short	(.L_860 - .L_859)


	//   ....[0]....
.L_859:
        /*01b8*/ 	.word	0x000000a0


	//   ....[1]....
        /*01bc*/ 	.word	0x0000b740


	//----- nvinfo : EIATTR_CTAIDZ_USED
	.align		4
.L_860:
        /*01c0*/ 	.byte	0x01, 0x04
	.zero		2


	//----- nvinfo : EIATTR_CRS_STACK_SIZE
	.align		4
        /*01c4*/ 	.byte	0x04, 0x1e
        /*01c6*/ 	.short	(.L_862 - .L_861)
.L_861:
        /*01c8*/ 	.word	0x00000000
.L_862:


//--------------------- .nv.info._ZN5flash44flash_bwd_dq_dk_dv_loop_seqk_parallel_kernelI23Flash_bwd_kernel_traitsILi256ELi64ELi64ELi8ELi4ELi2ELi2ELb0ELb0EN7cutlass6half_tE19Flash_kernel_traitsILi256ELi64ELi64ELi8ES3_EELb1ELb0ELb1ELb0ELb0ELb0ELb0EEEvNS_16Flash_bwd_paramsE --------------------------
	.section	.nv.info._ZN5flash44flash_bwd_dq_dk_dv_loop_seqk_parallel_kernelI23Flash_bwd_kernel_traitsILi256ELi64ELi64ELi8ELi4ELi2ELi2ELb0ELb0EN7cutlass6half_tE19Flash_kernel_traitsILi256ELi64ELi64ELi8ES3_EELb1ELb0ELb1ELb0ELb0ELb0ELb0EEEvNS_16Flash_bwd_paramsE,"",@"SHT_CUDA_INFO"
	.sectionflags	@""
	.align	4


	//----- nvinfo : EIATTR_CUDA_API_VERSION
	.align		4
        /*0000*/ 	.byte	0x04, 0x37
        /*0002*/ 	.short	(.L_864 - .L_863)
.L_863:
        /*0004*/ 	.word	0x00000082


	//----- nvinfo : EIATTR_SW2861232_WAR
	.align		4
.L_864:
        /*0008*/ 	.byte	0x01, 0x35
	.zero		2


	//----- nvinfo : EIATTR_PARAM_CBANK
	.align		4
        /*000c*/ 	.byte	0x04, 0x0a
        /*000e*/ 	.short	(.L_866 - .L_865)
	.align		4
.L_865:
        /*0010*/ 	.word	index@(.nv.constant0._ZN5flash44flash_bwd_dq_dk_dv_loop_seqk_parallel_kernelI23Flash_bwd_kernel_traitsILi256ELi64ELi64ELi8ELi4ELi2ELi2ELb0ELb0EN7cutlass6half_tE19Flash_kernel_traitsILi256ELi64ELi64ELi8ES3_EELb1ELb0ELb1ELb0ELb0ELb0ELb0EEEvNS_16Flash_bwd_paramsE)
        /*0014*/ 	.short	0x0160
        /*0016*/ 	.short	0x0280


	//----- nvinfo : EIATTR_CBANK_PARAM_SIZE
	.align		4
.L_866:
        /*0018*/ 	.byte	0x03, 0x19
        /*001a*/ 	.short	0x0280


	//----- nvinfo : EIATTR_KPARAM_INFO
	.align		4
        /*001c*/ 	.byte	0x04, 0x17
        /*001e*/ 	.short	(.L_868 - .L_867)
.L_867:
        /*0020*/ 	.word	0x00000000
        /*0024*/ 	.short	0x0000
        /*0026*/ 	.short	0x0000
        /*0028*/ 	.byte	0x00, 0xf0, 0x01, 0x0a


	//----- nvinfo : EIATTR_MAXREG_COUNT
	.align		4
.L_868:
        /*002c*/ 	.byte	0x03, 0x1b
        /*002e*/ 	.short	0x00ff


	//----- nvinfo : EIATTR_NUM_BARRIERS
	.align		4
        /*0030*/ 	.byte	0x02, 0x4c
        /*0032*/ 	.byte	0x01
	.zero		1


	//----- nvinfo : EIATTR_ANNOTATIONS
	.align		4
        /*0034*/ 	.byte	0x04, 0x55
        /*0036*/ 	.short	(.L_870 - .L_869)


	//   ....[0]....
.L_869:
        /*0038*/ 	.word	0x00000001
        /*003c*/ 	.byte	0x80, 0x06, 0x00, 0x00, 0x01, 0x00, 0x00, 0x00, 0x10, 0x14, 0x00, 0x00


	//----- nvinfo : EIATTR_MERCURY_ISA_VERSION
	.align		4
.L_870:
        /*0048*/ 	.byte	0x03, 0x5f
        /*004a*/ 	.short	0x0000


	//----- nvinfo : EIATTR_EXIT_INSTR_OFFSETS
	.align		4
        /*004c*/ 	.byte	0x04, 0x1c
        /*004e*/ 	.short	(.L_872 - .L_871)


	//   ....[0]....
.L_871:
        /*0050*/ 	.word	0x000000a0


	//   ....[1]....
        /*0054*/ 	.word	0x0000b620


	//----- nvinfo : EIATTR_CTAIDZ_USED
	.align		4
.L_872:
        /*0058*/ 	.byte	0x01, 0x04
	.zero		2


	//----- nvinfo : EIATTR_CRS_STACK_SIZE
	.align		4
        /*005c*/ 	.byte	0x04, 0x1e
        /*005e*/ 	.short	(.L_874 - .L_873)
.L_873:
        /*0060*/ 	.word	0x00000000
.L_874:


//--------------------- .nv.info._ZN5flash44flash_bwd_dq_dk_dv_loop_seqk_parallel_kernelI23Flash_bwd_kernel_traitsILi256ELi64ELi64ELi8ELi4ELi2ELi2ELb0ELb0EN7cutlass6half_tE19Flash_kernel_traitsILi256ELi64ELi64ELi8ES3_EELb0ELb0ELb1ELb0ELb0ELb0ELb1EEEvNS_16Flash_bwd_paramsE --------------------------
	.section	.nv.info._ZN5flash44flash_bwd_dq_dk_dv_loop_seqk_parallel_kernelI23Flash_bwd_kernel_traitsILi256ELi64ELi64ELi8ELi4ELi2ELi2ELb0ELb0EN7cutlass6half_tE19Flash_kernel_traitsILi256ELi64ELi64ELi8ES3_EELb0ELb0ELb1ELb0ELb0ELb0ELb1EEEvNS_16Flash_bwd_paramsE,"",@"SHT_CUDA_INFO"
	.sectionflags	@""
	.align	4


	//----- nvinfo : EIATTR_CUDA_API_VERSION
	.align		4
        /*0000*/ 	.byte	0x04, 0x37
        /*0002*/ 	.short	(.L_876 - .L_875)
.L_875:
        /*0004*/ 	.word	0x00000082


	//----- nvinfo : EIATTR_SW2861232_WAR
	.align		4
.L_876:
        /*0008*/ 	.byte	0x01, 0x35
	.zero		2


	//----- nvinfo : EIATTR_PARAM_CBANK
	.align		4
        /*000c*/ 	.byte	0x04, 0x0a
        /*000e*/ 	.short	(.L_878 - .L_877)
	.align		4
.L_877:
        /*0010*/ 	.word	index@(.nv.constant0._ZN5flash44flash_bwd_dq_dk_dv_loop_seqk_parallel_kernelI23Flash_bwd_kernel_traitsILi256ELi64ELi64ELi8ELi4ELi2ELi2ELb0ELb0EN7cutlass6half_tE19Flash_kernel_traitsILi256ELi64ELi64ELi8ES3_EELb0ELb0ELb1ELb0ELb0ELb0ELb1EEEvNS_16Flash_bwd_paramsE)
        /*0014*/ 	.short	0x0160
        /*0016*/ 	.short	0x0280


	//----- nvinfo : EIATTR_CBANK_PARAM_SIZE
	.align		4
.L_878:
        /*0018*/ 	.byte	0x03, 0x19
        /*001a*/ 	.short	0x0280


	//----- nvinfo : EIATTR_KPARAM_INFO
	.align		4
        /*001c*/ 	.byte	0x04, 0x17
        /*001e*/ 	.short	(.L_880 - .L_879)
.L_879:
        /*0020*/ 	.word	0x00000000
        /*0024*/ 	.short	0x0000
        /*0026*/ 	.short	0x0000
        /*0028*/ 	.byte	0x00, 0xf0, 0x01, 0x0a


	//----- nvinfo : EIATTR_MAXREG_COUNT
	.align		4
.L_880:
        /*002c*/ 	.byte	0x03, 0x1b
        /*002e*/ 	.short	0x00ff


	//----- nvinfo : EIATTR_NUM_BARRIERS
	.align		4
        /*0030*/ 	.byte	0x02, 0x4c
        /*0032*/ 	.byte	0x01
	.zero		1


	//----- nvinfo : EIATTR_ANNOTATIONS
	.align		4
        /*0034*/ 	.byte	0x04, 0x55
        /*0036*/ 	.short	(.L_882 - .L_881)


	//   ....[0]....
.L_881:
        /*0038*/ 	.word	0x00000001
        /*003c*/ 	.byte	0x00, 0x08, 0x00, 0x00, 0x01, 0x00, 0x00, 0x00, 0x20, 0x09, 0x00, 0x00, 0x01, 0x00, 0x00, 0x00
        /*004c*/ 	.byte	0xa0, 0x0a, 0x00, 0x00, 0x01, 0x00, 0x00, 0x00, 0x60, 0x27, 0x00, 0x00, 0x01, 0x00, 0x00, 0x00
        /*005c*/ 	.byte	0x10, 0x37, 0x00, 0x00, 0x01, 0x00, 0x00, 0x00, 0x60, 0x58, 0x00, 0x00, 0x01, 0x00, 0x00, 0x00
        /*006c*/ 	.byte	0x90, 0x58, 0x00, 0x00, 0x01, 0x00, 0x00, 0x00, 0xd0, 0xa5, 0x00, 0x00


	//----- nvinfo : EIATTR_MERCURY_ISA_VERSION
	.align		4
.L_882:
        /*0078*/ 	.byte	0x03, 0x5f
        /*007a*/ 	.short	0x0000


	//----- nvinfo : EIATTR_EXIT_INSTR_OFFSETS
	.align		4
        /*007c*/ 	.byte	0x04, 0x1c
        /*007e*/ 	.short	(.L_884 - .L_883)


	//   ....[0]....
.L_883:
        /*0080*/ 	.word	0x000000a0


	//   ....[1]....
        /*0084*/ 	.word	0x0000af50


	//----- nvinfo : EIATTR_CTAIDZ_USED
	.align		4
.L_884:
        /*0088*/ 	.byte	0x01, 0x04
	.zero		2


	//----- nvinfo : EIATTR_CRS_STACK_SIZE
	.align		4
        /*008c*/ 	.byte	0x04, 0x1e
        /*008e*/ 	.short	(.L_886 - .L_885)
.L_885:
        /*0090*/ 	.word	0x00000000
.L_886:


//--------------------- .nv.info._ZN5flash44flash_bwd_dq_dk_dv_loop_seqk_parallel_kernelI23Flash_bwd_kernel_traitsILi256ELi64ELi64ELi8ELi4ELi2ELi2ELb0ELb0EN7cutlass6half_tE19Flash_kernel_traitsILi256ELi64ELi64ELi8ES3_EELb1ELb0ELb0ELb0ELb0ELb1ELb0EEEvNS_16Flash_bwd_paramsE --------------------------
	.section	.nv.info._ZN5flash44flash_bwd_dq_dk_dv_loop_seqk_parallel_kernelI23Flash_bwd_kernel_traitsILi256ELi64ELi64ELi8ELi4ELi2ELi2ELb0ELb0EN7cutlass6half_tE19Flash_kernel_traitsILi256ELi64ELi64ELi8ES3_EELb1ELb0ELb0ELb0ELb0ELb1ELb0EEEvNS_16Flash_bwd_paramsE,"",@"SHT_CUDA_INFO"
	.sectionflags	@""
	.align	4


	//----- nvinfo : EIATTR_CUDA_API_VERSION
	.align		4
        /*0000*/ 	.byte	0x04, 0x37
        /*0002*/ 	.short	(.L_888 - .L_887)
.L_887:
        /*0004*/ 	.word	0x00000082


	//----- nvinfo : EIATTR_SW2861232_WAR
	.align		4
.L_888:
        /*0008*/ 	.byte	0x01, 0x35
	.zero		2


	//----- nvinfo : EIATTR_PARAM_CBANK
	.align		4
        /*000c*/ 	.byte	0x04, 0x0a
        /*000e*/ 	.short	(.L_890 - .L_889)
	.align		4
.L_889:
        /*0010*/ 	.word	index@(.nv.constant0._ZN5flash44flash_bwd_dq_dk_dv_loop_seqk_parallel_kernelI23Flash_bwd_kernel_traitsILi256ELi64ELi64ELi8ELi4ELi2ELi2ELb0ELb0EN7cutlass6half_tE19Flash_kernel_traitsILi256ELi64ELi64ELi8ES3_EELb1ELb0ELb0ELb0ELb0ELb1ELb0EEEvNS_16Flash_bwd_paramsE)
        /*0014*/ 	.short	0x0160
        /*0016*/ 	.short	0x0280


	//----- nvinfo : EIATTR_CBANK_PARAM_SIZE
	.align		4
.L_890:
        /*0018*/ 	.byte	0x03, 0x19
        /*001a*/ 	.short	0x0280


	//----- nvinfo : EIATTR_KPARAM_INFO
	.align		4
        /*001c*/ 	.byte	0x04, 0x17
        /*001e*/ 	.short	(.L_892 - .L_891)
.L_891:
        /*0020*/ 	.word	0x00000000
        /*0024*/ 	.short	0x0000
        /*0026*/ 	.short	0x0000
        /*0028*/ 	.byte	0x00, 0xf0, 0x01, 0x0a


	//----- nvinfo : EIATTR_MAXREG_COUNT
	.align		4
.L_892:
        /*002c*/ 	.byte	0x03, 0x1b
        /*002e*/ 	.short	0x00ff


	//----- nvinfo : EIATTR_NUM_BARRIERS
	.align		4
        /*0030*/ 	.byte	0x02, 0x4c
        /*0032*/ 	.byte	0x01
	.zero		1


	//----- nvinfo : EIATTR_ANNOTATIONS
	.align		4
        /*0034*/ 	.byte	0x04, 0x55
        /*0036*/ 	.short	(.L_894 - .L_893)


	//   ....[0]....
.L_893:
        /* <DEDUP_REMOVED lines=23> */


	//----- nvinfo : EIATTR_MERCURY_ISA_VERSION
	.align		4
.L_894:
        /*0198*/ 	.byte	0x03, 0x5f
        /*019a*/ 	.short	0x0000


	//----- nvinfo : EIATTR_EXIT_INSTR_OFFSETS
	.align		4
        /*019c*/ 	.byte	0x04, 0x1c
        /*019e*/ 	.short	(.L_896 - .L_895)


	//   ....[0]....
.L_895:
        /*01a0*/ 	.word	0x000000a0


	//   ....[1]....
        /*01a4*/ 	.word	0x0000a2a0


	//----- nvinfo : EIATTR_CTAIDZ_USED
	.align		4
.L_896:
        /*01a8*/ 	.byte	0x01, 0x04
	.zero		2


	//----- nvinfo : EIATTR_CRS_STACK_SIZE
	.align		4
        /*01ac*/ 	.byte	0x04, 0x1e
        /*01ae*/ 	.short	(.L_898 - .L_897)
.L_897:
        /*01b0*/ 	.word	0x00000000
.L_898:


//--------------------- .nv.info._ZN5flash44flash_bwd_dq_dk_dv_loop_seqk_parallel_kernelI23Flash_bwd_kernel_traitsILi256ELi64ELi64ELi8ELi4ELi2ELi2ELb0ELb0EN7cutlass6half_tE19Flash_kernel_traitsILi256ELi64ELi64ELi8ES3_EELb0ELb0ELb0ELb0ELb0ELb1ELb1EEEvNS_16Flash_bwd_paramsE --------------------------
	.section	.nv.info._ZN5flash44flash_bwd_dq_dk_dv_loop_seqk_parallel_kernelI23Flash_bwd_kernel_traitsILi256ELi64ELi64ELi8ELi4ELi2ELi2ELb0ELb0EN7cutlass6half_tE19Flash_kernel_traitsILi256ELi64ELi64ELi8ES3_EELb0ELb0ELb0ELb0ELb0ELb1ELb1EEEvNS_16Flash_bwd_paramsE,"",@"SHT_CUDA_INFO"
	.sectionflags	@""
	.align	4


	//----- nvinfo : EIATTR_CUDA_API_VERSION
	.align		4
        /*0000*/ 	.byte	0x04, 0x37
        /*0002*/ 	.short	(.L_900 - .L_899)
.L_899:
        /*0004*/ 	.word	0x00000082


	//----- nvinfo : EIATTR_SW2861232_WAR
	.align		4
.L_900:
        /*0008*/ 	.byte	0x01, 0x35
	.zero		2


	//----- nvinfo : EIATTR_PARAM_CBANK
	.align		4
        /*000c*/ 	.byte	0x04, 0x0a
        /*000e*/ 	.short	(.L_902 - .L_901)
	.align		4
.L_901:
        /*0010*/ 	.word	index@(.nv.constant0._ZN5flash44flash_bwd_dq_dk_dv_loop_seqk_parallel_kernelI23Flash_bwd_kernel_traitsILi256ELi64ELi64ELi8ELi4ELi2ELi2ELb0ELb0EN7cutlass6half_tE19Flash_kernel_traitsILi256ELi64ELi64ELi8ES3_EELb0ELb0ELb0ELb0ELb0ELb1ELb1EEEvNS_16Flash_bwd_paramsE)
        /*0014*/ 	.short	0x0160
        /*0016*/ 	.short	0x0280


	//----- nvinfo : EIATTR_CBANK_PARAM_SIZE
	.align		4
.L_902:
        /*0018*/ 	.byte	0x03, 0x19
        /*001a*/ 	.short	0x0280


	//----- nvinfo : EIATTR_KPARAM_INFO
	.align		4
        /*001c*/ 	.byte	0x04, 0x17
        /*001e*/ 	.short	(.L_904 - .L_903)
.L_903:
        /*0020*/ 	.word	0x00000000
        /*0024*/ 	.short	0x0000
        /*0026*/ 	.short	0x0000
        /*0028*/ 	.byte	0x00, 0xf0, 0x01, 0x0a


	//----- nvinfo : EIATTR_MAXREG_COUNT
	.align		4
.L_904:
        /*002c*/ 	.byte	0x03, 0x1b
        /*002e*/ 	.short	0x00ff


	//----- nvinfo : EIATTR_NUM_BARRIERS
	.align		4
        /*0030*/ 	.byte	0x02, 0x4c
        /*0032*/ 	.byte	0x01
	.zero		1


	//----- nvinfo : EIATTR_ANNOTATIONS
	.align		4
        /*0034*/ 	.byte	0x04, 0x55
        /*0036*/ 	.short	(.L_906 - .L_905)


	//   ....[0]....
.L_905:
        /* <DEDUP_REMOVED lines=22> */


	//----- nvinfo : EIATTR_MERCURY_ISA_VERSION
	.align		4
.L_906:
        /*0188*/ 	.byte	0x03, 0x5f
        /*018a*/ 	.short	0x0000


	//----- nvinfo : EIATTR_EXIT_INSTR_OFFSETS
	.align		4
        /*018c*/ 	.byte	0x04, 0x1c
        /*018e*/ 	.short	(.L_908 - .L_907)


	//   ....[0]....
.L_907:
        /*0190*/ 	.word	0x000000a0


	//   ....[1]....
        /*0194*/ 	.word	0x00009a50


	//----- nvinfo : EIATTR_CTAIDZ_USED
	.align		4
.L_908:
        /*0198*/ 	.byte	0x01, 0x04
	.zero		2


	//----- nvinfo : EIATTR_CRS_STACK_SIZE
	.align		4
        /*019c*/ 	.byte	0x04, 0x1e
        /*019e*/ 	.short	(.L_910 - .L_909)
.L_909:
        /*01a0*/ 	.word	0x00000000
.L_910:


//--------------------- .nv.info._ZN5flash44flash_bwd_dq_dk_dv_loop_seqk_parallel_kernelI23Flash_bwd_kernel_traitsILi256ELi64ELi64ELi8ELi4ELi2ELi2ELb0ELb0EN7cutlass6half_tE19Flash_kernel_traitsILi256ELi64ELi64ELi8ES3_EELb1ELb0ELb0ELb1ELb0ELb0ELb0EEEvNS_16Flash_bwd_paramsE --------------------------
	.section	.nv.info._ZN5flash44flash_bwd_dq_dk_dv_loop_seqk_parallel_kernelI23Flash_bwd_kernel_traitsILi256ELi64ELi64ELi8ELi4ELi2ELi2ELb0ELb0EN7cutlass6half_tE19Flash_kernel_traitsILi256ELi64ELi64ELi8ES3_EELb1ELb0ELb0ELb1ELb0ELb0ELb0EEEvNS_16Flash_bwd_paramsE,"",@"SHT_CUDA_INFO"
	.sectionflags	@""
	.align	4


	//----- nvinfo : EIATTR_CUDA_API_VERSION
	.align		4
        /*0000*/ 	.byte	0x04, 0x37
        /*0002*/ 	.short	(.L_912 - .L_911)
.L_911:
        /*0004*/ 	.word	0x00000082


	//----- nvinfo : EIATTR_SW2861232_WAR
	.align		4
.L_912:
        /*0008*/ 	.byte	0x01, 0x35
	.zero		2


	//----- nvinfo : EIATTR_PARAM_CBANK
	.align		4
        /*000c*/ 	.byte	0x04, 0x0a
        /*000e*/ 	.short	(.L_914 - .L_913)
	.align		4
.L_913:
        /*0010*/ 	.word	index@(.nv.constant0._ZN5flash44flash_bwd_dq_dk_dv_loop_seqk_parallel_kernelI23Flash_bwd_kernel_traitsILi256ELi64ELi64ELi8ELi4ELi2ELi2ELb0ELb0EN7cutlass6half_tE19Flash_kernel_traitsILi256ELi64ELi64ELi8ES3_EELb1ELb0ELb0ELb1ELb0ELb0ELb0EEEvNS_16Flash_bwd_paramsE)
        /*0014*/ 	.short	0x0160
        /*0016*/ 	.short	0x0280


	//----- nvinfo : EIATTR_CBANK_PARAM_SIZE
	.align		4
.L_914:
        /*0018*/ 	.byte	0x03, 0x19
        /*001a*/ 	.short	0x0280


	//----- nvinfo : EIATTR_KPARAM_INFO
	.align		4
        /*001c*/ 	.byte	0x04, 0x17
        /*001e*/ 	.short	(.L_916 - .L_915)
.L_915:
        /*0020*/ 	.word	0x00000000
        /*0024*/ 	.short	0x0000
        /*0026*/ 	.short	0x0000
        /*0028*/ 	.byte	0x00, 0xf0, 0x01, 0x0a


	//----- nvinfo : EIATTR_MAXREG_COUNT
	.align		4
.L_916:
        /*002c*/ 	.byte	0x03, 0x1b
        /*002e*/ 	.short	0x00ff


	//----- nvinfo : EIATTR_NUM_BARRIERS
	.align		4
        /*0030*/ 	.byte	0x02, 0x4c
        /*0032*/ 	.byte	0x01
	.zero		1


	//----- nvinfo : EIATTR_ANNOTATIONS
	.align		4
        /*0034*/ 	.byte	0x04, 0x55
        /*0036*/ 	.short	(.L_918 - .L_917)


	//   ....[0]....
.L_917:
        /* <DEDUP_REMOVED lines=29> */


	//----- nvinfo : EIATTR_MERCURY_ISA_VERSION
	.align		4
.L_918:
        /*01f8*/ 	.byte	0x03, 0x5f
        /*01fa*/ 	.short	0x0000


	//----- nvinfo : EIATTR_EXIT_INSTR_OFFSETS
	.align		4
        /*01fc*/ 	.byte	0x04, 0x1c
        /*01fe*/ 	.short	(.L_920 - .L_919)


	//   ....[0]....
.L_919:
        /*0200*/ 	.word	0x000000a0


	//   ....[1]....
        /*0204*/ 	.word	0x0000c410


	//----- nvinfo : EIATTR_CTAIDZ_USED
	.align		4
.L_920:
        /*0208*/ 	.byte	0x01, 0x04
	.zero		2


	//----- nvinfo : EIATTR_CRS_STACK_SIZE
	.align		4
        /*020c*/ 	.byte	0x04, 0x1e
        /*020e*/ 	.short	(.L_922 - .L_921)
.L_921:
        /*0210*/ 	.word	0x00000000
.L_922:


//--------------------- .nv.info._ZN5flash44flash_bwd_dq_dk_dv_loop_seqk_parallel_kernelI23Flash_bwd_kernel_traitsILi256ELi64ELi64ELi8ELi4ELi2ELi2ELb0ELb0EN7cutlass6half_tE19Flash_kernel_traitsILi256ELi64ELi64ELi8ES3_EELb0ELb0ELb0ELb1ELb0ELb0ELb1EEEvNS_16Flash_bwd_paramsE --------------------------
	.section	.nv.info._ZN5flash44flash_bwd_dq_dk_dv_loop_seqk_parallel_kernelI23Flash_bwd_kernel_traitsILi256ELi64ELi64ELi8ELi4ELi2ELi2ELb0ELb0EN7cutlass6half_tE19Flash_kernel_traitsILi256ELi64ELi64ELi8ES3_EELb0ELb0ELb0ELb1ELb0ELb0ELb1EEEvNS_16Flash_bwd_paramsE,"",@"SHT_CUDA_INFO"
	.sectionflags	@""
	.align	4


	//----- nvinfo : EIATTR_CUDA_API_VERSION
	.align		4
        /*0000*/ 	.byte	0x04, 0x37
        /*0002*/ 	.short	(.L_924 - .L_923)
.L_923:
        /*0004*/ 	.word	0x00000082


	//----- nvinfo : EIATTR_SW2861232_WAR
	.align		4
.L_924:
        /*0008*/ 	.byte	0x01, 0x35
	.zero		2


	//----- nvinfo : EIATTR_PARAM_CBANK
	.align		4
        /*000c*/ 	.byte	0x04, 0x0a
        /*000e*/ 	.short	(.L_926 - .L_925)
	.align		4
.L_925:
        /*0010*/ 	.word	index@(.nv.constant0._ZN5flash44flash_bwd_dq_dk_dv_loop_seqk_parallel_kernelI23Flash_bwd_kernel_traitsILi256ELi64ELi64ELi8ELi4ELi2ELi2ELb0ELb0EN7cutlass6half_tE19Flash_kernel_traitsILi256ELi64ELi64ELi8ES3_EELb0ELb0ELb0ELb1ELb0ELb0ELb1EEEvNS_16Flash_bwd_paramsE)
        /*0014*/ 	.short	0x0160
        /*0016*/ 	.short	0x0280


	//----- nvinfo : EIATTR_CBANK_PARAM_SIZE
	.align		4
.L_926:
        /*0018*/ 	.byte	0x03, 0x19
        /*001a*/ 	.short	0x0280


	//----- nvinfo : EIATTR_KPARAM_INFO
	.align		4
        /*001c*/ 	.byte	0x04, 0x17
        /*001e*/ 	.short	(.L_928 - .L_927)
.L_927:
        /*0020*/ 	.word	0x00000000
        /*0024*/ 	.short	0x0000
        /*0026*/ 	.short	0x0000
        /*0028*/ 	.byte	0x00, 0xf0, 0x01, 0x0a


	//----- nvinfo : EIATTR_MAXREG_COUNT
	.align		4
.L_928:
        /*002c*/ 	.byte	0x03, 0x1b
        /*002e*/ 	.short	0x00ff


	//----- nvinfo : EIATTR_NUM_BARRIERS
	.align		4
        /*0030*/ 	.byte	0x02, 0x4c
        /*0032*/ 	.byte	0x01
	.zero		1


	//----- nvinfo : EIATTR_ANNOTATIONS
	.align		4
        /*0034*/ 	.byte	0x04, 0x55
        /*0036*/ 	.short	(.L_930 - .L_929)


	//   ....[0]....
.L_929:
        /* <DEDUP_REMOVED lines=26> */


	//----- nvinfo : EIATTR_MERCURY_ISA_VERSION
	.align		4
.L_930:
        /*01c8*/ 	.byte	0x03, 0x5f
        /*01ca*/ 	.short	0x0000


	//----- nvinfo : EIATTR_EXIT_INSTR_OFFSETS
	.align		4
        /*01cc*/ 	.byte	0x04, 0x1c
        /*01ce*/ 	.short	(.L_932 - .L_931)


	//   ....[0]....
.L_931:
        /*01d0*/ 	.word	0x000000a0


	//   ....[1]....
        /*01d4*/ 	.word	0x0000bb40


	//----- nvinfo : EIATTR_CTAIDZ_USED
	.align		4
.L_932:
        /*01d8*/ 	.byte	0x01, 0x04
	.zero		2


	//----- nvinfo : EIATTR_CRS_STACK_SIZE
	.align		4
        /*01dc*/ 	.byte	0x04, 0x1e
        /*01de*/ 	.short	(.L_934 - .L_933)
.L_933:
        /*01e0*/ 	.word	0x00000000
.L_934:


//--------------------- .nv.info._ZN5flash44flash_bwd_dq_dk_dv_loop_seqk_parallel_kernelI23Flash_bwd_kernel_traitsILi256ELi64ELi64ELi8ELi4ELi2ELi2ELb0ELb0EN7cutlass6half_tE19Flash_kernel_traitsILi256ELi64ELi64ELi8ES3_EELb1ELb0ELb1ELb0ELb0ELb1ELb0EEEvNS_16Flash_bwd_paramsE --------------------------
	.section	.nv.info._ZN5flash44flash_bwd_dq_dk_dv_loop_seqk_parallel_kernelI23Flash_bwd_kernel_traitsILi256ELi64ELi64ELi8ELi4ELi2ELi2ELb0ELb0EN7cutlass6half_tE19Flash_kernel_traitsILi256ELi64ELi64ELi8ES3_EELb1ELb0ELb1ELb0ELb0ELb1ELb0EEEvNS_16Flash_bwd_paramsE,"",@"SHT_CUDA_INFO"
	.sectionflags	@""
	.align	4


	//----- nvinfo : EIATTR_CUDA_API_VERSION
	.align		4
        /*0000*/ 	.byte	0x04, 0x37
        /*0002*/ 	.short	(.L_936 - .L_935)
.L_935:
        /*0004*/ 	.word	0x00000082


	//----- nvinfo : EIATTR_SW2861232_WAR
	.align		4
.L_936:
        /*0008*/ 	.byte	0x01, 0x35
	.zero		2


	//----- nvinfo : EIATTR_PARAM_CBANK
	.align		4
        /*000c*/ 	.byte	0x04, 0x0a
        /*000e*/ 	.short	(.L_938 - .L_937)
	.align		4
.L_937:
        /*0010*/ 	.word	index@(.nv.constant0._ZN5flash44flash_bwd_dq_dk_dv_loop_seqk_parallel_kernelI23Flash_bwd_kernel_traitsILi256ELi64ELi64ELi8ELi4ELi2ELi2ELb0ELb0EN7cutlass6half_tE19Flash_kernel_traitsILi256ELi64ELi64ELi8ES3_EELb1ELb0ELb1ELb0ELb0ELb1ELb0EEEvNS_16Flash_bwd_paramsE)
        /*0014*/ 	.short	0x0160
        /*0016*/ 	.short	0x0280


	//----- nvinfo : EIATTR_CBANK_PARAM_SIZE
	.align		4
.L_938:
        /*0018*/ 	.byte	0x03, 0x19
        /*001a*/ 	.short	0x0280


	//----- nvinfo : EIATTR_KPARAM_INFO
	.align		4
        /*001c*/ 	.byte	0x04, 0x17
        /*001e*/ 	.short	(.L_940 - .L_939)
.L_939:
        /*0020*/ 	.word	0x00000000
        /*0024*/ 	.short	0x0000
        /*0026*/ 	.short	0x0000
        /*0028*/ 	.byte	0x00, 0xf0, 0x01, 0x0a


	//----- nvinfo : EIATTR_MAXREG_COUNT
	.align		4
.L_940:
        /*002c*/ 	.byte	0x03, 0x1b
        /*002e*/ 	.short	0x00ff


	//----- nvinfo : EIATTR_NUM_BARRIERS
	.align		4
        /*0030*/ 	.byte	0x02, 0x4c
        /*0032*/ 	.byte	0x01
	.zero		1


	//----- nvinfo : EIATTR_ANNOTATIONS
	.align		4
        /*0034*/ 	.byte	0x04, 0x55
        /*0036*/ 	.short	(.L_942 - .L_941)


	//   ....[0]....
.L_941:
        /*0038*/ 	.word	0x00000001
        /*003c*/ 	.byte	0xc0, 0x06, 0x00, 0x00, 0x01, 0x00, 0x00, 0x00, 0xf0, 0x2b, 0x00, 0x00


	//----- nvinfo : EIATTR_MERCURY_ISA_VERSION
	.align		4
.L_942:
        /*0048*/ 	.byte	0x03, 0x5f
        /*004a*/ 	.short	0x0000


	//----- nvinfo : EIATTR_EXIT_INSTR_OFFSETS
	.align		4
        /*004c*/ 	.byte	0x04, 0x1c
        /*004e*/ 	.short	(.L_944 - .L_943)


	//   ....[0]....
.L_943:
        /*0050*/ 	.word	0x000000a0


	//   ....[1]....
        /*0054*/ 	.word	0x00009940


	//----- nvinfo : EIATTR_CTAIDZ_USED
	.align		4
.L_944:
        /*0058*/ 	.byte	0x01, 0x04
	.zero		2


	//----- nvinfo : EIATTR_CRS_STACK_SIZE
	.align		4
        /*005c*/ 	.byte	0x04, 0x1e
        /*005e*/ 	.short	(.L_946 - .L_945)
.L_945:
        /*0060*/ 	.word	0x00000000
.L_946:


//--------------------- .nv.info._ZN5flash44flash_bwd_dq_dk_dv_loop_seqk_parallel_kernelI23Flash_bwd_kernel_traitsILi256ELi64ELi64ELi8ELi4ELi2ELi2ELb0ELb0EN7cutlass6half_tE19Flash_kernel_traitsILi256ELi64ELi64ELi8ES3_EELb0ELb0ELb1ELb0ELb0ELb1ELb1EEEvNS_16Flash_bwd_paramsE --------------------------
	.section	.nv.info._ZN5flash44flash_bwd_dq_dk_dv_loop_seqk_parallel_kernelI23Flash_bwd_kernel_traitsILi256ELi64ELi64ELi8ELi4ELi2ELi2ELb0ELb0EN7cutlass6half_tE19Flash_kernel_traitsILi256ELi64ELi64ELi8ES3_EELb0ELb0ELb1ELb0ELb0ELb1ELb1EEEvNS_16Flash_bwd_paramsE,"",@"SHT_CUDA_INFO"
	.sectionflags	@""
	.align	4


	//----- nvinfo : EIATTR_CUDA_API_VERSION
	.align		4
        /*0000*/ 	.byte	0x04, 0x37
        /*0002*/ 	.short	(.L_948 - .L_947)
.L_947:
        /*0004*/ 	.word	0x00000082


	//----- nvinfo : EIATTR_SW2861232_WAR
	.align		4
.L_948:
        /*0008*/ 	.byte	0x01, 0x35
	.zero		2


	//----- nvinfo : EIATTR_PARAM_CBANK
	.align		4
        /*000c*/ 	.byte	0x04, 0x0a
        /*000e*/ 	.short	(.L_950 - .L_949)
	.align		4
.L_949:
        /*0010*/ 	.word	index@(.nv.constant0._ZN5flash44flash_bwd_dq_dk_dv_loop_seqk_parallel_kernelI23Flash_bwd_kernel_traitsILi256ELi64ELi64ELi8ELi4ELi2ELi2ELb0ELb0EN7cutlass6half_tE19Flash_kernel_traitsILi256ELi64ELi64ELi8ES3_EELb0ELb0ELb1ELb0ELb0ELb1ELb1EEEvNS_16Flash_bwd_paramsE)
        /*0014*/ 	.short	0x0160
        /*0016*/ 	.short	0x0280


	//----- nvinfo : EIATTR_CBANK_PARAM_SIZE
	.align		4
.L_950:
        /*0018*/ 	.byte	0x03, 0x19
        /*001a*/ 	.short	0x0280


	//----- nvinfo : EIATTR_KPARAM_INFO
	.align		4
        /*001c*/ 	.byte	0x04, 0x17
        /*001e*/ 	.short	(.L_952 - .L_951)
.L_951:
        /*0020*/ 	.word	0x00000000
        /*0024*/ 	.short	0x0000
        /*0026*/ 	.short	0x0000
        /*0028*/ 	.byte	0x00, 0xf0, 0x01, 0x0a


	//----- nvinfo : EIATTR_MAXREG_COUNT
	.align		4
.L_952:
        /*002c*/ 	.byte	0x03, 0x1b
        /*002e*/ 	.short	0x00ff


	//----- nvinfo : EIATTR_NUM_BARRIERS
	.align		4
        /*0030*/ 	.byte	0x02, 0x4c
        /*0032*/ 	.byte	0x01
	.zero		1


	//----- nvinfo : EIATTR_ANNOTATIONS
	.align		4
        /*0034*/ 	.byte	0x04, 0x55
        /*0036*/ 	.short	(.L_954 - .L_953)


	//   ....[0]....
.L_953:
        /*0038*/ 	.word	0x00000001
        /*003c*/ 	.byte	0xa0, 0x05, 0x00, 0x00, 0x01, 0x00, 0x00, 0x00, 0x60, 0x07, 0x00, 0x00, 0x01, 0x00, 0x00, 0x00
        /*004c*/ 	.byte	0x50, 0x08, 0x00, 0x00, 0x01, 0x00, 0x00, 0x00, 0x60, 0x18, 0x00, 0x00, 0x01, 0x00, 0x00, 0x00
        /*005c*/ 	.byte	0x70, 0x18, 0x00, 0x00, 0x01, 0x00, 0x00, 0x00, 0x80, 0x1b, 0x00, 0x00, 0x01, 0x00, 0x00, 0x00
        /*006c*/ 	.byte	0xa0, 0x25, 0x00, 0x00, 0x01, 0x00, 0x00, 0x00, 0x50, 0x2c, 0x00, 0x00, 0x01, 0x00, 0x00, 0x00
        /*007c*/ 	.byte	0x10, 0x8a, 0x00, 0x00


	//----- nvinfo : EIATTR_MERCURY_ISA_VERSION
	.align		4
.L_954:
        /*0080*/ 	.byte	0x03, 0x5f
        /*0082*/ 	.short	0x0000


	//----- nvinfo : EIATTR_EXIT_INSTR_OFFSETS
	.align		4
        /*0084*/ 	.byte	0x04, 0x1c
        /*0086*/ 	.short	(.L_956 - .L_955)


	//   ....[0]....
.L_955:
        /*0088*/ 	.word	0x000000a0


	//   ....[1]....
        /*008c*/ 	.word	0x00009210


	//----- nvinfo : EIATTR_CTAIDZ_USED
	.align		4
.L_956:
        /*0090*/ 	.byte	0x01, 0x04
	.zero		2


	//----- nvinfo : EIATTR_CRS_STACK_SIZE
	.align		4
        /*0094*/ 	.byte	0x04, 0x1e
        /*0096*/ 	.short	(.L_958 - .L_957)
.L_957:
        /*0098*/ 	.word	0x00000000
.L_958:


//--------------------- .nv.info._ZN5flash44flash_bwd_dq_dk_dv_loop_seqk_parallel_kernelI23Flash_bwd_kernel_traitsILi256ELi64ELi64ELi8ELi4ELi2ELi2ELb0ELb0EN7cutlass6half_tE19Flash_kernel_traitsILi256ELi64ELi64ELi8ES3_EELb1ELb0ELb1ELb1ELb0ELb0ELb0EEEvNS_16Flash_bwd_paramsE --------------------------
	.section	.nv.info._ZN5flash44flash_bwd_dq_dk_dv_loop_seqk_parallel_kernelI23Flash_bwd_kernel_traitsILi256ELi64ELi64ELi8ELi4ELi2ELi2ELb0ELb0EN7cutlass6half_tE19Flash_kernel_traitsILi256ELi64ELi64ELi8ES3_EELb1ELb0ELb1ELb1ELb0ELb0ELb0EEEvNS_16Flash_bwd_paramsE,"",@"SHT_CUDA_INFO"
	.sectionflags	@""
	.align	4


	//----- nvinfo : EIATTR_CUDA_API_VERSION
	.align		4
        /*0000*/ 	.byte	0x04, 0x37
        /*0002*/ 	.short	(.L_960 - .L_959)
.L_959:
        /*0004*/ 	.word	0x00000082


	//----- nvinfo : EIATTR_SW2861232_WAR
	.align		4
.L_960:
        /*0008*/ 	.byte	0x01, 0x35
	.zero		2


	//----- nvinfo : EIATTR_PARAM_CBANK
	.align		4
        /*000c*/ 	.byte	0x04, 0x0a
        /*000e*/ 	.short	(.L_962 - .L_961)
	.align		4
.L_961:
        /*0010*/ 	.word	index@(.nv.constant0._ZN5flash44flash_bwd_dq_dk_dv_loop_seqk_parallel_kernelI23Flash_bwd_kernel_traitsILi256ELi64ELi64ELi8ELi4ELi2ELi2ELb0ELb0EN7cutlass6half_tE19Flash_kernel_traitsILi256ELi64ELi64ELi8ES3_EELb1ELb0ELb1ELb1ELb0ELb0ELb0EEEvNS_16Flash_bwd_paramsE)
        /*0014*/ 	.short	0x0160
        /*0016*/ 	.short	0x0280


	//----- nvinfo : EIATTR_CBANK_PARAM_SIZE
	.align		4
.L_962:
        /*0018*/ 	.byte	0x03, 0x19
        /*001a*/ 	.short	0x0280


	//----- nvinfo : EIATTR_KPARAM_INFO
	.align		4
        /*001c*/ 	.byte	0x04, 0x17
        /*001e*/ 	.short	(.L_964 - .L_963)
.L_963:
        /*0020*/ 	.word	0x00000000
        /*0024*/ 	.short	0x0000
        /*0026*/ 	.short	0x0000
        /*0028*/ 	.byte	0x00, 0xf0, 0x01, 0x0a


	//----- nvinfo : EIATTR_MAXREG_COUNT
	.align		4
.L_964:
        /*002c*/ 	.byte	0x03, 0x1b
        /*002e*/ 	.short	0x00ff


	//----- nvinfo : EIATTR_NUM_BARRIERS
	.align		4
        /*0030*/ 	.byte	0x02, 0x4c
        /*0032*/ 	.byte	0x01
	.zero		1


	//----- nvinfo : EIATTR_ANNOTATIONS
	.align		4
        /*0034*/ 	.byte	0x04, 0x55
        /*0036*/ 	.short	(.L_966 - .L_965)


	//   ....[0]....
.L_965:
        /* <DEDUP_REMOVED lines=16> */


	//----- nvinfo : EIATTR_MERCURY_ISA_VERSION
	.align		4
.L_966:
        /*0120*/ 	.byte	0x03, 0x5f
        /*0122*/ 	.short	0x0000


	//----- nvinfo : EIATTR_EXIT_INSTR_OFFSETS
	.align		4
        /*0124*/ 	.byte	0x04, 0x1c
        /*0126*/ 	.short	(.L_968 - .L_967)


	//   ....[0]....
.L_967:
        /*0128*/ 	.word	0x000000a0


	//   ....[1]....
        /*012c*/ 	.word	0x0000bcd0


	//----- nvinfo : EIATTR_CTAIDZ_USED
	.align		4
.L_968:
        /*0130*/ 	.byte	0x01, 0x04
	.zero		2


	//----- nvinfo : EIATTR_CRS_STACK_SIZE
	.align		4
        /*0134*/ 	.byte	0x04, 0x1e
        /*0136*/ 	.short	(.L_970 - .L_969)
.L_969:
        /*0138*/ 	.word	0x00000000
.L_970:


//--------------------- .nv.info._ZN5flash44flash_bwd_dq_dk_dv_loop_seqk_parallel_kernelI23Flash_bwd_kernel_traitsILi256ELi64ELi64ELi8ELi4ELi2ELi2ELb0ELb0EN7cutlass6half_tE19Flash_kernel_traitsILi256ELi64ELi64ELi8ES3_EELb0ELb0ELb1ELb1ELb0ELb0ELb1EEEvNS_16Flash_bwd_paramsE --------------------------
	.section	.nv.info._ZN5flash44flash_bwd_dq_dk_dv_loop_seqk_parallel_kernelI23Flash_bwd_kernel_traitsILi256ELi64ELi64ELi8ELi4ELi2ELi2ELb0ELb0EN7cutlass6half_tE19Flash_kernel_traitsILi256ELi64ELi64ELi8ES3_EELb0ELb0ELb1ELb1ELb0ELb0ELb1EEEvNS_16Flash_bwd_paramsE,"",@"SHT_CUDA_INFO"
	.sectionflags	@""
	.align	4


	//----- nvinfo : EIATTR_CUDA_API_VERSION
	.align		4
        /*0000*/ 	.byte	0x04, 0x37
        /*0002*/ 	.short	(.L_972 - .L_971)
.L_971:
        /*0004*/ 	.word	0x00000082


	//----- nvinfo : EIATTR_SW2861232_WAR
	.align		4
.L_972:
        /*0008*/ 	.byte	0x01, 0x35
	.zero		2


	//----- nvinfo : EIATTR_PARAM_CBANK
	.align		4
        /*000c*/ 	.byte	0x04, 0x0a
        /*000e*/ 	.short	(.L_974 - .L_973)
	.align		4
.L_973:
        /*0010*/ 	.word	index@(.nv.constant0._ZN5flash44flash_bwd_dq_dk_dv_loop_seqk_parallel_kernelI23Flash_bwd_kernel_traitsILi256ELi64ELi64ELi8ELi4ELi2ELi2ELb0ELb0EN7cutlass6half_tE19Flash_kernel_traitsILi256ELi64ELi64ELi8ES3_EELb0ELb0ELb1ELb1ELb0ELb0ELb1EEEvNS_16Flash_bwd_paramsE)
        /*0014*/ 	.short	0x0160
        /*0016*/ 	.short	0x0280


	//----- nvinfo : EIATTR_CBANK_PARAM_SIZE
	.align		4
.L_974:
        /*0018*/ 	.byte	0x03, 0x19
        /*001a*/ 	.short	0x0280


	//----- nvinfo : EIATTR_KPARAM_INFO
	.align		4
        /*001c*/ 	.byte	0x04, 0x17
        /*001e*/ 	.short	(.L_976 - .L_975)
.L_975:
        /*0020*/ 	.word	0x00000000
        /*0024*/ 	.short	0x0000
        /*0026*/ 	.short	0x0000
        /*0028*/ 	.byte	0x00, 0xf0, 0x01, 0x0a


	//----- nvinfo : EIATTR_MAXREG_COUNT
	.align		4
.L_976:
        /*002c*/ 	.byte	0x03, 0x1b
        /*002e*/ 	.short	0x00ff


	//----- nvinfo : EIATTR_NUM_BARRIERS
	.align		4
        /*0030*/ 	.byte	0x02, 0x4c
        /*0032*/ 	.byte	0x01
	.zero		1


	//----- nvinfo : EIATTR_ANNOTATIONS
	.align		4
        /*0034*/ 	.byte	0x04, 0x55
        /*0036*/ 	.short	(.L_978 - .L_977)


	//   ....[0]....
.L_977:
        /*0038*/ 	.word	0x00000001
        /*003c*/ 	.byte	0x00, 0x08, 0x00, 0x00, 0x01, 0x00, 0x00, 0x00, 0x20, 0x09, 0x00, 0x00, 0x01, 0x00, 0x00, 0x00
        /*004c*/ 	.byte	0x40, 0x27, 0x00, 0x00, 0x01, 0x00, 0x00, 0x00, 0xd0, 0x46, 0x00, 0x00, 0x01, 0x00, 0x00, 0x00
        /*005c*/ 	.byte	0x10, 0x4e, 0x00, 0x00, 0x01, 0x00, 0x00, 0x00, 0x90, 0x4e, 0x00, 0x00, 0x01, 0x00, 0x00, 0x00
        /*006c*/ 	.byte	0x60, 0x5e, 0x00, 0x00, 0x01, 0x00, 0x00, 0x00, 0x90, 0xa9, 0x00, 0x00


	//----- nvinfo : EIATTR_MERCURY_ISA_VERSION
	.align		4
.L_978:
        /*0078*/ 	.byte	0x03, 0x5f
        /*007a*/ 	.short	0x0000


	//----- nvinfo : EIATTR_EXIT_INSTR_OFFSETS
	.align		4
        /*007c*/ 	.byte	0x04, 0x1c
        /*007e*/ 	.short	(.L_980 - .L_979)


	//   ....[0]....
.L_979:
        /*0080*/ 	.word	0x000000a0


	//   ....[1]....
        /*0084*/ 	.word	0x0000b310


	//----- nvinfo : EIATTR_CTAIDZ_USED
	.align		4
.L_980:
        /*0088*/ 	.byte	0x01, 0x04
	.zero		2


	//----- nvinfo : EIATTR_CRS_STACK_SIZE
	.align		4
        /*008c*/ 	.byte	0x04, 0x1e
        /*008e*/ 	.short	(.L_982 - .L_981)
.L_981:
        /*0090*/ 	.word	0x00000000
.L_982:


//--------------------- .nv.info._ZN5flash25flash_bwd_dot_do_o_kernelILb0E23Flash_bwd_kernel_traitsILi256ELi64ELi64ELi8ELi4ELi2ELi2ELb0ELb0EN7cutlass6half_tE19Flash_kernel_traitsILi256ELi64ELi64ELi8ES3_EEEEvNS_16Flash_bwd_paramsE --------------------------
	.section	.nv.info._ZN5flash25flash_bwd_dot_do_o_kernelILb0E23Flash_bwd_kernel_traitsILi256ELi64ELi64ELi8ELi4ELi2ELi2ELb0ELb0EN7cutlass6half_tE19Flash_kernel_traitsILi256ELi64ELi64ELi8ES3_EEEEvNS_16Flash_bwd_paramsE,"",@"SHT_CUDA_INFO"
	.sectionflags	@""
	.align	4


	//----- nvinfo : EIATTR_CUDA_API_VERSION
	.align		4
        /*0000*/ 	.byte	0x04, 0x37
        /*0002*/ 	.short	(.L_984 - .L_983)
.L_983:
        /*0004*/ 	.word	0x00000082


	//----- nvinfo : EIATTR_SW2861232_WAR
	.align		4
.L_984:
        /*0008*/ 	.byte	0x01, 0x35
	.zero		2


	//----- nvinfo : EIATTR_PARAM_CBANK
	.align		4
        /*000c*/ 	.byte	0x04, 0x0a
        /*000e*/ 	.short	(.L_986 - .L_985)
	.align		4
.L_985:
        /*0010*/ 	.word	index@(.nv.constant0._ZN5flash25flash_bwd_dot_do_o_kernelILb0E23Flash_bwd_kernel_traitsILi256ELi64ELi64ELi8ELi4ELi2ELi2ELb0ELb0EN7cutlass6half_tE19Flash_kernel_traitsILi256ELi64ELi64ELi8ES3_EEEEvNS_16Flash_bwd_paramsE)
        /*0014*/ 	.short	0x0160
        /*0016*/ 	.short	0x0280


	//----- nvinfo : EIATTR_CBANK_PARAM_SIZE
	.align		4
.L_986:
        /*0018*/ 	.byte	0x03, 0x19
        /*001a*/ 	.short	0x0280


	//----- nvinfo : EIATTR_KPARAM_INFO
	.align		4
        /*001c*/ 	.byte	0x04, 0x17
        /*001e*/ 	.short	(.L_988 - .L_987)
.L_987:
        /*0020*/ 	.word	0x00000000
        /*0024*/ 	.short	0x0000
        /*0026*/ 	.short	0x0000
        /*0028*/ 	.byte	0x00, 0xf0, 0x01, 0x0a


	//----- nvinfo : EIATTR_MAXREG_COUNT
	.align		4
.L_988:
        /*002c*/ 	.byte	0x03, 0x1b
        /*002e*/ 	.short	0x00ff


	//----- nvinfo : EIATTR_MERCURY_ISA_VERSION
	.align		4
        /*0030*/ 	.byte	0x03, 0x5f
        /*0032*/ 	.short	0x0000


	//----- nvinfo : EIATTR_COOP_GROUP_MASK_REGIDS
	.align		4
        /*0034*/ 	.byte	0x04, 0x29
        /*0036*/ 	.short	(.L_990 - .L_989)


	//   ....[0]....
.L_989:
        /*0038*/ 	.word	0xffffffff


	//   ....[1]....
        /*003c*/ 	.word	0xffffffff


	//   ....[2]....
        /*0040*/ 	.word	0xffffffff


	//   ....[3]....
        /*0044*/ 	.word	0xffffffff


	//   ....[4]....
        /*0048*/ 	.word	0xffffffff


	//   ....[5]....
        /*004c*/ 	.word	0xffffffff


	//----- nvinfo : EIATTR_COOP_GROUP_INSTR_OFFSETS
	.align		4
.L_990:
        /*0050*/ 	.byte	0x04, 0x28
        /*0052*/ 	.short	(.L_992 - .L_991)


	//   ....[0]....
.L_991:
        /*0054*/ 	.word	0x00001a80


	//   ....[1]....
        /*0058*/ 	.word	0x00001af0


	//   ....[2]....
        /*005c*/ 	.word	0x00001b10


	//   ....[3]....
        /*0060*/ 	.word	0x00001b30


	//   ....[4]....
        /*0064*/ 	.word	0x00001b60


	//   ....[5]....
        /*0068*/ 	.word	0x00001b90


	//----- nvinfo : EIATTR_EXIT_INSTR_OFFSETS
	.align		4
.L_992:
        /*006c*/ 	.byte	0x04, 0x1c
        /*006e*/ 	.short	(.L_994 - .L_993)


	//   ....[0]....
.L_993:
        /*0070*/ 	.word	0x000000f0


	//   ....[1]....
        /*0074*/ 	.word	0x00001be0


	//   ....[2]....
        /*0078*/ 	.word	0x00001c10


	//----- nvinfo : EIATTR_CTAIDZ_USED
	.align		4
.L_994:
        /*007c*/ 	.byte	0x01, 0x04
	.zero		2


	//----- nvinfo : EIATTR_CRS_STACK_SIZE
	.align		4
        /*0080*/ 	.byte	0x04, 0x1e
        /*0082*/ 	.short	(.L_996 - .L_995)
.L_995:
        /*0084*/ 	.word	0x00000000
.L_996:


//--------------------- .nv.info._ZN5flash25flash_bwd_dot_do_o_kernelILb1E23Flash_bwd_kernel_traitsILi256ELi64ELi64ELi8ELi4ELi2ELi2ELb0ELb0EN7cutlass6half_tE19Flash_kernel_traitsILi256ELi64ELi64ELi8ES3_EEEEvNS_16Flash_bwd_paramsE --------------------------
	.section	.nv.info._ZN5flash25flash_bwd_dot_do_o_kernelILb1E23Flash_bwd_kernel_traitsILi256ELi64ELi64ELi8ELi4ELi2ELi2ELb0ELb0EN7cutlass6half_tE19Flash_kernel_traitsILi256ELi64ELi64ELi8ES3_EEEEvNS_16Flash_bwd_paramsE,"",@"SHT_CUDA_INFO"
	.sectionflags	@""
	.align	4


	//----- nvinfo : EIATTR_CUDA_API_VERSION
	.align		4
        /*0000*/ 	.byte	0x04, 0x37
        /*0002*/ 	.short	(.L_998 - .L_997)
.L_997:
        /*0004*/ 	.word	0x00000082


	//----- nvinfo : EIATTR_SW2861232_WAR
	.align		4
.L_998:
        /*0008*/ 	.byte	0x01, 0x35
	.zero		2


	//----- nvinfo : EIATTR_PARAM_CBANK
	.align		4
        /*000c*/ 	.byte	0x04, 0x0a
        /*000e*/ 	.short	(.L_1000 - .L_999)
	.align		4
.L_999:
        /*0010*/ 	.word	index@(.nv.constant0._ZN5flash25flash_bwd_dot_do_o_kernelILb1E23Flash_bwd_kernel_traitsILi256ELi64ELi64ELi8ELi4ELi2ELi2ELb0ELb0EN7cutlass6half_tE19Flash_kernel_traitsILi256ELi64ELi64ELi8ES3_EEEEvNS_16Flash_bwd_paramsE)
        /*0014*/ 	.short	0x0160
        /*0016*/ 	.short	0x0280


	//----- nvinfo : EIATTR_CBANK_PARAM_SIZE
	.align		4
.L_1000:
        /*0018*/ 	.byte	0x03, 0x19
        /*001a*/ 	.short	0x0280


	//----- nvinfo : EIATTR_KPARAM_INFO
	.align		4
        /*001c*/ 	.byte	0x04, 0x17
        /*001e*/ 	.short	(.L_1002 - .L_1001)
.L_1001:
        /*0020*/ 	.word	0x00000000
        /*0024*/ 	.short	0x0000
        /*0026*/ 	.short	0x0000
        /*0028*/ 	.byte	0x00, 0xf0, 0x01, 0x0a


	//----- nvinfo : EIATTR_MAXREG_COUNT
	.align		4
.L_1002:
        /*002c*/ 	.byte	0x03, 0x1b
        /*002e*/ 	.short	0x00ff


	//----- nvinfo : EIATTR_MERCURY_ISA_VERSION
	.align		4
        /*0030*/ 	.byte	0x03, 0x5f
        /*0032*/ 	.short	0x0000


	//----- nvinfo : EIATTR_COOP_GROUP_MASK_REGIDS
	.align		4
        /*0034*/ 	.byte	0x04, 0x29
        /*0036*/ 	.short	(.L_1004 - .L_1003)


	//   ....[0]....
.L_1003:
        /*0038*/ 	.word	0xffffffff


	//   ....[1]....
        /*003c*/ 	.word	0xffffffff


	//   ....[2]....
        /*0040*/ 	.word	0xffffffff


	//   ....[3]....
        /*0044*/ 	.word	0xffffffff


	//   ....[4]....
        /*0048*/ 	.word	0xffffffff


	//   ....[5]....
        /*004c*/ 	.word	0xffffffff


	//----- nvinfo : EIATTR_COOP_GROUP_INSTR_OFFSETS
	.align		4
.L_1004:
        /*0050*/ 	.byte	0x04, 0x28
        /*0052*/ 	.short	(.L_1006 - .L_1005)


	//   ....[0]....
.L_1005:
        /*0054*/ 	.word	0x00001d30


	//   ....[1]....
        /*0058*/ 	.word	0x00001d50


	//   ....[2]....
        /*005c*/ 	.word	0x00001db0


	//   ....[3]....
        /*0060*/ 	.word	0x00001dc0


	//   ....[4]....
        /*0064*/ 	.word	0x00001e10


	//   ....[5]....
        /*0068*/ 	.word	0x00001e30


	//----- nvinfo : EIATTR_EXIT_INSTR_OFFSETS
	.align		4
.L_1006:
        /*006c*/ 	.byte	0x04, 0x1c
        /*006e*/ 	.short	(.L_1008 - .L_1007)


	//   ....[0]....
.L_1007:
        /*0070*/ 	.word	0x000000f0


	//   ....[1]....
        /*0074*/ 	.word	0x00001fe0


	//----- nvinfo : EIATTR_CTAIDZ_USED
	.align		4
.L_1008:
        /*0078*/ 	.byte	0x01, 0x04
	.zero		2


	//----- nvinfo : EIATTR_CRS_STACK_SIZE
	.align		4
        /*007c*/ 	.byte	0x04, 0x1e
        /*007e*/ 	.short	(.L_1010 - .L_1009)
.L_1009:
        /*0080*/ 	.word	0x00000000
.L_1010:


//--------------------- .nv.callgraph             --------------------------
	.section	.nv.callgraph,"",@"SHT_CUDA_CALLGRAPH"
	.align	4
	.sectionentsize	8
	.align		4
        /*0000*/ 	.word	0x00000000
	.align		4
        /*0004*/ 	.word	0xffffffff
	.align		4
        /*0008*/ 	.word	0x00000000
	.align		4
        /*000c*/ 	.word	0xfffffffe
	.align		4
        /*0010*/ 	.word	0x00000000
	.align		4
        /*0014*/ 	.word	0xfffffffd
	.align		4
        /*0018*/ 	.word	0x00000000
	.align		4
        /*001c*/ 	.word	0xfffffffc


//--------------------- .nv.rel.action            --------------------------
	.section	.nv.rel.action,"",@"SHT_CUDA_RELOCINFO"
	.align	8
	.sectionentsize	8
        /*0000*/ 	.byte	0x73, 0x00, 0x00, 0x00, 0x00, 0x00, 0x00, 0x00, 0x00, 0x00, 0x00, 0x11, 0x25, 0x00, 0x05, 0x36


//--------------------- .nv.constant4             --------------------------
	.section	.nv.constant4,"a",@progbits
	.align	8
	.align		8
.nv.constant4:
        /*0000*/ 	.dword	_ZN66_INTERNAL_c896cc1e_30_flash_bwd_hdim256_fp16_sm80_cu_a6473388_28054cuda3std3__45__cpo5beginE
	.align		8
        /*0008*/ 	.dword	_ZN66_INTERNAL_c896cc1e_30_flash_bwd_hdim256_fp16_sm80_cu_a6473388_28054cuda3std3__45__cpo3endE
	.align		8
        /*0010*/ 	.dword	_ZN66_INTERNAL_c896cc1e_30_flash_bwd_hdim256_fp16_sm80_cu_a6473388_28054cuda3std3__45__cpo6cbeginE
	.align		8
        /*0018*/ 	.dword	_ZN66_INTERNAL_c896cc1e_30_flash_bwd_hdim256_fp16_sm80_cu_a6473388_28054cuda3std3__45__cpo4cendE
	.align		8
        /*0020*/ 	.dword	_ZN66_INTERNAL_c896cc1e_30_flash_bwd_hdim256_fp16_sm80_cu_a6473388_28054cuda3std3__468_GLOBAL__N__c896cc1e_30_flash_bwd_hdim256_fp16_sm80_cu_a6473388_28056ignoreE
	.align		8
        /*0028*/ 	.dword	_ZN66_INTERNAL_c896cc1e_30_flash_bwd_hdim256_fp16_sm80_cu_a6473388_28054cuda3std3__419piecewise_constructE
	.align		8
        /*0030*/ 	.dword	_ZN66_INTERNAL_c896cc1e_30_flash_bwd_hdim256_fp16_sm80_cu_a6473388_28054cuda3std3__48in_placeE
	.align		8
        /*0038*/ 	.dword	_ZN66_INTERNAL_c896cc1e_30_flash_bwd_hdim256_fp16_sm80_cu_a6473388_28054cuda3std6ranges3__45__cpo4swapE
	.align		8
        /*0040*/ 	.dword	_ZN66_INTERNAL_c896cc1e_30_flash_bwd_hdim256_fp16_sm80_cu_a6473388_28054cuda3std6ranges3__45__cpo9iter_moveE
	.align		8
        /*0048*/ 	.dword	_ZN66_INTERNAL_c896cc1e_30_flash_bwd_hdim256_fp16_sm80_cu_a6473388_28054cute7productE
	.align		8
        /*0050*/ 	.dword	_ZN66_INTERNAL_c896cc1e_30_flash_bwd_hdim256_fp16_sm80_cu_a6473388_28054cute1_E


//--------------------- .nv.constant0._ZN5flash27flash_bwd_convert_dq_kernelI23Flash_bwd_kernel_traitsILi256ELi64ELi32ELi8ELi4ELi1ELi2ELb1ELb1EN7cutlass6half_tE19Flash_kernel_traitsILi256ELi64ELi32ELi8ES3_EEEEvNS_16Flash_bwd_paramsEi --------------------------
	.section	.nv.constant0._ZN5flash27flash_bwd_convert_dq_kernelI23Flash_bwd_kernel_traitsILi256ELi64ELi32ELi8ELi4ELi1ELi2ELb1ELb1EN7cutlass6half_tE19Flash_kernel_traitsILi256ELi64ELi32ELi8ES3_EEEEvNS_16Flash_bwd_paramsEi,"a",@progbits
	.sectionflags	@""
	.align	4
.nv.constant0._ZN5flash27flash_bwd_convert_dq_kernelI23Flash_bwd_kernel_traitsILi256ELi64ELi32ELi8ELi4ELi1ELi2ELb1ELb1EN7cutlass6half_tE19Flash_kernel_traitsILi256ELi64ELi32ELi8ES3_EEEEvNS_16Flash_bwd_paramsEi:
	.zero		996


//--------------------- .nv.constant0._ZN5flash44flash_bwd_dq_dk_dv_loop_seqk_parallel_kernelI23Flash_bwd_kernel_traitsILi256ELi64ELi32ELi8ELi4ELi1ELi2ELb1ELb1EN7cutlass6half_tE19Flash_kernel_traitsILi256ELi64ELi32ELi8ES3_EELb0ELb0ELb0ELb0ELb0ELb0ELb0EEEvNS_16Flash_bwd_paramsE --------------------------
	.section	.nv.constant0._ZN5flash44flash_bwd_dq_dk_dv_loop_seqk_parallel_kernelI23Flash_bwd_kernel_traitsILi256ELi64ELi32ELi8ELi4ELi1ELi2ELb1ELb1EN7cutlass6half_tE19Flash_kernel_traitsILi256ELi64ELi32ELi8ES3_EELb0ELb0ELb0ELb0ELb0ELb0ELb0EEEvNS_16Flash_bwd_paramsE,"a",@progbits
	.sectionflags	@""
	.align	4
.nv.constant0._ZN5flash44flash_bwd_dq_dk_dv_loop_seqk_parallel_kernelI23Flash_bwd_kernel_traitsILi256ELi64ELi32ELi8ELi4ELi1ELi2ELb1ELb1EN7cutlass6half_tE19Flash_kernel_traitsILi256ELi64ELi32ELi8ES3_EELb0ELb0ELb0ELb0ELb0ELb0ELb0EEEvNS_16Flash_bwd_paramsE:
	.zero		992


//--------------------- .nv.constant0._ZN5flash44flash_bwd_dq_dk_dv_loop_seqk_parallel_kernelI23Flash_bwd_kernel_traitsILi256ELi64ELi32ELi8ELi4ELi1ELi2ELb1ELb1EN7cutlass6half_tE19Flash_kernel_traitsILi256ELi64ELi32ELi8ES3_EELb0ELb0ELb0ELb0ELb0ELb0ELb1EEEvNS_16Flash_bwd_paramsE --------------------------
	.section	.nv.constant0._ZN5flash44flash_bwd_dq_dk_dv_loop_seqk_parallel_kernelI23Flash_bwd_kernel_traitsILi256ELi64ELi32ELi8ELi4ELi1ELi2ELb1ELb1EN7cutlass6half_tE19Flash_kernel_traitsILi256ELi64ELi32ELi8ES3_EELb0ELb0ELb0ELb0ELb0ELb0ELb1EEEvNS_16Flash_bwd_paramsE,"a",@progbits
	.sectionflags	@""
	.align	4
.nv.constant0._ZN5flash44flash_bwd_dq_dk_dv_loop_seqk_parallel_kernelI23Flash_bwd_kernel_traitsILi256ELi64ELi32ELi8ELi4ELi1ELi2ELb1ELb1EN7cutlass6half_tE19Flash_kernel_traitsILi256ELi64ELi32ELi8ES3_EELb0ELb0ELb0ELb0ELb0ELb0ELb1EEEvNS_16Flash_bwd_paramsE:
	.zero		992


//--------------------- .nv.constant0._ZN5flash44flash_bwd_dq_dk_dv_loop_seqk_parallel_kernelI23Flash_bwd_kernel_traitsILi256ELi64ELi32ELi8ELi4ELi1ELi2ELb1ELb1EN7cutlass6half_tE19Flash_kernel_traitsILi256ELi64ELi32ELi8ES3_EELb0ELb0ELb1ELb0ELb0ELb0ELb0EEEvNS_16Flash_bwd_paramsE --------------------------
	.section	.nv.constant0._ZN5flash44flash_bwd_dq_dk_dv_loop_seqk_parallel_kernelI23Flash_bwd_kernel_traitsILi256ELi64ELi32ELi8ELi4ELi1ELi2ELb1ELb1EN7cutlass6half_tE19Flash_kernel_traitsILi256ELi64ELi32ELi8ES3_EELb0ELb0ELb1ELb0ELb0ELb0ELb0EEEvNS_16Flash_bwd_paramsE,"a",@progbits
	.sectionflags	@""
	.align	4
.nv.constant0._ZN5flash44flash_bwd_dq_dk_dv_loop_seqk_parallel_kernelI23Flash_bwd_kernel_traitsILi256ELi64ELi32ELi8ELi4ELi1ELi2ELb1ELb1EN7cutlass6half_tE19Flash_kernel_traitsILi256ELi64ELi32ELi8ES3_EELb0ELb0ELb1ELb0ELb0ELb0ELb0EEEvNS_16Flash_bwd_paramsE:
	.zero		992


//--------------------- .nv.constant0._ZN5flash44flash_bwd_dq_dk_dv_loop_seqk_parallel_kernelI23Flash_bwd_kernel_traitsILi256ELi64ELi32ELi8ELi4ELi1ELi2ELb1ELb1EN7cutlass6half_tE19Flash_kernel_traitsILi256ELi64ELi32ELi8ES3_EELb0ELb0ELb1ELb0ELb0ELb0ELb1EEEvNS_16Flash_bwd_paramsE --------------------------
	.section	.nv.constant0._ZN5flash44flash_bwd_dq_dk_dv_loop_seqk_parallel_kernelI23Flash_bwd_kernel_traitsILi256ELi64ELi32ELi8ELi4ELi1ELi2ELb1ELb1EN7cutlass6half_tE19Flash_kernel_traitsILi256ELi64ELi32ELi8ES3_EELb0ELb0ELb1ELb0ELb0ELb0ELb1EEEvNS_16Flash_bwd_paramsE,"a",@progbits
	.sectionflags	@""
	.align	4
.nv.constant0._ZN5flash44flash_bwd_dq_dk_dv_loop_seqk_parallel_kernelI23Flash_bwd_kernel_traitsILi256ELi64ELi32ELi8ELi4ELi1ELi2ELb1ELb1EN7cutlass6half_tE19Flash_kernel_traitsILi256ELi64ELi32ELi8ES3_EELb0ELb0ELb1ELb0ELb0ELb0ELb1EEEvNS_16Flash_bwd_paramsE:
	.zero		992


//--------------------- .nv.constant0._ZN5flash44flash_bwd_dq_dk_dv_loop_seqk_parallel_kernelI23Flash_bwd_kernel_traitsILi256ELi64ELi32ELi8ELi4ELi1ELi2ELb1ELb1EN7cutlass6half_tE19Flash_kernel_traitsILi256ELi64ELi32ELi8ES3_EELb0ELb0ELb0ELb0ELb0ELb1ELb0EEEvNS_16Flash_bwd_paramsE --------------------------
	.section	.nv.constant0._ZN5flash44flash_bwd_dq_dk_dv_loop_seqk_parallel_kernelI23Flash_bwd_kernel_traitsILi256ELi64ELi32ELi8ELi4ELi1ELi2ELb1ELb1EN7cutlass6half_tE19Flash_kernel_traitsILi256ELi64ELi32ELi8ES3_EELb0ELb0ELb0ELb0ELb0ELb1ELb0EEEvNS_16Flash_bwd_paramsE,"a",@progbits
	.sectionflags	@""
	.align	4
.nv.constant0._ZN5flash44flash_bwd_dq_dk_dv_loop_seqk_parallel_kernelI23Flash_bwd_kernel_traitsILi256ELi64ELi32ELi8ELi4ELi1ELi2ELb1ELb1EN7cutlass6half_tE19Flash_kernel_traitsILi256ELi64ELi32ELi8ES3_EELb0ELb0ELb0ELb0ELb0ELb1ELb0EEEvNS_16Flash_bwd_paramsE:
	.zero		992


//--------------------- .nv.constant0._ZN5flash44flash_bwd_dq_dk_dv_loop_seqk_parallel_kernelI23Flash_bwd_kernel_traitsILi256ELi64ELi32ELi8ELi4ELi1ELi2ELb1ELb1EN7cutlass6half_tE19Flash_kernel_traitsILi256ELi64ELi32ELi8ES3_EELb0ELb0ELb0ELb0ELb0ELb1ELb1EEEvNS_16Flash_bwd_paramsE --------------------------
	.section	.nv.constant0._ZN5flash44flash_bwd_dq_dk_dv_loop_seqk_parallel_kernelI23Flash_bwd_kernel_traitsILi256ELi64ELi32ELi8ELi4ELi1ELi2ELb1ELb1EN7cutlass6half_tE19Flash_kernel_traitsILi256ELi64ELi32ELi8ES3_EELb0ELb0ELb0ELb0ELb0ELb1ELb1EEEvNS_16Flash_bwd_paramsE,"a",@progbits
	.sectionflags	@""
	.align	4
.nv.constant0._ZN5flash44flash_bwd_dq_dk_dv_loop_seqk_parallel_kernelI23Flash_bwd_kernel_traitsILi256ELi64ELi32ELi8ELi4ELi1ELi2ELb1ELb1EN7cutlass6half_tE19Flash_kernel_traitsILi256ELi64ELi32ELi8ES3_EELb0ELb0ELb0ELb0ELb0ELb1ELb1EEEvNS_16Flash_bwd_paramsE:
	.zero		992


//--------------------- .nv.constant0._ZN5flash44flash_bwd_dq_dk_dv_loop_seqk_parallel_kernelI23Flash_bwd_kernel_traitsILi256ELi64ELi32ELi8ELi4ELi1ELi2ELb1ELb1EN7cutlass6half_tE19Flash_kernel_traitsILi256ELi64ELi32ELi8ES3_EELb0ELb0ELb0ELb1ELb0ELb0ELb0EEEvNS_16Flash_bwd_paramsE --------------------------
	.section	.nv.constant0._ZN5flash44flash_bwd_dq_dk_dv_loop_seqk_parallel_kernelI23Flash_bwd_kernel_traitsILi256ELi64ELi32ELi8ELi4ELi1ELi2ELb1ELb1EN7cutlass6half_tE19Flash_kernel_traitsILi256ELi64ELi32ELi8ES3_EELb0ELb0ELb0ELb1ELb0ELb0ELb0EEEvNS_16Flash_bwd_paramsE,"a",@progbits
	.sectionflags	@""
	.align	4
.nv.constant0._ZN5flash44flash_bwd_dq_dk_dv_loop_seqk_parallel_kernelI23Flash_bwd_kernel_traitsILi256ELi64ELi32ELi8ELi4ELi1ELi2ELb1ELb1EN7cutlass6half_tE19Flash_kernel_traitsILi256ELi64ELi32ELi8ES3_EELb0ELb0ELb0ELb1ELb0ELb0ELb0EEEvNS_16Flash_bwd_paramsE:
	.zero		992


//--------------------- .nv.constant0._ZN5flash44flash_bwd_dq_dk_dv_loop_seqk_parallel_kernelI23Flash_bwd_kernel_traitsILi256ELi64ELi32ELi8ELi4ELi1ELi2ELb1ELb1EN7cutlass6half_tE19Flash_kernel_traitsILi256ELi64ELi32ELi8ES3_EELb0ELb0ELb0ELb1ELb0ELb0ELb1EEEvNS_16Flash_bwd_paramsE --------------------------
	.section	.nv.constant0._ZN5flash44flash_bwd_dq_dk_dv_loop_seqk_parallel_kernelI23Flash_bwd_kernel_traitsILi256ELi64ELi32ELi8ELi4ELi1ELi2ELb1ELb1EN7cutlass6half_tE19Flash_kernel_traitsILi256ELi64ELi32ELi8ES3_EELb0ELb0ELb0ELb1ELb0ELb0ELb1EEEvNS_16Flash_bwd_paramsE,"a",@progbits
	.sectionflags	@""
	.align	4
.nv.constant0._ZN5flash44flash_bwd_dq_dk_dv_loop_seqk_parallel_kernelI23Flash_bwd_kernel_traitsILi256ELi64ELi32ELi8ELi4ELi1ELi2ELb1ELb1EN7cutlass6half_tE19Flash_kernel_traitsILi256ELi64ELi32ELi8ES3_EELb0ELb0ELb0ELb1ELb0ELb0ELb1EEEvNS_16Flash_bwd_paramsE:
	.zero		992


//--------------------- .nv.constant0._ZN5flash44flash_bwd_dq_dk_dv_loop_seqk_parallel_kernelI23Flash_bwd_kernel_traitsILi256ELi64ELi32ELi8ELi4ELi1ELi2ELb1ELb1EN7cutlass6half_tE19Flash_kernel_traitsILi256ELi64ELi32ELi8ES3_EELb0ELb0ELb1ELb0ELb0ELb1ELb0EEEvNS_16Flash_bwd_paramsE --------------------------
	.section	.nv.constant0._ZN5flash44flash_bwd_dq_dk_dv_loop_seqk_parallel_kernelI23Flash_bwd_kernel_traitsILi256ELi64ELi32ELi8ELi4ELi1ELi2ELb1ELb1EN7cutlass6half_tE19Flash_kernel_traitsILi256ELi64ELi32ELi8ES3_EELb0ELb0ELb1ELb0ELb0ELb1ELb0EEEvNS_16Flash_bwd_paramsE,"a",@progbits
	.sectionflags	@""
	.align	4
.nv.constant0._ZN5flash44flash_bwd_dq_dk_dv_loop_seqk_parallel_kernelI23Flash_bwd_kernel_traitsILi256ELi64ELi32ELi8ELi4ELi1ELi2ELb1ELb1EN7cutlass6half_tE19Flash_kernel_traitsILi256ELi64ELi32ELi8ES3_EELb0ELb0ELb1ELb0ELb0ELb1ELb0EEEvNS_16Flash_bwd_paramsE:
	.zero		992


//--------------------- .nv.constant0._ZN5flash44flash_bwd_dq_dk_dv_loop_seqk_parallel_kernelI23Flash_bwd_kernel_traitsILi256ELi64ELi32ELi8ELi4ELi1ELi2ELb1ELb1EN7cutlass6half_tE19Flash_kernel_traitsILi256ELi64ELi32ELi8ES3_EELb0ELb0ELb1ELb0ELb0ELb1ELb1EEEvNS_16Flash_bwd_paramsE --------------------------
	.section	.nv.constant0._ZN5flash44flash_bwd_dq_dk_dv_loop_seqk_parallel_kernelI23Flash_bwd_kernel_traitsILi256ELi64ELi32ELi8ELi4ELi1ELi2ELb1ELb1EN7cutlass6half_tE19Flash_kernel_traitsILi256ELi64ELi32ELi8ES3_EELb0ELb0ELb1ELb0ELb0ELb1ELb1EEEvNS_16Flash_bwd_paramsE,"a",@progbits
	.sectionflags	@""
	.align	4
.nv.constant0._ZN5flash44flash_bwd_dq_dk_dv_loop_seqk_parallel_kernelI23Flash_bwd_kernel_traitsILi256ELi64ELi32ELi8ELi4ELi1ELi2ELb1ELb1EN7cutlass6half_tE19Flash_kernel_traitsILi256ELi64ELi32ELi8ES3_EELb0ELb0ELb1ELb0ELb0ELb1ELb1EEEvNS_16Flash_bwd_paramsE:
	.zero		992


//--------------------- .nv.constant0._ZN5flash44flash_bwd_dq_dk_dv_loop_seqk_parallel_kernelI23Flash_bwd_kernel_traitsILi256ELi64ELi32ELi8ELi4ELi1ELi2ELb1ELb1EN7cutlass6half_tE19Flash_kernel_traitsILi256ELi64ELi32ELi8ES3_EELb0ELb0ELb1ELb1ELb0ELb0ELb0EEEvNS_16Flash_bwd_paramsE --------------------------
	.section	.nv.constant0._ZN5flash44flash_bwd_dq_dk_dv_loop_seqk_parallel_kernelI23Flash_bwd_kernel_traitsILi256ELi64ELi32ELi8ELi4ELi1ELi2ELb1ELb1EN7cutlass6half_tE19Flash_kernel_traitsILi256ELi64ELi32ELi8ES3_EELb0ELb0ELb1ELb1ELb0ELb0ELb0EEEvNS_16Flash_bwd_paramsE,"a",@progbits
	.sectionflags	@""
	.align	4
.nv.constant0._ZN5flash44flash_bwd_dq_dk_dv_loop_seqk_parallel_kernelI23Flash_bwd_kernel_traitsILi256ELi64ELi32ELi8ELi4ELi1ELi2ELb1ELb1EN7cutlass6half_tE19Flash_kernel_traitsILi256ELi64ELi32ELi8ES3_EELb0ELb0ELb1ELb1ELb0ELb0ELb0EEEvNS_16Flash_bwd_paramsE:
	.zero		992


//--------------------- .nv.constant0._ZN5flash44flash_bwd_dq_dk_dv_loop_seqk_parallel_kernelI23Flash_bwd_kernel_traitsILi256ELi64ELi32ELi8ELi4ELi1ELi2ELb1ELb1EN7cutlass6half_tE19Flash_kernel_traitsILi256ELi64ELi32ELi8ES3_EELb0ELb0ELb1ELb1ELb0ELb0ELb1EEEvNS_16Flash_bwd_paramsE --------------------------
	.section	.nv.constant0._ZN5flash44flash_bwd_dq_dk_dv_loop_seqk_parallel_kernelI23Flash_bwd_kernel_traitsILi256ELi64ELi32ELi8ELi4ELi1ELi2ELb1ELb1EN7cutlass6half_tE19Flash_kernel_traitsILi256ELi64ELi32ELi8ES3_EELb0ELb0ELb1ELb1ELb0ELb0ELb1EEEvNS_16Flash_bwd_paramsE,"a",@progbits
	.sectionflags	@""
	.align	4
.nv.constant0._ZN5flash44flash_bwd_dq_dk_dv_loop_seqk_parallel_kernelI23Flash_bwd_kernel_traitsILi256ELi64ELi32ELi8ELi4ELi1ELi2ELb1ELb1EN7cutlass6half_tE19Flash_kernel_traitsILi256ELi64ELi32ELi8ES3_EELb0ELb0ELb1ELb1ELb0ELb0ELb1EEEvNS_16Flash_bwd_paramsE:
	.zero		992


//--------------------- .nv.constant0._ZN5flash25flash_bwd_dot_do_o_kernelILb0E23Flash_bwd_kernel_traitsILi256ELi64ELi32ELi8ELi4ELi1ELi2ELb1ELb1EN7cutlass6half_tE19Flash_kernel_traitsILi256ELi64ELi32ELi8ES3_EEEEvNS_16Flash_bwd_paramsE --------------------------
	.section	.nv.constant0._ZN5flash25flash_bwd_dot_do_o_kernelILb0E23Flash_bwd_kernel_traitsILi256ELi64ELi32ELi8ELi4ELi1ELi2ELb1ELb1EN7cutlass6half_tE19Flash_kernel_traitsILi256ELi64ELi32ELi8ES3_EEEEvNS_16Flash_bwd_paramsE,"a",@progbits
	.sectionflags	@""
	.align	4
.nv.constant0._ZN5flash25flash_bwd_dot_do_o_kernelILb0E23Flash_bwd_kernel_traitsILi256ELi64ELi32ELi8ELi4ELi1ELi2ELb1ELb1EN7cutlass6half_tE19Flash_kernel_traitsILi256ELi64ELi32ELi8ES3_EEEEvNS_16Flash_bwd_paramsE:
	.zero		992


//--------------------- .nv.constant0._ZN5flash25flash_bwd_dot_do_o_kernelILb1E23Flash_bwd_kernel_traitsILi256ELi64ELi32ELi8ELi4ELi1ELi2ELb1ELb1EN7cutlass6half_tE19Flash_kernel_traitsILi256ELi64ELi32ELi8ES3_EEEEvNS_16Flash_bwd_paramsE --------------------------
	.section	.nv.constant0._ZN5flash25flash_bwd_dot_do_o_kernelILb1E23Flash_bwd_kernel_traitsILi256ELi64ELi32ELi8ELi4ELi1ELi2ELb1ELb1EN7cutlass6half_tE19Flash_kernel_traitsILi256ELi64ELi32ELi8ES3_EEEEvNS_16Flash_bwd_paramsE,"a",@progbits
	.sectionflags	@""
	.align	4
.nv.constant0._ZN5flash25flash_bwd_dot_do_o_kernelILb1E23Flash_bwd_kernel_traitsILi256ELi64ELi32ELi8ELi4ELi1ELi2ELb1ELb1EN7cutlass6half_tE19Flash_kernel_traitsILi256ELi64ELi32ELi8ES3_EEEEvNS_16Flash_bwd_paramsE:
	.zero		992


//--------------------- .nv.constant0._ZN5flash44flash_bwd_dq_dk_dv_loop_seqk_parallel_kernelI23Flash_bwd_kernel_traitsILi256ELi64ELi64ELi8ELi4ELi2ELi2ELb0ELb1EN7cutlass6half_tE19Flash_kernel_traitsILi256ELi64ELi64ELi8ES3_EELb0ELb0ELb0ELb0ELb0ELb0ELb0EEEvNS_16Flash_bwd_paramsE --------------------------
	.section	.nv.constant0._ZN5flash44flash_bwd_dq_dk_dv_loop_seqk_parallel_kernelI23Flash_bwd_kernel_traitsILi256ELi64ELi64ELi8ELi4ELi2ELi2ELb0ELb1EN7cutlass6half_tE19Flash_kernel_traitsILi256ELi64ELi64ELi8ES3_EELb0ELb0ELb0ELb0ELb0ELb0ELb0EEEvNS_16Flash_bwd_paramsE,"a",@progbits
	.sectionflags	@""
	.align	4
.nv.constant0._ZN5flash44flash_bwd_dq_dk_dv_loop_seqk_parallel_kernelI23Flash_bwd_kernel_traitsILi256ELi64ELi64ELi8ELi4ELi2ELi2ELb0ELb1EN7cutlass6half_tE19Flash_kernel_traitsILi256ELi64ELi64ELi8ES3_EELb0ELb0ELb0ELb0ELb0ELb0ELb0EEEvNS_16Flash_bwd_paramsE:
	.zero		992


//--------------------- .nv.constant0._ZN5flash44flash_bwd_dq_dk_dv_loop_seqk_parallel_kernelI23Flash_bwd_kernel_traitsILi256ELi64ELi64ELi8ELi4ELi2ELi2ELb0ELb1EN7cutlass6half_tE19Flash_kernel_traitsILi256ELi64ELi64ELi8ES3_EELb0ELb0ELb1ELb0ELb0ELb0ELb0EEEvNS_16Flash_bwd_paramsE --------------------------
	.section	.nv.constant0._ZN5flash44flash_bwd_dq_dk_dv_loop_seqk_parallel_kernelI23Flash_bwd_kernel_traitsILi256ELi64ELi64ELi8ELi4ELi2ELi2ELb0ELb1EN7cutlass6half_tE19Flash_kernel_traitsILi256ELi64ELi64ELi8ES3_EELb0ELb0ELb1ELb0ELb0ELb0ELb0EEEvNS_16Flash_bwd_paramsE,"a",@progbits
	.sectionflags	@""
	.align	4
.nv.constant0._ZN5flash44flash_bwd_dq_dk_dv_loop_seqk_parallel_kernelI23Flash_bwd_kernel_traitsILi256ELi64ELi64ELi8ELi4ELi2ELi2ELb0ELb1EN7cutlass6half_tE19Flash_kernel_traitsILi256ELi64ELi64ELi8ES3_EELb0ELb0ELb1ELb0ELb0ELb0ELb0EEEvNS_16Flash_bwd_paramsE:
	.zero		992


//--------------------- .nv.constant0._ZN5flash44flash_bwd_dq_dk_dv_loop_seqk_parallel_kernelI23Flash_bwd_kernel_traitsILi256ELi64ELi64ELi8ELi4ELi2ELi2ELb0ELb1EN7cutlass6half_tE19Flash_kernel_traitsILi256ELi64ELi64ELi8ES3_EELb0ELb0ELb0ELb0ELb0ELb1ELb0EEEvNS_16Flash_bwd_paramsE --------------------------
	.section	.nv.constant0._ZN5flash44flash_bwd_dq_dk_dv_loop_seqk_parallel_kernelI23Flash_bwd_kernel_traitsILi256ELi64ELi64ELi8ELi4ELi2ELi2ELb0ELb1EN7cutlass6half_tE19Flash_kernel_traitsILi256ELi64ELi64ELi8ES3_EELb0ELb0ELb0ELb0ELb0ELb1ELb0EEEvNS_16Flash_bwd_paramsE,"a",@progbits
	.sectionflags	@""
	.align	4
.nv.constant0._ZN5flash44flash_bwd_dq_dk_dv_loop_seqk_parallel_kernelI23Flash_bwd_kernel_traitsILi256ELi64ELi64ELi8ELi4ELi2ELi2ELb0ELb1EN7cutlass6half_tE19Flash_kernel_traitsILi256ELi64ELi64ELi8ES3_EELb0ELb0ELb0ELb0ELb0ELb1ELb0EEEvNS_16Flash_bwd_paramsE:
	.zero		992


//--------------------- .nv.constant0._ZN5flash44flash_bwd_dq_dk_dv_loop_seqk_parallel_kernelI23Flash_bwd_kernel_traitsILi256ELi64ELi64ELi8ELi4ELi2ELi2ELb0ELb1EN7cutlass6half_tE19Flash_kernel_traitsILi256ELi64ELi64ELi8ES3_EELb0ELb0ELb0ELb1ELb0ELb0ELb0EEEvNS_16Flash_bwd_paramsE --------------------------
	.section	.nv.constant0._ZN5flash44flash_bwd_dq_dk_dv_loop_seqk_parallel_kernelI23Flash_bwd_kernel_traitsILi256ELi64ELi64ELi8ELi4ELi2ELi2ELb0ELb1EN7cutlass6half_tE19Flash_kernel_traitsILi256ELi64ELi64ELi8ES3_EELb0ELb0ELb0ELb1ELb0ELb0ELb0EEEvNS_16Flash_bwd_paramsE,"a",@progbits
	.sectionflags	@""
	.align	4
.nv.constant0._ZN5flash44flash_bwd_dq_dk_dv_loop_seqk_parallel_kernelI23Flash_bwd_kernel_traitsILi256ELi64ELi64ELi8ELi4ELi2ELi2ELb0ELb1EN7cutlass6half_tE19Flash_kernel_traitsILi256ELi64ELi64ELi8ES3_EELb0ELb0ELb0ELb1ELb0ELb0ELb0EEEvNS_16Flash_bwd_paramsE:
	.zero		992


//--------------------- .nv.constant0._ZN5flash44flash_bwd_dq_dk_dv_loop_seqk_parallel_kernelI23Flash_bwd_kernel_traitsILi256ELi64ELi64ELi8ELi4ELi2ELi2ELb0ELb1EN7cutlass6half_tE19Flash_kernel_traitsILi256ELi64ELi64ELi8ES3_EELb0ELb0ELb1ELb0ELb0ELb1ELb0EEEvNS_16Flash_bwd_paramsE --------------------------
	.section	.nv.constant0._ZN5flash44flash_bwd_dq_dk_dv_loop_seqk_parallel_kernelI23Flash_bwd_kernel_traitsILi256ELi64ELi64ELi8ELi4ELi2ELi2ELb0ELb1EN7cutlass6half_tE19Flash_kernel_traitsILi256ELi64ELi64ELi8ES3_EELb0ELb0ELb1ELb0ELb0ELb1ELb0EEEvNS_16Flash_bwd_paramsE,"a",@progbits
	.sectionflags	@""
	.align	4
.nv.constant0._ZN5flash44flash_bwd_dq_dk_dv_loop_seqk_parallel_kernelI23Flash_bwd_kernel_traitsILi256ELi64ELi64ELi8ELi4ELi2ELi2ELb0ELb1EN7cutlass6half_tE19Flash_kernel_traitsILi256ELi64ELi64ELi8ES3_EELb0ELb0ELb1ELb0ELb0ELb1ELb0EEEvNS_16Flash_bwd_paramsE:
	.zero		992


//--------------------- .nv.constant0._ZN5flash44flash_bwd_dq_dk_dv_loop_seqk_parallel_kernelI23Flash_bwd_kernel_traitsILi256ELi64ELi64ELi8ELi4ELi2ELi2ELb0ELb1EN7cutlass6half_tE19Flash_kernel_traitsILi256ELi64ELi64ELi8ES3_EELb0ELb0ELb1ELb1ELb0ELb0ELb0EEEvNS_16Flash_bwd_paramsE --------------------------
	.section	.nv.constant0._ZN5flash44flash_bwd_dq_dk_dv_loop_seqk_parallel_kernelI23Flash_bwd_kernel_traitsILi256ELi64ELi64ELi8ELi4ELi2ELi2ELb0ELb1EN7cutlass6half_tE19Flash_kernel_traitsILi256ELi64ELi64ELi8ES3_EELb0ELb0ELb1ELb1ELb0ELb0ELb0EEEvNS_16Flash_bwd_paramsE,"a",@progbits
	.sectionflags	@""
	.align	4
.nv.constant0._ZN5flash44flash_bwd_dq_dk_dv_loop_seqk_parallel_kernelI23Flash_bwd_kernel_traitsILi256ELi64ELi64ELi8ELi4ELi2ELi2ELb0ELb1EN7cutlass6half_tE19Flash_kernel_traitsILi256ELi64ELi64ELi8ES3_EELb0ELb0ELb1ELb1ELb0ELb0ELb0EEEvNS_16Flash_bwd_paramsE:
	.zero		992


//--------------------- .nv.constant0._ZN5flash44flash_bwd_dq_dk_dv_loop_seqk_parallel_kernelI23Flash_bwd_kernel_traitsILi256ELi64ELi64ELi8ELi4ELi2ELi2ELb0ELb0EN7cutlass6half_tE19Flash_kernel_traitsILi256ELi64ELi64ELi8ES3_EELb0ELb0ELb0ELb0ELb0ELb0ELb0EEEvNS_16Flash_bwd_paramsE --------------------------
	.section	.nv.constant0._ZN5flash44flash_bwd_dq_dk_dv_loop_seqk_parallel_kernelI23Flash_bwd_kernel_traitsILi256ELi64ELi64ELi8ELi4ELi2ELi2ELb0ELb0EN7cutlass6half_tE19Flash_kernel_traitsILi256ELi64ELi64ELi8ES3_EELb0ELb0ELb0ELb0ELb0ELb0ELb0EEEvNS_16Flash_bwd_paramsE,"a",@progbits
	.sectionflags	@""
	.align	4
.nv.constant0._ZN5flash44flash_bwd_dq_dk_dv_loop_seqk_parallel_kernelI23Flash_bwd_kernel_traitsILi256ELi64ELi64ELi8ELi4ELi2ELi2ELb0ELb0EN7cutlass6half_tE19Flash_kernel_traitsILi256ELi64ELi64ELi8ES3_EELb0ELb0ELb0ELb0ELb0ELb0ELb0EEEvNS_16Flash_bwd_paramsE:
	.zero		992


//--------------------- .nv.constant0._ZN5flash44flash_bwd_dq_dk_dv_loop_seqk_parallel_kernelI23Flash_bwd_kernel_traitsILi256ELi64ELi64ELi8ELi4ELi2ELi2ELb0ELb0EN7cutlass6half_tE19Flash_kernel_traitsILi256ELi64ELi64ELi8ES3_EELb0ELb0ELb1ELb0ELb0ELb0ELb0EEEvNS_16Flash_bwd_paramsE --------------------------
	.section	.nv.constant0._ZN5flash44flash_bwd_dq_dk_dv_loop_seqk_parallel_kernelI23Flash_bwd_kernel_traitsILi256ELi64ELi64ELi8ELi4ELi2ELi2ELb0ELb0EN7cutlass6half_tE19Flash_kernel_traitsILi256ELi64ELi64ELi8ES3_EELb0ELb0ELb1ELb0ELb0ELb0ELb0EEEvNS_16Flash_bwd_paramsE,"a",@progbits
	.sectionflags	@""
	.align	4
.nv.constant0._ZN5flash44flash_bwd_dq_dk_dv_loop_seqk_parallel_kernelI23Flash_bwd_kernel_traitsILi256ELi64ELi64ELi8ELi4ELi2ELi2ELb0ELb0EN7cutlass6half_tE19Flash_kernel_traitsILi256ELi64ELi64ELi8ES3_EELb0ELb0ELb1ELb0ELb0ELb0ELb0EEEvNS_16Flash_bwd_paramsE:
	.zero		992


//--------------------- .nv.constant0._ZN5flash44flash_bwd_dq_dk_dv_loop_seqk_parallel_kernelI23Flash_bwd_kernel_traitsILi256ELi64ELi64ELi8ELi4ELi2ELi2ELb0ELb0EN7cutlass6half_tE19Flash_kernel_traitsILi256ELi64ELi64ELi8ES3_EELb0ELb0ELb0ELb0ELb0ELb1ELb0EEEvNS_16Flash_bwd_paramsE --------------------------
	.section	.nv.constant0._ZN5flash44flash_bwd_dq_dk_dv_loop_seqk_parallel_kernelI23Flash_bwd_kernel_traitsILi256ELi64ELi64ELi8ELi4ELi2ELi2ELb0ELb0EN7cutlass6half_tE19Flash_kernel_traitsILi256ELi64ELi64ELi8ES3_EELb0ELb0ELb0ELb0ELb0ELb1ELb0EEEvNS_16Flash_bwd_paramsE,"a",@progbits
	.sectionflags	@""
	.align	4
.nv.constant0._ZN5flash44flash_bwd_dq_dk_dv_loop_seqk_parallel_kernelI23Flash_bwd_kernel_traitsILi256ELi64ELi64ELi8ELi4ELi2ELi2ELb0ELb0EN7cutlass6half_tE19Flash_kernel_traitsILi256ELi64ELi64ELi8ES3_EELb0ELb0ELb0ELb0ELb0ELb1ELb0EEEvNS_16Flash_bwd_paramsE:
	.zero		992


//--------------------- .nv.constant0._ZN5flash44flash_bwd_dq_dk_dv_loop_seqk_parallel_kernelI23Flash_bwd_kernel_traitsILi256ELi64ELi64ELi8ELi4ELi2ELi2ELb0ELb0EN7cutlass6half_tE19Flash_kernel_traitsILi256ELi64ELi64ELi8ES3_EELb0ELb0ELb0ELb1ELb0ELb0ELb0EEEvNS_16Flash_bwd_paramsE --------------------------
	.section	.nv.constant0._ZN5flash44flash_bwd_dq_dk_dv_loop_seqk_parallel_kernelI23Flash_bwd_kernel_traitsILi256ELi64ELi64ELi8ELi4ELi2ELi2ELb0ELb0EN7cutlass6half_tE19Flash_kernel_traitsILi256ELi64ELi64ELi8ES3_EELb0ELb0ELb0ELb1ELb0ELb0ELb0EEEvNS_16Flash_bwd_paramsE,"a",@progbits
	.sectionflags	@""
	.align	4
.nv.constant0._ZN5flash44flash_bwd_dq_dk_dv_loop_seqk_parallel_kernelI23Flash_bwd_kernel_traitsILi256ELi64ELi64ELi8ELi4ELi2ELi2ELb0ELb0EN7cutlass6half_tE19Flash_kernel_traitsILi256ELi64ELi64ELi8ES3_EELb0ELb0ELb0ELb1ELb0ELb0ELb0EEEvNS_16Flash_bwd_paramsE:
	.zero		992


//--------------------- .nv.constant0._ZN5flash44flash_bwd_dq_dk_dv_loop_seqk_parallel_kernelI23Flash_bwd_kernel_traitsILi256ELi64ELi64ELi8ELi4ELi2ELi2ELb0ELb0EN7cutlass6half_tE19Flash_kernel_traitsILi256ELi64ELi64ELi8ES3_EELb0ELb0ELb1ELb0ELb0ELb1ELb0EEEvNS_16Flash_bwd_paramsE --------------------------
	.section	.nv.constant0._ZN5flash44flash_bwd_dq_dk_dv_loop_seqk_parallel_kernelI23Flash_bwd_kernel_traitsILi256ELi64ELi64ELi8ELi4ELi2ELi2ELb0ELb0EN7cutlass6half_tE19Flash_kernel_traitsILi256ELi64ELi64ELi8ES3_EELb0ELb0ELb1ELb0ELb0ELb1ELb0EEEvNS_16Flash_bwd_paramsE,"a",@progbits
	.sectionflags	@""
	.align	4
.nv.constant0._ZN5flash44flash_bwd_dq_dk_dv_loop_seqk_parallel_kernelI23Flash_bwd_kernel_traitsILi256ELi64ELi64ELi8ELi4ELi2ELi2ELb0ELb0EN7cutlass6half_tE19Flash_kernel_traitsILi256ELi64ELi64ELi8ES3_EELb0ELb0ELb1ELb0ELb0ELb1ELb0EEEvNS_16Flash_bwd_paramsE:
	.zero		992


//--------------------- .nv.constant0._ZN5flash44flash_bwd_dq_dk_dv_loop_seqk_parallel_kernelI23Flash_bwd_kernel_traitsILi256ELi64ELi64ELi8ELi4ELi2ELi2ELb0ELb0EN7cutlass6half_tE19Flash_kernel_traitsILi256ELi64ELi64ELi8ES3_EELb0ELb0ELb1ELb1ELb0ELb0ELb0EEEvNS_16Flash_bwd_paramsE --------------------------
	.section	.nv.constant0._ZN5flash44flash_bwd_dq_dk_dv_loop_seqk_parallel_kernelI23Flash_bwd_kernel_traitsILi256ELi64ELi64ELi8ELi4ELi2ELi2ELb0ELb0EN7cutlass6half_tE19Flash_kernel_traitsILi256ELi64ELi64ELi8ES3_EELb0ELb0ELb1ELb1ELb0ELb0ELb0EEEvNS_16Flash_bwd_paramsE,"a",@progbits
	.sectionflags	@""
	.align	4
.nv.constant0._ZN5flash44flash_bwd_dq_dk_dv_loop_seqk_parallel_kernelI23Flash_bwd_kernel_traitsILi256ELi64ELi64ELi8ELi4ELi2ELi2ELb0ELb0EN7cutlass6half_tE19Flash_kernel_traitsILi256ELi64ELi64ELi8ES3_EELb0ELb0ELb1ELb1ELb0ELb0ELb0EEEvNS_16Flash_bwd_paramsE:
	.zero		992


//--------------------- .nv.constant0._ZN5flash27flash_bwd_convert_dq_kernelI23Flash_bwd_kernel_traitsILi256ELi64ELi64ELi8ELi4ELi2ELi2ELb0ELb1EN7cutlass6half_tE19Flash_kernel_traitsILi256ELi64ELi64ELi8ES3_EEEEvNS_16Flash_bwd_paramsEi --------------------------
	.section	.nv.constant0._ZN5flash27flash_bwd_convert_dq_kernelI23Flash_bwd_kernel_traitsILi256ELi64ELi64ELi8ELi4ELi2ELi2ELb0ELb1EN7cutlass6half_tE19Flash_kernel_traitsILi256ELi64ELi64ELi8ES3_EEEEvNS_16Flash_bwd_paramsEi,"a",@progbits
	.sectionflags	@""
	.align	4
.nv.constant0._ZN5flash27flash_bwd_convert_dq_kernelI23Flash_bwd_kernel_traitsILi256ELi64ELi64ELi8ELi4ELi2ELi2ELb0ELb1EN7cutlass6half_tE19Flash_kernel_traitsILi256ELi64ELi64ELi8ES3_EEEEvNS_16Flash_bwd_paramsEi:
	.zero		996


//--------------------- .nv.constant0._ZN5flash44flash_bwd_dq_dk_dv_loop_seqk_parallel_kernelI23Flash_bwd_kernel_traitsILi256ELi64ELi64ELi8ELi4ELi2ELi2ELb0ELb1EN7cutlass6half_tE19Flash_kernel_traitsILi256ELi64ELi64ELi8ES3_EELb1ELb0ELb0ELb0ELb0ELb0ELb0EEEvNS_16Flash_bwd_paramsE --------------------------
	.section	.nv.constant0._ZN5flash44flash_bwd_dq_dk_dv_loop_seqk_parallel_kernelI23Flash_bwd_kernel_traitsILi256ELi64ELi64ELi8ELi4ELi2ELi2ELb0ELb1EN7cutlass6half_tE19Flash_kernel_traitsILi256ELi64ELi64ELi8ES3_EELb1ELb0ELb0ELb0ELb0ELb0ELb0EEEvNS_16Flash_bwd_paramsE,"a",@progbits
	.sectionflags	@""
	.align	4
.nv.constant0._ZN5flash44flash_bwd_dq_dk_dv_loop_seqk_parallel_kernelI23Flash_bwd_kernel_traitsILi256ELi64ELi64ELi8ELi4ELi2ELi2ELb0ELb1EN7cutlass6half_tE19Flash_kernel_traitsILi256ELi64ELi64ELi8ES3_EELb1ELb0ELb0ELb0ELb0ELb0ELb0EEEvNS_16Flash_bwd_paramsE:
	.zero		992


//--------------------- .nv.constant0._ZN5flash44flash_bwd_dq_dk_dv_loop_seqk_parallel_kernelI23Flash_bwd_kernel_traitsILi256ELi64ELi64ELi8ELi4ELi2ELi2ELb0ELb1EN7cutlass6half_tE19Flash_kernel_traitsILi256ELi64ELi64ELi8ES3_EELb0ELb0ELb0ELb0ELb0ELb0ELb1EEEvNS_16Flash_bwd_paramsE --------------------------
	.section	.nv.constant0._ZN5flash44flash_bwd_dq_dk_dv_loop_seqk_parallel_kernelI23Flash_bwd_kernel_traitsILi256ELi64ELi64ELi8ELi4ELi2ELi2ELb0ELb1EN7cutlass6half_tE19Flash_kernel_traitsILi256ELi64ELi64ELi8ES3_EELb0ELb0ELb0ELb0ELb0ELb0ELb1EEEvNS_16Flash_bwd_paramsE,"a",@progbits
	.sectionflags	@""
	.align	4
.nv.constant0._ZN5flash44flash_bwd_dq_dk_dv_loop_seqk_parallel_kernelI23Flash_bwd_kernel_traitsILi256ELi64ELi64ELi8ELi4ELi2ELi2ELb0ELb1EN7cutlass6half_tE19Flash_kernel_traitsILi256ELi64ELi64ELi8ES3_EELb0ELb0ELb0ELb0ELb0ELb0ELb1EEEvNS_16Flash_bwd_paramsE:
	.zero		992


//--------------------- .nv.constant0._ZN5flash44flash_bwd_dq_dk_dv_loop_seqk_parallel_kernelI23Flash_bwd_kernel_traitsILi256ELi64ELi64ELi8ELi4ELi2ELi2ELb0ELb1EN7cutlass6half_tE19Flash_kernel_traitsILi256ELi64ELi64ELi8ES3_EELb1ELb0ELb1ELb0ELb0ELb0ELb0EEEvNS_16Flash_bwd_paramsE --------------------------
	.section	.nv.constant0._ZN5flash44flash_bwd_dq_dk_dv_loop_seqk_parallel_kernelI23Flash_bwd_kernel_traitsILi256ELi64ELi64ELi8ELi4ELi2ELi2ELb0ELb1EN7cutlass6half_tE19Flash_kernel_traitsILi256ELi64ELi64ELi8ES3_EELb1ELb0ELb1ELb0ELb0ELb0ELb0EEEvNS_16Flash_bwd_paramsE,"a",@progbits
	.sectionflags	@""
	.align	4
.nv.constant0._ZN5flash44flash_bwd_dq_dk_dv_loop_seqk_parallel_kernelI23Flash_bwd_kernel_traitsILi256ELi64ELi64ELi8ELi4ELi2ELi2ELb0ELb1EN7cutlass6half_tE19Flash_kernel_traitsILi256ELi64ELi64ELi8ES3_EELb1ELb0ELb1ELb0ELb0ELb0ELb0EEEvNS_16Flash_bwd_paramsE:
	.zero		992


//--------------------- .nv.constant0._ZN5flash44flash_bwd_dq_dk_dv_loop_seqk_parallel_kernelI23Flash_bwd_kernel_traitsILi256ELi64ELi64ELi8ELi4ELi2ELi2ELb0ELb1EN7cutlass6half_tE19Flash_kernel_traitsILi256ELi64ELi64ELi8ES3_EELb0ELb0ELb1ELb0ELb0ELb0ELb1EEEvNS_16Flash_bwd_paramsE --------------------------
	.section	.nv.constant0._ZN5flash44flash_bwd_dq_dk_dv_loop_seqk_parallel_kernelI23Flash_bwd_kernel_traitsILi256ELi64ELi64ELi8ELi4ELi2ELi2ELb0ELb1EN7cutlass6half_tE19Flash_kernel_traitsILi256ELi64ELi64ELi8ES3_EELb0ELb0ELb1ELb0ELb0ELb0ELb1EEEvNS_16Flash_bwd_paramsE,"a",@progbits
	.sectionflags	@""
	.align	4
.nv.constant0._ZN5flash44flash_bwd_dq_dk_dv_loop_seqk_parallel_kernelI23Flash_bwd_kernel_traitsILi256ELi64ELi64ELi8ELi4ELi2ELi2ELb0ELb1EN7cutlass6half_tE19Flash_kernel_traitsILi256ELi64ELi64ELi8ES3_EELb0ELb0ELb1ELb0ELb0ELb0ELb1EEEvNS_16Flash_bwd_paramsE:
	.zero		992


//--------------------- .nv.constant0._ZN5flash44flash_bwd_dq_dk_dv_loop_seqk_parallel_kernelI23Flash_bwd_kernel_traitsILi256ELi64ELi64ELi8ELi4ELi2ELi2ELb0ELb1EN7cutlass6half_tE19Flash_kernel_traitsILi256ELi64ELi64ELi8ES3_EELb1ELb0ELb0ELb0ELb0ELb1ELb0EEEvNS_16Flash_bwd_paramsE --------------------------
	.section	.nv.constant0._ZN5flash44flash_bwd_dq_dk_dv_loop_seqk_parallel_kernelI23Flash_bwd_kernel_traitsILi256ELi64ELi64ELi8ELi4ELi2ELi2ELb0ELb1EN7cutlass6half_tE19Flash_kernel_traitsILi256ELi64ELi64ELi8ES3_EELb1ELb0ELb0ELb0ELb0ELb1ELb0EEEvNS_16Flash_bwd_paramsE,"a",@progbits
	.sectionflags	@""
	.align	4
.nv.constant0._ZN5flash44flash_bwd_dq_dk_dv_loop_seqk_parallel_kernelI23Flash_bwd_kernel_traitsILi256ELi64ELi64ELi8ELi4ELi2ELi2ELb0ELb1EN7cutlass6half_tE19Flash_kernel_traitsILi256ELi64ELi64ELi8ES3_EELb1ELb0ELb0ELb0ELb0ELb1ELb0EEEvNS_16Flash_bwd_paramsE:
	.zero		992


//--------------------- .nv.constant0._ZN5flash44flash_bwd_dq_dk_dv_loop_seqk_parallel_kernelI23Flash_bwd_kernel_traitsILi256ELi64ELi64ELi8ELi4ELi2ELi2ELb0ELb1EN7cutlass6half_tE19Flash_kernel_traitsILi256ELi64ELi64ELi8ES3_EELb0ELb0ELb0ELb0ELb0ELb1ELb1EEEvNS_16Flash_bwd_paramsE --------------------------
	.section	.nv.constant0._ZN5flash44flash_bwd_dq_dk_dv_loop_seqk_parallel_kernelI23Flash_bwd_kernel_traitsILi256ELi64ELi64ELi8ELi4ELi2ELi2ELb0ELb1EN7cutlass6half_tE19Flash_kernel_traitsILi256ELi64ELi64ELi8ES3_EELb0ELb0ELb0ELb0ELb0ELb1ELb1EEEvNS_16Flash_bwd_paramsE,"a",@progbits
	.sectionflags	@""
	.align	4
.nv.constant0._ZN5flash44flash_bwd_dq_dk_dv_loop_seqk_parallel_kernelI23Flash_bwd_kernel_traitsILi256ELi64ELi64ELi8ELi4ELi2ELi2ELb0ELb1EN7cutlass6half_tE19Flash_kernel_traitsILi256ELi64ELi64ELi8ES3_EELb0ELb0ELb0ELb0ELb0ELb1ELb1EEEvNS_16Flash_bwd_paramsE:
	.zero		992


//--------------------- .nv.constant0._ZN5flash44flash_bwd_dq_dk_dv_loop_seqk_parallel_kernelI23Flash_bwd_kernel_traitsILi256ELi64ELi64ELi8ELi4ELi2ELi2ELb0ELb1EN7cutlass6half_tE19Flash_kernel_traitsILi256ELi64ELi64ELi8ES3_EELb1ELb0ELb0ELb1ELb0ELb0ELb0EEEvNS_16Flash_bwd_paramsE --------------------------
	.section	.nv.constant0._ZN5flash44flash_bwd_dq_dk_dv_loop_seqk_parallel_kernelI23Flash_bwd_kernel_traitsILi256ELi64ELi64ELi8ELi4ELi2ELi2ELb0ELb1EN7cutlass6half_tE19Flash_kernel_traitsILi256ELi64ELi64ELi8ES3_EELb1ELb0ELb0ELb1ELb0ELb0ELb0EEEvNS_16Flash_bwd_paramsE,"a",@progbits
	.sectionflags	@""
	.align	4
.nv.constant0._ZN5flash44flash_bwd_dq_dk_dv_loop_seqk_parallel_kernelI23Flash_bwd_kernel_traitsILi256ELi64ELi64ELi8ELi4ELi2ELi2ELb0ELb1EN7cutlass6half_tE19Flash_kernel_traitsILi256ELi64ELi64ELi8ES3_EELb1ELb0ELb0ELb1ELb0ELb0ELb0EEEvNS_16Flash_bwd_paramsE:
	.zero		992


//--------------------- .nv.constant0._ZN5flash44flash_bwd_dq_dk_dv_loop_seqk_parallel_kernelI23Flash_bwd_kernel_traitsILi256ELi64ELi64ELi8ELi4ELi2ELi2ELb0ELb1EN7cutlass6half_tE19Flash_kernel_traitsILi256ELi64ELi64ELi8ES3_EELb0ELb0ELb0ELb1ELb0ELb0ELb1EEEvNS_16Flash_bwd_paramsE --------------------------
	.section	.nv.constant0._ZN5flash44flash_bwd_dq_dk_dv_loop_seqk_parallel_kernelI23Flash_bwd_kernel_traitsILi256ELi64ELi64ELi8ELi4ELi2ELi2ELb0ELb1EN7cutlass6half_tE19Flash_kernel_traitsILi256ELi64ELi64ELi8ES3_EELb0ELb0ELb0ELb1ELb0ELb0ELb1EEEvNS_16Flash_bwd_paramsE,"a",@progbits
	.sectionflags	@""
	.align	4
.nv.constant0._ZN5flash44flash_bwd_dq_dk_dv_loop_seqk_parallel_kernelI23Flash_bwd_kernel_traitsILi256ELi64ELi64ELi8ELi4ELi2ELi2ELb0ELb1EN7cutlass6half_tE19Flash_kernel_traitsILi256ELi64ELi64ELi8ES3_EELb0ELb0ELb0ELb1ELb0ELb0ELb1EEEvNS_16Flash_bwd_paramsE:
	.zero		992


//--------------------- .nv.constant0._ZN5flash44flash_bwd_dq_dk_dv_loop_seqk_parallel_kernelI23Flash_bwd_kernel_traitsILi256ELi64ELi64ELi8ELi4ELi2ELi2ELb0ELb1EN7cutlass6half_tE19Flash_kernel_traitsILi256ELi64ELi64ELi8ES3_EELb1ELb0ELb1ELb0ELb0ELb1ELb0EEEvNS_16Flash_bwd_paramsE --------------------------
	.section	.nv.constant0._ZN5flash44flash_bwd_dq_dk_dv_loop_seqk_parallel_kernelI23Flash_bwd_kernel_traitsILi256ELi64ELi64ELi8ELi4ELi2ELi2ELb0ELb1EN7cutlass6half_tE19Flash_kernel_traitsILi256ELi64ELi64ELi8ES3_EELb1ELb0ELb1ELb0ELb0ELb1ELb0EEEvNS_16Flash_bwd_paramsE,"a",@progbits
	.sectionflags	@""
	.align	4
.nv.constant0._ZN5flash44flash_bwd_dq_dk_dv_loop_seqk_parallel_kernelI23Flash_bwd_kernel_traitsILi256ELi64ELi64ELi8ELi4ELi2ELi2ELb0ELb1EN7cutlass6half_tE19Flash_kernel_traitsILi256ELi64ELi64ELi8ES3_EELb1ELb0ELb1ELb0ELb0ELb1ELb0EEEvNS_16Flash_bwd_paramsE:
	.zero		992


//--------------------- .nv.constant0._ZN5flash44flash_bwd_dq_dk_dv_loop_seqk_parallel_kernelI23Flash_bwd_kernel_traitsILi256ELi64ELi64ELi8ELi4ELi2ELi2ELb0ELb1EN7cutlass6half_tE19Flash_kernel_traitsILi256ELi64ELi64ELi8ES3_EELb0ELb0ELb1ELb0ELb0ELb1ELb1EEEvNS_16Flash_bwd_paramsE --------------------------
	.section	.nv.constant0._ZN5flash44flash_bwd_dq_dk_dv_loop_seqk_parallel_kernelI23Flash_bwd_kernel_traitsILi256ELi64ELi64ELi8ELi4ELi2ELi2ELb0ELb1EN7cutlass6half_tE19Flash_kernel_traitsILi256ELi64ELi64ELi8ES3_EELb0ELb0ELb1ELb0ELb0ELb1ELb1EEEvNS_16Flash_bwd_paramsE,"a",@progbits
	.sectionflags	@""
	.align	4
.nv.constant0._ZN5flash44flash_bwd_dq_dk_dv_loop_seqk_parallel_kernelI23Flash_bwd_kernel_traitsILi256ELi64ELi64ELi8ELi4ELi2ELi2ELb0ELb1EN7cutlass6half_tE19Flash_kernel_traitsILi256ELi64ELi64ELi8ES3_EELb0ELb0ELb1ELb0ELb0ELb1ELb1EEEvNS_16Flash_bwd_paramsE:
	.zero		992


//--------------------- .nv.constant0._ZN5flash44flash_bwd_dq_dk_dv_loop_seqk_parallel_kernelI23Flash_bwd_kernel_traitsILi256ELi64ELi64ELi8ELi4ELi2ELi2ELb0ELb1EN7cutlass6half_tE19Flash_kernel_traitsILi256ELi64ELi64ELi8ES3_EELb1ELb0ELb1ELb1ELb0ELb0ELb0EEEvNS_16Flash_bwd_paramsE --------------------------
	.section	.nv.constant0._ZN5flash44flash_bwd_dq_dk_dv_loop_seqk_parallel_kernelI23Flash_bwd_kernel_traitsILi256ELi64ELi64ELi8ELi4ELi2ELi2ELb0ELb1EN7cutlass6half_tE19Flash_kernel_traitsILi256ELi64ELi64ELi8ES3_EELb1ELb0ELb1ELb1ELb0ELb0ELb0EEEvNS_16Flash_bwd_paramsE,"a",@progbits
	.sectionflags	@""
	.align	4
.nv.constant0._ZN5flash44flash_bwd_dq_dk_dv_loop_seqk_parallel_kernelI23Flash_bwd_kernel_traitsILi256ELi64ELi64ELi8ELi4ELi2ELi2ELb0ELb1EN7cutlass6half_tE19Flash_kernel_traitsILi256ELi64ELi64ELi8ES3_EELb1ELb0ELb1ELb1ELb0ELb0ELb0EEEvNS_16Flash_bwd_paramsE:
	.zero		992


//--------------------- .nv.constant0._ZN5flash44flash_bwd_dq_dk_dv_loop_seqk_parallel_kernelI23Flash_bwd_kernel_traitsILi256ELi64ELi64ELi8ELi4ELi2ELi2ELb0ELb1EN7cutlass6half_tE19Flash_kernel_traitsILi256ELi64ELi64ELi8ES3_EELb0ELb0ELb1ELb1ELb0ELb0ELb1EEEvNS_16Flash_bwd_paramsE --------------------------
	.section	.nv.constant0._ZN5flash44flash_bwd_dq_dk_dv_loop_seqk_parallel_kernelI23Flash_bwd_kernel_traitsILi256ELi64ELi64ELi8ELi4ELi2ELi2ELb0ELb1EN7cutlass6half_tE19Flash_kernel_traitsILi256ELi64ELi64ELi8ES3_EELb0ELb0ELb1ELb1ELb0ELb0ELb1EEEvNS_16Flash_bwd_paramsE,"a",@progbits
	.sectionflags	@""
	.align	4
.nv.constant0._ZN5flash44flash_bwd_dq_dk_dv_loop_seqk_parallel_kernelI23Flash_bwd_kernel_traitsILi256ELi64ELi64ELi8ELi4ELi2ELi2ELb0ELb1EN7cutlass6half_tE19Flash_kernel_traitsILi256ELi64ELi64ELi8ES3_EELb0ELb0ELb1ELb1ELb0ELb0ELb1EEEvNS_16Flash_bwd_paramsE:
	.zero		992


//--------------------- .nv.constant0._ZN5flash25flash_bwd_dot_do_o_kernelILb0E23Flash_bwd_kernel_traitsILi256ELi64ELi64ELi8ELi4ELi2ELi2ELb0ELb1EN7cutlass6half_tE19Flash_kernel_traitsILi256ELi64ELi64ELi8ES3_EEEEvNS_16Flash_bwd_paramsE --------------------------
	.section	.nv.constant0._ZN5flash25flash_bwd_dot_do_o_kernelILb0E23Flash_bwd_kernel_traitsILi256ELi64ELi64ELi8ELi4ELi2ELi2ELb0ELb1EN7cutlass6half_tE19Flash_kernel_traitsILi256ELi64ELi64ELi8ES3_EEEEvNS_16Flash_bwd_paramsE,"a",@progbits
	.sectionflags	@""
	.align	4
.nv.constant0._ZN5flash25flash_bwd_dot_do_o_kernelILb0E23Flash_bwd_kernel_traitsILi256ELi64ELi64ELi8ELi4ELi2ELi2ELb0ELb1EN7cutlass6half_tE19Flash_kernel_traitsILi256ELi64ELi64ELi8ES3_EEEEvNS_16Flash_bwd_paramsE:
	.zero		992


//--------------------- .nv.constant0._ZN5flash25flash_bwd_dot_do_o_kernelILb1E23Flash_bwd_kernel_traitsILi256ELi64ELi64ELi8ELi4ELi2ELi2ELb0ELb1EN7cutlass6half_tE19Flash_kernel_traitsILi256ELi64ELi64ELi8ES3_EEEEvNS_16Flash_bwd_paramsE --------------------------
	.section	.nv.constant0._ZN5flash25flash_bwd_dot_do_o_kernelILb1E23Flash_bwd_kernel_traitsILi256ELi64ELi64ELi8ELi4ELi2ELi2ELb0ELb1EN7cutlass6half_tE19Flash_kernel_traitsILi256ELi64ELi64ELi8ES3_EEEEvNS_16Flash_bwd_paramsE,"a",@progbits
	.sectionflags	@""
	.align	4
.nv.constant0._ZN5flash25flash_bwd_dot_do_o_kernelILb1E23Flash_bwd_kernel_traitsILi256ELi64ELi64ELi8ELi4ELi2ELi2ELb0ELb1EN7cutlass6half_tE19Flash_kernel_traitsILi256ELi64ELi64ELi8ES3_EEEEvNS_16Flash_bwd_paramsE:
	.zero		992


//--------------------- .nv.constant0._ZN5flash27flash_bwd_convert_dq_kernelI23Flash_bwd_kernel_traitsILi256ELi64ELi64ELi8ELi4ELi2ELi2ELb0ELb0EN7cutlass6half_tE19Flash_kernel_traitsILi256ELi64ELi64ELi8ES3_EEEEvNS_16Flash_bwd_paramsEi --------------------------
	.section	.nv.constant0._ZN5flash27flash_bwd_convert_dq_kernelI23Flash_bwd_kernel_traitsILi256ELi64ELi64ELi8ELi4ELi2ELi2ELb0ELb0EN7cutlass6half_tE19Flash_kernel_traitsILi256ELi64ELi64ELi8ES3_EEEEvNS_16Flash_bwd_paramsEi,"a",@progbits
	.sectionflags	@""
	.align	4
.nv.constant0._ZN5flash27flash_bwd_convert_dq_kernelI23Flash_bwd_kernel_traitsILi256ELi64ELi64ELi8ELi4ELi2ELi2ELb0ELb0EN7cutlass6half_tE19Flash_kernel_traitsILi256ELi64ELi64ELi8ES3_EEEEvNS_16Flash_bwd_paramsEi:
	.zero		996


//--------------------- .nv.constant0._ZN5flash44flash_bwd_dq_dk_dv_loop_seqk_parallel_kernelI23Flash_bwd_kernel_traitsILi256ELi64ELi64ELi8ELi4ELi2ELi2ELb0ELb0EN7cutlass6half_tE19Flash_kernel_traitsILi256ELi64ELi64ELi8ES3_EELb1ELb0ELb0ELb0ELb0ELb0ELb0EEEvNS_16Flash_bwd_paramsE --------------------------
	.section	.nv.constant0._ZN5flash44flash_bwd_dq_dk_dv_loop_seqk_parallel_kernelI23Flash_bwd_kernel_traitsILi256ELi64ELi64ELi8ELi4ELi2ELi2ELb0ELb0EN7cutlass6half_tE19Flash_kernel_traitsILi256ELi64ELi64ELi8ES3_EELb1ELb0ELb0ELb0ELb0ELb0ELb0EEEvNS_16Flash_bwd_paramsE,"a",@progbits
	.sectionflags	@""
	.align	4
.nv.constant0._ZN5flash44flash_bwd_dq_dk_dv_loop_seqk_parallel_kernelI23Flash_bwd_kernel_traitsILi256ELi64ELi64ELi8ELi4ELi2ELi2ELb0ELb0EN7cutlass6half_tE19Flash_kernel_traitsILi256ELi64ELi64ELi8ES3_EELb1ELb0ELb0ELb0ELb0ELb0ELb0EEEvNS_16Flash_bwd_paramsE:
	.zero		992


//--------------------- .nv.constant0._ZN5flash44flash_bwd_dq_dk_dv_loop_seqk_parallel_kernelI23Flash_bwd_kernel_traitsILi256ELi64ELi64ELi8ELi4ELi2ELi2ELb0ELb0EN7cutlass6half_tE19Flash_kernel_traitsILi256ELi64ELi64ELi8ES3_EELb0ELb0ELb0ELb0ELb0ELb0ELb1EEEvNS_16Flash_bwd_paramsE --------------------------
	.section	.nv.constant0._ZN5flash44flash_bwd_dq_dk_dv_loop_seqk_parallel_kernelI23Flash_bwd_kernel_traitsILi256ELi64ELi64ELi8ELi4ELi2ELi2ELb0ELb0EN7cutlass6half_tE19Flash_kernel_traitsILi256ELi64ELi64ELi8ES3_EELb0ELb0ELb0ELb0ELb0ELb0ELb1EEEvNS_16Flash_bwd_paramsE,"a",@progbits
	.sectionflags	@""
	.align	4
.nv.constant0._ZN5flash44flash_bwd_dq_dk_dv_loop_seqk_parallel_kernelI23Flash_bwd_kernel_traitsILi256ELi64ELi64ELi8ELi4ELi2ELi2ELb0ELb0EN7cutlass6half_tE19Flash_kernel_traitsILi256ELi64ELi64ELi8ES3_EELb0ELb0ELb0ELb0ELb0ELb0ELb1EEEvNS_16Flash_bwd_paramsE:
	.zero		992


//--------------------- .nv.constant0._ZN5flash44flash_bwd_dq_dk_dv_loop_seqk_parallel_kernelI23Flash_bwd_kernel_traitsILi256ELi64ELi64ELi8ELi4ELi2ELi2ELb0ELb0EN7cutlass6half_tE19Flash_kernel_traitsILi256ELi64ELi64ELi8ES3_EELb1ELb0ELb1ELb0ELb0ELb0ELb0EEEvNS_16Flash_bwd_paramsE --------------------------
	.section	.nv.constant0._ZN5flash44flash_bwd_dq_dk_dv_loop_seqk_parallel_kernelI23Flash_bwd_kernel_traitsILi256ELi64ELi64ELi8ELi4ELi2ELi2ELb0ELb0EN7cutlass6half_tE19Flash_kernel_traitsILi256ELi64ELi64ELi8ES3_EELb1ELb0ELb1ELb0ELb0ELb0ELb0EEEvNS_16Flash_bwd_paramsE,"a",@progbits
	.sectionflags	@""
	.align	4
.nv.constant0._ZN5flash44flash_bwd_dq_dk_dv_loop_seqk_parallel_kernelI23Flash_bwd_kernel_traitsILi256ELi64ELi64ELi8ELi4ELi2ELi2ELb0ELb0EN7cutlass6half_tE19Flash_kernel_traitsILi256ELi64ELi64ELi8ES3_EELb1ELb0ELb1ELb0ELb0ELb0ELb0EEEvNS_16Flash_bwd_paramsE:
	.zero		992


//--------------------- .nv.constant0._ZN5flash44flash_bwd_dq_dk_dv_loop_seqk_parallel_kernelI23Flash_bwd_kernel_traitsILi256ELi64ELi64ELi8ELi4ELi2ELi2ELb0ELb0EN7cutlass6half_tE19Flash_kernel_traitsILi256ELi64ELi64ELi8ES3_EELb0ELb0ELb1ELb0ELb0ELb0ELb1EEEvNS_16Flash_bwd_paramsE --------------------------
	.section	.nv.constant0._ZN5flash44flash_bwd_dq_dk_dv_loop_seqk_parallel_kernelI23Flash_bwd_kernel_traitsILi256ELi64ELi64ELi8ELi4ELi2ELi2ELb0ELb0EN7cutlass6half_tE19Flash_kernel_traitsILi256ELi64ELi64ELi8ES3_EELb0ELb0ELb1ELb0ELb0ELb0ELb1EEEvNS_16Flash_bwd_paramsE,"a",@progbits
	.sectionflags	@""
	.align	4
.nv.constant0._ZN5flash44flash_bwd_dq_dk_dv_loop_seqk_parallel_kernelI23Flash_bwd_kernel_traitsILi256ELi64ELi64ELi8ELi4ELi2ELi2ELb0ELb0EN7cutlass6half_tE19Flash_kernel_traitsILi256ELi64ELi64ELi8ES3_EELb0ELb0ELb1ELb0ELb0ELb0ELb1EEEvNS_16Flash_bwd_paramsE:
	.zero		992


//--------------------- .nv.constant0._ZN5flash44flash_bwd_dq_dk_dv_loop_seqk_parallel_kernelI23Flash_bwd_kernel_traitsILi256ELi64ELi64ELi8ELi4ELi2ELi2ELb0ELb0EN7cutlass6half_tE19Flash_kernel_traitsILi256ELi64ELi64ELi8ES3_EELb1ELb0ELb0ELb0ELb0ELb1ELb0EEEvNS_16Flash_bwd_paramsE --------------------------
	.section	.nv.constant0._ZN5flash44flash_bwd_dq_dk_dv_loop_seqk_parallel_kernelI23Flash_bwd_kernel_traitsILi256ELi64ELi64ELi8ELi4ELi2ELi2ELb0ELb0EN7cutlass6half_tE19Flash_kernel_traitsILi256ELi64ELi64ELi8ES3_EELb1ELb0ELb0ELb0ELb0ELb1ELb0EEEvNS_16Flash_bwd_paramsE,"a",@progbits
	.sectionflags	@""
	.align	4
.nv.constant0._ZN5flash44flash_bwd_dq_dk_dv_loop_seqk_parallel_kernelI23Flash_bwd_kernel_traitsILi256ELi64ELi64ELi8ELi4ELi2ELi2ELb0ELb0EN7cutlass6half_tE19Flash_kernel_traitsILi256ELi64ELi64ELi8ES3_EELb1ELb0ELb0ELb0ELb0ELb1ELb0EEEvNS_16Flash_bwd_paramsE:
	.zero		992


//--------------------- .nv.constant0._ZN5flash44flash_bwd_dq_dk_dv_loop_seqk_parallel_kernelI23Flash_bwd_kernel_traitsILi256ELi64ELi64ELi8ELi4ELi2ELi2ELb0ELb0EN7cutlass6half_tE19Flash_kernel_traitsILi256ELi64ELi64ELi8ES3_EELb0ELb0ELb0ELb0ELb0ELb1ELb1EEEvNS_16Flash_bwd_paramsE --------------------------
	.section	.nv.constant0._ZN5flash44flash_bwd_dq_dk_dv_loop_seqk_parallel_kernelI23Flash_bwd_kernel_traitsILi256ELi64ELi64ELi8ELi4ELi2ELi2ELb0ELb0EN7cutlass6half_tE19Flash_kernel_traitsILi256ELi64ELi64ELi8ES3_EELb0ELb0ELb0ELb0ELb0ELb1ELb1EEEvNS_16Flash_bwd_paramsE,"a",@progbits
	.sectionflags	@""
	.align	4
.nv.constant0._ZN5flash44flash_bwd_dq_dk_dv_loop_seqk_parallel_kernelI23Flash_bwd_kernel_traitsILi256ELi64ELi64ELi8ELi4ELi2ELi2ELb0ELb0EN7cutlass6half_tE19Flash_kernel_traitsILi256ELi64ELi64ELi8ES3_EELb0ELb0ELb0ELb0ELb0ELb1ELb1EEEvNS_16Flash_bwd_paramsE:
	.zero		992


//--------------------- .nv.constant0._ZN5flash44flash_bwd_dq_dk_dv_loop_seqk_parallel_kernelI23Flash_bwd_kernel_traitsILi256ELi64ELi64ELi8ELi4ELi2ELi2ELb0ELb0EN7cutlass6half_tE19Flash_kernel_traitsILi256ELi64ELi64ELi8ES3_EELb1ELb0ELb0ELb1ELb0ELb0ELb0EEEvNS_16Flash_bwd_paramsE --------------------------
	.section	.nv.constant0._ZN5flash44flash_bwd_dq_dk_dv_loop_seqk_parallel_kernelI23Flash_bwd_kernel_traitsILi256ELi64ELi64ELi8ELi4ELi2ELi2ELb0ELb0EN7cutlass6half_tE19Flash_kernel_traitsILi256ELi64ELi64ELi8ES3_EELb1ELb0ELb0ELb1ELb0ELb0ELb0EEEvNS_16Flash_bwd_paramsE,"a",@progbits
	.sectionflags	@""
	.align	4
.nv.constant0._ZN5flash44flash_bwd_dq_dk_dv_loop_seqk_parallel_kernelI23Flash_bwd_kernel_traitsILi256ELi64ELi64ELi8ELi4ELi2ELi2ELb0ELb0EN7cutlass6half_tE19Flash_kernel_traitsILi256ELi64ELi64ELi8ES3_EELb1ELb0ELb0ELb1ELb0ELb0ELb0EEEvNS_16Flash_bwd_paramsE:
	.zero		992


//--------------------- .nv.constant0._ZN5flash44flash_bwd_dq_dk_dv_loop_seqk_parallel_kernelI23Flash_bwd_kernel_traitsILi256ELi64ELi64ELi8ELi4ELi2ELi2ELb0ELb0EN7cutlass6half_tE19Flash_kernel_traitsILi256ELi64ELi64ELi8ES3_EELb0ELb0ELb0ELb1ELb0ELb0ELb1EEEvNS_16Flash_bwd_paramsE --------------------------
	.section	.nv.constant0._ZN5flash44flash_bwd_dq_dk_dv_loop_seqk_parallel_kernelI23Flash_bwd_kernel_traitsILi256ELi64ELi64ELi8ELi4ELi2ELi2ELb0ELb0EN7cutlass6half_tE19Flash_kernel_traitsILi256ELi64ELi64ELi8ES3_EELb0ELb0ELb0ELb1ELb0ELb0ELb1EEEvNS_16Flash_bwd_paramsE,"a",@progbits
	.sectionflags	@""
	.align	4
.nv.constant0._ZN5flash44flash_bwd_dq_dk_dv_loop_seqk_parallel_kernelI23Flash_bwd_kernel_traitsILi256ELi64ELi64ELi8ELi4ELi2ELi2ELb0ELb0EN7cutlass6half_tE19Flash_kernel_traitsILi256ELi64ELi64ELi8ES3_EELb0ELb0ELb0ELb1ELb0ELb0ELb1EEEvNS_16Flash_bwd_paramsE:
	.zero		992


//--------------------- .nv.constant0._ZN5flash44flash_bwd_dq_dk_dv_loop_seqk_parallel_kernelI23Flash_bwd_kernel_traitsILi256ELi64ELi64ELi8ELi4ELi2ELi2ELb0ELb0EN7cutlass6half_tE19Flash_kernel_traitsILi256ELi64ELi64ELi8ES3_EELb1ELb0ELb1ELb0ELb0ELb1ELb0EEEvNS_16Flash_bwd_paramsE --------------------------
	.section	.nv.constant0._ZN5flash44flash_bwd_dq_dk_dv_loop_seqk_parallel_kernelI23Flash_bwd_kernel_traitsILi256ELi64ELi64ELi8ELi4ELi2ELi2ELb0ELb0EN7cutlass6half_tE19Flash_kernel_traitsILi256ELi64ELi64ELi8ES3_EELb1ELb0ELb1ELb0ELb0ELb1ELb0EEEvNS_16Flash_bwd_paramsE,"a",@progbits
	.sectionflags	@""
	.align	4
.nv.constant0._ZN5flash44flash_bwd_dq_dk_dv_loop_seqk_parallel_kernelI23Flash_bwd_kernel_traitsILi256ELi64ELi64ELi8ELi4ELi2ELi2ELb0ELb0EN7cutlass6half_tE19Flash_kernel_traitsILi256ELi64ELi64ELi8ES3_EELb1ELb0ELb1ELb0ELb0ELb1ELb0EEEvNS_16Flash_bwd_paramsE:
	.zero		992


//--------------------- .nv.constant0._ZN5flash44flash_bwd_dq_dk_dv_loop_seqk_parallel_kernelI23Flash_bwd_kernel_traitsILi256ELi64ELi64ELi8ELi4ELi2ELi2ELb0ELb0EN7cutlass6half_tE19Flash_kernel_traitsILi256ELi64ELi64ELi8ES3_EELb0ELb0ELb1ELb0ELb0ELb1ELb1EEEvNS_16Flash_bwd_paramsE --------------------------
	.section	.nv.constant0._ZN5flash44flash_bwd_dq_dk_dv_loop_seqk_parallel_kernelI23Flash_bwd_kernel_traitsILi256ELi64ELi64ELi8ELi4ELi2ELi2ELb0ELb0EN7cutlass6half_tE19Flash_kernel_traitsILi256ELi64ELi64ELi8ES3_EELb0ELb0ELb1ELb0ELb0ELb1ELb1EEEvNS_16Flash_bwd_paramsE,"a",@progbits
	.sectionflags	@""
	.align	4
.nv.constant0._ZN5flash44flash_bwd_dq_dk_dv_loop_seqk_parallel_kernelI23Flash_bwd_kernel_traitsILi256ELi64ELi64ELi8ELi4ELi2ELi2ELb0ELb0EN7cutlass6half_tE19Flash_kernel_traitsILi256ELi64ELi64ELi8ES3_EELb0ELb0ELb1ELb0ELb0ELb1ELb1EEEvNS_16Flash_bwd_paramsE:
	.zero		992


//--------------------- .nv.constant0._ZN5flash44flash_bwd_dq_dk_dv_loop_seqk_parallel_kernelI23Flash_bwd_kernel_traitsILi256ELi64ELi64ELi8ELi4ELi2ELi2ELb0ELb0EN7cutlass6half_tE19Flash_kernel_traitsILi256ELi64ELi64ELi8ES3_EELb1ELb0ELb1ELb1ELb0ELb0ELb0EEEvNS_16Flash_bwd_paramsE --------------------------
	.section	.nv.constant0._ZN5flash44flash_bwd_dq_dk_dv_loop_seqk_parallel_kernelI23Flash_bwd_kernel_traitsILi256ELi64ELi64ELi8ELi4ELi2ELi2ELb0ELb0EN7cutlass6half_tE19Flash_kernel_traitsILi256ELi64ELi64ELi8ES3_EELb1ELb0ELb1ELb1ELb0ELb0ELb0EEEvNS_16Flash_bwd_paramsE,"a",@progbits
	.sectionflags	@""
	.align	4
.nv.constant0._ZN5flash44flash_bwd_dq_dk_dv_loop_seqk_parallel_kernelI23Flash_bwd_kernel_traitsILi256ELi64ELi64ELi8ELi4ELi2ELi2ELb0ELb0EN7cutlass6half_tE19Flash_kernel_traitsILi256ELi64ELi64ELi8ES3_EELb1ELb0ELb1ELb1ELb0ELb0ELb0EEEvNS_16Flash_bwd_paramsE:
	.zero		992


//--------------------- .nv.constant0._ZN5flash44flash_bwd_dq_dk_dv_loop_seqk_parallel_kernelI23Flash_bwd_kernel_traitsILi256ELi64ELi64ELi8ELi4ELi2ELi2ELb0ELb0EN7cutlass6half_tE19Flash_kernel_traitsILi256ELi64ELi64ELi8ES3_EELb0ELb0ELb1ELb1ELb0ELb0ELb1EEEvNS_16Flash_bwd_paramsE --------------------------
	.section	.nv.constant0._ZN5flash44flash_bwd_dq_dk_dv_loop_seqk_parallel_kernelI23Flash_bwd_kernel_traitsILi256ELi64ELi64ELi8ELi4ELi2ELi2ELb0ELb0EN7cutlass6half_tE19Flash_kernel_traitsILi256ELi64ELi64ELi8ES3_EELb0ELb0ELb1ELb1ELb0ELb0ELb1EEEvNS_16Flash_bwd_paramsE,"a",@progbits
	.sectionflags	@""
	.align	4
.nv.constant0._ZN5flash44flash_bwd_dq_dk_dv_loop_seqk_parallel_kernelI23Flash_bwd_kernel_traitsILi256ELi64ELi64ELi8ELi4ELi2ELi2ELb0ELb0EN7cutlass6half_tE19Flash_kernel_traitsILi256ELi64ELi64ELi8ES3_EELb0ELb0ELb1ELb1ELb0ELb0ELb1EEEvNS_16Flash_bwd_paramsE:
	.zero		992


//--------------------- .nv.constant0._ZN5flash25flash_bwd_dot_do_o_kernelILb0E23Flash_bwd_kernel_traitsILi256ELi64ELi64ELi8ELi4ELi2ELi2ELb0ELb0EN7cutlass6half_tE19Flash_kernel_traitsILi256ELi64ELi64ELi8ES3_EEEEvNS_16Flash_bwd_paramsE --------------------------
	.section	.nv.constant0._ZN5flash25flash_bwd_dot_do_o_kernelILb0E23Flash_bwd_kernel_traitsILi256ELi64ELi64ELi8ELi4ELi2ELi2ELb0ELb0EN7cutlass6half_tE19Flash_kernel_traitsILi256ELi64ELi64ELi8ES3_EEEEvNS_16Flash_bwd_paramsE,"a",@progbits
	.sectionflags	@""
	.align	4
.nv.constant0._ZN5flash25flash_bwd_dot_do_o_kernelILb0E23Flash_bwd_kernel_traitsILi256ELi64ELi64ELi8ELi4ELi2ELi2ELb0ELb0EN7cutlass6half_tE19Flash_kernel_traitsILi256ELi64ELi64ELi8ES3_EEEEvNS_16Flash_bwd_paramsE:
	.zero		992


//--------------------- .nv.constant0._ZN5flash25flash_bwd_dot_do_o_kernelILb1E23Flash_bwd_kernel_traitsILi256ELi64ELi64ELi8ELi4ELi2ELi2ELb0ELb0EN7cutlass6half_tE19Flash_kernel_traitsILi256ELi64ELi64ELi8ES3_EEEEvNS_16Flash_bwd_paramsE --------------------------
	.section	.nv.constant0._ZN5flash25flash_bwd_dot_do_o_kernelILb1E23Flash_bwd_kernel_traitsILi256ELi64ELi64ELi8ELi4ELi2ELi2ELb0ELb0EN7cutlass6half_tE19Flash_kernel_traitsILi256ELi64ELi64ELi8ES3_EEEEvNS_16Flash_bwd_paramsE,"a",@progbits
	.sectionflags	@""
	.align	4
.nv.constant0._ZN5flash25flash_bwd_dot_do_o_kernelILb1E23Flash_bwd_kernel_traitsILi256ELi64ELi64ELi8ELi4ELi2ELi2ELb0ELb0EN7cutlass6half_tE19Flash_kernel_traitsILi256ELi64ELi64ELi8ES3_EEEEvNS_16Flash_bwd_paramsE:
	.zero		992


//--------------------- .text._ZN5flash27flash_bwd_convert_dq_kernelI23Flash_bwd_kernel_traitsILi256ELi64ELi32ELi8ELi4ELi1ELi2ELb1ELb1EN7cutlass6half_tE19Flash_kernel_traitsILi256ELi64ELi32ELi8ES3_EEEEvNS_16Flash_bwd_paramsEi --------------------------
	.section	.text._ZN5flash27flash_bwd_convert_dq_kernelI23Flash_bwd_kernel_traitsILi256ELi64ELi32ELi8ELi4ELi1ELi2ELb1ELb1EN7cutlass6half_tE19Flash_kernel_traitsILi256ELi64ELi32ELi8ES3_EEEEvNS_16Flash_bwd_paramsEi,"ax",@progbits
	.sectioninfo	@"SHI_REGISTERS=96"
	.align	128
        .global         _ZN5flash27flash_bwd_convert_dq_kernelI23Flash_bwd_kernel_traitsILi256ELi64ELi32ELi8ELi4ELi1ELi2ELb1ELb1EN7cutlass6half_tE19Flash_kernel_traitsILi256ELi64ELi32ELi8ES3_EEEEvNS_16Flash_bwd_paramsEi
        .type           _ZN5flash27flash_bwd_convert_dq_kernelI23Flash_bwd_kernel_traitsILi256ELi64ELi32ELi8ELi4ELi1ELi2ELb1ELb1EN7cutlass6half_tE19Flash_kernel_traitsILi256ELi64ELi32ELi8ES3_EEEEvNS_16Flash_bwd_paramsEi,@function
        .size           _ZN5flash27flash_bwd_convert_dq_kernelI23Flash_bwd_kernel_traitsILi256ELi64ELi32ELi8ELi4ELi1ELi2ELb1ELb1EN7cutlass6half_tE19Flash_kernel_traitsILi256ELi64ELi32ELi8ES3_EEEEvNS_16Flash_bwd_paramsEi,(.L_x_1997 - _ZN5flash27flash_bwd_convert_dq_kernelI23Flash_bwd_kernel_traitsILi256ELi64ELi32ELi8ELi4ELi1ELi2ELb1ELb1EN7cutlass6half_tE19Flash_kernel_traitsILi256ELi64ELi32ELi8ES3_EEEEvNS_16Flash_bwd_paramsEi)
        .other          _ZN5flash27flash_bwd_convert_dq_kernelI23Flash_bwd_kernel_traitsILi256ELi64ELi32ELi8ELi4ELi1ELi2ELb1ELb1EN7cutlass6half_tE19Flash_kernel_traitsILi256ELi64ELi32ELi8ES3_EEEEvNS_16Flash_bwd_paramsEi,@"STO_CUDA_ENTRY STV_DEFAULT"
_ZN5flash27flash_bwd_convert_dq_kernelI23Flash_bwd_kernel_traitsILi256ELi64ELi32ELi8ELi4ELi1ELi2ELb1ELb1EN7cutlass6half_tE19Flash_kernel_traitsILi256ELi64ELi32ELi8ES3_EEEEvNS_16Flash_bwd_paramsEi:
.text._ZN5flash27flash_bwd_convert_dq_kernelI23Flash_bwd_kernel_traitsILi256ELi64ELi32ELi8ELi4ELi1ELi2ELb1ELb1EN7cutlass6half_tE19Flash_kernel_traitsILi256ELi64ELi32ELi8ES3_EEEEvNS_16Flash_bwd_paramsEi:
[----:B------:R-:W-:Y:S02]  /*0000*/  MOV R1, c[0x0][0x28] ;  /* 0x00000a0000017a02 */ /* 0x000fe40000000f00 */
[----:B------:R-:W0:Y:S01]  /*0010*/  S2UR UR9, SR_CTAID.Y ;  /* 0x00000000000979c3 */ /* 0x000e220000002600 */
[----:B------:R-:W-:Y:S02]  /*0020*/  ULDC.64 UR4, c[0x0][0x240] ;  /* 0x0000900000047ab9 */ /* 0x000fe40000000a00 */
[----:B------:R-:W-:Y:S02]  /*0030*/  UISETP.NE.U32.AND UP0, UPT, URZ, UR4, UPT ;  /* 0x000000043f00728c */ /* 0x000fe4000bf05070 */
[----:B------:R-:W-:Y:S02]  /*0040*/  UMOV UR6, 0x4 ;  /* 0x0000000400067882 */ /* 0x000fe40000000000 */
[----:B------:R-:W-:Y:S02]  /*0050*/  UISETP.NE.AND.EX UP0, UPT, URZ, UR5, UPT, UP0 ;  /* 0x000000053f00728c */ /* 0x000fe4000bf05300 */
[----:B------:R-:W-:Y:S02]  /*0060*/  ULDC.64 UR22, c[0x0][0x118] ;  /* 0x0000460000167ab9 */ /* 0x000fe40000000a00 */
[----:B------:R-:W-:-:S02]  /*0070*/  ULDC.64 UR4, c[0x0][0x240] ;  /* 0x0000900000047ab9 */ /* 0x000fc40000000a00 */
[----:B------:R-:W-:Y:S01]  /*0080*/  PLOP3.LUT P0, PT, PT, PT, UP0, 0x80, 0x0 ;  /* 0x000000000000781c */ /* 0x000fe20003f0f008 */
[----:B0-----:R-:W-:-:S06]  /*0090*/  UIMAD.WIDE UR4, UR9, UR6, UR4 ;  /* 0x00000006090472a5 */ /* 0x001fcc000f8e0204 */
[----:B------:R-:W-:Y:S02]  /*00a0*/  MOV R2, UR4 ;  /* 0x0000000400027c02 */ /* 0x000fe40008000f00 */
[----:B------:R-:W-:-:S05]  /*00b0*/  MOV R3, UR5 ;  /* 0x0000000500037c02 */ /* 0x000fca0008000f00 */
[----:B------:R-:W2:Y:S04]  /*00c0*/  @P0 LDG.E R4, [R2.64] ;  /* 0x0000001602040981 */ /* 0x000ea8000c1e1900 */
[----:B------:R-:W3:Y:S01]  /*00d0*/  @P0 LDG.E R0, [R2.64+0x4] ;  /* 0x0000041602000981 */ /* 0x000ee2000c1e1900 */
[----:B------:R-:W-:Y:S01]  /*00e0*/  UMOV UR17, 0xffffffff ;  /* 0xffffffff00117882 */ /* 0x000fe20000000000 */
[----:B------:R-:W0:Y:S02]  /*00f0*/  S2UR UR6, SR_CTAID.X ;  /* 0x00000000000679c3 */ /* 0x000e240000002500 */
[----:B0-----:R-:W-:-:S06]  /*0100*/  USHF.L.U32 UR6, UR6, 0x6, URZ ;  /* 0x0000000606067899 */ /* 0x001fcc000800063f */
[----:B--2---:R-:W0:Y:S08]  /*0110*/  @P0 R2UR UR17, R4 ;  /* 0x00000000041103c2 */ /* 0x004e3000000e0000 */
[----:B---3--:R-:W0:Y:S02]  /*0120*/  @P0 R2UR UR5, R0 ;  /* 0x00000000000503c2 */ /* 0x008e2400000e0000 */
[----:B0-----:R-:W-:-:S07]  /*0130*/  @UP0 UIADD3 UR5, UR5, -UR17, URZ ;  /* 0x8000001105050290 */ /* 0x001fce000fffe03f */
[----:B------:R-:W-:Y:S02]  /*0140*/  @!UP0 ULDC UR5, c[0x0][0x214] ;  /* 0x0000850000058ab9 */ /* 0x000fe40000000800 */
[----:B------:R-:W-:-:S06]  /*0150*/  UISETP.GT.AND UP1, UPT, UR5, UR6, UPT ;  /* 0x000000060500728c */ /* 0x000fcc000bf24270 */
[----:B------:R-:W-:-:S13]  /*0160*/  PLOP3.LUT P0, PT, PT, PT, UP1, 0x80, 0x0 ;  /* 0x000000000000781c */ /* 0x000fda0003f0f018 */
[----:B------:R-:W-:Y:S05]  /*0170*/  @!P0 EXIT ;  /* 0x000000000000894d */ /* 0x000fea0003800000 */
[----:B------:R-:W0:Y:S01]  /*0180*/  S2R R9, SR_TID.X ;  /* 0x0000000000097919 */ /* 0x000e220000002100 */
[----:B------:R-:W1:Y:S01]  /*0190*/  S2UR UR7, SR_CTAID.Z ;  /* 0x00000000000779c3 */ /* 0x000e620000002700 */
[----:B------:R-:W-:Y:S01]  /*01a0*/  MOV R2, c[0x0][0x3e0] ;  /* 0x0000f80000027a02 */ /* 0x000fe20000000f00 */
[----:B------:R-:W-:Y:S01]  /*01b0*/  ULDC UR18, c[0x0][0x224] ;  /* 0x0000890000127ab9 */ /* 0x000fe20000000800 */
[----:B------:R-:W-:Y:S01]  /*01c0*/  HFMA2.MMA R57, -RZ, RZ, 0, 0 ;  /* 0x00000000ff397435 */ /* 0x000fe200000001ff */
[----:B------:R-:W-:Y:S01]  /*01d0*/  UIMAD.WIDE UR18, UR9, UR18, URZ ;  /* 0x00000012091272a5 */ /* 0x000fe2000f8e023f */
[----:B------:R-:W-:Y:S01]  /*01e0*/  ISETP.GE.AND P1, PT, R2, 0x1, PT ;  /* 0x000000010200780c */ /* 0x000fe20003f26270 */
[----:B------:R-:W-:Y:S01]  /*01f0*/  UISETP.NE.AND UP1, UPT, UR17, -0x1, UPT ;  /* 0xffffffff1100788c */ /* 0x000fe2000bf25270 */
[----:B------:R-:W-:Y:S01]  /*0200*/  HFMA2.MMA R22, -RZ, RZ, 0, 0 ;  /* 0x00000000ff167435 */ /* 0x000fe200000001ff */
[----:B------:R-:W-:Y:S01]  /*0210*/  ULDC UR16, c[0x0][0x1c0] ;  /* 0x0000700000107ab9 */ /* 0x000fe20000000800 */
[----:B------:R-:W-:Y:S01]  /*0220*/  CS2R R26, SRZ ;  /* 0x00000000001a7805 */ /* 0x000fe2000001ff00 */
[----:B------:R-:W-:Y:S01]  /*0230*/  UIMAD.WIDE UR14, UR9, 0x80, URZ ;  /* 0x00000080090e78a5 */ /* 0x000fe2000f8e023f */
[----:B------:R-:W-:Y:S01]  /*0240*/  CS2R R28, SRZ ;  /* 0x00000000001c7805 */ /* 0x000fe2000001ff00 */
[----:B------:R-:W-:Y:S01]  /*0250*/  USHF.R.S32.HI UR20, URZ, 0x1f, UR16 ;  /* 0x0000001f3f147899 */ /* 0x000fe20008011410 */
[----:B------:R-:W-:Y:S01]  /*0260*/  CS2R R30, SRZ ;  /* 0x00000000001e7805 */ /* 0x000fe2000001ff00 */
[----:B------:R-:W-:Y:S01]  /*0270*/  UIMAD UR19, UR19, UR16, URZ ;  /* 0x00000010131372a4 */ /* 0x000fe2000f8e023f */
[----:B------:R-:W-:Y:S01]  /*0280*/  CS2R R70, SRZ ;  /* 0x0000000000467805 */ /* 0x000fe2000001ff00 */
[----:B------:R-:W-:Y:S01]  /*0290*/  USEL UR24, UR14, URZ, UP0 ;  /* 0x0000003f0e187287 */ /* 0x000fe20008000000 */
[----:B------:R-:W-:Y:S01]  /*02a0*/  CS2R R32, SRZ ;  /* 0x0000000000207805 */ /* 0x000fe2000001ff00 */
[----:B------:R-:W-:Y:S01]  /*02b0*/  USEL UR25, UR15, URZ, UP0 ;  /* 0x0000003f0f197287 */ /* 0x000fe20008000000 */
[----:B------:R-:W-:Y:S01]  /*02c0*/  CS2R R34, SRZ ;  /* 0x0000000000227805 */ /* 0x000fe2000001ff00 */
[----:B------:R-:W-:Y:S01]  /*02d0*/  UIMAD.WIDE.U32 UR14, UR18, UR16, URZ ;  /* 0x00000010120e72a5 */ /* 0x000fe2000f8e003f */
[----:B------:R-:W-:Y:S01]  /*02e0*/  CS2R R36, SRZ ;  /* 0x0000000000247805 */ /* 0x000fe2000001ff00 */
[----:B------:R-:W-:Y:S01]  /*02f0*/  UIMAD UR28, UR18, UR20, UR19 ;  /* 0x00000014121c72a4 */ /* 0x000fe2000f8e0213 */
[----:B0-----:R-:W-:Y:S01]  /*0300*/  SHF.R.S32.HI R0, RZ, 0x1f, R9 ;  /* 0x0000001fff007819 */ /* 0x001fe20000011409 */
[----:B------:R-:W-:Y:S01]  /*0310*/  ULDC UR29, c[0x0][0x22c] ;  /* 0x00008b00001d7ab9 */ /* 0x000fe20000000800 */
[----:B------:R-:W-:Y:S01]  /*0320*/  CS2R R38, SRZ ;  /* 0x0000000000267805 */ /* 0x000fe2000001ff00 */
[----:B------:R-:W-:Y:S01]  /*0330*/  UIMAD.WIDE UR12, UR16, UR29, URZ ;  /* 0x0000001d100c72a5 */ /* 0x000fe2000f8e023f */
[CC--:B------:R-:W-:Y:S01]  /*0340*/  LEA.HI R2, R0.reuse, R9.reuse, RZ, 0x2 ;  /* 0x0000000900027211 */ /* 0x0c0fe200078f10ff */
[----:B------:R-:W-:Y:S01]  /*0350*/  UIADD3 UR15, UR15, UR28, URZ ;  /* 0x0000001c0f0f7290 */ /* 0x000fe2000fffe03f */
[CC--:B------:R-:W-:Y:S01]  /*0360*/  LEA.HI R5, R0.reuse, R9.reuse, RZ, 0x6 ;  /* 0x0000000900057211 */ /* 0x0c0fe200078f30ff */
[----:B------:R-:W-:Y:S01]  /*0370*/  @UP1 UMOV UR27, UR17 ;  /* 0x00000011001b1c82 */ /* 0x000fe20008000000 */
[--C-:B------:R-:W-:Y:S01]  /*0380*/  SHF.R.S32.HI R3, RZ, 0x2, R2.reuse ;  /* 0x00000002ff037819 */ /* 0x100fe20000011402 */
[----:B------:R-:W-:Y:S01]  /*0390*/  @!UP1 UMOV UR27, 0xffffffff ;  /* 0xffffffff001b9882 */ /* 0x000fe20000000000 */
[----:B------:R-:W-:Y:S01]  /*03a0*/  SHF.R.S32.HI R4, RZ, 0x1f, R2 ;  /* 0x0000001fff047819 */ /* 0x000fe20000011402 */
[----:B------:R-:W-:Y:S01]  /*03b0*/  USHF.R.S32.HI UR21, URZ, 0x1f, UR29 ;  /* 0x0000001f3f157899 */ /* 0x000fe2000801141d */
[----:B------:R-:W-:Y:S01]  /*03c0*/  LEA.HI R6, R0, R9, RZ, 0x5 ;  /* 0x0000000900067211 */ /* 0x000fe200078f28ff */
[----:B------:R-:W-:Y:S01]  /*03d0*/  UIMAD.WIDE.U32 UR30, UR12, UR27, URZ ;  /* 0x0000001b0c1e72a5 */ /* 0x000fe2000f8e003f */
[----:B------:R-:W-:Y:S01]  /*03e0*/  LEA.HI R4, R4, R3, RZ, 0x3 ;  /* 0x0000000304047211 */ /* 0x000fe200078f18ff */
[----:B------:R-:W-:Y:S01]  /*03f0*/  UIMAD UR15, UR15, UR29, URZ ;  /* 0x0000001d0f0f72a4 */ /* 0x000fe2000f8e023f */
[----:B------:R-:W-:Y:S01]  /*0400*/  LEA.HI R0, R0, R9, RZ, 0x3 ;  /* 0x0000000900007211 */ /* 0x000fe200078f18ff */
[----:B------:R-:W-:Y:S01]  /*0410*/  UIMAD.WIDE.U32 UR18, UR14, UR29, URZ ;  /* 0x0000001d0e1272a5 */ /* 0x000fe2000f8e003f */
[----:B------:R-:W-:Y:S01]  /*0420*/  LOP3.LUT R4, R4, 0xfffffff8, RZ, 0xc0, !PT ;  /* 0xfffffff804047812 */ /* 0x000fe200078ec0ff */
[----:B------:R-:W-:Y:S01]  /*0430*/  UIMAD UR27, UR13, UR27, URZ ;  /* 0x0000001b0d1b72a4 */ /* 0x000fe2000f8e023f */
[----:B------:R-:W-:Y:S01]  /*0440*/  LOP3.LUT R7, R0, 0x1ffffff8, RZ, 0xc0, !PT ;  /* 0x1ffffff800077812 */ /* 0x000fe200078ec0ff */
[----:B------:R-:W-:Y:S01]  /*0450*/  UMOV UR4, URZ ;  /* 0x0000003f00047c82 */ /* 0x000fe20008000000 */
[----:B------:R-:W-:Y:S01]  /*0460*/  IADD3 R4, R3, -R4, RZ ;  /* 0x8000000403047210 */ /* 0x000fe20007ffe0ff */
[----:B------:R-:W-:Y:S01]  /*0470*/  USHF.R.S32.HI UR8, URZ, 0x1f, UR6 ;  /* 0x0000001f3f087899 */ /* 0x000fe20008011406 */
[----:B------:R-:W-:Y:S01]  /*0480*/  SHF.R.S32.HI R3, RZ, 0x5, R6 ;  /* 0x00000005ff037819 */ /* 0x000fe20000011406 */
[----:B------:R-:W-:Y:S01]  /*0490*/  UIADD3 UR24, UP0, UR6, UR24, URZ ;  /* 0x0000001806187290 */ /* 0x000fe2000ff1e03f */
[----:B------:R-:W-:Y:S01]  /*04a0*/  SHF.R.S32.HI R17, RZ, 0x3, R0 ;  /* 0x00000003ff117819 */ /* 0x000fe20000011400 */
[----:B------:R-:W-:Y:S01]  /*04b0*/  UIMAD UR15, UR21, UR14, UR15 ;  /* 0x0000000e150f72a4 */ /* 0x000fe2000f8e020f */
[C---:B------:R-:W-:Y:S01]  /*04c0*/  LOP3.LUT R8, R6.reuse, 0xffffffe0, RZ, 0xc0, !PT ;  /* 0xffffffe006087812 */ /* 0x040fe200078ec0ff */
[----:B-1----:R-:W-:Y:S01]  /*04d0*/  UIMAD UR32, UR7, UR29, URZ ;  /* 0x0000001d072072a4 */ /* 0x002fe2000f8e023f */
[----:B------:R-:W-:Y:S01]  /*04e0*/  IMAD.IADD R7, R9, 0x1, -R7 ;  /* 0x0000000109077824 */ /* 0x000fe200078e0a07 */
[----:B------:R-:W-:Y:S01]  /*04f0*/  UIMAD UR4, UR12, UR4, UR27 ;  /* 0x000000040c0472a4 */ /* 0x000fe2000f8e021b */
[----:B------:R-:W-:Y:S01]  /*0500*/  LEA.HI R6, R6, R3, RZ, 0x1 ;  /* 0x0000000306067211 */ /* 0x000fe200078f08ff */
[----:B------:R-:W-:Y:S01]  /*0510*/  USEL UR18, UR18, UR30, !UP1 ;  /* 0x0000001e12127287 */ /* 0x000fe2000c800000 */
[----:B------:R-:W-:Y:S01]  /*0520*/  SHF.L.U32 R0, R17, 0x6, RZ ;  /* 0x0000000611007819 */ /* 0x000fe200000006ff */
[----:B------:R-:W-:Y:S01]  /*0530*/  UIADD3.X UR20, UR8, UR25, URZ, UP0, !UPT ;  /* 0x0000001908147290 */ /* 0x000fe200087fe43f */
[-C--:B------:R-:W-:Y:S01]  /*0540*/  IADD3 R8, -R8, R9.reuse, RZ ;  /* 0x0000000908087210 */ /* 0x080fe20007ffe1ff */
[----:B------:R-:W-:Y:S01]  /*0550*/  UIADD3 UR19, UR19, UR15, URZ ;  /* 0x0000000f13137290 */ /* 0x000fe2000fffe03f */
[----:B------:R-:W-:Y:S01]  /*0560*/  LOP3.LUT R6, R6, 0x3ffffe, RZ, 0xc0, !PT ;  /* 0x003ffffe06067812 */ /* 0x000fe200078ec0ff */
[----:B------:R-:W-:Y:S01]  /*0570*/  UIMAD UR26, UR29, UR16, URZ ;  /* 0x000000101d1a72a4 */ /* 0x000fe2000f8e023f */
[----:B------:R-:W-:Y:S01]  /*0580*/  SHF.L.U32 R46, R7, 0x3, RZ ;  /* 0x00000003072e7819 */ /* 0x000fe200000006ff */
[----:B------:R-:W-:Y:S01]  /*0590*/  UIADD3 UR18, UP0, UR32, UR18, URZ ;  /* 0x0000001220127290 */ /* 0x000fe2000ff1e03f */
[----:B------:R-:W-:Y:S01]  /*05a0*/  LOP3.LUT R2, R2, 0x7ffffffc, RZ, 0xc0, !PT ;  /* 0x7ffffffc02027812 */ /* 0x000fe200078ec0ff */
[----:B------:R-:W-:Y:S01]  /*05b0*/  @UP1 UIADD3 UR19, UR31, UR4, URZ ;  /* 0x000000041f131290 */ /* 0x000fe2000fffe03f */
[----:B------:R-:W-:Y:S01]  /*05c0*/  LOP3.LUT R7, R0, 0x1c0, RZ, 0xc0, !PT ;  /* 0x000001c000077812 */ /* 0x000fe200078ec0ff */
[----:B------:R-:W-:Y:S01]  /*05d0*/  UIMAD UR20, UR20, UR12, URZ ;  /* 0x0000000c141472a4 */ /* 0x000fe2000f8e023f */
[C---:B------:R-:W-:Y:S01]  /*05e0*/  IMAD R8, R3.reuse, UR26, R8 ;  /* 0x0000001a03087c24 */ /* 0x040fe2000f8e0208 */
[----:B------:R-:W-:Y:S01]  /*05f0*/  ULEA.HI.X.SX32 UR19, UR32, UR19, 0x1, UP0 ;  /* 0x0000001320137291 */ /* 0x000fe200080f0e3f */
[----:B------:R-:W-:Y:S01]  /*0600*/  IMAD.IADD R3, R3, 0x1, -R6 ;  /* 0x0000000103037824 */ /* 0x000fe200078e0a06 */
[----:B------:R-:W-:Y:S01]  /*0610*/  UIMAD UR20, UR13, UR24, UR20 ;  /* 0x000000180d1472a4 */ /* 0x000fe2000f8e0214 */
[----:B------:R-:W-:Y:S01]  /*0620*/  IADD3 R2, -R2, R9, RZ ;  /* 0x0000000902027210 */ /* 0x000fe20007ffe1ff */
[----:B------:R-:W-:Y:S01]  /*0630*/  UIMAD.WIDE.U32 UR12, UR12, UR24, UR18 ;  /* 0x000000180c0c72a5 */ /* 0x000fe2000f8e0012 */
[----:B------:R-:W-:Y:S01]  /*0640*/  LOP3.LUT R0, R7, 0x38, R46, 0xf8, !PT ;  /* 0x0000003807007812 */ /* 0x000fe200078ef82e */
[----:B------:R-:W-:Y:S01]  /*0650*/  @!UP1 USHF.R.S32.HI UR4, URZ, 0x1f, UR9 ;  /* 0x0000001f3f049899 */ /* 0x000fe20008011409 */
[----:B------:R-:W-:Y:S01]  /*0660*/  SHF.R.U32.HI R7, RZ, 0x3, R7 ;  /* 0x00000003ff077819 */ /* 0x000fe20000011607 */
[----:B------:R-:W-:Y:S01]  /*0670*/  ULDC.64 UR10, c[0x0][0x398] ;  /* 0x0000e600000a7ab9 */ /* 0x000fe20000000a00 */
[----:B------:R-:W-:Y:S01]  /*0680*/  LEA R18, R3, R2, 0x9 ;  /* 0x0000000203127211 */ /* 0x000fe200078e48ff */
[----:B------:R-:W-:Y:S01]  /*0690*/  ULDC.64 UR18, c[0x0][0x380] ;  /* 0x0000e00000127ab9 */ /* 0x000fe20000000a00 */
[----:B------:R-:W-:Y:S01]  /*06a0*/  LOP3.LUT R0, R0, R7, RZ, 0x3c, !PT ;  /* 0x0000000700007212 */ /* 0x000fe200078e3cff */
[----:B------:R-:W-:Y:S01]  /*06b0*/  @UP1 UIMAD.WIDE.U32 UR14, UR17, UR10, URZ ;  /* 0x0000000a110e12a5 */ /* 0x000fe2000f8e003f */
[----:B------:R-:W-:Y:S01]  /*06c0*/  SHF.R.S32.HI R5, RZ, 0x6, R5 ;  /* 0x00000006ff057819 */ /* 0x000fe20000011405 */
[----:B------:R-:W-:Y:S01]  /*06d0*/  @!UP1 UIMAD UR4, UR4, UR18, URZ ;  /* 0x00000012040492a4 */ /* 0x000fe2000f8e023f */
[----:B------:R-:W-:Y:S01]  /*06e0*/  SHF.R.S32.HI R2, RZ, 0x1f, R8 ;  /* 0x0000001fff027819 */ /* 0x000fe20000011408 */
[----:B------:R-:W-:Y:S01]  /*06f0*/  @UP1 UIMAD UR11, UR17, UR11, UR15 ;  /* 0x0000000b110b12a4 */ /* 0x000fe2000f8e020f */
[----:B------:R-:W-:Y:S01]  /*0700*/  MOV R23, UR20 ;  /* 0x0000001400177c02 */ /* 0x000fe20008000f00 */
[----:B------:R-:W-:Y:S01]  /*0710*/  @!UP1 UIMAD UR4, UR9, UR19, UR4 ;  /* 0x00000013090492a4 */ /* 0x000fe2000f8e0204 */
[----:B------:R-:W-:Y:S01]  /*0720*/  LOP3.LUT P0, RZ, R4, 0x4, RZ, 0xc0, !PT ;  /* 0x0000000404ff7812 */ /* 0x000fe2000780c0ff */
[----:B------:R-:W-:Y:S01]  /*0730*/  @UP1 UMOV UR20, UR14 ;  /* 0x0000000e00141c82 */ /* 0x000fe20008000000 */
[----:B------:R-:W-:Y:S01]  /*0740*/  IADD3 R8, P2, R8, UR12, RZ ;  /* 0x0000000c08087c10 */ /* 0x000fe2000ff5e0ff */
[----:B------:R-:W-:Y:S01]  /*0750*/  CS2R R40, SRZ ;  /* 0x0000000000287805 */ /* 0x000fe2000001ff00 */
[----:B------:R-:W-:Y:S01]  /*0760*/  SHF.L.U32 R4, R4, 0x6, RZ ;  /* 0x0000000604047819 */ /* 0x000fe200000006ff */
[----:B------:R-:W-:Y:S01]  /*0770*/  CS2R R68, SRZ ;  /* 0x0000000000447805 */ /* 0x000fe2000001ff00 */
[C---:B------:R-:W-:Y:S01]  /*0780*/  LEA R19, R5.reuse, R0, 0x9 ;  /* 0x0000000005137211 */ /* 0x040fe200078e48ff */
[----:B------:R-:W-:Y:S01]  /*0790*/  IMAD.SHL.U32 R5, R5, 0x8, RZ ;  /* 0x0000000805057824 */ /* 0x000fe200078e00ff */
[----:B------:R-:W-:Y:S01]  /*07a0*/  IADD3.X R23, R2, UR13, R23, P2, !PT ;  /* 0x0000000d02177c10 */ /* 0x000fe200097fe417 */
[----:B------:R-:W-:Y:S01]  /*07b0*/  @!UP1 UIMAD.WIDE.U32 UR12, UR9, UR18, URZ ;  /* 0x00000012090c92a5 */ /* 0x000fe2000f8e003f */
[----:B------:R-:W-:Y:S01]  /*07c0*/  LOP3.LUT R4, R4, 0x1c0, RZ, 0xc0, !PT ;  /* 0x000001c004047812 */ /* 0x000fe200078ec0ff */
[----:B------:R-:W-:Y:S01]  /*07d0*/  USHF.R.S32.HI UR9, URZ, 0x1f, UR7 ;  /* 0x0000001f3f097899 */ /* 0x000fe20008011407 */
[----:B------:R-:W-:Y:S01]  /*07e0*/  LEA R56, P2, R8, c[0x0][0x350], 0x2 ;  /* 0x0000d40008387a11 */ /* 0x000fe200078410ff */
[----:B------:R-:W-:Y:S01]  /*07f0*/  @!UP1 UIADD3 UR11, UR13, UR4, URZ ;  /* 0x000000040d0b9290 */ /* 0x000fe2000fffe03f */
[----:B------:R-:W-:Y:S01]  /*0800*/  LOP3.LUT R5, R4, 0x18, R5, 0xf8, !PT ;  /* 0x0000001804057812 */ /* 0x000fe200078ef805 */
[----:B------:R-:W-:Y:S01]  /*0810*/  HFMA2.MMA R0, -RZ, RZ, 0, 0 ;  /* 0x00000000ff007435 */ /* 0x000fe200000001ff */
[----:B------:R-:W-:Y:S01]  /*0820*/  SHF.R.U32.HI R4, RZ, 0x3, R4 ;  /* 0x00000003ff047819 */ /* 0x000fe20000011604 */
[----:B------:R-:W-:Y:S01]  /*0830*/  @!UP1 UMOV UR20, UR12 ;  /* 0x0000000c00149c82 */ /* 0x000fe20008000000 */
[----:B------:R-:W-:Y:S01]  /*0840*/  LEA.HI.X R23, R8, c[0x0][0x354], R23, 0x2, P2 ;  /* 0x0000d50008177a11 */ /* 0x000fe200010f1417 */
[----:B------:R-:W-:Y:S01]  /*0850*/  CS2R R74, SRZ ;  /* 0x00000000004a7805 */ /* 0x000fe2000001ff00 */
[----:B------:R-:W-:Y:S01]  /*0860*/  LOP3.LUT R21, R5, R4, RZ, 0x3c, !PT ;  /* 0x0000000405157212 */ /* 0x000fe200078e3cff */
[----:B------:R-:W-:Y:S01]  /*0870*/  CS2R R8, SRZ ;  /* 0x0000000000087805 */ /* 0x000fe2000001ff00 */
[----:B------:R-:W-:Y:S01]  /*0880*/  CS2R R72, SRZ ;  /* 0x0000000000487805 */ /* 0x000fe2000001ff00 */
[----:B------:R-:W-:Y:S01]  /*0890*/  CS2R R10, SRZ ;  /* 0x00000000000a7805 */ /* 0x000fe2000001ff00 */
[----:B------:R-:W-:Y:S01]  /*08a0*/  CS2R R2, SRZ ;  /* 0x0000000000027805 */ /* 0x000fe2000001ff00 */
[----:B------:R-:W-:Y:S01]  /*08b0*/  CS2R R42, SRZ ;  /* 0x00000000002a7805 */ /* 0x000fe2000001ff00 */
[----:B------:R-:W-:Y:S01]  /*08c0*/  CS2R R44, SRZ ;  /* 0x00000000002c7805 */ /* 0x000fe2000001ff00 */
[----:B------:R-:W-:Y:S01]  /*08d0*/  CS2R R52, SRZ ;  /* 0x0000000000347805 */ /* 0x000fe2000001ff00 */
[----:B------:R-:W-:Y:S01]  /*08e0*/  CS2R R54, SRZ ;  /* 0x0000000000367805 */ /* 0x000fe2000001ff00 */
[----:B------:R-:W-:Y:S01]  /*08f0*/  MOV R76, RZ ;  /* 0x000000ff004c7202 */ /* 0x000fe20000000f00 */
        /* <DEDUP_REMOVED lines=9> */
[----:B------:R-:W-:Y:S01]  /*0990*/  IMAD.MOV.U32 R16, RZ, RZ, RZ ;  /* 0x000000ffff107224 */ /* 0x000fe200078e00ff */
[----:B------:R-:W-:Y:S01]  /*09a0*/  CS2R R64, SRZ ;  /* 0x0000000000407805 */ /* 0x000fe2000001ff00 */
[----:B------:R-:W-:Y:S01]  /*09b0*/  CS2R R66, SRZ ;  /* 0x0000000000427805 */ /* 0x000fe2000001ff00 */
[----:B------:R-:W-:Y:S05]  /*09c0*/  @!P1 BRA `(.L_x_0) ;  /* 0x00000c7000009947 */ /* 0x000fea0003800000 */
[----:B------:R-:W-:Y:S01]  /*09d0*/  USHF.L.U32 UR21, UR26, 0x3, URZ ;  /* 0x000000031a157899 */ /* 0x000fe2000800063f */
[----:B------:R-:W-:Y:S01]  /*09e0*/  MOV R27, RZ ;  /* 0x000000ff001b7202 */ /* 0x000fe20000000f00 */
[----:B------:R-:W-:-:S02]  /*09f0*/  UMOV UR13, 0x2 ;  /* 0x00000002000d7882 */ /* 0x000fc40000000000 */
[----:B------:R-:W-:Y:S02]  /*0a00*/  UIADD3 UR27, UR21, 0x20, UR21 ;  /* 0x00000020151b7890 */ /* 0x000fe4000fffe015 */
[----:B------:R-:W-:Y:S02]  /*0a10*/  ULDC.64 UR24, c[0x0][0x3d8] ;  /* 0x0000f60000187ab9 */ /* 0x000fe40000000a00 */
[----:B------:R-:W-:Y:S02]  /*0a20*/  UIADD3 UR28, UR21, UR27, URZ ;  /* 0x0000001b151c7290 */ /* 0x000fe4000fffe03f */
[----:B------:R-:W-:Y:S02]  /*0a30*/  USHF.L.U64.HI UR13, UR24, UR13, UR25 ;  /* 0x0000000d180d7299 */ /* 0x000fe40008010219 */
[----:B------:R-:W-:Y:S02]  /*0a40*/  UIADD3 UR25, UR21, UR28, URZ ;  /* 0x0000001c15197290 */ /* 0x000fe4000fffe03f */
[----:B------:R-:W-:-:S02]  /*0a50*/  ULDC UR10, c[0x0][0x22c] ;  /* 0x00008b00000a7ab9 */ /* 0x000fc40000000800 */
[----:B------:R-:W-:Y:S02]  /*0a60*/  USHF.R.S32.HI UR4, URZ, 0x1f, UR21 ;  /* 0x0000001f3f047899 */ /* 0x000fe40008011415 */
[----:B------:R-:W-:Y:S02]  /*0a70*/  UIADD3 UR29, UR21, UR25, URZ ;  /* 0x00000019151d7290 */ /* 0x000fe4000fffe03f */
[----:B------:R-:W-:Y:S02]  /*0a80*/  UIMAD UR16, UR16, UR10, URZ ;  /* 0x0000000a101072a4 */ /* 0x000fe4000f8e023f */
[----:B------:R-:W-:Y:S02]  /*0a90*/  USHF.R.S32.HI UR10, URZ, 0x1f, UR27 ;  /* 0x0000001f3f0a7899 */ /* 0x000fe4000801141b */
[----:B------:R-:W-:Y:S02]  /*0aa0*/  USHF.L.U64.HI UR19, UR21, 0x2, UR4 ;  /* 0x0000000215137899 */ /* 0x000fe40008010204 */
[----:B------:R-:W-:-:S02]  /*0ab0*/  USHF.R.S32.HI UR4, URZ, 0x1f, UR28 ;  /* 0x0000001f3f047899 */ /* 0x000fc4000801141c */
[----:B------:R-:W-:Y:S02]  /*0ac0*/  UIADD3 UR30, UR21, UR29, URZ ;  /* 0x0000001d151e7290 */ /* 0x000fe4000fffe03f */
[----:B------:R-:W-:Y:S02]  /*0ad0*/  USHF.L.U64.HI UR18, UR27, 0x2, UR10 ;  /* 0x000000021b127899 */ /* 0x000fe4000801020a */
[----:B------:R-:W-:Y:S02]  /*0ae0*/  USHF.R.S32.HI UR10, URZ, 0x1f, UR25 ;  /* 0x0000001f3f0a7899 */ /* 0x000fe40008011419 */
[----:B------:R-:W-:Y:S02]  /*0af0*/  USHF.L.U64.HI UR17, UR28, 0x2, UR4 ;  /* 0x000000021c117899 */ /* 0x000fe40008010204 */
[----:B------:R-:W-:Y:S02]  /*0b00*/  UIADD3 UR31, UR21, UR30, URZ ;  /* 0x0000001e151f7290 */ /* 0x000fe4000fffe03f */
[----:B------:R-:W-:-:S02]  /*0b10*/  USHF.R.S32.HI UR4, URZ, 0x1f, UR29 ;  /* 0x0000001f3f047899 */ /* 0x000fc4000801141d */
[----:B------:R-:W-:Y:S02]  /*0b20*/  USHF.L.U64.HI UR15, UR25, 0x2, UR10 ;  /* 0x00000002190f7899 */ /* 0x000fe4000801020a */
[----:B------:R-:W-:Y:S02]  /*0b30*/  USHF.R.S32.HI UR10, URZ, 0x1f, UR30 ;  /* 0x0000001f3f0a7899 */ /* 0x000fe4000801141e */
[----:B------:R-:W-:Y:S02]  /*0b40*/  USHF.R.S32.HI UR12, URZ, 0x1f, UR31 ;  /* 0x0000001f3f0c7899 */ /* 0x000fe4000801141f */
[----:B------:R-:W-:Y:S02]  /*0b50*/  USHF.L.U64.HI UR14, UR29, 0x2, UR4 ;  /* 0x000000021d0e7899 */ /* 0x000fe40008010204 */
[----:B------:R-:W-:Y:S02]  /*0b60*/  USHF.L.U64.HI UR10, UR30, 0x2, UR10 ;  /* 0x000000021e0a7899 */ /* 0x000fe4000801020a */
[----:B------:R-:W-:-:S02]  /*0b70*/  USHF.L.U64.HI UR12, UR31, 0x2, UR12 ;  /* 0x000000021f0c7899 */ /* 0x000fc4000801020c */
[----:B------:R-:W-:Y:S02]  /*0b80*/  UMOV UR4, URZ ;  /* 0x0000003f00047c82 */ /* 0x000fe40008000000 */
.L_x_1:
[----:B------:R-:W-:Y:S01]  /*0b90*/  MOV R49, UR21 ;  /* 0x0000001500317c02 */ /* 0x000fe20008000f00 */
[----:B------:R-:W-:Y:S01]  /*0ba0*/  IMAD.U32 R85, RZ, RZ, UR16 ;  /* 0x00000010ff557e24 */ /* 0x000fe2000f8e00ff */
[----:B------:R-:W-:Y:S02]  /*0bb0*/  MOV R81, UR26 ;  /* 0x0000001a00517c02 */ /* 0x000fe40008000f00 */
[----:B------:R-:W-:Y:S02]  /*0bc0*/  LEA R48, P1, R49, R56, 0x2 ;  /* 0x0000003831307211 */ /* 0x000fe400078210ff */
[----:B------:R-:W-:Y:S02]  /*0bd0*/  MOV R83, UR16 ;  /* 0x0000001000537c02 */ /* 0x000fe40008000f00 */
[----:B------:R-:W-:Y:S02]  /*0be0*/  IADD3.X R49, R23, UR19, RZ, P1, !PT ;  /* 0x0000001317317c10 */ /* 0x000fe40008ffe4ff */
[----:B------:R-:W-:-:S02]  /*0bf0*/  MOV R89, UR16 ;  /* 0x0000001000597c02 */ /* 0x000fc40008000f00 */
[----:B------:R-:W-:Y:S01]  /*0c00*/  MOV R51, UR16 ;  /* 0x0000001000337c02 */ /* 0x000fe20008000f00 */
[----:B------:R-:W-:Y:S01]  /*0c10*/  IMAD.WIDE R80, R81, 0x20, R48 ;  /* 0x0000002051507825 */ /* 0x000fe200078e0230 */
[----:B------:R-:W-:Y:S01]  /*0c20*/  MOV R77, UR16 ;  /* 0x00000010004d7c02 */ /* 0x000fe20008000f00 */
[----:B------:R0:W2:Y:S04]  /*0c30*/  LDG.E R90, [R48.64] ;  /* 0x00000016305a7981 */ /* 0x0000a8000c1e1900 */
[----:B------:R-:W-:Y:S01]  /*0c40*/  IMAD.WIDE R82, R83, 0x20, R80 ;  /* 0x0000002053527825 */ /* 0x000fe200078e0250 */
[----:B------:R1:W3:Y:S04]  /*0c50*/  LDG.E R86, [R80.64] ;  /* 0x0000001650567981 */ /* 0x0002e8000c1e1900 */
[----:B------:R0:W4:Y:S01]  /*0c60*/  LDG.E R79, [R48.64+0x80] ;  /* 0x00008016304f7981 */ /* 0x000122000c1e1900 */
[----:B------:R-:W-:-:S03]  /*0c70*/  IMAD.WIDE R88, R89, 0x20, R82 ;  /* 0x0000002059587825 */ /* 0x000fc600078e0252 */
[----:B------:R5:W2:Y:S03]  /*0c80*/  LDG.E R83, [R82.64] ;  /* 0x0000001652537981 */ /* 0x000aa6000c1e1900 */
[----:B------:R-:W-:Y:S01]  /*0c90*/  IMAD.WIDE R84, R85, 0x20, R88 ;  /* 0x0000002055547825 */ /* 0x000fe200078e0258 */
[----:B-1----:R0:W4:Y:S04]  /*0ca0*/  LDG.E R80, [R48.64+0x100] ;  /* 0x0001001630507981 */ /* 0x002128000c1e1900 */
[----:B------:R1:W4:Y:S01]  /*0cb0*/  LDG.E R88, [R88.64] ;  /* 0x0000001658587981 */ /* 0x000322000c1e1900 */
[----:B------:R-:W-:-:S03]  /*0cc0*/  IMAD.WIDE R50, R51, 0x20, R84 ;  /* 0x0000002033327825 */ /* 0x000fc600078e0254 */
[----:B------:R0:W4:Y:S04]  /*0cd0*/  LDG.E R85, [R84.64] ;  /* 0x0000001654557981 */ /* 0x000128000c1e1900 */
[----:B------:R0:W4:Y:S04]  /*0ce0*/  LDG.E R87, [R50.64] ;  /* 0x0000001632577981 */ /* 0x000128000c1e1900 */
[----:B------:R1:W4:Y:S04]  /*0cf0*/  LDG.E R78, [R48.64+0x200] ;  /* 0x00020016304e7981 */ /* 0x000328000c1e1900 */
[----:B------:R1:W4:Y:S01]  /*0d00*/  LDG.E R81, [R48.64+0x280] ;  /* 0x0002801630517981 */ /* 0x000322000c1e1900 */
[----:B0-----:R-:W-:-:S03]  /*0d10*/  IMAD.WIDE R50, R77, 0x20, R50 ;  /* 0x000000204d327825 */ /* 0x001fc600078e0232 */
[----:B------:R1:W4:Y:S04]  /*0d20*/  LDG.E R77, [R48.64+0x180] ;  /* 0x00018016304d7981 */ /* 0x000328000c1e1900 */
[----:B------:R0:W4:Y:S04]  /*0d30*/  LDG.E R93, [R50.64] ;  /* 0x00000016325d7981 */ /* 0x000128000c1e1900 */
[----:B------:R1:W4:Y:S04]  /*0d40*/  LDG.E R84, [R48.64+0x300] ;  /* 0x0003001630547981 */ /* 0x000328000c1e1900 */
[----:B------:R1:W4:Y:S01]  /*0d50*/  LDG.E R92, [R48.64+0x380] ;  /* 0x00038016305c7981 */ /* 0x000322000c1e1900 */
[----:B0-----:R-:W-:-:S02]  /*0d60*/  MOV R50, R56 ;  /* 0x0000003800327202 */ /* 0x001fc40000000f00 */
[----:B------:R-:W-:-:S05]  /*0d70*/  MOV R51, R23 ;  /* 0x0000001700337202 */ /* 0x000fca0000000f00 */
[----:B-----5:R0:W5:Y:S01]  /*0d80*/  LDG.E R82, [R50.64] ;  /* 0x0000001632527981 */ /* 0x020162000c1e1900 */
[----:B-1----:R-:W-:-:S03]  /*0d90*/  MOV R49, UR27 ;  /* 0x0000001b00317c02 */ /* 0x002fc60008000f00 */
[----:B------:R0:W5:Y:S01]  /*0da0*/  LDG.E R89, [R50.64+0x300] ;  /* 0x0003001632597981 */ /* 0x000162000c1e1900 */
[----:B------:R-:W-:-:S03]  /*0db0*/  LEA R48, P1, R49, R56, 0x2 ;  /* 0x0000003831307211 */ /* 0x000fc600078210ff */
[----:B------:R0:W5:Y:S01]  /*0dc0*/  LDG.E R91, [R50.64+0x380] ;  /* 0x00038016325b7981 */ /* 0x000162000c1e1900 */
[----:B------:R-:W-:Y:S01]  /*0dd0*/  IADD3.X R49, R23, UR18, RZ, P1, !PT ;  /* 0x0000001217317c10 */ /* 0x000fe20008ffe4ff */
[----:B---3--:R-:W-:Y:S02]  /*0de0*/  FADD.FTZ R67, R86, R67 ;  /* 0x0000004356437221 */ /* 0x008fe40000010000 */
[----:B------:R0:W3:Y:S01]  /*0df0*/  LDG.E R86, [R50.64+0x100] ;  /* 0x0001001632567981 */ /* 0x0000e2000c1e1900 */
[----:B--2---:R-:W-:-:S03]  /*0e00*/  FADD.FTZ R66, R83, R66 ;  /* 0x0000004253427221 */ /* 0x004fc60000010000 */
[----:B------:R0:W2:Y:S01]  /*0e10*/  LDG.E R83, [R50.64+0x80] ;  /* 0x0000801632537981 */ /* 0x0000a2000c1e1900 */
[----:B----4-:R-:W-:-:S03]  /*0e20*/  FADD.FTZ R65, R88, R65 ;  /* 0x0000004158417221 */ /* 0x010fc60000010000 */
[----:B------:R0:W4:Y:S01]  /*0e30*/  LDG.E R88, [R50.64+0x200] ;  /* 0x0002001632587981 */ /* 0x000122000c1e1900 */
[----:B------:R-:W-:-:S03]  /*0e40*/  FADD.FTZ R64, R85, R64 ;  /* 0x0000004055407221 */ /* 0x000fc60000010000 */
[----:B------:R0:W4:Y:S01]  /*0e50*/  LDG.E R85, [R50.64+0x180] ;  /* 0x0001801632557981 */ /* 0x000122000c1e1900 */
[----:B------:R-:W-:-:S03]  /*0e60*/  FADD.FTZ R63, R87, R63 ;  /* 0x0000003f573f7221 */ /* 0x000fc60000010000 */
[----:B------:R0:W4:Y:S02]  /*0e70*/  LDG.E R87, [R50.64+0x280] ;  /* 0x0002801632577981 */ /* 0x000124000c1e1900 */
[----:B0-----:R-:W-:Y:S02]  /*0e80*/  IMAD.U32 R51, RZ, RZ, UR28 ;  /* 0x0000001cff337e24 */ /* 0x001fe4000f8e00ff */
[----:B------:R-:W-:Y:S02]  /*0e90*/  FADD.FTZ R12, R77, R12 ;  /* 0x0000000c4d0c7221 */ /* 0x000fe40000010000 */
[----:B------:R0:W4:Y:S01]  /*0ea0*/  LDG.E R77, [R48.64+0x100] ;  /* 0x00010016304d7981 */ /* 0x000122000c1e1900 */
[----:B------:R-:W-:Y:S01]  /*0eb0*/  LEA R50, P1, R51, R56, 0x2 ;  /* 0x0000003833327211 */ /* 0x000fe200078210ff */
[----:B------:R-:W-:Y:S02]  /*0ec0*/  FADD.FTZ R16, R93, R16 ;  /* 0x000000105d107221 */ /* 0x000fe40000010000 */
[----:B------:R-:W-:Y:S01]  /*0ed0*/  FADD.FTZ R15, R90, R15 ;  /* 0x0000000f5a0f7221 */ /* 0x000fe20000010000 */
[----:B------:R-:W-:Y:S01]  /*0ee0*/  IADD3.X R51, R23, UR17, RZ, P1, !PT ;  /* 0x0000001117337c10 */ /* 0x000fe20008ffe4ff */
[----:B------:R-:W-:Y:S01]  /*0ef0*/  FADD.FTZ R14, R79, R14 ;  /* 0x0000000e4f0e7221 */ /* 0x000fe20000010000 */
[----:B------:R0:W4:Y:S01]  /*0f00*/  LDG.E R93, [R48.64] ;  /* 0x00000016305d7981 */ /* 0x000122000c1e1900 */
[----:B------:R-:W-:-:S02]  /*0f10*/  FADD.FTZ R13, R80, R13 ;  /* 0x0000000d500d7221 */ /* 0x000fc40000010000 */
[----:B------:R-:W-:Y:S01]  /*0f20*/  FADD.FTZ R11, R78, R11 ;  /* 0x0000000b4e0b7221 */ /* 0x000fe20000010000 */
[----:B------:R0:W4:Y:S01]  /*0f30*/  LDG.E R90, [R48.64+0x80] ;  /* 0x00008016305a7981 */ /* 0x000122000c1e1900 */
[----:B------:R-:W-:-:S03]  /*0f40*/  FADD.FTZ R10, R81, R10 ;  /* 0x0000000a510a7221 */ /* 0x000fc60000010000 */
[----:B------:R0:W4:Y:S01]  /*0f50*/  LDG.E R79, [R48.64+0x180] ;  /* 0x00018016304f7981 */ /* 0x000122000c1e1900 */
[----:B-----5:R-:W-:-:S03]  /*0f60*/  FADD.FTZ R7, R82, R7 ;  /* 0x0000000752077221 */ /* 0x020fc60000010000 */
[----:B------:R0:W5:Y:S04]  /*0f70*/  LDG.E R78, [R48.64+0x200] ;  /* 0x00020016304e7981 */ /* 0x000168000c1e1900 */
[----:B------:R0:W5:Y:S04]  /*0f80*/  LDG.E R81, [R48.64+0x280] ;  /* 0x0002801630517981 */ /* 0x000168000c1e1900 */
[----:B------:R0:W5:Y:S04]  /*0f90*/  LDG.E R80, [R48.64+0x300] ;  /* 0x0003001630507981 */ /* 0x000168000c1e1900 */
[----:B------:R1:W5:Y:S01]  /*0fa0*/  LDG.E R82, [R50.64] ;  /* 0x0000001632527981 */ /* 0x000362000c1e1900 */
[----:B0-----:R-:W-:-:S04]  /*0fb0*/  MOV R49, UR25 ;  /* 0x0000001900317c02 */ /* 0x001fc80008000f00 */
[----:B------:R-:W-:Y:S01]  /*0fc0*/  LEA R48, P1, R49, R56, 0x2 ;  /* 0x0000003831307211 */ /* 0x000fe200078210ff */
[----:B------:R-:W-:Y:S02]  /*0fd0*/  FADD.FTZ R9, R84, R9 ;  /* 0x0000000954097221 */ /* 0x000fe40000010000 */
[----:B------:R-:W-:Y:S01]  /*0fe0*/  FADD.FTZ R8, R92, R8 ;  /* 0x000000085c087221 */ /* 0x000fe20000010000 */
[----:B------:R-:W-:Y:S01]  /*0ff0*/  IADD3.X R49, R23, UR15, RZ, P1, !PT ;  /* 0x0000000f17317c10 */ /* 0x000fe20008ffe4ff */
[----:B------:R1:W5:Y:S04]  /*1000*/  LDG.E R84, [R50.64+0x80] ;  /* 0x0000801632547981 */ /* 0x000368000c1e1900 */
[----:B------:R1:W5:Y:S01]  /*1010*/  LDG.E R92, [R50.64+0x300] ;  /* 0x00030016325c7981 */ /* 0x000362000c1e1900 */
[----:B------:R-:W-:-:S03]  /*1020*/  FADD.FTZ R32, R91, R32 ;  /* 0x000000205b207221 */ /* 0x000fc60000010000 */
[----:B------:R0:W5:Y:S01]  /*1030*/  LDG.E R91, [R48.64+0x80] ;  /* 0x00008016305b7981 */ /* 0x000162000c1e1900 */
[----:B---3--:R-:W-:-:S03]  /*1040*/  FADD.FTZ R5, R86, R5 ;  /* 0x0000000556057221 */ /* 0x008fc60000010000 */
[----:B------:R1:W3:Y:S01]  /*1050*/  LDG.E R86, [R50.64+0x180] ;  /* 0x0001801632567981 */ /* 0x0002e2000c1e1900 */
[----:B--2---:R-:W-:-:S03]  /*1060*/  FADD.FTZ R6, R83, R6 ;  /* 0x0000000653067221 */ /* 0x004fc60000010000 */
[----:B------:R1:W2:Y:S01]  /*1070*/  LDG.E R83, [R50.64+0x100] ;  /* 0x0001001632537981 */ /* 0x0002a2000c1e1900 */
[----:B----4-:R-:W-:-:S03]  /*1080*/  FADD.FTZ R3, R88, R3 ;  /* 0x0000000358037221 */ /* 0x010fc60000010000 */
[----:B------:R1:W4:Y:S01]  /*1090*/  LDG.E R88, [R50.64+0x280] ;  /* 0x0002801632587981 */ /* 0x000322000c1e1900 */
[----:B------:R-:W-:-:S03]  /*10a0*/  FADD.FTZ R4, R85, R4 ;  /* 0x0000000455047221 */ /* 0x000fc60000010000 */
[----:B------:R1:W4:Y:S02]  /*10b0*/  LDG.E R85, [R50.64+0x200] ;  /* 0x0002001632557981 */ /* 0x000324000c1e1900 */
[----:B-1----:R-:W-:Y:S01]  /*10c0*/  MOV R51, UR29 ;  /* 0x0000001d00337c02 */ /* 0x002fe20008000f00 */
[----:B------:R-:W-:Y:S02]  /*10d0*/  FADD.FTZ R76, R77, R76 ;  /* 0x0000004c4d4c7221 */ /* 0x000fe40000010000 */
[----:B------:R0:W4:Y:S01]  /*10e0*/  LDG.E R77, [R48.64+0x180] ;  /* 0x00018016304d7981 */ /* 0x000122000c1e1900 */
[----:B------:R-:W-:-:S04]  /*10f0*/  LEA R50, P1, R51, R56, 0x2 ;  /* 0x0000003833327211 */ /* 0x000fc800078210ff */
[----:B------:R-:W-:Y:S01]  /*1100*/  IADD3.X R51, R23, UR14, RZ, P1, !PT ;  /* 0x0000000e17337c10 */ /* 0x000fe20008ffe4ff */
[----:B------:R-:W-:Y:S02]  /*1110*/  FADD.FTZ R26, R93, R26 ;  /* 0x0000001a5d1a7221 */ /* 0x000fe40000010000 */
[----:B------:R0:W4:Y:S01]  /*1120*/  LDG.E R93, [R48.64] ;  /* 0x00000016305d7981 */ /* 0x000122000c1e1900 */
[----:B------:R-:W-:-:S03]  /*1130*/  FADD.FTZ R62, R90, R62 ;  /* 0x0000003e5a3e7221 */ /* 0x000fc60000010000 */
[----:B------:R0:W4:Y:S01]  /*1140*/  LDG.E R90, [R48.64+0x100] ;  /* 0x00010016305a7981 */ /* 0x000122000c1e1900 */
[----:B------:R-:W-:-:S03]  /*1150*/  FADD.FTZ R54, R79, R54 ;  /* 0x000000364f367221 */ /* 0x000fc60000010000 */
[----:B------:R0:W4:Y:S01]  /*1160*/  LDG.E R79, [R48.64+0x200] ;  /* 0x00020016304f7981 */ /* 0x000122000c1e1900 */
[----:B-----5:R-:W-:-:S03]  /*1170*/  FADD.FTZ R41, R78, R41 ;  /* 0x000000294e297221 */ /* 0x020fc60000010000 */
[----:B------:R1:W5:Y:S01]  /*1180*/  LDG.E R78, [R50.64+0x80] ;  /* 0x00008016324e7981 */ /* 0x000362000c1e1900 */
[----:B------:R-:W-:-:S03]  /*1190*/  FADD.FTZ R38, R81, R38 ;  /* 0x0000002651267221 */ /* 0x000fc60000010000 */
[----:B------:R1:W5:Y:S01]  /*11a0*/  LDG.E R81, [R50.64] ;  /* 0x0000001632517981 */ /* 0x000362000c1e1900 */
[----:B------:R-:W-:-:S03]  /*11b0*/  FADD.FTZ R71, R80, R71 ;  /* 0x0000004750477221 */ /* 0x000fc60000010000 */
[----:B------:R1:W5:Y:S01]  /*11c0*/  LDG.E R80, [R50.64+0x180] ;  /* 0x0001801632507981 */ /* 0x000362000c1e1900 */
[----:B------:R-:W-:-:S03]  /*11d0*/  FADD.FTZ R73, R82, R73 ;  /* 0x0000004952497221 */ /* 0x000fc60000010000 */
[----:B------:R1:W5:Y:S01]  /*11e0*/  LDG.E R82, [R50.64+0x100] ;  /* 0x0001001632527981 */ /* 0x000362000c1e1900 */
[----:B------:R-:W-:Y:S02]  /*11f0*/  FADD.FTZ R2, R87, R2 ;  /* 0x0000000257027221 */ /* 0x000fe40000010000 */
[----:B------:R-:W-:Y:S01]  /*1200*/  FADD.FTZ R0, R89, R0 ;  /* 0x0000000059007221 */ /* 0x000fe20000010000 */
[----:B------:R0:W5:Y:S04]  /*1210*/  LDG.E R87, [R48.64+0x280] ;  /* 0x0002801630577981 */ /* 0x000168000c1e1900 */
[----:B------:R0:W5:Y:S02]  /*1220*/  LDG.E R89, [R48.64+0x300] ;  /* 0x0003001630597981 */ /* 0x000164000c1e1900 */
[----:B0-----:R-:W-:-:S04]  /*1230*/  MOV R49, UR30 ;  /* 0x0000001e00317c02 */ /* 0x001fc80008000f00 */
[----:B------:R-:W-:Y:S01]  /*1240*/  LEA R48, P1, R49, R56, 0x2 ;  /* 0x0000003831307211 */ /* 0x000fe200078210ff */
[----:B------:R-:W-:Y:S02]  /*1250*/  FADD.FTZ R61, R84, R61 ;  /* 0x0000003d543d7221 */ /* 0x000fe40000010000 */
[----:B------:R1:W5:Y:S01]  /*1260*/  LDG.E R84, [R50.64+0x200] ;  /* 0x0002001632547981 */ /* 0x000362000c1e1900 */
[----:B------:R-:W-:Y:S01]  /*1270*/  IADD3.X R49, R23, UR10, RZ, P1, !PT ;  /* 0x0000000a17317c10 */ /* 0x000fe20008ffe4ff */
[----:B------:R-:W-:Y:S02]  /*1280*/  FADD.FTZ R31, R92, R31 ;  /* 0x0000001f5c1f7221 */ /* 0x000fe40000010000 */
[----:B------:R-:W-:Y:S02]  /*1290*/  FADD.FTZ R60, R91, R60 ;  /* 0x0000003c5b3c7221 */ /* 0x000fe40000010000 */
[----:B------:R0:W5:Y:S04]  /*12a0*/  LDG.E R91, [R48.64+0x200] ;  /* 0x00020016305b7981 */ /* 0x000168000c1e1900 */
[----:B------:R0:W5:Y:S01]  /*12b0*/  LDG.E R92, [R48.64+0x300] ;  /* 0x00030016305c7981 */ /* 0x000162000c1e1900 */
[----:B---3--:R-:W-:-:S03]  /*12c0*/  FADD.FTZ R53, R86, R53 ;  /* 0x0000003556357221 */ /* 0x008fc60000010000 */
[----:B------:R1:W3:Y:S01]  /*12d0*/  LDG.E R86, [R50.64+0x280] ;  /* 0x0002801632567981 */ /* 0x0002e2000c1e1900 */
[----:B--2---:R-:W-:-:S03]  /*12e0*/  FADD.FTZ R42, R83, R42 ;  /* 0x0000002a532a7221 */ /* 0x004fc60000010000 */
[----:B------:R1:W2:Y:S02]  /*12f0*/  LDG.E R83, [R50.64+0x300] ;  /* 0x0003001632537981 */ /* 0x0002a4000c1e1900 */
[----:B-1----:R-:W-:-:S04]  /*1300*/  MOV R51, UR31 ;  /* 0x0000001f00337c02 */ /* 0x002fc80008000f00 */
[----:B------:R-:W-:Y:S01]  /*1310*/  LEA R50, P1, R51, R56, 0x2 ;  /* 0x0000003833327211 */ /* 0x000fe200078210ff */
[----:B----4-:R-:W-:Y:S02]  /*1320*/  FADD.FTZ R72, R85, R72 ;  /* 0x0000004855487221 */ /* 0x010fe40000010000 */
[----:B------:R-:W-:Y:S01]  /*1330*/  FADD.FTZ R37, R88, R37 ;  /* 0x0000002558257221 */ /* 0x000fe20000010000 */
[----:B------:R-:W-:Y:S01]  /*1340*/  IADD3.X R51, R23, UR12, RZ, P1, !PT ;  /* 0x0000000c17337c10 */ /* 0x000fe20008ffe4ff */
[----:B------:R0:W4:Y:S04]  /*1350*/  LDG.E R88, [R48.64+0x100] ;  /* 0x0001001630587981 */ /* 0x000128000c1e1900 */
[----:B------:R0:W4:Y:S01]  /*1360*/  LDG.E R85, [R48.64+0x280] ;  /* 0x0002801630557981 */ /* 0x000122000c1e1900 */
[----:B------:R-:W-:-:S03]  /*1370*/  FADD.FTZ R52, R77, R52 ;  /* 0x000000344d347221 */ /* 0x000fc60000010000 */
[----:B------:R0:W4:Y:S01]  /*1380*/  LDG.E R77, [R48.64] ;  /* 0x00000016304d7981 */ /* 0x000122000c1e1900 */
[----:B------:R-:W-:-:S03]  /*1390*/  FADD.FTZ R25, R93, R25 ;  /* 0x000000195d197221 */ /* 0x000fc60000010000 */
[----:B------:R0:W4:Y:S01]  /*13a0*/  LDG.E R93, [R48.64+0x180] ;  /* 0x00018016305d7981 */ /* 0x000122000c1e1900 */
[----:B------:R-:W-:-:S03]  /*13b0*/  FADD.FTZ R75, R90, R75 ;  /* 0x0000004b5a4b7221 */ /* 0x000fc60000010000 */
[----:B------:R0:W4:Y:S01]  /*13c0*/  LDG.E R90, [R48.64+0x80] ;  /* 0x00008016305a7981 */ /* 0x000122000c1e1900 */
[----:B------:R-:W-:-:S03]  /*13d0*/  FADD.FTZ R74, R79, R74 ;  /* 0x0000004a4f4a7221 */ /* 0x000fc60000010000 */
[----:B------:R-:W4:Y:S01]  /*13e0*/  LDG.E R79, [R50.64+0x280] ;  /* 0x00028016324f7981 */ /* 0x000f22000c1e1900 */
[----:B-----5:R-:W-:-:S03]  /*13f0*/  FADD.FTZ R59, R78, R59 ;  /* 0x0000003b4e3b7221 */ /* 0x020fc60000010000 */
[----:B------:R-:W5:Y:S01]  /*1400*/  LDG.E R78, [R50.64+0x100] ;  /* 0x00010016324e7981 */ /* 0x000f62000c1e1900 */
[----:B------:R-:W-:-:S03]  /*1410*/  FADD.FTZ R24, R81, R24 ;  /* 0x0000001851187221 */ /* 0x000fc60000010000 */
[----:B0-----:R-:W5:Y:S01]  /*1420*/  LDG.E R49, [R50.64] ;  /* 0x0000001632317981 */ /* 0x001f62000c1e1900 */
[----:B------:R-:W-:-:S03]  /*1430*/  FADD.FTZ R45, R80, R45 ;  /* 0x0000002d502d7221 */ /* 0x000fc60000010000 */
[----:B------:R-:W5:Y:S01]  /*1440*/  LDG.E R48, [R50.64+0x80] ;  /* 0x0000801632307981 */ /* 0x000f62000c1e1900 */
[----:B------:R-:W-:-:S03]  /*1450*/  FADD.FTZ R70, R82, R70 ;  /* 0x0000004652467221 */ /* 0x000fc60000010000 */
[----:B------:R-:W5:Y:S04]  /*1460*/  LDG.E R80, [R50.64+0x180] ;  /* 0x0001801632507981 */ /* 0x000f68000c1e1900 */
[----:B------:R-:W5:Y:S04]  /*1470*/  LDG.E R82, [R50.64+0x200] ;  /* 0x0002001632527981 */ /* 0x000f68000c1e1900 */
[----:B------:R-:W5:Y:S01]  /*1480*/  LDG.E R81, [R50.64+0x300] ;  /* 0x0003001632517981 */ /* 0x000f62000c1e1900 */
[----:B------:R-:W-:Y:S02]  /*1490*/  UIADD3 UR4, UR4, 0x1, URZ ;  /* 0x0000000104047890 */ /* 0x000fe4000fffe03f */
[----:B------:R-:W-:-:S02]  /*14a0*/  ULDC UR32, c[0x0][0x3e0] ;  /* 0x0000f80000207ab9 */ /* 0x000fc40000000800 */
[----:B------:R-:W-:-:S06]  /*14b0*/  UISETP.GE.AND UP0, UPT, UR4, UR32, UPT ;  /* 0x000000200400728c */ /* 0x000fcc000bf06270 */
[----:B------:R-:W-:Y:S01]  /*14c0*/  PLOP3.LUT P2, PT, PT, PT, UP0, 0x80, 0x0 ;  /* 0x000000000000781c */ /* 0x000fe20003f4f008 */
[----:B------:R-:W-:Y:S02]  /*14d0*/  FADD.FTZ R36, R87, R36 ;  /* 0x0000002457247221 */ /* 0x000fe40000010000 */
[----:B------:R-:W-:Y:S02]  /*14e0*/  FADD.FTZ R30, R89, R30 ;  /* 0x0000001e591e7221 */ /* 0x000fe40000010000 */
[----:B------:R-:W-:Y:S02]  /*14f0*/  FADD.FTZ R69, R84, R69 ;  /* 0x0000004554457221 */ /* 0x000fe40000010000 */
[----:B------:R-:W-:Y:S02]  /*1500*/  FADD.FTZ R40, R91, R40 ;  /* 0x000000285b287221 */ /* 0x000fe40000010000 */
[----:B------:R-:W-:Y:S02]  /*1510*/  FADD.FTZ R28, R92, R28 ;  /* 0x0000001c5c1c7221 */ /* 0x000fe40000010000 */
[----:B---3--:R-:W-:-:S02]  /*1520*/  FADD.FTZ R35, R86, R35 ;  /* 0x0000002356237221 */ /* 0x008fc40000010000 */
[----:B--2---:R-:W-:Y:S02]  /*1530*/  FADD.FTZ R29, R83, R29 ;  /* 0x0000001d531d7221 */ /* 0x004fe40000010000 */
[----:B----4-:R-:W-:Y:S01]  /*1540*/  FADD.FTZ R22, R77, R22 ;  /* 0x000000164d167221 */ /* 0x010fe20000010000 */
[----:B------:R-:W-:-:S04]  /*1550*/  MOV R77, UR24 ;  /* 0x00000018004d7c02 */ /* 0x000fc80008000f00 */
[----:B------:R-:W-:Y:S01]  /*1560*/  LEA R56, P1, R77, R56, 0x2 ;  /* 0x000000384d387211 */ /* 0x000fe200078210ff */
[----:B------:R-:W-:-:S03]  /*1570*/  FADD.FTZ R68, R88, R68 ;  /* 0x0000004458447221 */ /* 0x000fc60000010000 */
[----:B------:R-:W-:Y:S01]  /*1580*/  IADD3.X R23, R23, UR13, RZ, P1, !PT ;  /* 0x0000000d17177c10 */ /* 0x000fe20008ffe4ff */
[----:B------:R-:W-:Y:S02]  /*1590*/  FADD.FTZ R44, R93, R44 ;  /* 0x0000002c5d2c7221 */ /* 0x000fe40000010000 */
[----:B------:R-:W-:Y:S02]  /*15a0*/  FADD.FTZ R58, R90, R58 ;  /* 0x0000003a5a3a7221 */ /* 0x000fe40000010000 */
[----:B------:R-:W-:Y:S02]  /*15b0*/  FADD.FTZ R34, R85, R34 ;  /* 0x0000002255227221 */ /* 0x000fe40000010000 */
[----:B------:R-:W-:Y:S02]  /*15c0*/  FADD.FTZ R33, R79, R33 ;  /* 0x000000214f217221 */ /* 0x000fe40000010000 */
[----:B-----5:R-:W-:Y:S02]  /*15d0*/  FADD.FTZ R55, R78, R55 ;  /* 0x000000374e377221 */ /* 0x020fe40000010000 */
[----:B------:R-:W-:-:S02]  /*15e0*/  FADD.FTZ R20, R49, R20 ;  /* 0x0000001431147221 */ /* 0x000fc40000010000 */
[----:B------:R-:W-:Y:S02]  /*15f0*/  FADD.FTZ R57, R48, R57 ;  /* 0x0000003930397221 */ /* 0x000fe40000010000 */
[----:B------:R-:W-:Y:S02]  /*1600*/  FADD.FTZ R43, R80, R43 ;  /* 0x0000002b502b7221 */ /* 0x000fe40000010000 */
[----:B------:R-:W-:Y:S02]  /*1610*/  FADD.FTZ R39, R82, R39 ;  /* 0x0000002752277221 */ /* 0x000fe40000010000 */
[----:B------:R-:W-:Y:S01]  /*1620*/  FADD.FTZ R27, R81, R27 ;  /* 0x0000001b511b7221 */ /* 0x000fe20000010000 */
[----:B------:R-:W-:Y:S05]  /*1630*/  @!P2 BRA `(.L_x_1) ;  /* 0xfffff5500000a947 */ /* 0x000fea000383ffff */
.L_x_0:
[----:B------:R-:W-:Y:S01]  /*1640*/  FMUL.FTZ R6, R6, c[0x0][0x2e0] ;  /* 0x0000b80006067a20 */ /* 0x000fe20000410000 */
[----:B------:R-:W-:Y:S01]  /*1650*/  ULDC.64 UR12, c[0x0][0x398] ;  /* 0x0000e600000c7ab9 */ /* 0x000fe20000000a00 */
[----:B------:R-:W-:Y:S01]  /*1660*/  FMUL.FTZ R23, R14, c[0x0][0x2e0] ;  /* 0x0000b8000e177a20 */ /* 0x000fe20000410000 */
[----:B------:R-:W-:Y:S01]  /*1670*/  UIMAD UR8, UR8, UR12, URZ ;  /* 0x0000000c080872a4 */ /* 0x000fe2000f8e023f */
[----:B------:R-:W-:Y:S01]  /*1680*/  FMUL.FTZ R25, R25, c[0x0][0x2e0] ;  /* 0x0000b80019197a20 */ /* 0x000fe20000410000 */
[----:B------:R-:W-:Y:S01]  /*1690*/  UIADD3 UR5, -UR6, UR5, URZ ;  /* 0x0000000506057290 */ /* 0x000fe2000fffe13f */
[----:B------:R-:W-:Y:S01]  /*16a0*/  FMUL.FTZ R24, R24, c[0x0][0x2e0] ;  /* 0x0000b80018187a20 */ /* 0x000fe20000410000 */
[----:B------:R-:W-:Y:S01]  /*16b0*/  UIMAD UR8, UR6, UR13, UR8 ;  /* 0x0000000d060872a4 */ /* 0x000fe2000f8e0208 */
[----:B------:R-:W-:Y:S01]  /*16c0*/  FMUL.FTZ R47, R20, c[0x0][0x2e0] ;  /* 0x0000b800142f7a20 */ /* 0x000fe20000410000 */
[----:B------:R-:W-:Y:S01]  /*16d0*/  BSSY B0, `(.L_x_2) ;  /* 0x00000ac000007945 */ /* 0x000fe20003800000 */
[----:B------:R-:W-:Y:S01]  /*16e0*/  FMUL.FTZ R20, R5, c[0x0][0x2e0] ;  /* 0x0000b80005147a20 */ /* 0x000fe20000410000 */
[----:B------:R-:W-:Y:S01]  /*16f0*/  F2FP.PACK_AB R5, R23, R6 ;  /* 0x000000061705723e */ /* 0x000fe200000000ff */
[----:B------:R-:W-:Y:S01]  /*1700*/  FMUL.FTZ R49, R13, c[0x0][0x2e0] ;  /* 0x0000b8000d317a20 */ /* 0x000fe20000410000 */
[----:B------:R-:W-:Y:S01]  /*1710*/  F2FP.PACK_AB R13, R24, R25 ;  /* 0x00000019180d723e */ /* 0x000fe200000000ff */
[----:B------:R-:W-:Y:S01]  /*1720*/  FMUL.FTZ R23, R4, c[0x0][0x2e0] ;  /* 0x0000b80004177a20 */ /* 0x000fe20000410000 */
[----:B------:R-:W-:Y:S01]  /*1730*/  ULDC.64 UR12, c[0x0][0x3b0] ;  /* 0x0000ec00000c7ab9 */ /* 0x000fe20000000a00 */
[----:B------:R-:W-:Y:S01]  /*1740*/  FMUL.FTZ R24, R12, c[0x0][0x2e0] ;  /* 0x0000b8000c187a20 */ /* 0x000fe20000410000 */
[----:B------:R-:W-:Y:S01]  /*1750*/  F2FP.PACK_AB R20, R49, R20 ;  /* 0x000000143114723e */ /* 0x000fe200000000ff */
[----:B------:R-:W-:Y:S01]  /*1760*/  FMUL.FTZ R26, R26, c[0x0][0x2e0] ;  /* 0x0000b8001a1a7a20 */ /* 0x000fe20000410000 */
[----:B------:R-:W-:Y:S01]  /*1770*/  ISETP.GE.AND P1, PT, R17, UR5, PT ;  /* 0x0000000511007c0c */ /* 0x000fe2000bf26270 */
[----:B------:R-:W-:Y:S01]  /*1780*/  FMUL.FTZ R73, R73, c[0x0][0x2e0] ;  /* 0x0000b80049497a20 */ /* 0x000fe20000410000 */
[----:B------:R-:W-:Y:S01]  /*1790*/  F2FP.PACK_AB R23, R24, R23 ;  /* 0x000000171817723e */ /* 0x000fe200000000ff */
[----:B------:R-:W-:Y:S01]  /*17a0*/  FMUL.FTZ R76, R76, c[0x0][0x2e0] ;  /* 0x0000b8004c4c7a20 */ /* 0x000fe20000410000 */
[----:B------:R-:W-:Y:S01]  /*17b0*/  UIMAD UR9, UR9, UR12, URZ ;  /* 0x0000000c090972a4 */ /* 0x000fe2000f8e023f */
[----:B------:R-:W-:Y:S01]  /*17c0*/  FMUL.FTZ R25, R42, c[0x0][0x2e0] ;  /* 0x0000b8002a197a20 */ /* 0x000fe20000410000 */
[----:B------:R-:W-:Y:S01]  /*17d0*/  F2FP.PACK_AB R6, R73, R26 ;  /* 0x0000001a4906723e */ /* 0x000fe200000000ff */
[----:B------:R-:W-:Y:S01]  /*17e0*/  IMAD.U32 R18, R18, 0x2, R21 ;  /* 0x0000000212127824 */ /* 0x000fe200078e0015 */
[----:B------:R-:W-:Y:S01]  /*17f0*/  UIMAD UR9, UR7, UR13, UR9 ;  /* 0x0000000d070972a4 */ /* 0x000fe2000f8e0209 */
[----:B------:R-:W-:Y:S01]  /*1800*/  FMUL.FTZ R48, R15, c[0x0][0x2e0] ;  /* 0x0000b8000f307a20 */ /* 0x000fe20000410000 */
[----:B------:R-:W-:Y:S01]  /*1810*/  F2FP.PACK_AB R24, R25, R76 ;  /* 0x0000004c1918723e */ /* 0x000fe200000000ff */
[----:B------:R-:W-:Y:S01]  /*1820*/  FMUL.FTZ R25, R3, c[0x0][0x2e0] ;  /* 0x0000b80003197a20 */ /* 0x000fe20000410000 */
[----:B------:R-:W-:Y:S01]  /*1830*/  SHF.L.U32 R18, R18, 0x1, RZ ;  /* 0x0000000112127819 */ /* 0x000fe200000006ff */
[----:B------:R-:W-:Y:S01]  /*1840*/  FMUL.FTZ R26, R11, c[0x0][0x2e0] ;  /* 0x0000b8000b1a7a20 */ /* 0x000fe20000410000 */
[----:B------:R-:W-:Y:S01]  /*1850*/  IADD3 R42, R46, 0xc0, RZ ;  /* 0x000000c02e2a7810 */ /* 0x000fe20007ffe0ff */
[----:B------:R-:W-:-:S02]  /*1860*/  FMUL.FTZ R7, R7, c[0x0][0x2e0] ;  /* 0x0000b80007077a20 */ /* 0x000fc40000410000 */
[----:B------:R-:W-:Y:S01]  /*1870*/  FMUL.FTZ R15, R67, c[0x0][0x2e0] ;  /* 0x0000b800430f7a20 */ /* 0x000fe20000410000 */
[----:B------:R-:W-:Y:S01]  /*1880*/  F2FP.PACK_AB R25, R26, R25 ;  /* 0x000000191a19723e */ /* 0x000fe200000000ff */
[----:B------:R-:W-:Y:S01]  /*1890*/  FMUL.FTZ R66, R66, c[0x0][0x2e0] ;  /* 0x0000b80042427a20 */ /* 0x000fe20000410000 */
[----:B------:R-:W-:Y:S01]  /*18a0*/  F2FP.PACK_AB R7, R48, R7 ;  /* 0x000000073007723e */ /* 0x000fe200000000ff */
[----:B------:R-:W-:Y:S01]  /*18b0*/  FMUL.FTZ R65, R65, c[0x0][0x2e0] ;  /* 0x0000b80041417a20 */ /* 0x000fe20000410000 */
[----:B------:R-:W-:Y:S01]  /*18c0*/  IADD3 R26, R18, 0x40, RZ ;  /* 0x00000040121a7810 */ /* 0x000fe20007ffe0ff */
[----:B------:R-:W-:Y:S01]  /*18d0*/  FMUL.FTZ R64, R64, c[0x0][0x2e0] ;  /* 0x0000b80040407a20 */ /* 0x000fe20000410000 */
[----:B------:R-:W-:Y:S01]  /*18e0*/  F2FP.PACK_AB R15, R66, R15 ;  /* 0x0000000f420f723e */ /* 0x000fe200000000ff */
[----:B------:R-:W-:Y:S01]  /*18f0*/  FMUL.FTZ R63, R63, c[0x0][0x2e0] ;  /* 0x0000b8003f3f7a20 */ /* 0x000fe20000410000 */
[----:B------:R-:W-:Y:S01]  /*1900*/  @P0 IADD3 R26, R18, -0x40, RZ ;  /* 0xffffffc0121a0810 */ /* 0x000fe20007ffe0ff */
[----:B------:R-:W-:Y:S01]  /*1910*/  FMUL.FTZ R50, R16, c[0x0][0x2e0] ;  /* 0x0000b80010327a20 */ /* 0x000fe20000410000 */
[----:B------:R-:W-:Y:S01]  /*1920*/  F2FP.PACK_AB R16, R64, R65 ;  /* 0x000000414010723e */ /* 0x000fe200000000ff */
[----:B------:R-:W-:Y:S01]  /*1930*/  FMUL.FTZ R14, R22, c[0x0][0x2e0] ;  /* 0x0000b800160e7a20 */ /* 0x000fe20000410000 */
[----:B------:R-:W-:Y:S01]  /*1940*/  STS [R18], R7 ;  /* 0x0000000712007388 */ /* 0x000fe20000000800 */
[----:B------:R-:W-:Y:S01]  /*1950*/  FMUL.FTZ R52, R52, c[0x0][0x2e0] ;  /* 0x0000b80034347a20 */ /* 0x000fe20000410000 */
[----:B------:R-:W-:Y:S01]  /*1960*/  F2FP.PACK_AB R21, R50, R63 ;  /* 0x0000003f3215723e */ /* 0x000fe200000000ff */
[----:B------:R-:W-:Y:S01]  /*1970*/  FMUL.FTZ R45, R45, c[0x0][0x2e0] ;  /* 0x0000b8002d2d7a20 */ /* 0x000fe20000410000 */
[----:B------:R-:W-:Y:S01]  /*1980*/  F2FP.PACK_AB R14, R47, R14 ;  /* 0x0000000e2f0e723e */ /* 0x000fe200000000ff */
[----:B------:R-:W-:Y:S01]  /*1990*/  FMUL.FTZ R62, R62, c[0x0][0x2e0] ;  /* 0x0000b8003e3e7a20 */ /* 0x000fe20000410000 */
[----:B------:R-:W-:Y:S01]  /*19a0*/  STS [R18+0x400], R15 ;  /* 0x0004000f12007388 */ /* 0x000fe20000000800 */
[----:B------:R-:W-:Y:S01]  /*19b0*/  FMUL.FTZ R61, R61, c[0x0][0x2e0] ;  /* 0x0000b8003d3d7a20 */ /* 0x000fe20000410000 */
[----:B------:R-:W-:Y:S01]  /*19c0*/  F2FP.PACK_AB R52, R45, R52 ;  /* 0x000000342d34723e */ /* 0x000fe200000000ff */
[----:B------:R-:W-:Y:S01]  /*19d0*/  FMUL.FTZ R60, R60, c[0x0][0x2e0] ;  /* 0x0000b8003c3c7a20 */ /* 0x000fe20000410000 */
[----:B------:R-:W-:Y:S01]  /*19e0*/  STS [R26], R5 ;  /* 0x000000051a007388 */ /* 0x000fe20000000800 */
[----:B------:R-:W-:Y:S01]  /*19f0*/  FMUL.FTZ R59, R59, c[0x0][0x2e0] ;  /* 0x0000b8003b3b7a20 */ /* 0x000fe20000410000 */
[----:B------:R-:W-:Y:S01]  /*1a00*/  F2FP.PACK_AB R4, R61, R62 ;  /* 0x0000003e3d04723e */ /* 0x000fe200000000ff */
[----:B------:R-:W-:Y:S01]  /*1a10*/  FMUL.FTZ R22, R58, c[0x0][0x2e0] ;  /* 0x0000b8003a167a20 */ /* 0x000fe20000410000 */
[----:B------:R-:W-:Y:S01]  /*1a20*/  STS [R26+0x400], R6 ;  /* 0x000400061a007388 */ /* 0x000fe20000000800 */
[----:B------:R-:W-:Y:S01]  /*1a30*/  FMUL.FTZ R57, R57, c[0x0][0x2e0] ;  /* 0x0000b80039397a20 */ /* 0x000fe20000410000 */
[----:B------:R-:W-:Y:S01]  /*1a40*/  F2FP.PACK_AB R12, R59, R60 ;  /* 0x0000003c3b0c723e */ /* 0x000fe200000000ff */
[----:B------:R-:W-:Y:S01]  /*1a50*/  FMUL.FTZ R75, R75, c[0x0][0x2e0] ;  /* 0x0000b8004b4b7a20 */ /* 0x000fe20000410000 */
[----:B------:R0:W-:Y:S01]  /*1a60*/  STS [R18+0x1000], R16 ;  /* 0x0010001012007388 */ /* 0x0001e20000000800 */
[----:B------:R-:W-:Y:S01]  /*1a70*/  FMUL.FTZ R70, R70, c[0x0][0x2e0] ;  /* 0x0000b80046467a20 */ /* 0x000fe20000410000 */
[----:B------:R-:W-:Y:S01]  /*1a80*/  F2FP.PACK_AB R22, R57, R22 ;  /* 0x000000163916723e */ /* 0x000fe200000000ff */
[----:B------:R-:W-:Y:S01]  /*1a90*/  FMUL.FTZ R68, R68, c[0x0][0x2e0] ;  /* 0x0000b80044447a20 */ /* 0x000fe20000410000 */
[----:B------:R-:W-:Y:S01]  /*1aa0*/  STS [R18+0x1400], R21 ;  /* 0x0014001512007388 */ /* 0x000fe20000000800 */
        /* <DEDUP_REMOVED lines=9> */
[----:B0-----:R-:W-:Y:S01]  /*1b40*/  SHF.L.U32 R16, R19, 0x1, RZ ;  /* 0x0000000113107819 */ /* 0x001fe200000006ff */
[----:B------:R-:W-:Y:S01]  /*1b50*/  FMUL.FTZ R2, R2, c[0x0][0x2e0] ;  /* 0x0000b80002027a20 */ /* 0x000fe20000410000 */
[----:B------:R-:W-:Y:S01]  /*1b60*/  STS [R18+0x2000], R20 ;  /* 0x0020001412007388 */ /* 0x000fe20000000800 */
[----:B------:R-:W-:Y:S01]  /*1b70*/  FMUL.FTZ R45, R10, c[0x0][0x2e0] ;  /* 0x0000b8000a2d7a20 */ /* 0x000fe20000410000 */
[----:B------:R-:W-:Y:S01]  /*1b80*/  F2FP.PACK_AB R10, R9, R0 ;  /* 0x00000000090a723e */ /* 0x000fe200000000ff */
        /* <DEDUP_REMOVED lines=43> */
[----:B------:R-:W-:-:S02]  /*1e40*/  F2FP.PACK_AB R29, R29, R30 ;  /* 0x0000001e1d1d723e */ /* 0x000fc400000000ff */
[----:B------:R2:W-:Y:S01]  /*1e50*/  STS [R26+0x4400], R41 ;  /* 0x004400291a007388 */ /* 0x0005e20000000800 */
[--C-:B------:R-:W-:Y:S02]  /*1e60*/  SHF.R.S32.HI R47, RZ, 0x1f, R46.reuse ;  /* 0x0000001fff2f7819 */ /* 0x100fe4000001142e */
[----:B------:R-:W-:Y:S01]  /*1e70*/  F2FP.PACK_AB R27, R27, R28 ;  /* 0x0000001c1b1b723e */ /* 0x000fe200000000ff */
[----:B------:R-:W-:Y:S01]  /*1e80*/  STS [R18+0x5000], R52 ;  /* 0x0050003412007388 */ /* 0x000fe20000000800 */
[----:B0-----:R-:W-:Y:S02]  /*1e90*/  MOV R3, UR6 ;  /* 0x0000000600037c02 */ /* 0x001fe40008000f00 */
[----:B------:R-:W-:Y:S01]  /*1ea0*/  MOV R19, UR8 ;  /* 0x0000000800137c02 */ /* 0x000fe20008000f00 */
[----:B------:R-:W-:Y:S01]  /*1eb0*/  STS [R18+0x5400], R43 ;  /* 0x0054002b12007388 */ /* 0x000fe20000000800 */
[C---:B------:R-:W-:Y:S01]  /*1ec0*/  IADD3 R40, R46.reuse, 0x40, RZ ;  /* 0x000000402e287810 */ /* 0x040fe20007ffe0ff */
[----:B-1----:R-:W-:Y:S01]  /*1ed0*/  IMAD.WIDE.U32 R2, R3, c[0x0][0x398], R46 ;  /* 0x0000e60003027a25 */ /* 0x002fe200078e002e */
[----:B--2---:R-:W-:Y:S01]  /*1ee0*/  IADD3 R41, R46, 0x80, RZ ;  /* 0x000000802e297810 */ /* 0x004fe20007ffe0ff */
[----:B------:R-:W-:Y:S03]  /*1ef0*/  STS [R26+0x5000], R69 ;  /* 0x005000451a007388 */ /* 0x000fe60000000800 */
[----:B------:R-:W-:Y:S01]  /*1f00*/  IADD3 R2, P0, R2, UR20, RZ ;  /* 0x0000001402027c10 */ /* 0x000fe2000ff1e0ff */
[----:B------:R-:W-:Y:S03]  /*1f10*/  STS [R26+0x5400], R39 ;  /* 0x005400271a007388 */ /* 0x000fe60000000800 */
[----:B------:R-:W-:Y:S01]  /*1f20*/  IADD3.X R3, R3, UR11, R19, P0, !PT ;  /* 0x0000000b03037c10 */ /* 0x000fe200087fe413 */
[----:B------:R-:W-:Y:S04]  /*1f30*/  STS [R18+0x6000], R10 ;  /* 0x0060000a12007388 */ /* 0x000fe80000000800 */
[----:B------:R0:W-:Y:S04]  /*1f40*/  STS [R18+0x6400], R37 ;  /* 0x0064002512007388 */ /* 0x0001e80000000800 */
[----:B------:R-:W-:Y:S04]  /*1f50*/  STS [R26+0x6000], R32 ;  /* 0x006000201a007388 */ /* 0x000fe80000000800 */
[----:B------:R1:W-:Y:S01]  /*1f60*/  STS [R26+0x6400], R0 ;  /* 0x006400001a007388 */ /* 0x0003e20000000800 */
[----:B0-----:R-:W-:-:S03]  /*1f70*/  MOV R37, UR7 ;  /* 0x0000000700257c02 */ /* 0x001fc60008000f00 */
[----:B------:R0:W-:Y:S02]  /*1f80*/  STS [R18+0x7000], R35 ;  /* 0x0070002312007388 */ /* 0x0001e40000000800 */
[----:B------:R-:W-:Y:S02]  /*1f90*/  IMAD.WIDE.U32 R36, R37, c[0x0][0x3b0], R2 ;  /* 0x0000ec0025247a25 */ /* 0x000fe400078e0002 */
[----:B------:R0:W-:Y:S01]  /*1fa0*/  STS [R18+0x7400], R33 ;  /* 0x0074002112007388 */ /* 0x0001e20000000800 */
[----:B-1----:R-:W-:-:S03]  /*1fb0*/  IADD3 R0, R17, 0x20, RZ ;  /* 0x0000002011007810 */ /* 0x002fc60007ffe0ff */
[----:B------:R0:W-:Y:S01]  /*1fc0*/  STS [R26+0x7000], R29 ;  /* 0x0070001d1a007388 */ /* 0x0001e20000000800 */
[----:B------:R-:W-:Y:S02]  /*1fd0*/  IADD3 R19, R37, UR9, RZ ;  /* 0x0000000925137c10 */ /* 0x000fe4000fffe0ff */
[----:B------:R-:W-:Y:S01]  /*1fe0*/  ISETP.GE.AND P0, PT, R0, UR5, PT ;  /* 0x0000000500007c0c */ /* 0x000fe2000bf06270 */
[----:B------:R0:W-:Y:S01]  /*1ff0*/  STS [R26+0x7400], R27 ;  /* 0x0074001b1a007388 */ /* 0x0001e20000000800 */
[----:B------:R-:W-:-:S03]  /*2000*/  SHF.R.S32.HI R0, RZ, 0x1f, R17 ;  /* 0x0000001fff007819 */ /* 0x000fc60000011411 */
[----:B------:R-:W-:Y:S06]  /*2010*/  BAR.SYNC.DEFER_BLOCKING 0x0 ;  /* 0x0000000000007b1d */ /* 0x000fec0000010000 */
[----:B------:R0:W1:Y:S04]  /*2020*/  LDS.128 R12, [R16+0x1000] ;  /* 0x00100000100c7984 */ /* 0x0000680000000c00 */
[----:B------:R0:W2:Y:S04]  /*2030*/  LDS.128 R8, [R16+0x3000] ;  /* 0x0030000010087984 */ /* 0x0000a80000000c00 */
[----:B------:R0:W3:Y:S01]  /*2040*/  LDS.128 R4, [R16+0x5000] ;  /* 0x0050000010047984 */ /* 0x0000e20000000c00 */
[----:B------:R-:W-:Y:S05]  /*2050*/  @P1 BRA `(.L_x_3) ;  /* 0x0000013000001947 */ /* 0x000fea0003800000 */
[----:B------:R-:W-:Y:S01]  /*2060*/  ISETP.GE.AND P1, PT, R46, c[0x0][0x220], PT ;  /* 0x000088002e007a0c */ /* 0x000fe20003f26270 */
[----:B------:R-:W4:Y:S01]  /*2070*/  LDS.128 R20, [R16+0x2000] ;  /* 0x0020000010147984 */ /* 0x000f220000000c00 */
[----:B------:R-:W-:Y:S01]  /*2080*/  IMAD R38, R0, c[0x0][0x398], RZ ;  /* 0x0000e60000267a24 */ /* 0x000fe200078e02ff */
[----:B------:R-:W-:Y:S01]  /*2090*/  ISETP.GE.AND P2, PT, R40, c[0x0][0x220], PT ;  /* 0x0000880028007a0c */ /* 0x000fe20003f46270 */
[----:B0-----:R-:W-:Y:S01]  /*20a0*/  IMAD.MOV.U32 R18, RZ, RZ, R36 ;  /* 0x000000ffff127224 */ /* 0x001fe200078e0024 */
[----:B------:R-:W0:Y:S01]  /*20b0*/  LDS.128 R24, [R16+0x4000] ;  /* 0x0040000010187984 */ /* 0x000e220000000c00 */
[----:B------:R-:W-:Y:S01]  /*20c0*/  IMAD R39, R17, c[0x0][0x39c], R38 ;  /* 0x0000e70011277a24 */ /* 0x000fe200078e0226 */
[----:B------:R-:W-:Y:S01]  /*20d0*/  ISETP.GE.AND P3, PT, R41, c[0x0][0x220], PT ;  /* 0x0000880029007a0c */ /* 0x000fe20003f66270 */
[----:B------:R-:W-:Y:S01]  /*20e0*/  IMAD.WIDE.U32 R2, R17, c[0x0][0x398], R18 ;  /* 0x0000e60011027a25 */ /* 0x000fe200078e0012 */
[----:B------:R-:W5:Y:S01]  /*20f0*/  LDS.128 R28, [R16+0x6000] ;  /* 0x00600000101c7984 */ /* 0x000f620000000c00 */
[----:B------:R-:W-:-:S03]  /*2100*/  ISETP.GE.AND P4, PT, R42, c[0x0][0x220], PT ;  /* 0x000088002a007a0c */ /* 0x000fc60003f86270 */
[----:B------:R-:W3:Y:S01]  /*2110*/  @!P1 LDS.128 R32, [R16] ;  /* 0x0000000010209984 */ /* 0x000ee20000000c00 */
[----:B------:R-:W-:Y:S02]  /*2120*/  IADD3 R3, R3, R39, RZ ;  /* 0x0000002703037210 */ /* 0x000fe40007ffe0ff */
[----:B------:R-:W-:-:S04]  /*2130*/  LEA R38, P5, R2, c[0x0][0x338], 0x1 ;  /* 0x0000ce0002267a11 */ /* 0x000fc800078a08ff */
[----:B------:R-:W-:-:S05]  /*2140*/  LEA.HI.X R39, R2, c[0x0][0x33c], R3, 0x1, P5 ;  /* 0x0000cf0002277a11 */ /* 0x000fca00028f0c03 */
[----:B----4-:R4:W-:Y:S04]  /*2150*/  @!P2 STG.E.128 [R38.64+0x80], R20 ;  /* 0x000080142600a986 */ /* 0x0109e8000c101d16 */
[----:B0-----:R4:W-:Y:S04]  /*2160*/  @!P3 STG.E.128 [R38.64+0x100], R24 ;  /* 0x000100182600b986 */ /* 0x0019e8000c101d16 */
[----:B-----5:R4:W-:Y:S04]  /*2170*/  @!P4 STG.E.128 [R38.64+0x180], R28 ;  /* 0x0001801c2600c986 */ /* 0x0209e8000c101d16 */
[----:B---3--:R4:W-:Y:S02]  /*2180*/  @!P1 STG.E.128 [R38.64], R32 ;  /* 0x0000002026009986 */ /* 0x0089e4000c101d16 */
.L_x_3:
[----:B------:R-:W-:Y:S05]  /*2190*/  BSYNC B0 ;  /* 0x0000000000007941 */ /* 0x000fea0003800000 */
.L_x_2:
[----:B----4-:R4:W0:Y:S01]  /*21a0*/  LDS.128 R20, [R16+0x7000] ;  /* 0x0070000010147984 */ /* 0x0108220000000c00 */
[----:B------:R-:W-:Y:S05]  /*21b0*/  @P0 EXIT ;  /* 0x000000000000094d */ /* 0x000fea0003800000 */
[----:B------:R-:W-:Y:S02]  /*21c0*/  IADD3 R17, P0, R17, 0x20, RZ ;  /* 0x0000002011117810 */ /* 0x000fe40007f1e0ff */
[----:B------:R-:W-:-:S02]  /*21d0*/  MOV R2, R36 ;  /* 0x0000002400027202 */ /* 0x000fc40000000f00 */
[----:B------:R-:W-:Y:S02]  /*21e0*/  IADD3.X R0, RZ, R0, RZ, P0, !PT ;  /* 0x00000000ff007210 */ /* 0x000fe400007fe4ff */
[----:B------:R-:W-:Y:S02]  /*21f0*/  MOV R3, R19 ;  /* 0x0000001300037202 */ /* 0x000fe40000000f00 */
[----:B------:R-:W-:Y:S01]  /*2200*/  ISETP.GE.AND P1, PT, R46, c[0x0][0x220], PT ;  /* 0x000088002e007a0c */ /* 0x000fe20003f26270 */
[----:B------:R-:W-:Y:S01]  /*2210*/  IMAD R0, R0, c[0x0][0x398], RZ ;  /* 0x0000e60000007a24 */ /* 0x000fe200078e02ff */
[----:B------:R-:W-:Y:S01]  /*2220*/  ISETP.GE.AND P2, PT, R40, c[0x0][0x220], PT ;  /* 0x0000880028007a0c */ /* 0x000fe20003f46270 */
[----:B------:R-:W-:Y:S01]  /*2230*/  IMAD.WIDE.U32 R2, R17, c[0x0][0x398], R2 ;  /* 0x0000e60011027a25 */ /* 0x000fe200078e0002 */
[----:B------:R-:W-:-:S03]  /*2240*/  ISETP.GE.AND P3, PT, R41, c[0x0][0x220], PT ;  /* 0x0000880029007a0c */ /* 0x000fc60003f66270 */
[----:B------:R-:W-:Y:S01]  /*2250*/  IMAD R17, R17, c[0x0][0x39c], R0 ;  /* 0x0000e70011117a24 */ /* 0x000fe200078e0200 */
[----:B0---4-:R-:W-:-:S04]  /*2260*/  LEA R16, P0, R2, c[0x0][0x338], 0x1 ;  /* 0x0000ce0002107a11 */ /* 0x011fc800078008ff */
[----:B------:R-:W-:-:S04]  /*2270*/  IADD3 R3, R3, R17, RZ ;  /* 0x0000001103037210 */ /* 0x000fc80007ffe0ff */
[----:B------:R-:W-:Y:S02]  /*2280*/  LEA.HI.X R17, R2, c[0x0][0x33c], R3, 0x1, P0 ;  /* 0x0000cf0002117a11 */ /* 0x000fe400000f0c03 */
[----:B------:R-:W-:-:S03]  /*2290*/  ISETP.GE.AND P0, PT, R42, c[0x0][0x220], PT ;  /* 0x000088002a007a0c */ /* 0x000fc60003f06270 */
[----:B-1----:R0:W-:Y:S04]  /*22a0*/  @!P1 STG.E.128 [R16.64], R12 ;  /* 0x0000000c10009986 */ /* 0x0021e8000c101d16 */
[----:B--2---:R0:W-:Y:S04]  /*22b0*/  @!P2 STG.E.128 [R16.64+0x80], R8 ;  /* 0x000080081000a986 */ /* 0x0041e8000c101d16 */
[----:B---3--:R0:W-:Y:S02]  /*22c0*/  @!P3 STG.E.128 [R16.64+0x100], R4 ;  /* 0x000100041000b986 */ /* 0x0081e4000c101d16 */
[----:B------:R-:W-:Y:S05]  /*22d0*/  @P0 EXIT ;  /* 0x000000000000094d */ /* 0x000fea0003800000 */
[----:B------:R-:W-:Y:S01]  /*22e0*/  STG.E.128 [R16.64+0x180], R20 ;  /* 0x0001801410007986 */ /* 0x000fe2000c101d16 */
[----:B------:R-:W-:Y:S05]  /*22f0*/  EXIT ;  /* 0x000000000000794d */ /* 0x000fea0003800000 */
.L_x_4:
[----:B------:R-:W-:-:S00]  /*2300*/  BRA `(.L_x_4) ;  /* 0xfffffff000007947 */ /* 0x000fc0000383ffff */
[----:B------:R-:W-:-:S00]  /*2310*/  NOP ;  /* 0x0000000000007918 */ /* 0x000fc00000000000 */
        /* <DEDUP_REMOVED lines=14> */
.L_x_1997:


//--------------------- .text._ZN5flash44flash_bwd_dq_dk_dv_loop_seqk_parallel_kernelI23Flash_bwd_kernel_traitsILi256ELi64ELi32ELi8ELi4ELi1ELi2ELb1ELb1EN7cutlass6half_tE19Flash_kernel_traitsILi256ELi64ELi32ELi8ES3_EELb0ELb0ELb0ELb0ELb0ELb0ELb0EEEvNS_16Flash_bwd_paramsE --------------------------
	.section	.text._ZN5flash44flash_bwd_dq_dk_dv_loop_seqk_parallel_kernelI23Flash_bwd_kernel_traitsILi256ELi64ELi32ELi8ELi4ELi1ELi2ELb1ELb1EN7cutlass6half_tE19Flash_kernel_traitsILi256ELi64ELi32ELi8ES3_EELb0ELb0ELb0ELb0ELb0ELb0ELb0EEEvNS_16Flash_bwd_paramsE,"ax",@progbits
	.sectioninfo	@"SHI_REGISTERS=255"
	.align	128
        .global         _ZN5flash44flash_bwd_dq_dk_dv_loop_seqk_parallel_kernelI23Flash_bwd_kernel_traitsILi256ELi64ELi32ELi8ELi4ELi1ELi2ELb1ELb1EN7cutlass6half_tE19Flash_kernel_traitsILi256ELi64ELi32ELi8ES3_EELb0ELb0ELb0ELb0ELb0ELb0ELb0EEEvNS_16Flash_bwd_paramsE
        .type           _ZN5flash44flash_bwd_dq_dk_dv_loop_seqk_parallel_kernelI23Flash_bwd_kernel_traitsILi256ELi64ELi32ELi8ELi4ELi1ELi2ELb1ELb1EN7cutlass6half_tE19Flash_kernel_traitsILi256ELi64ELi32ELi8ES3_EELb0ELb0ELb0ELb0ELb0ELb0ELb0EEEvNS_16Flash_bwd_paramsE,@function
        .size           _ZN5flash44flash_bwd_dq_dk_dv_loop_seqk_parallel_kernelI23Flash_bwd_kernel_traitsILi256ELi64ELi32ELi8ELi4ELi1ELi2ELb1ELb1EN7cutlass6half_tE19Flash_kernel_traitsILi256ELi64ELi32ELi8ES3_EELb0ELb0ELb0ELb0ELb0ELb0ELb0EEEvNS_16Flash_bwd_paramsE,(.L_x_1998 - _ZN5flash44flash_bwd_dq_dk_dv_loop_seqk_parallel_kernelI23Flash_bwd_kernel_traitsILi256ELi64ELi32ELi8ELi4ELi1ELi2ELb1ELb1EN7cutlass6half_tE19Flash_kernel_traitsILi256ELi64ELi32ELi8ES3_EELb0ELb0ELb0ELb0ELb0ELb0ELb0EEEvNS_16Flash_bwd_paramsE)
        .other          _ZN5flash44flash_bwd_dq_dk_dv_loop_seqk_parallel_kernelI23Flash_bwd_kernel_traitsILi256ELi64ELi32ELi8ELi4ELi1ELi2ELb1ELb1EN7cutlass6half_tE19Flash_kernel_traitsILi256ELi64ELi32ELi8ES3_EELb0ELb0ELb0ELb0ELb0ELb0ELb0EEEvNS_16Flash_bwd_paramsE,@"STO_CUDA_ENTRY STV_DEFAULT"
_ZN5flash44flash_bwd_dq_dk_dv_loop_seqk_parallel_kernelI23Flash_bwd_kernel_traitsILi256ELi64ELi32ELi8ELi4ELi1ELi2ELb1ELb1EN7cutlass6half_tE19Flash_kernel_traitsILi256ELi64ELi32ELi8ES3_EELb0ELb0ELb0ELb0ELb0ELb0ELb0EEEvNS_16Flash_bwd_paramsE:
.text._ZN5flash44flash_bwd_dq_dk_dv_loop_seqk_parallel_kernelI23Flash_bwd_kernel_traitsILi256ELi64ELi32ELi8ELi4ELi1ELi2ELb1ELb1EN7cutlass6half_tE19Flash_kernel_traitsILi256ELi64ELi32ELi8ES3_EELb0ELb0ELb0ELb0ELb0ELb0ELb0EEEvNS_16Flash_bwd_paramsE:
[----:B------:R-:W-:Y:S02]  /*0000*/  MOV R1, c[0x0][0x28] ;  /* 0x00000a0000017a02 */ /* 0x000fe40000000f00 */
[----:B------:R-:W1:Y:S01]  /*0010*/  S2UR UR18, SR_CTAID.X ;  /* 0x00000000001279c3 */ /* 0x000e620000002500 */
[----:B------:R-:W-:Y:S01]  /*0020*/  UMOV UR5, 0x1f ;  /* 0x0000001f00057882 */ /* 0x000fe20000000000 */
[----:B------:R-:W-:Y:S01]  /*0030*/  IADD3 R1, R1, -0x18, RZ ;  /* 0xffffffe801017810 */ /* 0x000fe20007ffe0ff */
[----:B------:R-:W-:Y:S02]  /*0040*/  ULDC UR4, c[0x0][0x218] ;  /* 0x0000860000047ab9 */ /* 0x000fe40000000800 */
[----:B------:R-:W-:-:S04]  /*0050*/  UIADD3 UR4, UR5, UR4, URZ ;  /* 0x0000000405047290 */ /* 0x000fc8000fffe03f */
[----:B------:R-:W-:-:S04]  /*0060*/  USHF.R.S32.HI UR5, URZ, 0x1f, UR4 ;  /* 0x0000001f3f057899 */ /* 0x000fc80008011404 */
[----:B------:R-:W-:-:S04]  /*0070*/  ULEA.HI UR4, UR5, UR4, URZ, 0x5 ;  /* 0x0000000405047291 */ /* 0x000fc8000f8f283f */
[----:B------:R-:W-:-:S04]  /*0080*/  USHF.R.S32.HI UR4, URZ, 0x5, UR4 ;  /* 0x000000053f047899 */ /* 0x000fc80008011404 */
[----:B-1----:R-:W-:-:S06]  /*0090*/  UISETP.GE.AND UP0, UPT, UR18, UR4, UPT ;  /* 0x000000041200728c */ /* 0x002fcc000bf06270 */
[----:B------:R-:W-:-:S13]  /*00a0*/  PLOP3.LUT P0, PT, PT, PT, UP0, 0x80, 0x0 ;  /* 0x000000000000781c */ /* 0x000fda0003f0f008 */
[----:B------:R-:W-:Y:S05]  /*00b0*/  @P0 EXIT ;  /* 0x000000000000094d */ /* 0x000fea0003800000 */
[----:B------:R-:W1:Y:S01]  /*00c0*/  S2R R12, SR_TID.X ;  /* 0x00000000000c7919 */ /* 0x000e620000002100 */
[----:B------:R-:W2:Y:S01]  /*00d0*/  S2UR UR33, SR_CTAID.Y ;  /* 0x00000000002179c3 */ /* 0x000ea20000002600 */
[----:B------:R-:W-:Y:S01]  /*00e0*/  ULDC UR14, c[0x0][0x224] ;  /* 0x00008900000e7ab9 */ /* 0x000fe20000000800 */
[----:B------:R-:W-:Y:S01]  /*00f0*/  IMAD.MOV.U32 R227, RZ, RZ, 0x40 ;  /* 0x00000040ffe37424 */ /* 0x000fe200078e00ff */
[----:B------:R-:W-:Y:S01]  /*0100*/  USHF.R.S32.HI UR7, URZ, 0x1f, UR14 ;  /* 0x0000001f3f077899 */ /* 0x000fe2000801140e */
[----:B------:R-:W-:Y:S01]  /*0110*/  IMAD.MOV.U32 R251, RZ, RZ, 0x1c0 ;  /* 0x000001c0fffb7424 */ /* 0x000fe200078e00ff */
[----:B------:R-:W-:Y:S02]  /*0120*/  ULDC.U8 UR9, c[0x0][0x328] ;  /* 0x0000ca0000097ab9 */ /* 0x000fe40000000000 */
[----:B------:R-:W-:Y:S01]  /*0130*/  UISETP.NE.AND UP2, UPT, UR9, URZ, UPT ;  /* 0x0000003f0900728c */ /* 0x000fe2000bf45270 */
[----:B------:R-:W3:Y:S01]  /*0140*/  S2UR UR34, SR_CTAID.Z ;  /* 0x00000000002279c3 */ /* 0x000ee20000002700 */
[----:B------:R-:W-:-:S02]  /*0150*/  ULDC UR44, c[0x0][0x22c] ;  /* 0x00008b00002c7ab9 */ /* 0x000fc40000000800 */
[----:B------:R-:W-:Y:S02]  /*0160*/  ULDC UR36, c[0x0][0x1c0] ;  /* 0x0000700000247ab9 */ /* 0x000fe40000000800 */
[----:B------:R-:W-:Y:S02]  /*0170*/  ULDC UR12, c[0x0][0x1c0] ;  /* 0x00007000000c7ab9 */ /* 0x000fe40000000800 */
[----:B------:R-:W-:Y:S01]  /*0180*/  UIMAD.WIDE UR36, UR44, UR36, URZ ;  /* 0x000000242c2472a5 */ /* 0x000fe2000f8e023f */
[----:B------:R-:W4:Y:S01]  /*0190*/  S2UR UR60, SR_CTAID.X ;  /* 0x00000000003c79c3 */ /* 0x000f220000002500 */
[----:B------:R-:W-:Y:S02]  /*01a0*/  UMOV UR8, 0x80 ;  /* 0x0000008000087882 */ /* 0x000fe40000000000 */
[----:B------:R-:W-:Y:S02]  /*01b0*/  ULDC UR6, c[0x0][0x210] ;  /* 0x0000840000067ab9 */ /* 0x000fe40000000800 */
[----:B------:R-:W-:Y:S01]  /*01c0*/  ULDC UR53, c[0x0][0x234] ;  /* 0x00008d0000357ab9 */ /* 0x000fe20000000800 */
[----:B-1----:R-:W-:Y:S01]  /*01d0*/  SHF.R.S32.HI R8, RZ, 0x1f, R12 ;  /* 0x0000001fff087819 */ /* 0x002fe2000001140c */
[----:B--2---:R-:W-:-:S02]  /*01e0*/  UIMAD.WIDE.U32 UR42, UR33, UR14, URZ ;  /* 0x0000000e212a72a5 */ /* 0x004fc4000f8e003f */
[----:B------:R-:W-:Y:S01]  /*01f0*/  USHF.L.U32 UR14, UR33, 0x7, URZ ;  /* 0x00000007210e7899 */ /* 0x000fe2000800063f */
[CC--:B------:R-:W-:Y:S01]  /*0200*/  LEA.HI R13, R8.reuse, R12.reuse, RZ, 0x2 ;  /* 0x0000000c080d7211 */ /* 0x0c0fe200078f10ff */
[----:B------:R-:W-:Y:S01]  /*0210*/  ULDC UR13, c[0x0][0x1c0] ;  /* 0x00007000000d7ab9 */ /* 0x000fe20000000800 */
[----:B------:R-:W-:Y:S01]  /*0220*/  LEA.HI R5, R8, R12, RZ, 0x4 ;  /* 0x0000000c08057211 */ /* 0x000fe200078f20ff */
[----:B------:R-:W-:Y:S01]  /*0230*/  ULDC UR11, c[0x0][0x1c0] ;  /* 0x00007000000b7ab9 */ /* 0x000fe20000000800 */
[--C-:B------:R-:W-:Y:S01]  /*0240*/  SHF.R.S32.HI R4, RZ, 0x2, R13.reuse ;  /* 0x00000002ff047819 */ /* 0x100fe2000001140d */
[----:B---3--:R-:W-:Y:S01]  /*0250*/  UIMAD UR45, UR34, UR44, URZ ;  /* 0x0000002c222d72a4 */ /* 0x008fe2000f8e023f */
[----:B------:R-:W-:Y:S01]  /*0260*/  SHF.R.S32.HI R0, RZ, 0x1f, R13 ;  /* 0x0000001fff007819 */ /* 0x000fe2000001140d */
[----:B------:R-:W-:Y:S01]  /*0270*/  UIMAD UR44, UR44, UR12, URZ ;  /* 0x0000000c2c2c72a4 */ /* 0x000fe2000f8e023f */
[----:B------:R-:W-:Y:S01]  /*0280*/  SHF.R.S32.HI R3, RZ, 0x4, R5 ;  /* 0x00000004ff037819 */ /* 0x000fe20000011405 */
[----:B------:R-:W-:Y:S01]  /*0290*/  UIMAD UR53, UR8, UR6, UR53 ;  /* 0x00000006083572a4 */ /* 0x000fe2000f8e0235 */
[----:B------:R-:W-:Y:S01]  /*02a0*/  LEA.HI R0, R0, R4, RZ, 0x3 ;  /* 0x0000000400007211 */ /* 0x000fe200078f18ff */
[----:B------:R-:W-:Y:S01]  /*02b0*/  UIMAD UR50, UR7, UR33, URZ ;  /* 0x00000021073272a4 */ /* 0x000fe2000f8e023f */
[----:B------:R-:W-:Y:S01]  /*02c0*/  LEA.HI R2, R5, R3, RZ, 0x1 ;  /* 0x0000000305027211 */ /* 0x000fe200078f08ff */
[----:B------:R-:W-:Y:S01]  /*02d0*/  UIMAD UR6, UR33, UR11, UR34 ;  /* 0x0000000b210672a4 */ /* 0x000fe2000f8e0222 */
[----:B------:R-:W-:Y:S01]  /*02e0*/  LOP3.LUT R0, R0, 0xfffffff8, RZ, 0xc0, !PT ;  /* 0xfffffff800007812 */ /* 0x000fe200078ec0ff */
[----:B------:R-:W-:Y:S01]  /*02f0*/  @!UP2 UIMAD UR7, UR33, UR13, UR34 ;  /* 0x0000000d2107a2a4 */ /* 0x000fe2000f8e0222 */
[CC--:B------:R-:W-:Y:S01]  /*0300*/  LEA.HI R10, R8.reuse, R12.reuse, RZ, 0x5 ;  /* 0x0000000c080a7211 */ /* 0x0c0fe200078f28ff */
[----:B------:R-:W-:Y:S01]  /*0310*/  USHF.L.U32 UR39, UR44, 0x6, URZ ;  /* 0x000000062c277899 */ /* 0x000fe2000800063f */
[-C--:B------:R-:W-:Y:S01]  /*0320*/  LEA.HI R16, R8, R12.reuse, RZ, 0x3 ;  /* 0x0000000c08107211 */ /* 0x080fe200078f18ff */
[----:B------:R-:W-:Y:S01]  /*0330*/  IMAD.IADD R9, R4, 0x1, -R0 ;  /* 0x0000000104097824 */ /* 0x000fe200078e0a00 */
[----:B------:R-:W-:Y:S01]  /*0340*/  LOP3.LUT R2, R2, 0xfffffffe, RZ, 0xc0, !PT ;  /* 0xfffffffe02027812 */ /* 0x000fe200078ec0ff */
[----:B------:R-:W-:Y:S01]  /*0350*/  ULDC UR47, c[0x0][0x214] ;  /* 0x00008500002f7ab9 */ /* 0x000fe20000000800 */
[----:B------:R-:W-:Y:S01]  /*0360*/  LOP3.LUT R0, R10, 0xffffffe0, RZ, 0xc0, !PT ;  /* 0xffffffe00a007812 */ /* 0x000fe200078ec0ff */
[----:B------:R-:W-:Y:S01]  /*0370*/  ULDC UR54, c[0x0][0x1c8] ;  /* 0x0000720000367ab9 */ /* 0x000fe20000000800 */
[----:B------:R-:W-:Y:S01]  /*0380*/  SHF.R.S32.HI R6, RZ, 0x3, R16 ;  /* 0x00000003ff067819 */ /* 0x000fe20000011410 */
[----:B------:R-:W-:Y:S01]  /*0390*/  IMAD.IADD R11, R3, 0x1, -R2 ;  /* 0x00000001030b7824 */ /* 0x000fe200078e0a02 */
[----:B------:R-:W-:Y:S01]  /*03a0*/  LOP3.LUT R4, R16, 0xfffffff8, RZ, 0xc0, !PT ;  /* 0xfffffff810047812 */ /* 0x000fe200078ec0ff */
[----:B------:R-:W-:Y:S01]  /*03b0*/  IMAD.IADD R3, R12, 0x1, -R0 ;  /* 0x000000010c037824 */ /* 0x000fe200078e0a00 */
[C---:B------:R-:W-:Y:S01]  /*03c0*/  LOP3.LUT P2, RZ, R9.reuse, 0x2, RZ, 0xc0, !PT ;  /* 0x0000000209ff7812 */ /* 0x040fe2000784c0ff */
[----:B------:R-:W-:Y:S01]  /*03d0*/  IMAD.SHL.U32 R2, R6, 0x40, RZ ;  /* 0x0000004006027824 */ /* 0x000fe200078e00ff */
[-C--:B------:R-:W-:Y:S01]  /*03e0*/  LEA.HI R6, R8, R12.reuse, RZ, 0x7 ;  /* 0x0000000c08067211 */ /* 0x080fe200078f38ff */
[----:B------:R-:W-:Y:S01]  /*03f0*/  IMAD.IADD R0, R12, 0x1, -R4 ;  /* 0x000000010c007824 */ /* 0x000fe200078e0a04 */
[----:B------:R-:W-:Y:S01]  /*0400*/  SHF.R.S32.HI R4, RZ, 0x1f, R3 ;  /* 0x0000001fff047819 */ /* 0x000fe20000011403 */
[----:B------:R-:W-:Y:S01]  /*0410*/  ULDC.U8 UR10, c[0x0][0x3d0] ;  /* 0x0000f400000a7ab9 */ /* 0x000fe20000000000 */
[----:B------:R-:W-:Y:S01]  /*0420*/  LOP3.LUT R2, R2, 0x1c0, RZ, 0xc0, !PT ;  /* 0x000001c002027812 */ /* 0x000fe200078ec0ff */
[----:B------:R-:W-:Y:S01]  /*0430*/  IMAD.SHL.U32 R240, R0, 0x8, RZ ;  /* 0x0000000800f07824 */ /* 0x000fe200078e00ff */
[----:B------:R-:W-:Y:S01]  /*0440*/  LEA.HI R17, R4, R3, RZ, 0x2 ;  /* 0x0000000304117211 */ /* 0x000fe200078f10ff */
[----:B------:R-:W-:Y:S01]  /*0450*/  IMAD.SHL.U32 R4, R0, 0x40, RZ ;  /* 0x0000004000047824 */ /* 0x000fe200078e00ff */
[----:B------:R-:W-:Y:S01]  /*0460*/  SHF.R.U32.HI R3, RZ, 0x3, R2 ;  /* 0x00000003ff037819 */ /* 0x000fe20000011602 */
[----:B------:R-:W-:Y:S01]  /*0470*/  ULDC UR48, c[0x0][0x224] ;  /* 0x0000890000307ab9 */ /* 0x000fe20000000800 */
[----:B------:R-:W-:Y:S01]  /*0480*/  LOP3.LUT R2, R2, 0x38, R240, 0xf8, !PT ;  /* 0x0000003802027812 */ /* 0x000fe200078ef8f0 */
[----:B------:R-:W-:Y:S01]  /*0490*/  @UP2 UIMAD UR52, UR33, UR47, URZ ;  /* 0x0000002f213422a4 */ /* 0x000fe2000f8e023f */
[----:B------:R-:W-:Y:S01]  /*04a0*/  LOP3.LUT P0, RZ, R0, 0x4, RZ, 0xc0, !PT ;  /* 0x0000000400ff7812 */ /* 0x000fe2000780c0ff */
[----:B------:R-:W-:Y:S01]  /*04b0*/  ULDC.64 UR4, c[0x0][0x118] ;  /* 0x0000460000047ab9 */ /* 0x000fe20000000a00 */
[----:B------:R-:W-:Y:S01]  /*04c0*/  LOP3.LUT R7, R2, R3, RZ, 0x3c, !PT ;  /* 0x0000000302077212 */ /* 0x000fe200078e3cff */
[----:B------:R-:W-:Y:S01]  /*04d0*/  UMOV UR61, 0x4 ;  /* 0x00000004003d7882 */ /* 0x000fe20000000000 */
[----:B------:R-:W-:Y:S01]  /*04e0*/  LOP3.LUT R2, R4, 0x1c0, RZ, 0xc0, !PT ;  /* 0x000001c004027812 */ /* 0x000fe200078ec0ff */
[----:B------:R-:W-:Y:S01]  /*04f0*/  ULOP3.LUT UR54, UR34, UR54, URZ, 0x3c, !UPT ;  /* 0x0000003622367292 */ /* 0x000fe2000f8e3c3f */
[----:B------:R-:W-:Y:S01]  /*0500*/  LOP3.LUT P5, RZ, R0, 0x2, RZ, 0xc0, !PT ;  /* 0x0000000200ff7812 */ /* 0x000fe200078ac0ff */
[----:B------:R-:W-:Y:S01]  /*0510*/  UISETP.NE.AND UP3, UPT, UR10, URZ, UPT ;  /* 0x0000003f0a00728c */ /* 0x000fe2000bf65270 */
[----:B------:R-:W-:Y:S01]  /*0520*/  LOP3.LUT R4, R2, 0x8, R16, 0xf8, !PT ;  /* 0x0000000802047812 */ /* 0x000fe200078ef810 */
[----:B------:R-:W-:Y:S01]  /*0530*/  USHF.R.S32.HI UR59, URZ, 0x1f, UR34 ;  /* 0x0000001f3f3b7899 */ /* 0x000fe20008011422 */
[----:B------:R-:W-:Y:S01]  /*0540*/  SHF.R.U32.HI R3, RZ, 0x3, R2 ;  /* 0x00000003ff037819 */ /* 0x000fe20000011602 */
[----:B------:R-:W-:Y:S01]  /*0550*/  USHF.R.S32.HI UR58, URZ, 0x1f, UR33 ;  /* 0x0000001f3f3a7899 */ /* 0x000fe20008011421 */
[----:B------:R-:W-:Y:S01]  /*0560*/  LOP3.LUT R2, R9, 0x1, RZ, 0xc0, !PT ;  /* 0x0000000109027812 */ /* 0x000fe200078ec0ff */
[----:B------:R-:W-:Y:S01]  /*0570*/  USHF.R.S32.HI UR57, URZ, 0x1f, UR34 ;  /* 0x0000001f3f397899 */ /* 0x000fe20008011422 */
[----:B------:R-:W-:Y:S01]  /*0580*/  LOP3.LUT R4, R4, R3, RZ, 0x3c, !PT ;  /* 0x0000000304047212 */ /* 0x000fe200078e3cff */
[----:B------:R-:W-:Y:S01]  /*0590*/  IMAD.SHL.U32 R3, R0, 0x20, RZ ;  /* 0x0000002000037824 */ /* 0x000fe200078e00ff */
[----:B------:R-:W-:Y:S01]  /*05a0*/  ISETP.NE.U32.AND P1, PT, R2, 0x1, PT ;  /* 0x000000010200780c */ /* 0x000fe20003f25070 */
[----:B------:R-:W-:Y:S01]  /*05b0*/  IMAD.SHL.U32 R2, R11, 0x100, RZ ;  /* 0x000001000b027824 */ /* 0x000fe200078e00ff */
[----:B------:R-:W-:Y:S01]  /*05c0*/  SHF.R.S32.HI R6, RZ, 0x7, R6 ;  /* 0x00000007ff067819 */ /* 0x000fe20000011406 */
[----:B------:R-:W-:Y:S01]  /*05d0*/  USHF.R.S32.HI UR56, URZ, 0x1f, UR33 ;  /* 0x0000001f3f387899 */ /* 0x000fe20008011421 */
[----:B------:R-:W-:Y:S01]  /*05e0*/  SEL R232, R227, 0xffffffc0, !P0 ;  /* 0xffffffc0e3e87807 */ /* 0x000fe20004000000 */
[----:B------:R-:W-:Y:S01]  /*05f0*/  USHF.R.S32.HI UR55, URZ, 0x1f, UR34 ;  /* 0x0000001f3f377899 */ /* 0x000fe20008011422 */
[----:B------:R-:W-:Y:S01]  /*0600*/  LOP3.LUT R0, R2, 0x100, RZ, 0xc0, !PT ;  /* 0x0000010002007812 */ /* 0x000fe200078ec0ff */
[----:B------:R-:W-:Y:S01]  /*0610*/  UIMAD.WIDE.U32 UR40, UR36, UR42, URZ ;  /* 0x0000002a242872a5 */ /* 0x000fe2000f8e003f */
[----:B------:R-:W-:Y:S01]  /*0620*/  LOP3.LUT R2, R5, 0xfffffff0, RZ, 0xc0, !PT ;  /* 0xfffffff005027812 */ /* 0x000fe200078ec0ff */
[----:B------:R-:W-:Y:S01]  /*0630*/  UIMAD UR49, UR37, UR42, URZ ;  /* 0x0000002a253172a4 */ /* 0x000fe2000f8e023f */
[----:B------:R-:W-:Y:S01]  /*0640*/  LOP3.LUT R226, R0, 0xe0, R3, 0xf8, !PT ;  /* 0x000000e000e27812 */ /* 0x000fe200078ef803 */
[----:B------:R-:W-:Y:S01]  /*0650*/  IMAD R0, R6, 0x2, R11 ;  /* 0x0000000206007824 */ /* 0x000fe200078e020b */
[----:B------:R-:W-:Y:S01]  /*0660*/  LEA.HI R3, R8, R12, RZ, 0x6 ;  /* 0x0000000c08037211 */ /* 0x000fe200078f30ff */
[----:B------:R-:W-:Y:S01]  /*0670*/  IMAD.IADD R2, R12, 0x1, -R2 ;  /* 0x000000010c027824 */ /* 0x000fe200078e0a02 */
[----:B------:R-:W-:Y:S01]  /*0680*/  LOP3.LUT R5, R13, 0x7ffffffc, RZ, 0xc0, !PT ;  /* 0x7ffffffc0d057812 */ /* 0x000fe200078ec0ff */
[----:B------:R-:W-:Y:S01]  /*0690*/  IMAD.U32 R0, R0, 0x200, R4 ;  /* 0x0000020000007824 */ /* 0x000fe200078e0004 */
[----:B------:R-:W-:Y:S01]  /*06a0*/  SHF.R.S32.HI R3, RZ, 0x6, R3 ;  /* 0x00000006ff037819 */ /* 0x000fe20000011403 */
[----:B------:R-:W-:Y:S01]  /*06b0*/  IMAD.SHL.U32 R4, R11, 0x20, RZ ;  /* 0x000000200b047824 */ /* 0x000fe200078e00ff */
[----:B------:R-:W-:Y:S01]  /*06c0*/  SHF.R.S32.HI R8, RZ, 0x1f, R10 ;  /* 0x0000001fff087819 */ /* 0x000fe2000001140a */
[----:B------:R-:W-:Y:S01]  /*06d0*/  IMAD.IADD R14, R12, 0x1, -R5 ;  /* 0x000000010c0e7824 */ /* 0x000fe200078e0a05 */
[----:B------:R-:W-:Y:S01]  /*06e0*/  LOP3.LUT P6, RZ, R2, 0x4, RZ, 0xc0, !PT ;  /* 0x0000000402ff7812 */ /* 0x000fe200078cc0ff */
[C---:B------:R-:W-:Y:S01]  /*06f0*/  IMAD R237, R3.reuse, 0x200, R7 ;  /* 0x0000020003ed7824 */ /* 0x040fe200078e0207 */
[----:B------:R-:W-:Y:S01]  /*0700*/  LOP3.LUT R4, R4, 0x20, RZ, 0xc0, !PT ;  /* 0x0000002004047812 */ /* 0x000fe200078ec0ff */
[----:B------:R-:W-:Y:S01]  /*0710*/  IMAD.SHL.U32 R7, R3, 0x8, RZ ;  /* 0x0000000803077824 */ /* 0x000fe200078e00ff */
[----:B------:R-:W-:Y:S01]  /*0720*/  SEL R251, R251, 0x240, !P1 ;  /* 0x00000240fbfb7807 */ /* 0x000fe20004800000 */
[----:B------:R-:W-:Y:S01]  /*0730*/  IMAD.SHL.U32 R12, R12, 0x2, RZ ;  /* 0x000000020c0c7824 */ /* 0x000fe200078e00ff */
[----:B------:R-:W-:Y:S01]  /*0740*/  USHF.R.S32.HI UR51, URZ, 0x1f, UR45 ;  /* 0x0000001f3f337899 */ /* 0x000fe2000801142d */
[----:B------:R-:W-:Y:S01]  /*0750*/  IMAD.SHL.U32 R3, R6, 0x10, RZ ;  /* 0x0000001006037824 */ /* 0x000fe200078e00ff */
[----:B------:R-:W-:Y:S01]  /*0760*/  LOP3.LUT R15, R4, 0x18, R7, 0xf8, !PT ;  /* 0x00000018040f7812 */ /* 0x000fe200078ef807 */
[----:B------:R-:W-:Y:S01]  /*0770*/  IMAD.SHL.U32 R5, R9, 0x20, RZ ;  /* 0x0000002009057824 */ /* 0x000fe200078e00ff */
[----:B------:R-:W-:Y:S01]  /*0780*/  UIMAD UR48, UR6, UR48, URZ ;  /* 0x00000030063072a4 */ /* 0x000fe2000f8e023f */
[----:B------:R-:W-:Y:S01]  /*0790*/  IMAD.SHL.U32 R6, R2, 0x20, RZ ;  /* 0x0000002002067824 */ /* 0x000fe200078e00ff */
[----:B------:R-:W-:Y:S01]  /*07a0*/  LOP3.LUT R4, R3, 0x6, R12, 0xf8, !PT ;  /* 0x0000000603047812 */ /* 0x000fe200078ef80c */
[----:B------:R-:W-:Y:S01]  /*07b0*/  IMAD.SHL.U32 R229, R0, 0x2, RZ ;  /* 0x0000000200e57824 */ /* 0x000fe200078e00ff */
[----:B------:R-:W-:Y:S01]  /*07c0*/  LOP3.LUT R5, R5, 0xe0, RZ, 0xc0, !PT ;  /* 0x000000e005057812 */ /* 0x000fe200078ec0ff */
[----:B------:R-:W-:Y:S01]  /*07d0*/  IMAD.SHL.U32 R237, R237, 0x2, RZ ;  /* 0x00000002eded7824 */ /* 0x000fe200078e00ff */
[----:B------:R-:W-:Y:S01]  /*07e0*/  @!UP2 UIMAD UR47, UR7, UR47, URZ ;  /* 0x0000002f072fa2a4 */ /* 0x000fe2000f8e023f */
[----:B------:R1:W-:Y:S01]  /*07f0*/  STL [R1+0x4], R4 ;  /* 0x0000040401007387 */ /* 0x0003e20000100800 */
[----:B------:R-:W-:Y:S01]  /*0800*/  LOP3.LUT R13, R5, 0x10, R3, 0xf8, !PT ;  /* 0x00000010050d7812 */ /* 0x000fe200078ef803 */
[----:B------:R-:W-:Y:S01]  /*0810*/  IMAD.U32 R5, RZ, RZ, UR14 ;  /* 0x0000000eff057e24 */ /* 0x000fe2000f8e00ff */
[----:B------:R-:W-:Y:S01]  /*0820*/  SHF.R.S32.HI R3, RZ, 0x5, R10 ;  /* 0x00000005ff037819 */ /* 0x000fe2000001140a */
[----:B------:R-:W-:Y:S01]  /*0830*/  IMAD.IADD R231, R229, 0x1, R232 ;  /* 0x00000001e5e77824 */ /* 0x000fe200078e02e8 */
[----:B------:R-:W-:Y:S01]  /*0840*/  IADD3 R236, R232, 0x14000, R229 ;  /* 0x00014000e8ec7810 */ /* 0x000fe20007ffe0e5 */
[----:B------:R-:W-:Y:S01]  /*0850*/  USHF.R.S32.HI UR46, URZ, 0x1f, UR39 ;  /* 0x0000001f3f2e7899 */ /* 0x000fe20008011427 */
[----:B------:R-:W-:-:S02]  /*0860*/  LEA.HI R8, R8, R3, RZ, 0x2 ;  /* 0x0000000308087211 */ /* 0x000fc400078f10ff */
[----:B-1----:R-:W-:-:S04]  /*0870*/  SHF.R.S32.HI R4, RZ, 0x1f, R2 ;  /* 0x0000001fff047819 */ /* 0x002fc80000011402 */
[----:B------:R-:W-:Y:S01]  /*0880*/  LEA.HI R225, R4, R2, RZ, 0x3 ;  /* 0x0000000204e17211 */ /* 0x000fe200078f18ff */
[----:B------:R-:W-:-:S03]  /*0890*/  IMAD.SHL.U32 R4, R11, 0x8, RZ ;  /* 0x000000080b047824 */ /* 0x000fc600078e00ff */
[C---:B------:R-:W-:Y:S01]  /*08a0*/  LOP3.LUT R5, R225.reuse, 0xfffffff8, RZ, 0xc0, !PT ;  /* 0xfffffff8e1057812 */ /* 0x040fe200078ec0ff */
[----:B------:R-:W-:Y:S01]  /*08b0*/  IMAD.SHL.U32 R225, R225, 0x40, RZ ;  /* 0x00000040e1e17824 */ /* 0x000fe200078e00ff */
[----:B------:R-:W-:-:S03]  /*08c0*/  LOP3.LUT R12, R4, 0x8, RZ, 0xc0, !PT ;  /* 0x00000008040c7812 */ /* 0x000fc600078ec0ff */
[----:B------:R-:W-:Y:S01]  /*08d0*/  IMAD.IADD R7, R2, 0x1, -R5 ;  /* 0x0000000102077824 */ /* 0x000fe200078e0a05 */
[----:B------:R-:W-:Y:S01]  /*08e0*/  LOP3.LUT R4, R12, 0x1e0, R6, 0xf8, !PT ;  /* 0x000001e00c047812 */ /* 0x000fe200078ef806 */
[----:B------:R-:W-:Y:S01]  /*08f0*/  IMAD.SHL.U32 R5, R2, 0x4, RZ ;  /* 0x0000000402057824 */ /* 0x000fe200078e00ff */
[----:B------:R-:W-:Y:S02]  /*0900*/  LEA.HI R2, R10, R3, RZ, 0x1 ;  /* 0x000000030a027211 */ /* 0x000fe400078f08ff */
[----:B------:R-:W-:Y:S02]  /*0910*/  LOP3.LUT R6, R8, 0xfffffffc, RZ, 0xc0, !PT ;  /* 0xfffffffc08067812 */ /* 0x000fe400078ec0ff */
[----:B------:R-:W-:Y:S02]  /*0920*/  LOP3.LUT R2, R2, 0x3ffffe, RZ, 0xc0, !PT ;  /* 0x003ffffe02027812 */ /* 0x000fe400078ec0ff */
[----:B------:R-:W-:Y:S01]  /*0930*/  LOP3.LUT R10, R4, 0x38, R5, 0x78, !PT ;  /* 0x00000038040a7812 */ /* 0x000fe200078e7805 */
[----:B------:R-:W-:Y:S01]  /*0940*/  IMAD.SHL.U32 R4, R9, 0x40, RZ ;  /* 0x0000004009047824 */ /* 0x000fe200078e00ff */
[----:B------:R-:W-:Y:S01]  /*0950*/  LOP3.LUT R225, R225, 0xfffffe00, RZ, 0xc0, !PT ;  /* 0xfffffe00e1e17812 */ /* 0x000fe200078ec0ff */
[----:B------:R-:W-:Y:S01]  /*0960*/  IMAD.IADD R6, R3, 0x1, -R6 ;  /* 0x0000000103067824 */ /* 0x000fe200078e0a06 */
[----:B------:R-:W-:Y:S01]  /*0970*/  LOP3.LUT P4, RZ, R7, 0x4, RZ, 0xc0, !PT ;  /* 0x0000000407ff7812 */ /* 0x000fe2000788c0ff */
[----:B------:R-:W-:Y:S01]  /*0980*/  IMAD.SHL.U32 R5, R9, 0x4, RZ ;  /* 0x0000000409057824 */ /* 0x000fe200078e00ff */
[----:B------:R-:W-:Y:S01]  /*0990*/  LOP3.LUT P3, RZ, R7, 0x2, RZ, 0xc0, !PT ;  /* 0x0000000207ff7812 */ /* 0x000fe2000786c0ff */
[C---:B------:R-:W-:Y:S01]  /*09a0*/  IMAD.IADD R233, R3.reuse, 0x1, -R2 ;  /* 0x0000000103e97824 */ /* 0x040fe200078e0a02 */
[----:B------:R-:W-:Y:S01]  /*09b0*/  LOP3.LUT R2, R4, 0x1c0, RZ, 0xc0, !PT ;  /* 0x000001c004027812 */ /* 0x000fe200078ec0ff */
[----:B------:R-:W-:Y:S01]  /*09c0*/  IMAD.SHL.U32 R3, R3, 0x8, RZ ;  /* 0x0000000803037824 */ /* 0x000fe200078e00ff */
[----:B------:R-:W-:Y:S01]  /*09d0*/  LOP3.LUT R9, R13, 0x18, R5, 0x78, !PT ;  /* 0x000000180d097812 */ /* 0x000fe200078e7805 */
[----:B------:R-:W-:Y:S01]  /*09e0*/  IMAD R233, R233, 0x200, R10 ;  /* 0x00000200e9e97824 */ /* 0x000fe200078e020a */
[----:B------:R-:W-:-:S02]  /*09f0*/  LOP3.LUT R4, R226, 0x8, R16, 0xf8, !PT ;  /* 0x00000008e2047812 */ /* 0x000fc400078ef810 */
[----:B------:R-:W-:Y:S02]  /*0a00*/  LOP3.LUT R5, R3, 0x38, RZ, 0xc0, !PT ;  /* 0x0000003803057812 */ /* 0x000fe400078ec0ff */
[----:B------:R-:W-:Y:S02]  /*0a10*/  SHF.R.U32.HI R3, RZ, 0x3, R2 ;  /* 0x00000003ff037819 */ /* 0x000fe40000011602 */
[----:B------:R-:W-:Y:S02]  /*0a20*/  SHF.R.U32.HI R226, RZ, 0x3, R226 ;  /* 0x00000003ffe27819 */ /* 0x000fe400000116e2 */
[----:B------:R-:W-:Y:S01]  /*0a30*/  LOP3.LUT R8, R3, R2, R5, 0x1e, !PT ;  /* 0x0000000203087212 */ /* 0x000fe200078e1e05 */
[----:B------:R-:W-:Y:S01]  /*0a40*/  IMAD.SHL.U32 R2, R7, 0x40, RZ ;  /* 0x0000004007027824 */ /* 0x000fe200078e00ff */
[----:B------:R-:W-:Y:S01]  /*0a50*/  LOP3.LUT R226, R4, 0x38, R226, 0x78, !PT ;  /* 0x0000003804e27812 */ /* 0x000fe200078e78e2 */
[----:B------:R-:W-:Y:S01]  /*0a60*/  IMAD.SHL.U32 R4, R14, 0x2, RZ ;  /* 0x000000020e047824 */ /* 0x000fe200078e00ff */
[----:B------:R-:W-:-:S02]  /*0a70*/  LEA R233, R233, 0x14000, 0x1 ;  /* 0x00014000e9e97811 */ /* 0x000fc400078e08ff */
[----:B------:R-:W-:Y:S01]  /*0a80*/  LOP3.LUT R2, R2, 0x1c0, RZ, 0xc0, !PT ;  /* 0x000001c002027812 */ /* 0x000fe200078ec0ff */
[----:B------:R-:W-:Y:S01]  /*0a90*/  IMAD R3, R6, 0x200, R4 ;  /* 0x0000020006037824 */ /* 0x000fe200078e0204 */
[----:B------:R-:W-:Y:S01]  /*0aa0*/  SEL R227, R227, 0xffffffc0, !P4 ;  /* 0xffffffc0e3e37807 */ /* 0x000fe20006000000 */
[----:B------:R-:W-:Y:S01]  /*0ab0*/  IMAD.IADD R8, R4, 0x1, R8 ;  /* 0x0000000104087824 */ /* 0x000fe200078e0208 */
[----:B------:R-:W-:Y:S01]  /*0ac0*/  IADD3 R234, R233, 0x20, RZ ;  /* 0x00000020e9ea7810 */ /* 0x000fe20007ffe0ff */
[----:B------:R-:W-:Y:S01]  /*0ad0*/  IMAD.IADD R9, R3, 0x1, R9 ;  /* 0x0000000103097824 */ /* 0x000fe200078e0209 */
[----:B------:R-:W-:Y:S01]  /*0ae0*/  SHF.R.U32.HI R3, RZ, 0x3, R2 ;  /* 0x00000003ff037819 */ /* 0x000fe20000011602 */
[----:B------:R-:W-:Y:S01]  /*0af0*/  IMAD R4, R11, 0x1000, R225 ;  /* 0x000010000b047824 */ /* 0x000fe200078e02e1 */
[----:B------:R-:W-:Y:S01]  /*0b00*/  @P6 IADD3 R234, R233, -0x20, RZ ;  /* 0xffffffe0e9ea6810 */ /* 0x000fe20007ffe0ff */
[----:B------:R-:W-:Y:S01]  /*0b10*/  IMAD.SHL.U32 R249, R9, 0x2, RZ ;  /* 0x0000000209f97824 */ /* 0x000fe200078e00ff */
[----:B------:R-:W-:-:S02]  /*0b20*/  LOP3.LUT R7, R3, R2, R12, 0x1e, !PT ;  /* 0x0000000203077212 */ /* 0x000fc400078e1e0c */
[----:B------:R-:W-:Y:S01]  /*0b30*/  LOP3.LUT R5, R3, R2, R5, 0x1e, !PT ;  /* 0x0000000203057212 */ /* 0x000fe200078e1e05 */
[----:B------:R-:W-:Y:S01]  /*0b40*/  IMAD.IADD R252, R249, 0x1, R251 ;  /* 0x00000001f9fc7824 */ /* 0x000fe200078e02fb */
[----:B------:R-:W-:Y:S02]  /*0b50*/  LOP3.LUT R3, R3, R15, R2, 0x1e, !PT ;  /* 0x0000000f03037212 */ /* 0x000fe400078e1e02 */
[----:B------:R-:W-:Y:S01]  /*0b60*/  SHF.R.S32.HI R2, RZ, 0x2, R17 ;  /* 0x00000002ff027819 */ /* 0x000fe20000011411 */
[----:B------:R-:W-:Y:S01]  /*0b70*/  IMAD.IADD R4, R4, 0x1, R5 ;  /* 0x0000000104047824 */ /* 0x000fe200078e0205 */
[C---:B------:R-:W-:Y:S02]  /*0b80*/  IADD3 R250, R249.reuse, 0x10, RZ ;  /* 0x00000010f9fa7810 */ /* 0x040fe40007ffe0ff */
[----:B------:R-:W-:Y:S01]  /*0b90*/  @P2 IADD3 R250, R249, -0x10, RZ ;  /* 0xfffffff0f9fa2810 */ /* 0x000fe20007ffe0ff */
[----:B------:R-:W-:Y:S01]  /*0ba0*/  IMAD R5, R6, 0x10, R2 ;  /* 0x0000001006057824 */ /* 0x000fe200078e0202 */
[----:B------:R-:W-:Y:S01]  /*0bb0*/  IADD3 R235, R234, 0x800, RZ ;  /* 0x00000800eaeb7810 */ /* 0x000fe20007ffe0ff */
[----:B------:R-:W-:Y:S01]  /*0bc0*/  IMAD R2, R6, 0x400, R225 ;  /* 0x0000040006027824 */ /* 0x000fe200078e02e1 */
[----:B------:R-:W-:Y:S01]  /*0bd0*/  LOP3.LUT R225, R3, R225, RZ, 0xfc, !PT ;  /* 0x000000e103e17212 */ /* 0x000fe200078efcff */
[----:B------:R-:W-:Y:S01]  /*0be0*/  IMAD.MOV.U32 R3, RZ, RZ, 0x20 ;  /* 0x00000020ff037424 */ /* 0x000fe200078e00ff */
[----:B------:R-:W-:Y:S01]  /*0bf0*/  STL [R1+0x10], R5 ;  /* 0x0000100501007387 */ /* 0x000fe20000100800 */
[----:B------:R-:W-:Y:S01]  /*0c00*/  IMAD.IADD R2, R2, 0x1, R7 ;  /* 0x0000000102027824 */ /* 0x000fe200078e0207 */
[----:B------:R-:W-:Y:S01]  /*0c10*/  LEA R225, R225, 0x10000, 0x1 ;  /* 0x00010000e1e17811 */ /* 0x000fe200078e08ff */
[----:B------:R-:W-:Y:S01]  /*0c20*/  IMAD.IADD R251, R251, 0x1, R250 ;  /* 0x00000001fbfb7824 */ /* 0x000fe200078e02fa */
[C---:B------:R-:W-:Y:S01]  /*0c30*/  SEL R0, R3.reuse, 0xffffffe0, !P5 ;  /* 0xffffffe003007807 */ /* 0x040fe20006800000 */
[----:B------:R-:W-:Y:S01]  /*0c40*/  IMAD.SHL.U32 R2, R2, 0x2, RZ ;  /* 0x0000000202027824 */ /* 0x000fe200078e00ff */
[----:B------:R-:W-:-:S02]  /*0c50*/  SEL R224, R3, 0xffffffe0, !P0 ;  /* 0xffffffe003e07807 */ /* 0x000fc40004000000 */
[----:B------:R-:W-:Y:S01]  /*0c60*/  SEL R3, R3, 0xffffffe0, !P3 ;  /* 0xffffffe003037807 */ /* 0x000fe20005800000 */
[----:B------:R-:W-:Y:S02]  /*0c70*/  IMAD.IADD R236, R0, 0x1, R236 ;  /* 0x0000000100ec7824 */ /* 0x000fe400078e02ec */
[----:B------:R-:W-:Y:S01]  /*0c80*/  IMAD.IADD R230, R229, 0x1, R0 ;  /* 0x00000001e5e67824 */ /* 0x000fe200078e0200 */
[----:B------:R-:W-:Y:S01]  /*0c90*/  LEA R0, R8, 0x10000, 0x1 ;  /* 0x0001000008007811 */ /* 0x000fe200078e08ff */
[----:B------:R-:W-:Y:S02]  /*0ca0*/  IMAD.IADD R3, R2, 0x1, R3 ;  /* 0x0000000102037824 */ /* 0x000fe400078e0203 */
[----:B------:R-:W-:Y:S02]  /*0cb0*/  IMAD R224, R226, 0x2, R224 ;  /* 0x00000002e2e07824 */ /* 0x000fe400078e02e0 */
[----:B------:R1:W-:Y:S01]  /*0cc0*/  STL [R1], R0 ;  /* 0x0000000001007387 */ /* 0x0003e20000100800 */
[----:B------:R-:W-:-:S02]  /*0cd0*/  IMAD.IADD R228, R2, 0x1, R227 ;  /* 0x0000000102e47824 */ /* 0x000fc400078e02e3 */
[----:B------:R-:W-:Y:S02]  /*0ce0*/  IMAD.IADD R232, R232, 0x1, R230 ;  /* 0x00000001e8e87824 */ /* 0x000fe400078e02e6 */
[----:B------:R-:W-:Y:S02]  /*0cf0*/  IMAD.SHL.U32 R226, R226, 0x2, RZ ;  /* 0x00000002e2e27824 */ /* 0x000fe400078e00ff */
[----:B------:R-:W-:Y:S02]  /*0d00*/  IMAD.IADD R227, R3, 0x1, R227 ;  /* 0x0000000103e37824 */ /* 0x000fe400078e02e3 */
[----:B-1--4-:R-:W-:Y:S02]  /*0d10*/  IMAD.SHL.U32 R0, R4, 0x2, RZ ;  /* 0x0000000204007824 */ /* 0x012fe400078e00ff */
.L_x_37:
[----:B------:R-:W-:Y:S02]  /*0d20*/  ULDC.64 UR6, c[0x0][0x240] ;  /* 0x0000900000067ab9 */ /* 0x000fe40000000a00 */
[----:B------:R-:W-:Y:S02]  /*0d30*/  UISETP.NE.U32.AND UP6, UPT, URZ, UR6, UPT ;  /* 0x000000063f00728c */ /* 0x000fe4000bfc5070 */
[----:B------:R-:W-:-:S02]  /*0d40*/  USHF.L.U32 UR13, UR33, 0x2, URZ ;  /* 0x00000002210d7899 */ /* 0x000fc4000800063f */
[----:B------:R-:W-:Y:S02]  /*0d50*/  USHF.R.S32.HI UR38, URZ, 0x1f, UR33 ;  /* 0x0000001f3f267899 */ /* 0x000fe40008011421 */
[----:B------:R-:W-:Y:S02]  /*0d60*/  UISETP.NE.AND.EX UP6, UPT, URZ, UR7, UPT, UP6 ;  /* 0x000000073f00728c */ /* 0x000fe4000bfc5360 */
[----:B------:R-:W-:Y:S02]  /*0d70*/  USHF.L.U64.HI UR12, UR33, 0x2, UR38 ;  /* 0x00000002210c7899 */ /* 0x000fe40008010226 */
[----:B------:R-:W-:Y:S02]  /*0d80*/  UIADD3 UR6, UP0, UR13, UR6, URZ ;  /* 0x000000060d067290 */ /* 0x000fe4000ff1e03f */
[----:B------:R-:W-:Y:S01]  /*0d90*/  PLOP3.LUT P0, PT, PT, PT, UP6, 0x80, 0x0 ;  /* 0x000000000000781c */ /* 0x000fe20003f0f068 */
[----:B------:R-:W-:Y:S02]  /*0da0*/  ULDC.64 UR10, c[0x0][0x250] ;  /* 0x00009400000a7ab9 */ /* 0x000fe40000000a00 */
[----:B------:R-:W-:Y:S01]  /*0db0*/  UIADD3.X UR7, UR12, UR7, URZ, UP0, !UPT ;  /* 0x000000070c077290 */ /* 0x000fe200087fe43f */
[----:B-12---:R-:W-:Y:S01]  /*0dc0*/  IMAD.U32 R4, RZ, RZ, UR6 ;  /* 0x00000006ff047e24 */ /* 0x006fe2000f8e00ff */
[----:B------:R-:W-:-:S02]  /*0dd0*/  UISETP.NE.U32.AND UP4, UPT, URZ, UR10, UPT ;  /* 0x0000000a3f00728c */ /* 0x000fc4000bf85070 */
[----:B------:R-:W-:Y:S02]  /*0de0*/  ULDC.U8 UR14, c[0x0][0x312] ;  /* 0x0000c480000e7ab9 */ /* 0x000fe40000000000 */
[----:B------:R-:W-:Y:S01]  /*0df0*/  IMAD.U32 R5, RZ, RZ, UR7 ;  /* 0x00000007ff057e24 */ /* 0x000fe2000f8e00ff */
[----:B------:R-:W-:Y:S02]  /*0e00*/  UISETP.NE.AND.EX UP4, UPT, URZ, UR11, UPT, UP4 ;  /* 0x0000000b3f00728c */ /* 0x000fe4000bf85340 */
[----:B------:R-:W-:Y:S02]  /*0e10*/  ULDC.64 UR8, c[0x0][0x248] ;  /* 0x0000920000087ab9 */ /* 0x000fe40000000a00 */
[----:B------:R1:W2:Y:S01]  /*0e20*/  @P0 LDG.E R9, [R4.64] ;  /* 0x0000000404090981 */ /* 0x0002a2000c1e1900 */
[----:B------:R-:W-:Y:S02]  /*0e30*/  UISETP.NE.AND UP5, UPT, UR14, URZ, UPT ;  /* 0x0000003f0e00728c */ /* 0x000fe4000bfa5270 */
[----:B------:R-:W-:Y:S01]  /*0e40*/  UISETP.EQ.U32.AND UP1, UPT, URZ, UR8, UPT ;  /* 0x000000083f00728c */ /* 0x000fe2000bf22070 */
[----:B---3--:R1:W3:Y:S03]  /*0e50*/  @P0 LDG.E R8, [R4.64+0x4] ;  /* 0x0000040404080981 */ /* 0x0082e6000c1e1900 */
[----:B------:R-:W-:-:S02]  /*0e60*/  @UP4 UIADD3 UR6, UP0, UR13, UR10, URZ ;  /* 0x0000000a0d064290 */ /* 0x000fc4000ff1e03f */
[----:B------:R-:W-:Y:S02]  /*0e70*/  UISETP.EQ.OR.EX UP1, UPT, URZ, UR9, !UP5, UP1 ;  /* 0x000000093f00728c */ /* 0x000fe4000ef22710 */
[----:B------:R-:W-:Y:S01]  /*0e80*/  @UP4 UIADD3.X UR7, UR12, UR11, URZ, UP0, !UPT ;  /* 0x0000000b0c074290 */ /* 0x000fe200087fe43f */
[----:B------:R-:W-:Y:S01]  /*0e90*/  PLOP3.LUT P1, PT, PT, PT, UP4, 0x80, 0x0 ;  /* 0x000000000000781c */ /* 0x000fe20003f2f048 */
[----:B------:R-:W-:Y:S02]  /*0ea0*/  UIADD3 UR8, UP0, UR13, UR8, URZ ;  /* 0x000000080d087290 */ /* 0x000fe4000ff1e03f */
[----:B------:R-:W-:Y:S02]  /*0eb0*/  PLOP3.LUT P2, PT, PT, PT, UP1, 0x80, 0x0 ;  /* 0x000000000000781c */ /* 0x000fe40003f4f018 */
[----:B------:R-:W-:Y:S01]  /*0ec0*/  UIADD3.X UR9, UR12, UR9, URZ, UP0, !UPT ;  /* 0x000000090c097290 */ /* 0x000fe200087fe43f */
[----:B------:R-:W-:Y:S01]  /*0ed0*/  MOV R6, UR6 ;  /* 0x0000000600067c02 */ /* 0x000fe20008000f00 */
[----:B------:R-:W-:-:S06]  /*0ee0*/  IMAD.U32 R7, RZ, RZ, UR7 ;  /* 0x00000007ff077e24 */ /* 0x000fcc000f8e00ff */
[----:B----45:R4:W5:Y:S01]  /*0ef0*/  @P1 LDG.E R6, [R6.64] ;  /* 0x0000000406061981 */ /* 0x030962000c1e1900 */
[----:B-1----:R-:W-:Y:S01]  /*0f00*/  IMAD.U32 R4, RZ, RZ, UR8 ;  /* 0x00000008ff047e24 */ /* 0x002fe2000f8e00ff */
[----:B------:R-:W-:-:S05]  /*0f10*/  MOV R5, UR9 ;  /* 0x0000000900057c02 */ /* 0x000fca0008000f00 */
[----:B----4-:R-:W4:Y:S01]  /*0f20*/  @!P2 LDG.E R7, [R4.64] ;  /* 0x000000040407a981 */ /* 0x010f22000c1e1900 */
[----:B------:R-:W-:Y:S02]  /*0f30*/  UMOV UR16, 0xffffffff ;  /* 0xffffffff00107882 */ /* 0x000fe40000000000 */
[----:B------:R-:W-:Y:S02]  /*0f40*/  UMOV UR17, URZ ;  /* 0x0000003f00117c82 */ /* 0x000fe40008000000 */
[----:B------:R-:W-:Y:S02]  /*0f50*/  UMOV UR24, 0xffffffff ;  /* 0xffffffff00187882 */ /* 0x000fe40000000000 */
[----:B------:R-:W-:Y:S01]  /*0f60*/  ULDC UR8, c[0x0][0x218] ;  /* 0x0000860000087ab9 */ /* 0x000fe20000000800 */
[----:B--2---:R-:W1:Y:S08]  /*0f70*/  @P0 R2UR UR16, R9 ;  /* 0x00000000091003c2 */ /* 0x004e7000000e0000 */
[----:B---3--:R-:W1:Y:S01]  /*0f80*/  @P0 R2UR UR6, R8 ;  /* 0x00000000080603c2 */ /* 0x008e6200000e0000 */
[----:B------:R-:W-:-:S04]  /*0f90*/  ISETP.NE.U32.AND P0, PT, RZ, c[0x0][0x248], PT ;  /* 0x00009200ff007a0c */ /* 0x000fc80003f05070 */
[----:B------:R-:W-:-:S03]  /*0fa0*/  ISETP.NE.AND.EX P0, PT, RZ, c[0x0][0x24c], PT, P0 ;  /* 0x00009300ff007a0c */ /* 0x000fc60003f05300 */
[----:B-----5:R2:W3:Y:S01]  /*0fb0*/  @P1 R2UR UR17, R6 ;  /* 0x00000000061113c2 */ /* 0x0204e200000e0000 */
[----:B-1----:R-:W-:-:S07]  /*0fc0*/  @UP6 UIADD3 UR28, UR6, -UR16, URZ ;  /* 0x80000010061c6290 */ /* 0x002fce000fffe03f */
[----:B------:R-:W-:Y:S01]  /*0fd0*/  @!UP6 ULDC UR28, c[0x0][0x214] ;  /* 0x00008500001ceab9 */ /* 0x000fe20000000800 */
[----:B----4-:R2:W1:Y:S01]  /*0fe0*/  @!P2 R2UR UR24, R7 ;  /* 0x000000000718a3c2 */ /* 0x01046200000e0000 */
[----:B------:R-:W-:Y:S05]  /*0ff0*/  @!P0 BRA `(.L_x_5) ;  /* 0x0000007000008947 */ /* 0x000fea0003800000 */
[----:B---3--:R-:W-:-:S13]  /*1000*/  PLOP3.LUT P0, PT, PT, PT, UP5, 0x80, 0x0 ;  /* 0x000000000000781c */ /* 0x008fda0003f0f058 */
[----:B--2---:R-:W2:Y:S04]  /*1010*/  @P0 LDG.E R6, [R4.64+0x4] ;  /* 0x0000040404060981 */ /* 0x004ea8000c1e1900 */
[----:B------:R-:W3:Y:S01]  /*1020*/  @!P0 LDG.E R4, [R4.64] ;  /* 0x0000000404048981 */ /* 0x000ee2000c1e1900 */
[----:B--2---:R-:W2:Y:S02]  /*1030*/  @P0 R2UR UR6, R6 ;  /* 0x00000000060603c2 */ /* 0x004ea400000e0000 */
[----:B-12---:R-:W-:-:S11]  /*1040*/  @UP5 UIADD3 UR8, UR6, -UR24, URZ ;  /* 0x8000001806085290 */ /* 0x006fd6000fffe03f */
[----:B---3--:R1:W2:Y:S01]  /*1050*/  @!P0 R2UR UR8, R4 ;  /* 0x00000000040883c2 */ /* 0x0082a200000e0000 */
[----:B------:R-:W-:-:S07]  /*1060*/  DEPBAR.LE SB1, 0x0, {2} ;  /* 0x000090040000791a */ /* 0x000fce0000000000 */
.L_x_5:
[----:B---3--:R-:W-:Y:S02]  /*1070*/  ULDC.64 UR6, c[0x0][0x258] ;  /* 0x0000960000067ab9 */ /* 0x008fe40000000a00 */
[----:B------:R-:W-:-:S04]  /*1080*/  UISETP.NE.U32.AND UP1, UPT, URZ, UR6, UPT ;  /* 0x000000063f00728c */ /* 0x000fc8000bf25070 */
[----:B------:R-:W-:-:S06]  /*1090*/  UISETP.NE.AND.EX UP1, UPT, URZ, UR7, UPT, UP1 ;  /* 0x000000073f00728c */ /* 0x000fcc000bf25310 */
[----:B------:R-:W-:-:S05]  /*10a0*/  PLOP3.LUT P0, PT, PT, PT, UP1, 0x80, 0x0 ;  /* 0x000000000000781c */ /* 0x000fca0003f0f018 */
[----:B------:R-:W-:-:S04]  /*10b0*/  @UP1 UIADD3 UR6, UP0, UR13, UR6, URZ ;  /* 0x000000060d061290 */ /* 0x000fc8000ff1e03f */
[----:B------:R-:W-:Y:S02]  /*10c0*/  @UP1 UIADD3.X UR7, UR12, UR7, URZ, UP0, !UPT ;  /* 0x000000070c071290 */ /* 0x000fe400087fe43f */
[----:B------:R-:W-:-:S04]  /*10d0*/  IMAD.U32 R4, RZ, RZ, UR6 ;  /* 0x00000006ff047e24 */ /* 0x000fc8000f8e00ff */
[----:B------:R-:W-:Y:S01]  /*10e0*/  IMAD.U32 R5, RZ, RZ, UR7 ;  /* 0x00000007ff057e24 */ /* 0x000fe2000f8e00ff */
[----:B------:R-:W-:-:S04]  /*10f0*/  ULDC.64 UR6, c[0x0][0x268] ;  /* 0x00009a0000067ab9 */ /* 0x000fc80000000a00 */
[----:B------:R-:W3:Y:S01]  /*1100*/  @P0 LDG.E R4, [R4.64] ;  /* 0x0000000404040981 */ /* 0x000ee2000c1e1900 */
[----:B------:R-:W-:Y:S02]  /*1110*/  @!UP1 UISETP.NE.U32.AND UP0, UPT, URZ, UR6, UPT ;  /* 0x000000063f00928c */ /* 0x000fe4000bf05070 */
[----:B------:R-:W-:Y:S02]  /*1120*/  ULDC UR9, c[0x0][0x21c] ;  /* 0x0000870000097ab9 */ /* 0x000fe40000000800 */
[----:B------:R-:W-:Y:S02]  /*1130*/  @!UP1 UISETP.NE.AND.EX UP0, UPT, URZ, UR7, UPT, UP0 ;  /* 0x000000073f00928c */ /* 0x000fe4000bf05300 */
[----:B------:R-:W-:Y:S02]  /*1140*/  USHF.L.U32 UR23, UR18, 0x5, URZ ;  /* 0x0000000512177899 */ /* 0x000fe4000800063f */
[----:B------:R-:W-:Y:S01]  /*1150*/  @!UP1 USEL UR6, URZ, UR9, !UP0 ;  /* 0x000000093f069287 */ /* 0x000fe2000c000000 */
[----:B---3--:R-:W3:Y:S02]  /*1160*/  @P0 R2UR UR13, R4 ;  /* 0x00000000040d03c2 */ /* 0x008ee400000e0000 */
[----:B---3--:R-:W-:-:S02]  /*1170*/  @UP1 UIADD3 UR13, UR13, -UR17, URZ ;  /* 0x800000110d0d1290 */ /* 0x008fc4000fffe03f */
[----:B------:R-:W-:-:S04]  /*1180*/  @!UP1 UIADD3 UR13, UR6, UR8, -UR17 ;  /* 0x00000008060d9290 */ /* 0x000fc8000fffe811 */
[----:B------:R-:W-:-:S06]  /*1190*/  UISETP.GT.AND UP0, UPT, UR13, UR23, UPT ;  /* 0x000000170d00728c */ /* 0x000fcc000bf04270 */
[----:B------:R-:W-:-:S13]  /*11a0*/  PLOP3.LUT P0, PT, PT, PT, UP0, 0x80, 0x0 ;  /* 0x000000000000781c */ /* 0x000fda0003f0f008 */
[----:B------:R-:W-:Y:S05]  /*11b0*/  @!P0 BRA `(.L_x_6) ;  /* 0x000065a000008947 */ /* 0x000fea0003800000 */
[----:B-1----:R-:W-:Y:S02]  /*11c0*/  UISETP.NE.AND UP0, UPT, UR24, -0x1, UPT ;  /* 0xffffffff1800788c */ /* 0x002fe4000bf05270 */
[----:B------:R-:W-:Y:S02]  /*11d0*/  ULDC.64 UR6, c[0x0][0x190] ;  /* 0x0000640000067ab9 */ /* 0x000fe40000000a00 */
[----:B------:R-:W-:Y:S02]  /*11e0*/  UIMAD.WIDE.U32 UR8, UR16, UR6, URZ ;  /* 0x00000006100872a5 */ /* 0x000fe4000f8e003f */
[----:B------:R-:W-:Y:S01]  /*11f0*/  UIADD3 UR6, UR28, 0x3f, URZ ;  /* 0x0000003f1c067890 */ /* 0x000fe2000fffe03f */
[----:B------:R-:W-:Y:S01]  /*1200*/  PLOP3.LUT P0, PT, PT, PT, UP0, 0x80, 0x0 ;  /* 0x000000000000781c */ /* 0x000fe20003f0f008 */
[----:B------:R-:W-:Y:S02]  /*1210*/  UIMAD UR22, UR16, UR7, URZ ;  /* 0x00000007101672a4 */ /* 0x000fe4000f8e023f */
[----:B------:R-:W-:-:S02]  /*1220*/  USHF.R.S32.HI UR7, URZ, 0x1f, UR6 ;  /* 0x0000001f3f077899 */ /* 0x000fc40008011406 */
[----:B------:R-:W-:Y:S02]  /*1230*/  @UP0 UIADD3 UR12, UR17, UR24, URZ ;  /* 0x00000018110c0290 */ /* 0x000fe4000fffe03f */
[----:B------:R-:W-:Y:S02]  /*1240*/  ULDC.64 UR20, c[0x0][0x198] ;  /* 0x0000660000147ab9 */ /* 0x000fe40000000a00 */
[----:B------:R-:W-:Y:S02]  /*1250*/  ULEA.HI UR35, UR7, UR6, URZ, 0x6 ;  /* 0x0000000607237291 */ /* 0x000fe4000f8f303f */
[----:B------:R-:W-:Y:S02]  /*1260*/  @UP0 UIMAD.WIDE.U32 UR6, UR12, UR20, URZ ;  /* 0x000000140c0602a5 */ /* 0x000fe4000f8e003f */
[----:B------:R-:W-:Y:S02]  /*1270*/  UISETP.NE.AND UP1, UPT, UR16, -0x1, UPT ;  /* 0xffffffff1000788c */ /* 0x000fe4000bf25270 */
[----:B------:R-:W-:-:S02]  /*1280*/  ULDC.64 UR14, c[0x0][0x178] ;  /* 0x00005e00000e7ab9 */ /* 0x000fc40000000a00 */
[----:B------:R-:W-:Y:S02]  /*1290*/  UIMAD UR19, UR38, UR14, URZ ;  /* 0x0000000e261372a4 */ /* 0x000fe4000f8e023f */
[----:B------:R-:W-:Y:S02]  /*12a0*/  @UP0 UIMAD UR32, UR12, UR21, UR7 ;  /* 0x000000150c2002a4 */ /* 0x000fe4000f8e0207 */
[----:B------:R-:W-:Y:S02]  /*12b0*/  ULOP3.LUT UR7, UR35, 0xffffffc0, URZ, 0xc0, !UPT ;  /* 0xffffffc023077892 */ /* 0x000fe4000f8ec03f */
[----:B------:R-:W-:Y:S02]  /*12c0*/  UIMAD.WIDE.U32 UR10, UR33, UR14, URZ ;  /* 0x0000000e210a72a5 */ /* 0x000fe4000f8e003f */
[----:B------:R-:W-:Y:S02]  /*12d0*/  UIMAD UR15, UR33, UR15, UR19 ;  /* 0x0000000f210f72a4 */ /* 0x000fe4000f8e0213 */
[----:B------:R-:W-:-:S02]  /*12e0*/  UIADD3 UR20, UR7, -0x40, URZ ;  /* 0xffffffc007147890 */ /* 0x000fc4000fffe03f */
[----:B------:R-:W-:Y:S02]  /*12f0*/  UIADD3 UR26, UR11, UR15, URZ ;  /* 0x0000000f0b1a7290 */ /* 0x000fe4000fffe03f */
[----:B------:R-:W-:Y:S02]  /*1300*/  USEL UR29, UR10, UR8, !UP1 ;  /* 0x000000080a1d7287 */ /* 0x000fe4000c800000 */
[----:B------:R-:W-:Y:S02]  /*1310*/  @UP1 UIADD3 UR26, UR9, UR22, URZ ;  /* 0x00000016091a1290 */ /* 0x000fe4000fffe03f */
[----:B------:R-:W-:Y:S02]  /*1320*/  USHF.R.S32.HI UR30, URZ, 0x1f, UR20 ;  /* 0x0000001f3f1e7899 */ /* 0x000fe40008011414 */
[----:B------:R-:W-:Y:S01]  /*1330*/  @UP0 UMOV UR31, UR6 ;  /* 0x00000006001f0c82 */ /* 0x000fe20008000000 */
[----:B------:R-:W-:Y:S05]  /*1340*/  @P0 BRA `(.L_x_7) ;  /* 0x000000c000000947 */ /* 0x000fea0003800000 */
[----:B------:R-:W-:Y:S02]  /*1350*/  USHF.R.S32.HI UR6, URZ, 0x1f, UR17 ;  /* 0x0000001f3f067899 */ /* 0x000fe40008011411 */
[----:B------:R-:W-:-:S02]  /*1360*/  ULDC.64 UR8, c[0x0][0x198] ;  /* 0x0000660000087ab9 */ /* 0x000fc40000000a00 */
[----:B------:R-:W-:Y:S02]  /*1370*/  UIMAD UR10, UR6, UR8, URZ ;  /* 0x00000008060a72a4 */ /* 0x000fe4000f8e023f */
[----:B------:R-:W-:Y:S02]  /*1380*/  UIMAD.WIDE.U32 UR6, UR17, UR8, URZ ;  /* 0x00000008110672a5 */ /* 0x000fe4000f8e003f */
[----:B------:R-:W-:-:S03]  /*1390*/  UIMAD UR9, UR17, UR9, UR10 ;  /* 0x00000009110972a4 */ /* 0x000fc6000f8e020a */
[----:B------:R-:W-:Y:S02]  /*13a0*/  ULDC.64 UR10, c[0x0][0x180] ;  /* 0x00006000000a7ab9 */ /* 0x000fe40000000a00 */
[----:B------:R-:W-:Y:S02]  /*13b0*/  UIADD3 UR7, UR7, UR9, URZ ;  /* 0x0000000907077290 */ /* 0x000fe4000fffe03f */
[----:B------:R-:W-:Y:S02]  /*13c0*/  UIMAD UR8, UR38, UR10, URZ ;  /* 0x0000000a260872a4 */ /* 0x000fe4000f8e023f */
[----:B------:R-:W-:Y:S02]  /*13d0*/  UIMAD.WIDE.U32 UR6, UR33, UR10, UR6 ;  /* 0x0000000a210672a5 */ /* 0x000fe4000f8e0006 */
[----:B------:R-:W-:-:S04]  /*13e0*/  UIMAD UR8, UR33, UR11, UR8 ;  /* 0x0000000b210872a4 */ /* 0x000fc8000f8e0208 */
[----:B------:R-:W-:Y:S02]  /*13f0*/  UIADD3 UR32, UR7, UR8, URZ ;  /* 0x0000000807207290 */ /* 0x000fe4000fffe03f */
[----:B------:R-:W-:Y:S02]  /*1400*/  UMOV UR31, UR6 ;  /* 0x00000006001f7c82 */ /* 0x000fe40008000000 */
.L_x_7:
[----:B------:R-:W-:Y:S02]  /*1410*/  @UP0 UIADD3 UR8, UR17, UR24, URZ ;  /* 0x0000001811080290 */ /* 0x000fe4000fffe03f */
[----:B------:R-:W-:Y:S02]  /*1420*/  ULDC.64 UR10, c[0x0][0x1a0] ;  /* 0x00006800000a7ab9 */ /* 0x000fe40000000a00 */
[----:B------:R-:W-:-:S04]  /*1430*/  @UP0 UIMAD.WIDE.U32 UR6, UR8, UR10, URZ ;  /* 0x0000000a080602a5 */ /* 0x000fc8000f8e003f */
[----:B------:R-:W-:-:S03]  /*1440*/  @UP0 UIMAD UR27, UR8, UR11, UR7 ;  /* 0x0000000b081b02a4 */ /* 0x000fc6000f8e0207 */
[----:B------:R-:W-:Y:S01]  /*1450*/  @UP0 UMOV UR25, UR6 ;  /* 0x0000000600190c82 */ /* 0x000fe20008000000 */
[----:B------:R-:W-:Y:S05]  /*1460*/  @P0 BRA `(.L_x_8) ;  /* 0x000000c000000947 */ /* 0x000fea0003800000 */
[----:B------:R-:W-:Y:S02]  /*1470*/  USHF.R.S32.HI UR6, URZ, 0x1f, UR17 ;  /* 0x0000001f3f067899 */ /* 0x000fe40008011411 */
[----:B------:R-:W-:Y:S02]  /*1480*/  ULDC.64 UR8, c[0x0][0x1a0] ;  /* 0x0000680000087ab9 */ /* 0x000fe40000000a00 */
        /* <DEDUP_REMOVED lines=10> */
.L_x_8:
[----:B------:R-:W-:Y:S01]  /*1530*/  IABS R8, c[0x0][0x1c8] ;  /* 0x0000720000087a13 */ /* 0x000fe20000000000 */
[----:B------:R-:W-:Y:S01]  /*1540*/  ULDC.64 UR8, c[0x0][0x370] ;  /* 0x0000dc0000087ab9 */ /* 0x000fe20000000a00 */
[----:B--2---:R-:W-:Y:S01]  /*1550*/  IABS R7, UR34 ;  /* 0x0000002200077c13 */ /* 0x004fe20008000000 */
[----:B------:R-:W-:Y:S01]  /*1560*/  @UP1 UIMAD.WIDE.U32 UR6, UR16, UR8, URZ ;  /* 0x00000008100612a5 */ /* 0x000fe2000f8e003f */
[----:B------:R-:W1:Y:S01]  /*1570*/  I2F.RP R4, R8 ;  /* 0x0000000800047306 */ /* 0x000e620000209400 */
[----:B------:R-:W-:Y:S01]  /*1580*/  ULDC UR10, c[0x0][0x224] ;  /* 0x00008900000a7ab9 */ /* 0x000fe20000000800 */
[----:B------:R-:W-:Y:S01]  /*1590*/  ISETP.LE.AND P1, PT, RZ, UR54, PT ;  /* 0x00000036ff007c0c */ /* 0x000fe2000bf23270 */
[----:B------:R-:W-:-:S03]  /*15a0*/  @UP1 UIMAD UR21, UR16, UR9, UR7 ;  /* 0x00000009101512a4 */ /* 0x000fc6000f8e0207 */
[----:B------:R-:W-:Y:S02]  /*15b0*/  @UP1 UMOV UR19, UR6 ;  /* 0x0000000600131c82 */ /* 0x000fe40008000000 */
[----:B------:R-:W-:Y:S02]  /*15c0*/  ULDC.64 UR6, c[0x0][0x368] ;  /* 0x0000da0000067ab9 */ /* 0x000fe40000000a00 */
[----:B------:R-:W-:-:S04]  /*15d0*/  @!UP1 UIMAD UR8, UR38, UR6, URZ ;  /* 0x00000006260892a4 */ /* 0x000fc8000f8e023f */
[----:B------:R-:W-:Y:S01]  /*15e0*/  @!UP1 UIMAD UR8, UR33, UR7, UR8 ;  /* 0x00000007210892a4 */ /* 0x000fe2000f8e0208 */
[----:B-1----:R-:W1:Y:S01]  /*15f0*/  MUFU.RCP R4, R4 ;  /* 0x0000000400047308 */ /* 0x002e620000001000 */
[----:B------:R-:W-:-:S04]  /*1600*/  @!UP1 UIMAD.WIDE.U32 UR6, UR33, UR6, URZ ;  /* 0x00000006210692a5 */ /* 0x000fc8000f8e003f */
[----:B------:R-:W-:Y:S02]  /*1610*/  @!UP1 UIADD3 UR21, UR7, UR8, URZ ;  /* 0x0000000807159290 */ /* 0x000fe4000fffe03f */
[----:B------:R-:W-:Y:S02]  /*1620*/  UIMAD UR8, UR37, UR16, URZ ;  /* 0x00000010250872a4 */ /* 0x000fe4000f8e023f */
[----:B------:R-:W-:Y:S02]  /*1630*/  @!UP1 UMOV UR19, UR6 ;  /* 0x0000000600139c82 */ /* 0x000fe40008000000 */
[----:B------:R-:W-:Y:S02]  /*1640*/  UIMAD UR6, UR38, UR10, UR50 ;  /* 0x0000000a260672a4 */ /* 0x000fe4000f8e0232 */
[----:B------:R-:W-:Y:S02]  /*1650*/  USHF.L.U32 UR10, UR33, 0x7, URZ ;  /* 0x00000007210a7899 */ /* 0x000fe4000800063f */
[----:B------:R-:W-:Y:S01]  /*1660*/  UIADD3 UR6, UR43, UR6, URZ ;  /* 0x000000062b067290 */ /* 0x000fe2000fffe03f */
[----:B-1----:R-:W-:-:S03]  /*1670*/  IADD3 R4, R4, 0xffffffe, RZ ;  /* 0x0ffffffe04047810 */ /* 0x002fc60007ffe0ff */
[----:B------:R-:W-:Y:S01]  /*1680*/  UIMAD UR6, UR36, UR6, UR49 ;  /* 0x00000006240672a4 */ /* 0x000fe2000f8e0231 */
[----:B------:R-:W1:Y:S03]  /*1690*/  F2I.FTZ.U32.TRUNC.NTZ R5, R4 ;  /* 0x0000000400057305 */ /* 0x000e66000021f000 */
[----:B------:R-:W-:Y:S02]  /*16a0*/  UIADD3 UR15, UR41, UR6, URZ ;  /* 0x00000006290f7290 */ /* 0x000fe4000fffe03f */
[----:B------:R-:W-:-:S04]  /*16b0*/  UIMAD.WIDE.U32 UR6, UR36, UR16, URZ ;  /* 0x00000010240672a5 */ /* 0x000fc8000f8e003f */
[----:B------:R-:W-:Y:S02]  /*16c0*/  @UP1 UIADD3 UR15, UR7, UR8, URZ ;  /* 0x00000008070f1290 */ /* 0x000fe4000fffe03f */
[----:B------:R-:W-:Y:S02]  /*16d0*/  USEL UR22, UR40, UR6, !UP1 ;  /* 0x0000000628167287 */ /* 0x000fe4000c800000 */
[----:B------:R-:W-:Y:S02]  /*16e0*/  ULDC.64 UR8, c[0x0][0x3d8] ;  /* 0x0000f60000087ab9 */ /* 0x000fe40000000a00 */
[----:B------:R-:W-:Y:S01]  /*16f0*/  UIMAD.WIDE.U32 UR6, UR60, UR8, URZ ;  /* 0x000000083c0672a5 */ /* 0x000fe2000f8e003f */
[----:B-1----:R-:W-:-:S03]  /*1700*/  IMAD.MOV R4, RZ, RZ, -R5 ;  /* 0x000000ffff047224 */ /* 0x002fc600078e0a05 */
[----:B------:R-:W-:Y:S01]  /*1710*/  USEL UR12, UR6, URZ, UP3 ;  /* 0x0000003f060c7287 */ /* 0x000fe20009800000 */
[----:B------:R-:W-:Y:S01]  /*1720*/  IMAD R6, R4, R8, RZ ;  /* 0x0000000804067224 */ /* 0x000fe200078e02ff */
[----:B------:R-:W-:Y:S01]  /*1730*/  USHF.L.U64.HI UR6, UR33, 0x7, UR38 ;  /* 0x0000000721067899 */ /* 0x000fe20008010226 */
[----:B------:R-:W-:Y:S01]  /*1740*/  IMAD.MOV.U32 R4, RZ, RZ, RZ ;  /* 0x000000ffff047224 */ /* 0x000fe200078e00ff */
[----:B------:R-:W-:Y:S02]  /*1750*/  UIMAD UR9, UR60, UR9, UR7 ;  /* 0x000000093c0972a4 */ /* 0x000fe4000f8e0207 */
[----:B------:R-:W-:Y:S01]  /*1760*/  USEL UR7, UR6, URZ, UP6 ;  /* 0x0000003f06077287 */ /* 0x000fe2000b000000 */
[----:B------:R-:W-:Y:S01]  /*1770*/  IMAD.HI.U32 R4, R5, R6, R4 ;  /* 0x0000000605047227 */ /* 0x000fe200078e0004 */
[----:B------:R-:W-:Y:S02]  /*1780*/  USEL UR6, UR10, URZ, UP6 ;  /* 0x0000003f0a067287 */ /* 0x000fe4000b000000 */
[----:B------:R-:W-:Y:S01]  /*1790*/  USEL UR11, UR9, URZ, UP3 ;  /* 0x0000003f090b7287 */ /* 0x000fe20009800000 */
[----:B------:R-:W-:Y:S01]  /*17a0*/  IMAD.MOV.U32 R5, RZ, RZ, R7 ;  /* 0x000000ffff057224 */ /* 0x000fe200078e0007 */
[----:B------:R-:W-:-:S02]  /*17b0*/  UIADD3 UR6, UP0, UR20, UR6, URZ ;  /* 0x0000000614067290 */ /* 0x000fc4000ff1e03f */
[----:B------:R-:W-:Y:S01]  /*17c0*/  ULDC UR10, c[0x0][0x234] ;  /* 0x00008d00000a7ab9 */ /* 0x000fe20000000800 */
[----:B------:R-:W-:Y:S01]  /*17d0*/  IMAD.HI.U32 R4, R4, R5, RZ ;  /* 0x0000000504047227 */ /* 0x000fe200078e00ff */
[----:B------:R-:W-:Y:S02]  /*17e0*/  UIADD3.X UR8, UR30, UR7, URZ, UP0, !UPT ;  /* 0x000000071e087290 */ /* 0x000fe400087fe43f */
[----:B------:R-:W-:Y:S01]  /*17f0*/  UIMAD UR7, UR37, UR6, URZ ;  /* 0x00000006250772a4 */ /* 0x000fe2000f8e023f */
[----:B------:R-:W-:-:S03]  /*1800*/  IMAD.MOV R6, RZ, RZ, -R4 ;  /* 0x000000ffff067224 */ /* 0x000fc600078e0a04 */
[----:B------:R-:W-:Y:S01]  /*1810*/  UIMAD UR8, UR36, UR8, UR7 ;  /* 0x00000008240872a4 */ /* 0x000fe2000f8e0207 */
[----:B------:R-:W-:Y:S01]  /*1820*/  IMAD R5, R8, R6, R5 ;  /* 0x0000000608057224 */ /* 0x000fe200078e0205 */
[----:B------:R-:W-:-:S04]  /*1830*/  @UP2 USEL UR7, UR52, UR16, !UP1 ;  /* 0x0000001034072287 */ /* 0x000fc8000c800000 */
[----:B------:R-:W-:Y:S01]  /*1840*/  ISETP.GT.U32.AND P0, PT, R8, R5, PT ;  /* 0x000000050800720c */ /* 0x000fe20003f04070 */
[----:B------:R-:W-:Y:S02]  /*1850*/  @UP2 UIMAD UR14, UR34, UR10, UR7 ;  /* 0x0000000a220e22a4 */ /* 0x000fe4000f8e0207 */
[----:B------:R-:W-:-:S04]  /*1860*/  UIMAD.WIDE.U32 UR6, UR36, UR6, URZ ;  /* 0x00000006240672a5 */ /* 0x000fc8000f8e003f */
[----:B------:R-:W-:Y:S02]  /*1870*/  UIADD3 UR9, UR7, UR8, URZ ;  /* 0x0000000807097290 */ /* 0x000fe4000fffe03f */
[----:B------:R-:W-:-:S04]  /*1880*/  @!UP2 UMOV UR14, UR47 ;  /* 0x0000002f000eac82 */ /* 0x000fc80008000000 */
[----:B------:R-:W-:Y:S01]  /*1890*/  @!P0 IMAD.IADD R5, R5, 0x1, -R8 ;  /* 0x0000000105058824 */ /* 0x000fe200078e0a08 */
[----:B------:R-:W-:Y:S02]  /*18a0*/  @!P0 IADD3 R4, R4, 0x1, RZ ;  /* 0x0000000104048810 */ /* 0x000fe40007ffe0ff */
[----:B------:R-:W-:Y:S02]  /*18b0*/  PLOP3.LUT P0, PT, PT, PT, UP2, 0x80, 0x0 ;  /* 0x000000000000781c */ /* 0x000fe40003f0f028 */
[----:B------:R-:W-:-:S13]  /*18c0*/  ISETP.GE.U32.AND P2, PT, R5, R8, PT ;  /* 0x000000080500720c */ /* 0x000fda0003f46070 */
[----:B------:R-:W-:Y:S02]  /*18d0*/  @P2 IADD3 R4, R4, 0x1, RZ ;  /* 0x0000000104042810 */ /* 0x000fe40007ffe0ff */
[----:B------:R-:W-:-:S03]  /*18e0*/  ISETP.NE.AND P2, PT, RZ, c[0x0][0x1c8], PT ;  /* 0x00007200ff007a0c */ /* 0x000fc60003f45270 */
[----:B------:R-:W-:-:S04]  /*18f0*/  IMAD.MOV.U32 R18, RZ, RZ, R4 ;  /* 0x000000ffff127224 */ /* 0x000fc800078e0004 */
[----:B------:R-:W-:-:S06]  /*1900*/  @!P1 IMAD.MOV R18, RZ, RZ, -R18 ;  /* 0x000000ffff129224 */ /* 0x000fcc00078e0a12 */
[----:B------:R-:W-:-:S04]  /*1910*/  @!P2 LOP3.LUT R18, RZ, c[0x0][0x1c8], RZ, 0x33, !PT ;  /* 0x00007200ff12aa12 */ /* 0x000fc800078e33ff */
[----:B------:R-:W-:Y:S01]  /*1920*/  SHF.R.S32.HI R26, RZ, 0x1f, R18 ;  /* 0x0000001fff1a7819 */ /* 0x000fe20000011412 */
[----:B------:R-:W-:Y:S05]  /*1930*/  @!P0 BRA `(.L_x_9) ;  /* 0x0000005000008947 */ /* 0x000fea0003800000 */
[----:B------:R-:W-:Y:S02]  /*1940*/  ULDC UR8, c[0x0][0x224] ;  /* 0x0000890000087ab9 */ /* 0x000fe40000000800 */
[----:B------:R-:W-:-:S04]  /*1950*/  @!UP1 UIMAD UR16, UR33, UR8, URZ ;  /* 0x00000008211092a4 */ /* 0x000fc8000f8e023f */
[----:B------:R-:W-:-:S04]  /*1960*/  ULEA UR8, UR33, UR16, 0x7 ;  /* 0x0000001021087291 */ /* 0x000fc8000f8e383f */
[----:B------:R-:W-:Y:S01]  /*1970*/  UIMAD UR10, UR53, UR34, UR8 ;  /* 0x00000022350a72a4 */ /* 0x000fe2000f8e0208 */
[----:B------:R-:W-:Y:S05]  /*1980*/  BRA `(.L_x_10) ;  /* 0x0000001000007947 */ /* 0x000fea0003800000 */
.L_x_9:
[----:B------:R-:W-:Y:S02]  /*1990*/  UMOV UR10, UR48 ;  /* 0x00000030000a7c82 */ /* 0x000fe40008000000 */
.L_x_10:
[----:B------:R-:W1:Y:S01]  /*19a0*/  S2R R30, SR_TID.X ;  /* 0x00000000001e7919 */ /* 0x000e620000002100 */
[--C-:B------:R-:W-:Y:S01]  /*19b0*/  SHF.R.S32.HI R29, RZ, 0x1f, R240.reuse ;  /* 0x0000001fff1d7819 */ /* 0x100fe200000114f0 */
[----:B------:R-:W-:Y:S01]  /*19c0*/  IMAD.U32 R6, RZ, RZ, UR20 ;  /* 0x00000014ff067e24 */ /* 0x000fe2000f8e00ff */
[----:B------:R-:W-:Y:S01]  /*19d0*/  UIADD3 UR6, UP5, UP4, UR6, UR39, UR45 ;  /* 0x0000002706067290 */ /* 0x000fe2000fcbe02d */
[----:B------:R-:W2:Y:S01]  /*19e0*/  S2R R31, SR_TID.X ;  /* 0x00000000001f7919 */ /* 0x000ea20000002100 */
[C---:B------:R-:W-:Y:S01]  /*19f0*/  IADD3 R33, R240.reuse, 0x40, RZ ;  /* 0x00000040f0217810 */ /* 0x040fe20007ffe0ff */
[----:B------:R-:W-:Y:S01]  /*1a00*/  IMAD.MOV.U32 R28, RZ, RZ, R240 ;  /* 0x000000ffff1c7224 */ /* 0x000fe200078e00f0 */
[----:B------:R-:W-:Y:S01]  /*1a10*/  UIADD3 UR12, UP1, UP0, UR12, UR6, UR22 ;  /* 0x000000060c0c7290 */ /* 0x000fe2000f83e016 */
[----:B------:R-:W3:Y:S01]  /*1a20*/  S2R R8, SR_TID.X ;  /* 0x0000000000087919 */ /* 0x000ee20000002100 */
[----:B------:R-:W-:Y:S01]  /*1a30*/  ISETP.GE.AND P1, PT, R33, c[0x0][0x220], PT ;  /* 0x0000880021007a0c */ /* 0x000fe20003f26270 */
[----:B------:R-:W-:Y:S01]  /*1a40*/  UIADD3.X UR6, UR9, UR46, UR51, UP5, UP4 ;  /* 0x0000002e09067290 */ /* 0x000fe2000afe8433 */
[C---:B------:R-:W-:Y:S01]  /*1a50*/  ISETP.GE.AND P5, PT, R240.reuse, c[0x0][0x220], PT ;  /* 0x00008800f0007a0c */ /* 0x040fe20003fa6270 */
[----:B------:R4:W-:Y:S01]  /*1a60*/  STL.64 [R1+0x8], R28 ;  /* 0x0000081c01007387 */ /* 0x0009e20000100a00 */
[----:B------:R-:W-:Y:S01]  /*1a70*/  SEL R9, RZ, 0xffffffff, P1 ;  /* 0xffffffffff097807 */ /* 0x000fe20000800000 */
[----:B------:R-:W-:Y:S01]  /*1a80*/  UIADD3.X UR11, UR11, UR6, UR15, UP1, UP0 ;  /* 0x000000060b0b7290 */ /* 0x000fe20008fe040f */
[----:B------:R-:W-:Y:S01]  /*1a90*/  SEL R12, RZ, 0x1, P5 ;  /* 0x00000001ff0c7807 */ /* 0x000fe20002800000 */
[----:B------:R-:W-:Y:S01]  /*1aa0*/  UISETP.GE.AND UP0, UPT, UR28, 0x1, UPT ;  /* 0x000000011c00788c */ /* 0x000fe2000bf06270 */
[----:B------:R-:W-:Y:S01]  /*1ab0*/  IADD3 R32, R240, 0xc0, RZ ;  /* 0x000000c0f0207810 */ /* 0x000fe20007ffe0ff */
[----:B------:R-:W-:Y:S01]  /*1ac0*/  ULDC.64 UR6, c[0x0][0x370] ;  /* 0x0000dc0000067ab9 */ /* 0x000fe20000000a00 */
[----:B------:R-:W-:Y:S01]  /*1ad0*/  BSSY B1, `(.L_x_6) ;  /* 0x00005c8000017945 */ /* 0x000fe20003800000 */
[----:B------:R-:W-:Y:S01]  /*1ae0*/  UIMAD UR6, UR30, UR6, URZ ;  /* 0x000000061e0672a4 */ /* 0x000fe2000f8e023f */
[----:B------:R-:W-:Y:S01]  /*1af0*/  ISETP.GE.AND P2, PT, R32, c[0x0][0x220], PT ;  /* 0x0000880020007a0c */ /* 0x000fe20003f46270 */
[----:B------:R-:W-:Y:S01]  /*1b00*/  UIADD3 UR14, UR20, UR14, URZ ;  /* 0x0000000e140e7290 */ /* 0x000fe2000fffe03f */
[----:B-1----:R-:W-:Y:S01]  /*1b10*/  SHF.R.S32.HI R30, RZ, 0x1f, R30 ;  /* 0x0000001fff1e7819 */ /* 0x002fe2000001141e */
[----:B------:R-:W-:-:S02]  /*1b20*/  UIMAD UR8, UR20, UR7, UR6 ;  /* 0x00000007140872a4 */ /* 0x000fc4000f8e0206 */
[----:B------:R-:W-:Y:S01]  /*1b30*/  ULEA.HI.SX32 UR22, UR35, 0xffffffff, 0x1a ;  /* 0xffffffff23167891 */ /* 0x000fe2000f8fd23f */
[----:B--2---:R-:W-:Y:S01]  /*1b40*/  LEA.HI R30, R30, R31, RZ, 0x3 ;  /* 0x0000001f1e1e7211 */ /* 0x004fe200078f18ff */
[----:B------:R-:W-:Y:S02]  /*1b50*/  ULDC.64 UR6, c[0x0][0x378] ;  /* 0x0000de0000067ab9 */ /* 0x000fe40000000a00 */
[----:B------:R-:W-:Y:S01]  /*1b60*/  UIMAD UR6, UR59, UR6, URZ ;  /* 0x000000063b0672a4 */ /* 0x000fe2000f8e023f */
[----:B------:R-:W-:-:S03]  /*1b70*/  SHF.R.S32.HI R30, RZ, 0x3, R30 ;  /* 0x00000003ff1e7819 */ /* 0x000fc6000001141e */
[----:B------:R-:W-:Y:S01]  /*1b80*/  UIMAD UR16, UR34, UR7, UR6 ;  /* 0x00000007221072a4 */ /* 0x000fe2000f8e0206 */
[----:B------:R-:W-:Y:S01]  /*1b90*/  SHF.R.S32.HI R27, RZ, 0x1f, R30 ;  /* 0x0000001fff1b7819 */ /* 0x000fe2000001141e */
[----:B------:R-:W-:Y:S01]  /*1ba0*/  UIADD3 UR6, UR20, UR10, URZ ;  /* 0x0000000a14067290 */ /* 0x000fe2000fffe03f */
[----:B------:R-:W-:-:S04]  /*1bb0*/  IADD3 R19, P0, R30, UR20, RZ ;  /* 0x000000141e137c10 */ /* 0x000fc8000ff1e0ff */
[----:B------:R-:W-:Y:S02]  /*1bc0*/  IADD3.X R23, R27, UR30, RZ, P0, !PT ;  /* 0x0000001e1b177c10 */ /* 0x000fe400087fe4ff */
[----:B------:R-:W-:-:S04]  /*1bd0*/  IADD3 R4, P0, R240, UR19, RZ ;  /* 0x00000013f0047c10 */ /* 0x000fc8000ff1e0ff */
[----:B------:R-:W-:-:S05]  /*1be0*/  IADD3.X R5, R29, UR21, RZ, P0, !PT ;  /* 0x000000151d057c10 */ /* 0x000fca00087fe4ff */
[----:B------:R-:W-:Y:S01]  /*1bf0*/  IMAD.WIDE.U32 R4, R6, c[0x0][0x370], R4 ;  /* 0x0000dc0006047a25 */ /* 0x000fe200078e0004 */
[----:B---3--:R-:W-:-:S04]  /*1c00*/  SHF.R.S32.HI R6, RZ, 0x1f, R8 ;  /* 0x0000001fff067819 */ /* 0x008fc80000011408 */
[----:B------:R-:W-:Y:S02]  /*1c10*/  LEA.HI R6, R6, R8, RZ, 0x5 ;  /* 0x0000000806067211 */ /* 0x000fe400078f28ff */
[----:B------:R-:W-:Y:S01]  /*1c20*/  IADD3 R5, R5, UR8, RZ ;  /* 0x0000000805057c10 */ /* 0x000fe2000fffe0ff */
[----:B------:R-:W-:Y:S01]  /*1c30*/  ULDC.64 UR8, c[0x0][0x200] ;  /* 0x0000800000087ab9 */ /* 0x000fe20000000a00 */
[----:B------:R-:W-:Y:S01]  /*1c40*/  LOP3.LUT R7, R6, 0xffffffe0, RZ, 0xc0, !PT ;  /* 0xffffffe006077812 */ /* 0x000fe200078ec0ff */
[----:B------:R-:W-:Y:S01]  /*1c50*/  UIMAD.WIDE UR14, UR14, UR61, UR8 ;  /* 0x0000003d0e0e72a5 */ /* 0x000fe2000f8e0208 */
[----:B------:R-:W-:Y:S02]  /*1c60*/  SHF.R.S32.HI R10, RZ, 0x5, R6 ;  /* 0x00000005ff0a7819 */ /* 0x000fe40000011406 */
[----:B------:R-:W-:Y:S01]  /*1c70*/  IADD3 R6, R240, 0x80, RZ ;  /* 0x00000080f0067810 */ /* 0x000fe20007ffe0ff */
[----:B------:R-:W-:Y:S02]  /*1c80*/  IMAD.IADD R7, R8, 0x1, -R7 ;  /* 0x0000000108077824 */ /* 0x000fe400078e0a07 */
[----:B------:R-:W-:Y:S01]  /*1c90*/  IMAD R8, R23, c[0x0][0x190], RZ ;  /* 0x0000640017087a24 */ /* 0x000fe200078e02ff */
[----:B------:R-:W-:Y:S01]  /*1ca0*/  ISETP.GE.AND P6, PT, R6, c[0x0][0x220], PT ;  /* 0x0000880006007a0c */ /* 0x000fe20003fc6270 */
[----:B------:R-:W-:-:S02]  /*1cb0*/  IMAD R10, R10, UR44, R7 ;  /* 0x0000002c0a0a7c24 */ /* 0x000fc4000f8e0207 */
[----:B------:R-:W-:-:S03]  /*1cc0*/  IMAD.WIDE.U32 R6, R19, c[0x0][0x190], R28 ;  /* 0x0000640013067a25 */ /* 0x000fc600078e001c */
[----:B------:R-:W-:Y:S01]  /*1cd0*/  IADD3 R11, P0, R10, UR12, RZ ;  /* 0x0000000c0a0b7c10 */ /* 0x000fe2000ff1e0ff */
[----:B------:R-:W-:Y:S01]  /*1ce0*/  IMAD R25, R19, c[0x0][0x194], R8 ;  /* 0x0000650013197a24 */ /* 0x000fe200078e0208 */
[----:B------:R-:W-:Y:S01]  /*1cf0*/  IADD3 R8, P1, R6, UR29, RZ ;  /* 0x0000001d06087c10 */ /* 0x000fe2000ff3e0ff */
[----:B------:R-:W-:-:S03]  /*1d00*/  IMAD.SHL.U32 R6, R9, 0x2, RZ ;  /* 0x0000000209067824 */ /* 0x000fc600078e00ff */
[----:B------:R-:W-:Y:S02]  /*1d10*/  IADD3.X R9, R7, UR26, R25, P1, !PT ;  /* 0x0000001a07097c10 */ /* 0x000fe40008ffe419 */
[----:B------:R-:W-:Y:S01]  /*1d20*/  LOP3.LUT R13, R6, 0x2, R12, 0xe2, !PT ;  /* 0x00000002060d7812 */ /* 0x000fe200078ee20c */
[----:B------:R-:W-:Y:S01]  /*1d30*/  IMAD.U32 R6, RZ, RZ, UR34 ;  /* 0x00000022ff067e24 */ /* 0x000fe2000f8e00ff */
[----:B------:R-:W-:Y:S01]  /*1d40*/  LEA.HI.X.SX32 R12, R10, UR11, 0x1, P0 ;  /* 0x0000000b0a0c7c11 */ /* 0x000fe200080f0eff */
[----:B------:R-:W-:Y:S01]  /*1d50*/  ULDC.64 UR10, c[0x0][0x3c8] ;  /* 0x0000f200000a7ab9 */ /* 0x000fe20000000a00 */
[----:B------:R-:W-:Y:S01]  /*1d60*/  PLOP3.LUT P0, PT, PT, PT, UP0, 0x80, 0x0 ;  /* 0x000000000000781c */ /* 0x000fe20003f0f008 */
[----:B------:R-:W-:Y:S01]  /*1d70*/  IMAD.WIDE.U32 R4, R6, c[0x0][0x378], R4 ;  /* 0x0000de0006047a25 */ /* 0x000fe200078e0004 */
[----:B------:R-:W-:Y:S01]  /*1d80*/  SEL R10, RZ, 0x4, P6 ;  /* 0x00000004ff0a7807 */ /* 0x000fe20003000000 */
[----:B------:R-:W-:Y:S01]  /*1d90*/  UIMAD.WIDE UR6, UR6, UR61, UR10 ;  /* 0x0000003d060672a5 */ /* 0x000fe2000f8e020a */
[----:B------:R-:W-:-:S02]  /*1da0*/  SEL R6, RZ, 0x8, P2 ;  /* 0x00000008ff067807 */ /* 0x000fc40001000000 */
[----:B------:R-:W-:Y:S02]  /*1db0*/  LEA R238, P1, R11, c[0x0][0x350], 0x2 ;  /* 0x0000d4000bee7a11 */ /* 0x000fe400078210ff */
[----:B------:R-:W-:Y:S01]  /*1dc0*/  LOP3.LUT R20, R6, R13, R10, 0xfe, !PT ;  /* 0x0000000d06147212 */ /* 0x000fe200078efe0a */
[----:B------:R-:W-:Y:S01]  /*1dd0*/  IMAD.MOV.U32 R6, RZ, RZ, R4 ;  /* 0x000000ffff067224 */ /* 0x000fe200078e0004 */
[----:B------:R-:W-:Y:S02]  /*1de0*/  IADD3 R7, R5, UR16, RZ ;  /* 0x0000001005077c10 */ /* 0x000fe4000fffe0ff */
[----:B------:R-:W-:Y:S01]  /*1df0*/  LEA.HI.X R239, R11, c[0x0][0x354], R12, 0x2, P1 ;  /* 0x0000d5000bef7a11 */ /* 0x000fe200008f140c */
[----:B------:R-:W-:Y:S05]  /*1e00*/  @!P0 BRA `(.L_x_11) ;  /* 0x000052e000008947 */ /* 0x000fea0003800000 */
[----:B----4-:R-:W-:Y:S01]  /*1e10*/  PLOP3.LUT P0, PT, PT, PT, UP3, 0x80, 0x0 ;  /* 0x000000000000781c */ /* 0x010fe20003f0f038 */
[----:B------:R-:W-:Y:S01]  /*1e20*/  UMOV UR10, UR6 ;  /* 0x00000006000a7c82 */ /* 0x000fe20008000000 */
[----:B------:R-:W-:Y:S01]  /*1e30*/  IMAD.U32 R16, RZ, RZ, UR34 ;  /* 0x00000022ff107e24 */ /* 0x000fe2000f8e00ff */
[----:B------:R-:W-:Y:S01]  /*1e40*/  UMOV UR9, UR7 ;  /* 0x0000000700097c82 */ /* 0x000fe20008000000 */
[----:B------:R-:W-:Y:S01]  /*1e50*/  IMAD R4, R27, c[0x0][0x370], RZ ;  /* 0x0000dc001b047a24 */ /* 0x000fe200078e02ff */
[----:B------:R-:W-:Y:S01]  /*1e60*/  ULDC.64 UR6, c[0x0][0x1a8] ;  /* 0x00006a0000067ab9 */ /* 0x000fe20000000a00 */
[----:B------:R-:W-:Y:S01]  /*1e70*/  IMAD.WIDE.U32 R6, R30, c[0x0][0x370], R6 ;  /* 0x0000dc001e067a25 */ /* 0x000fe200078e0006 */
[----:B------:R-:W-:Y:S01]  /*1e80*/  UIMAD UR12, UR59, UR6, URZ ;  /* 0x000000063b0c72a4 */ /* 0x000fe2000f8e023f */
[----:B------:R-:W-:Y:S01]  /*1e90*/  BSSY B0, `(.L_x_12) ;  /* 0x0000045000007945 */ /* 0x000fe20003800000 */
[----:B------:R-:W-:Y:S01]  /*1ea0*/  UIMAD UR6, UR18, -0x20, UR13 ;  /* 0xffffffe0120678a4 */ /* 0x000fe2000f8e020d */
[----:B------:R-:W-:Y:S01]  /*1eb0*/  IMAD.WIDE.U32 R16, R16, c[0x0][0x1a8], R8 ;  /* 0x00006a0010107a25 */ /* 0x000fe200078e0008 */
[----:B------:R-:W-:-:S02]  /*1ec0*/  UIMAD UR12, UR34, UR7, UR12 ;  /* 0x00000007220c72a4 */ /* 0x000fc4000f8e020c */
[----:B------:R-:W-:Y:S01]  /*1ed0*/  @P0 BAR.SYNC.DEFER_BLOCKING 0x0 ;  /* 0x0000000000000b1d */ /* 0x000fe20000010000 */
[C---:B------:R-:W-:Y:S01]  /*1ee0*/  IMAD R4, R30.reuse, c[0x0][0x374], R4 ;  /* 0x0000dd001e047a24 */ /* 0x040fe200078e0204 */
[----:B------:R-:W-:Y:S02]  /*1ef0*/  ISETP.GE.AND P2, PT, R30, UR6, PT ;  /* 0x000000061e007c0c */ /* 0x000fe4000bf46270 */
[----:B------:R-:W-:Y:S01]  /*1f00*/  LEA R242, P0, R6, c[0x0][0x330], 0x1 ;  /* 0x0000cc0006f27a11 */ /* 0x000fe200078008ff */
[----:B------:R-:W-:Y:S01]  /*1f10*/  IMAD.IADD R21, R7, 0x1, R4 ;  /* 0x0000000107157824 */ /* 0x000fe200078e0204 */
[----:B------:R-:W-:Y:S01]  /*1f20*/  LEA R241, P1, R16, c[0x0][0x160], 0x1 ;  /* 0x0000580010f17a11 */ /* 0x000fe200078208ff */
[----:B------:R-:W-:Y:S01]  /*1f30*/  UMOV UR8, UR14 ;  /* 0x0000000e00087c82 */ /* 0x000fe20008000000 */
[----:B------:R-:W-:Y:S01]  /*1f40*/  IADD3 R24, R17, UR12, RZ ;  /* 0x0000000c11187c10 */ /* 0x000fe2000fffe0ff */
[----:B------:R-:W-:Y:S01]  /*1f50*/  UMOV UR7, UR15 ;  /* 0x0000000f00077c82 */ /* 0x000fe20008000000 */
[----:B------:R-:W-:Y:S01]  /*1f60*/  LEA.HI.X R244, R6, c[0x0][0x334], R21, 0x1, P0 ;  /* 0x0000cd0006f47a11 */ /* 0x000fe200000f0c15 */
[----:B------:R-:W-:Y:S01]  /*1f70*/  UMOV UR6, UR22 ;  /* 0x0000001600067c82 */ /* 0x000fe20008000000 */
[----:B------:R-:W-:-:S03]  /*1f80*/  LEA.HI.X R243, R16, c[0x0][0x164], R24, 0x1, P1 ;  /* 0x0000590010f37a11 */ /* 0x000fc600008f0c18 */
[----:B------:R1:W-:Y:S04]  /*1f90*/  @P2 STS.128 [R237+0x14000], RZ ;  /* 0x014000ffed002388 */ /* 0x0003e80000000c00 */
[----:B------:R1:W-:Y:S04]  /*1fa0*/  @P2 STS.128 [R237+0x15000], RZ ;  /* 0x015000ffed002388 */ /* 0x0003e80000000c00 */
[----:B------:R1:W-:Y:S04]  /*1fb0*/  @P2 STS.128 [R237+0x16000], RZ ;  /* 0x016000ffed002388 */ /* 0x0003e80000000c00 */
[----:B------:R1:W-:Y:S01]  /*1fc0*/  @P2 STS.128 [R237+0x17000], RZ ;  /* 0x017000ffed002388 */ /* 0x0003e20000000c00 */
[----:B------:R-:W-:Y:S05]  /*1fd0*/  @P2 BRA `(.L_x_13) ;  /* 0x0000030000002947 */ /* 0x000fea0003800000 */
[----:B------:R-:W-:Y:S01]  /*1fe0*/  IMAD.U32 R4, RZ, RZ, UR23 ;  /* 0x00000017ff047e24 */ /* 0x000fe2000f8e00ff */
[----:B------:R-:W-:-:S02]  /*1ff0*/  IADD3 R8, P0, R30, UR23, RZ ;  /* 0x000000171e087c10 */ /* 0x000fc4000ff1e0ff */
[----:B------:R-:W-:Y:S02]  /*2000*/  LOP3.LUT R10, R20, 0x1, RZ, 0xc0, !PT ;  /* 0x00000001140a7812 */ /* 0x000fe400078ec0ff */
[----:B------:R-:W-:Y:S01]  /*2010*/  LEA.HI.X.SX32 R9, R4, R27, 0x1, P0 ;  /* 0x0000001b04097211 */ /* 0x000fe200000f0eff */
[----:B------:R-:W-:Y:S01]  /*2020*/  IMAD.WIDE.U32 R4, R8, c[0x0][0x1a0], R28 ;  /* 0x0000680008047a25 */ /* 0x000fe200078e001c */
[----:B------:R-:W-:Y:S02]  /*2030*/  ISETP.NE.U32.AND P4, PT, R10, 0x1, PT ;  /* 0x000000010a00780c */ /* 0x000fe40003f85070 */
[----:B------:R-:W-:Y:S01]  /*2040*/  P2R R22, PR, RZ, 0x4 ;  /* 0x00000004ff167803 */ /* 0x000fe20000000000 */
[----:B------:R-:W-:Y:S01]  /*2050*/  IMAD R9, R9, c[0x0][0x1a0], RZ ;  /* 0x0000680009097a24 */ /* 0x000fe200078e02ff */
[----:B------:R-:W-:-:S03]  /*2060*/  IADD3 R4, P0, R4, UR25, RZ ;  /* 0x0000001904047c10 */ /* 0x000fc6000ff1e0ff */
[----:B------:R-:W-:Y:S02]  /*2070*/  IMAD R9, R8, c[0x0][0x1a4], R9 ;  /* 0x0000690008097a24 */ /* 0x000fe400078e0209 */
[----:B------:R-:W-:-:S03]  /*2080*/  IMAD R8, R26, c[0x0][0x1b8], RZ ;  /* 0x00006e001a087a24 */ /* 0x000fc600078e02ff */
[----:B------:R-:W-:Y:S01]  /*2090*/  IADD3.X R5, R5, UR27, R9, P0, !PT ;  /* 0x0000001b05057c10 */ /* 0x000fe200087fe409 */
[----:B------:R-:W-:-:S04]  /*20a0*/  IMAD R8, R18, c[0x0][0x1bc], R8 ;  /* 0x00006f0012087a24 */ /* 0x000fc800078e0208 */
[----:B------:R-:W-:-:S04]  /*20b0*/  IMAD.WIDE.U32 R4, R18, c[0x0][0x1b8], R4 ;  /* 0x00006e0012047a25 */ /* 0x000fc800078e0004 */
[----:B------:R-:W-:Y:S01]  /*20c0*/  IMAD.IADD R9, R5, 0x1, R8 ;  /* 0x0000000105097824 */ /* 0x000fe200078e0208 */
[----:B------:R-:W-:Y:S02]  /*20d0*/  LOP3.LUT R5, R20, 0xff, RZ, 0xc0, !PT ;  /* 0x000000ff14057812 */ /* 0x000fe400078ec0ff */
[C---:B------:R-:W-:Y:S02]  /*20e0*/  @!P4 LEA R14, P0, R4.reuse, c[0x0][0x170], 0x1 ;  /* 0x00005c00040eca11 */ /* 0x040fe400078008ff */
[C---:B------:R-:W-:Y:S02]  /*20f0*/  LOP3.LUT P3, RZ, R5.reuse, 0x2, RZ, 0xc0, !PT ;  /* 0x0000000205ff7812 */ /* 0x040fe4000786c0ff */
[----:B------:R-:W-:Y:S02]  /*2100*/  LOP3.LUT P1, RZ, R5, 0x4, RZ, 0xc0, !PT ;  /* 0x0000000405ff7812 */ /* 0x000fe4000782c0ff */
[----:B------:R-:W-:-:S05]  /*2110*/  @!P4 LEA.HI.X R15, R4, c[0x0][0x174], R9, 0x1, P0 ;  /* 0x00005d00040fca11 */ /* 0x000fca00000f0c09 */
[----:B------:R-:W-:Y:S01]  /*2120*/  @!PT LDS RZ, [RZ] ;  /* 0x00000000fffff984 */ /* 0x000fe20000000800 */
[----:B------:R-:W-:Y:S01]  /*2130*/  @!PT LDS RZ, [RZ] ;  /* 0x00000000fffff984 */ /* 0x000fe20000000800 */
[----:B------:R-:W-:Y:S01]  /*2140*/  @!PT LDS RZ, [RZ] ;  /* 0x00000000fffff984 */ /* 0x000fe20000000800 */
[----:B------:R2:W-:Y:S04]  /*2150*/  @!P4 LDGSTS.E.BYPASS.LTC128B.128 [R237+0x14000], [R14.64] ;  /* 0x140000000eedcfae */ /* 0x0005e8000b901d44 */
[C---:B------:R-:W-:Y:S01]  /*2160*/  @P3 LEA R12, P0, R4.reuse, c[0x0][0x170], 0x1 ;  /* 0x00005c00040c3a11 */ /* 0x040fe200078008ff */
[----:B------:R2:W-:Y:S03]  /*2170*/  @P4 STS.128 [R237+0x14000], RZ ;  /* 0x014000ffed004388 */ /* 0x0005e60000000c00 */
[C---:B------:R-:W-:Y:S02]  /*2180*/  @P3 LEA.HI.X R13, R4.reuse, c[0x0][0x174], R9, 0x1, P0 ;  /* 0x00005d00040d3a11 */ /* 0x040fe400000f0c09 */
[----:B------:R-:W-:-:S03]  /*2190*/  @P1 LEA R10, P0, R4, c[0x0][0x170], 0x1 ;  /* 0x00005c00040a1a11 */ /* 0x000fc600078008ff */
[----:B------:R-:W-:Y:S01]  /*21a0*/  @!PT LDS RZ, [RZ] ;  /* 0x00000000fffff984 */ /* 0x000fe20000000800 */
[----:B------:R-:W-:Y:S01]  /*21b0*/  @!PT LDS RZ, [RZ] ;  /* 0x00000000fffff984 */ /* 0x000fe20000000800 */
[----:B------:R-:W-:Y:S01]  /*21c0*/  @!PT LDS RZ, [RZ] ;  /* 0x00000000fffff984 */ /* 0x000fe20000000800 */
[----:B------:R2:W-:Y:S01]  /*21d0*/  @P3 LDGSTS.E.BYPASS.LTC128B.128 [R237+0x15000], [R12.64+0x80] ;  /* 0x150000800ced3fae */ /* 0x0005e2000b901d44 */
[C---:B------:R-:W-:Y:S02]  /*21e0*/  @P1 LEA.HI.X R11, R4.reuse, c[0x0][0x174], R9, 0x1, P0 ;  /* 0x00005d00040b1a11 */ /* 0x040fe400000f0c09 */
[----:B------:R-:W-:Y:S01]  /*21f0*/  LOP3.LUT P0, RZ, R5, 0x8, RZ, 0xc0, !PT ;  /* 0x0000000805ff7812 */ /* 0x000fe2000780c0ff */
[----:B------:R2:W-:Y:S04]  /*2200*/  @!P3 STS.128 [R237+0x15000], RZ ;  /* 0x015000ffed00b388 */ /* 0x0005e80000000c00 */
[----:B------:R-:W-:Y:S01]  /*2210*/  @!PT LDS RZ, [RZ] ;  /* 0x00000000fffff984 */ /* 0x000fe20000000800 */
[----:B------:R-:W-:Y:S01]  /*2220*/  @!PT LDS RZ, [RZ] ;  /* 0x00000000fffff984 */ /* 0x000fe20000000800 */
[----:B------:R-:W-:Y:S01]  /*2230*/  @!PT LDS RZ, [RZ] ;  /* 0x00000000fffff984 */ /* 0x000fe20000000800 */
[----:B------:R2:W-:Y:S04]  /*2240*/  @P1 LDGSTS.E.BYPASS.LTC128B.128 [R237+0x16000], [R10.64+0x100] ;  /* 0x160001000aed1fae */ /* 0x0005e8000b901d44 */
[----:B------:R2:W-:Y:S04]  /*2250*/  @!P1 STS.128 [R237+0x16000], RZ ;  /* 0x016000ffed009388 */ /* 0x0005e80000000c00 */
[----:B------:R-:W-:-:S04]  /*2260*/  @P0 LEA R8, P2, R4, c[0x0][0x170], 0x1 ;  /* 0x00005c0004080a11 */ /* 0x000fc800078408ff */
[----:B------:R-:W-:Y:S02]  /*2270*/  @P0 LEA.HI.X R9, R4, c[0x0][0x174], R9, 0x1, P2 ;  /* 0x00005d0004090a11 */ /* 0x000fe400010f0c09 */
[----:B------:R-:W-:-:S03]  /*2280*/  ISETP.NE.AND P2, PT, R22, RZ, PT ;  /* 0x000000ff1600720c */ /* 0x000fc60003f45270 */
[----:B------:R-:W-:Y:S01]  /*2290*/  @!PT LDS RZ, [RZ] ;  /* 0x00000000fffff984 */ /* 0x000fe20000000800 */
[----:B------:R-:W-:Y:S01]  /*22a0*/  @!PT LDS RZ, [RZ] ;  /* 0x00000000fffff984 */ /* 0x000fe20000000800 */
[----:B------:R-:W-:Y:S01]  /*22b0*/  @!PT LDS RZ, [RZ] ;  /* 0x00000000fffff984 */ /* 0x000fe20000000800 */
[----:B------:R2:W-:Y:S04]  /*22c0*/  @P0 LDGSTS.E.BYPASS.LTC128B.128 [R237+0x17000], [R8.64+0x180] ;  /* 0x1700018008ed0fae */ /* 0x0005e8000b901d44 */
[----:B------:R2:W-:Y:S04]  /*22d0*/  @!P0 STS.128 [R237+0x17000], RZ ;  /* 0x017000ffed008388 */ /* 0x0005e80000000c00 */
.L_x_13:
[----:B------:R-:W-:Y:S05]  /*22e0*/  BSYNC B0 ;  /* 0x0000000000007941 */ /* 0x000fea0003800000 */
.L_x_12:
[----:B------:R-:W-:Y:S01]  /*22f0*/  UIMAD UR11, UR6, -0x40, UR28 ;  /* 0xffffffc0060b78a4 */ /* 0x000fe2000f8e021c */
[----:B------:R-:W0:Y:S01]  /*2300*/  LDGDEPBAR ;  /* 0x00000000000079af */ /* 0x000e220000000000 */
[----:B------:R-:W-:Y:S04]  /*2310*/  BSSY B0, `(.L_x_14) ;  /* 0x000002d000007945 */ /* 0x000fe80003800000 */
[----:B------:R-:W-:-:S13]  /*2320*/  ISETP.GE.AND P1, PT, R30, UR11, PT ;  /* 0x0000000b1e007c0c */ /* 0x000fda000bf26270 */
[----:B------:R3:W-:Y:S04]  /*2330*/  @P1 STS.128 [R237+0x8000], RZ ;  /* 0x008000ffed001388 */ /* 0x0007e80000000c00 */
[----:B------:R3:W-:Y:S04]  /*2340*/  @P1 STS.128 [R237+0xa000], RZ ;  /* 0x00a000ffed001388 */ /* 0x0007e80000000c00 */
[----:B------:R3:W-:Y:S04]  /*2350*/  @P1 STS.128 [R237+0xc000], RZ ;  /* 0x00c000ffed001388 */ /* 0x0007e80000000c00 */
[----:B------:R3:W-:Y:S01]  /*2360*/  @P1 STS.128 [R237+0xe000], RZ ;  /* 0x00e000ffed001388 */ /* 0x0007e20000000c00 */
[----:B------:R-:W-:Y:S05]  /*2370*/  @P1 BRA `(.L_x_15) ;  /* 0x0000026000001947 */ /* 0x000fea0003800000 */
[----:B------:R-:W-:Y:S01]  /*2380*/  MOV R4, UR19 ;  /* 0x0000001300047c02 */ /* 0x000fe20008000f00 */
[----:B--2---:R-:W-:Y:S01]  /*2390*/  IMAD R8, R23, c[0x0][0x370], RZ ;  /* 0x0000dc0017087a24 */ /* 0x004fe200078e02ff */
[----:B------:R-:W-:Y:S01]  /*23a0*/  MOV R5, UR21 ;  /* 0x0000001500057c02 */ /* 0x000fe20008000f00 */
[----:B------:R-:W-:Y:S01]  /*23b0*/  IMAD.MOV.U32 R10, RZ, RZ, 0x2 ;  /* 0x00000002ff0a7424 */ /* 0x000fe200078e00ff */
[----:B------:R-:W-:Y:S01]  /*23c0*/  ISETP.GE.AND P4, PT, R33, c[0x0][0x220], PT ;  /* 0x0000880021007a0c */ /* 0x000fe20003f86270 */
[C---:B------:R-:W-:Y:S01]  /*23d0*/  IMAD R8, R19.reuse, c[0x0][0x374], R8 ;  /* 0x0000dd0013087a24 */ /* 0x040fe200078e0208 */
[----:B------:R-:W-:Y:S01]  /*23e0*/  ISETP.GE.AND P3, PT, R32, c[0x0][0x220], PT ;  /* 0x0000880020007a0c */ /* 0x000fe20003f66270 */
[----:B------:R-:W-:Y:S01]  /*23f0*/  IMAD.WIDE.U32 R4, R19, c[0x0][0x370], R4 ;  /* 0x0000dc0013047a25 */ /* 0x000fe200078e0004 */
[----:B------:R2:W-:Y:S03]  /*2400*/  @P5 STS.128 [R237+0x8000], RZ ;  /* 0x008000ffed005388 */ /* 0x0005e60000000c00 */
[----:B------:R-:W-:Y:S01]  /*2410*/  IMAD.IADD R5, R5, 0x1, R8 ;  /* 0x0000000105057824 */ /* 0x000fe200078e0208 */
[----:B------:R-:W-:Y:S01]  /*2420*/  MOV R8, UR34 ;  /* 0x0000002200087c02 */ /* 0x000fe20008000f00 */
[----:B------:R-:W-:-:S04]  /*2430*/  IMAD.WIDE R10, R240, R10, c[0x0][0x330] ;  /* 0x0000cc00f00a7625 */ /* 0x000fc800078e020a */
[----:B------:R-:W-:-:S05]  /*2440*/  IMAD.WIDE.U32 R8, R8, c[0x0][0x378], R4 ;  /* 0x0000de0008087a25 */ /* 0x000fca00078e0004 */
[----:B------:R-:W-:Y:S01]  /*2450*/  IADD3 R5, R9, UR16, RZ ;  /* 0x0000001009057c10 */ /* 0x000fe2000fffe0ff */
[----:B------:R-:W-:Y:S01]  /*2460*/  @!P5 IMAD.MOV.U32 R9, RZ, RZ, R244 ;  /* 0x000000ffff09d224 */ /* 0x000fe200078e00f4 */
[----:B------:R-:W-:-:S04]  /*2470*/  LEA R4, P0, R8, R10, 0x1 ;  /* 0x0000000a08047211 */ /* 0x000fc800078008ff */
[----:B------:R-:W-:Y:S02]  /*2480*/  LEA.HI.X R5, R8, R11, R5, 0x1, P0 ;  /* 0x0000000b08057211 */ /* 0x000fe400000f0c05 */
[----:B------:R-:W-:-:S05]  /*2490*/  @!P5 MOV R8, R242 ;  /* 0x000000f20008d202 */ /* 0x000fca0000000f00 */
[----:B------:R-:W-:Y:S01]  /*24a0*/  @!PT LDS RZ, [RZ] ;  /* 0x00000000fffff984 */ /* 0x000fe20000000800 */
[----:B------:R-:W-:Y:S01]  /*24b0*/  @!PT LDS RZ, [RZ] ;  /* 0x00000000fffff984 */ /* 0x000fe20000000800 */
[----:B------:R-:W-:Y:S01]  /*24c0*/  @!PT LDS RZ, [RZ] ;  /* 0x00000000fffff984 */ /* 0x000fe20000000800 */
[----:B------:R2:W-:Y:S04]  /*24d0*/  @!P5 LDGSTS.E.BYPASS.LTC128B.128 [R237+0x8000], [R8.64] ;  /* 0x0800000008eddfae */ /* 0x0005e8000b901d44 */
[----:B------:R2:W-:Y:S04]  /*24e0*/  @P4 STS.128 [R237+0xa000], RZ ;  /* 0x00a000ffed004388 */ /* 0x0005e80000000c00 */
[----:B------:R-:W-:Y:S01]  /*24f0*/  @!PT LDS RZ, [RZ] ;  /* 0x00000000fffff984 */ /* 0x000fe20000000800 */
[----:B------:R-:W-:Y:S01]  /*2500*/  @!PT LDS RZ, [RZ] ;  /* 0x00000000fffff984 */ /* 0x000fe20000000800 */
[----:B------:R-:W-:Y:S01]  /*2510*/  @!PT LDS RZ, [RZ] ;  /* 0x00000000fffff984 */ /* 0x000fe20000000800 */
[----:B------:R2:W-:Y:S04]  /*2520*/  @!P4 LDGSTS.E.BYPASS.LTC128B.128 [R237+0xa000], [R4.64+0x80] ;  /* 0x0a00008004edcfae */ /* 0x0005e8000b901d44 */
[----:B------:R2:W-:Y:S04]  /*2530*/  @P6 STS.128 [R237+0xc000], RZ ;  /* 0x00c000ffed006388 */ /* 0x0005e80000000c00 */
[----:B------:R-:W-:Y:S01]  /*2540*/  @!PT LDS RZ, [RZ] ;  /* 0x00000000fffff984 */ /* 0x000fe20000000800 */
[----:B------:R-:W-:Y:S01]  /*2550*/  @!PT LDS RZ, [RZ] ;  /* 0x00000000fffff984 */ /* 0x000fe20000000800 */
[----:B------:R-:W-:Y:S01]  /*2560*/  @!PT LDS RZ, [RZ] ;  /* 0x00000000fffff984 */ /* 0x000fe20000000800 */
[----:B------:R2:W-:Y:S04]  /*2570*/  @!P6 LDGSTS.E.BYPASS.LTC128B.128 [R237+0xc000], [R4.64+0x100] ;  /* 0x0c00010004edefae */ /* 0x0005e8000b901d44 */
[----:B------:R2:W-:Y:S01]  /*2580*/  @P3 STS.128 [R237+0xe000], RZ ;  /* 0x00e000ffed003388 */ /* 0x0005e20000000c00 */
[----:B------:R-:W-:Y:S05]  /*2590*/  @P3 BRA `(.L_x_15) ;  /* 0x0000004000003947 */ /* 0x000fea0003800000 */
[----:B------:R-:W-:Y:S01]  /*25a0*/  @!PT LDS RZ, [RZ] ;  /* 0x00000000fffff984 */ /* 0x000fe20000000800 */
[----:B------:R-:W-:Y:S01]  /*25b0*/  @!PT LDS RZ, [RZ] ;  /* 0x00000000fffff984 */ /* 0x000fe20000000800 */
[----:B------:R-:W-:Y:S01]  /*25c0*/  @!PT LDS RZ, [RZ] ;  /* 0x00000000fffff984 */ /* 0x000fe20000000800 */
[----:B------:R4:W-:Y:S02]  /*25d0*/  LDGSTS.E.BYPASS.LTC128B.128 [R237+0xe000], [R4.64+0x180] ;  /* 0x0e00018004ed7fae */ /* 0x0009e4000b901d44 */
.L_x_15:
[----:B------:R-:W-:Y:S05]  /*25e0*/  BSYNC B0 ;  /* 0x0000000000007941 */ /* 0x000fea0003800000 */
.L_x_14:
[----:B--2-4-:R-:W-:Y:S01]  /*25f0*/  IADD3 R4, R30, 0x20, RZ ;  /* 0x000000201e047810 */ /* 0x014fe20007ffe0ff */
[----:B------:R-:W-:Y:S01]  /*2600*/  BSSY B0, `(.L_x_16) ;  /* 0x000002e000007945 */ /* 0x000fe20003800000 */
[----:B------:R-:W-:-:S02]  /*2610*/  IMAD.MOV.U32 R12, RZ, RZ, 0x20 ;  /* 0x00000020ff0c7424 */ /* 0x000fc400078e00ff */
[----:B------:R-:W-:-:S13]  /*2620*/  ISETP.GE.AND P0, PT, R4, UR11, PT ;  /* 0x0000000b04007c0c */ /* 0x000fda000bf06270 */
[----:B------:R2:W-:Y:S04]  /*2630*/  @P0 STS.128 [R237+0x9000], RZ ;  /* 0x009000ffed000388 */ /* 0x0005e80000000c00 */
[----:B------:R2:W-:Y:S04]  /*2640*/  @P0 STS.128 [R237+0xb000], RZ ;  /* 0x00b000ffed000388 */ /* 0x0005e80000000c00 */
[----:B------:R2:W-:Y:S04]  /*2650*/  @P0 STS.128 [R237+0xd000], RZ ;  /* 0x00d000ffed000388 */ /* 0x0005e80000000c00 */
[----:B------:R2:W-:Y:S01]  /*2660*/  @P0 STS.128 [R237+0xf000], RZ ;  /* 0x00f000ffed000388 */ /* 0x0005e20000000c00 */
[----:B------:R-:W-:Y:S05]  /*2670*/  @P0 BRA `(.L_x_17) ;  /* 0x0000026000000947 */ /* 0x000fea0003800000 */
[C---:B------:R-:W-:Y:S01]  /*2680*/  IMAD.WIDE.U32 R4, R12.reuse, c[0x0][0x370], RZ ;  /* 0x0000dc000c047a25 */ /* 0x040fe200078e00ff */
[----:B------:R-:W-:Y:S01]  /*2690*/  ISETP.GE.AND P4, PT, R33, c[0x0][0x220], PT ;  /* 0x0000880021007a0c */ /* 0x000fe20003f86270 */
[----:B------:R4:W-:Y:S02]  /*26a0*/  @P5 STS.128 [R237+0x9000], RZ ;  /* 0x009000ffed005388 */ /* 0x0009e40000000c00 */
[----:B------:R-:W-:Y:S01]  /*26b0*/  IMAD R7, R12, c[0x0][0x374], RZ ;  /* 0x0000dd000c077a24 */ /* 0x000fe200078e02ff */
[----:B------:R-:W-:Y:S01]  /*26c0*/  IADD3 R4, P3, R6, R4, RZ ;  /* 0x0000000406047210 */ /* 0x000fe20007f7e0ff */
[----:B------:R-:W-:-:S03]  /*26d0*/  @!P5 IMAD.MOV.U32 R6, RZ, RZ, c[0x0][0x370] ;  /* 0x0000dc00ff06d624 */ /* 0x000fc600078e00ff */
[----:B------:R-:W-:Y:S01]  /*26e0*/  IADD3.X R5, R21, R5, R7, P3, !PT ;  /* 0x0000000515057210 */ /* 0x000fe20001ffe407 */
[----:B------:R-:W-:Y:S01]  /*26f0*/  @!P5 IMAD.MOV.U32 R7, RZ, RZ, c[0x0][0x374] ;  /* 0x0000dd00ff07d624 */ /* 0x000fe200078e00ff */
[----:B------:R-:W-:-:S04]  /*2700*/  @!P5 LEA R10, P3, R6, R242, 0x6 ;  /* 0x000000f2060ad211 */ /* 0x000fc800078630ff */
[----:B------:R-:W-:Y:S02]  /*2710*/  @!P5 LEA.HI.X R11, R6, R244, R7, 0x6, P3 ;  /* 0x000000f4060bd211 */ /* 0x000fe400018f3407 */
[----:B------:R-:W-:-:S03]  /*2720*/  @!P4 LEA R8, P3, R4, c[0x0][0x330], 0x1 ;  /* 0x0000cc000408ca11 */ /* 0x000fc600078608ff */
[----:B------:R-:W-:Y:S01]  /*2730*/  @!PT LDS RZ, [RZ] ;  /* 0x00000000fffff984 */ /* 0x000fe20000000800 */
[----:B------:R-:W-:Y:S01]  /*2740*/  @!PT LDS RZ, [RZ] ;  /* 0x00000000fffff984 */ /* 0x000fe20000000800 */
[----:B------:R-:W-:Y:S01]  /*2750*/  @!PT LDS RZ, [RZ] ;  /* 0x00000000fffff984 */ /* 0x000fe20000000800 */
[----:B------:R4:W-:Y:S01]  /*2760*/  @!P5 LDGSTS.E.BYPASS.LTC128B.128 [R237+0x9000], [R10.64] ;  /* 0x090000000aeddfae */ /* 0x0009e2000b901d44 */
[C-C-:B------:R-:W-:Y:S02]  /*2770*/  @!P4 LEA.HI.X R9, R4.reuse, c[0x0][0x334], R5.reuse, 0x1, P3 ;  /* 0x0000cd000409ca11 */ /* 0x140fe400018f0c05 */
[----:B------:R-:W-:Y:S02]  /*2780*/  @!P6 LEA R6, P3, R4, c[0x0][0x330], 0x1 ;  /* 0x0000cc000406ea11 */ /* 0x000fe400078608ff */
[----:B------:R-:W-:Y:S02]  /*2790*/  ISETP.GE.AND P4, PT, R32, c[0x0][0x220], PT ;  /* 0x0000880020007a0c */ /* 0x000fe40003f86270 */
[----:B------:R-:W-:Y:S02]  /*27a0*/  @!P6 LEA.HI.X R7, R4, c[0x0][0x334], R5, 0x1, P3 ;  /* 0x0000cd000407ea11 */ /* 0x000fe400018f0c05 */
[----:B------:R-:W-:-:S13]  /*27b0*/  ISETP.GE.AND P3, PT, R33, c[0x0][0x220], PT ;  /* 0x0000880021007a0c */ /* 0x000fda0003f66270 */
        /* <DEDUP_REMOVED lines=12> */
[----:B----4-:R-:W-:-:S04]  /*2880*/  LEA R6, P3, R4, c[0x0][0x330], 0x1 ;  /* 0x0000cc0004067a11 */ /* 0x010fc800078608ff */
[----:B------:R-:W-:-:S05]  /*2890*/  LEA.HI.X R7, R4, c[0x0][0x334], R5, 0x1, P3 ;  /* 0x0000cd0004077a11 */ /* 0x000fca00018f0c05 */
[----:B------:R-:W-:Y:S01]  /*28a0*/  @!PT LDS RZ, [RZ] ;  /* 0x00000000fffff984 */ /* 0x000fe20000000800 */
[----:B------:R-:W-:Y:S01]  /*28b0*/  @!PT LDS RZ, [RZ] ;  /* 0x00000000fffff984 */ /* 0x000fe20000000800 */
[----:B------:R-:W-:Y:S01]  /*28c0*/  @!PT LDS RZ, [RZ] ;  /* 0x00000000fffff984 */ /* 0x000fe20000000800 */
[----:B------:R4:W-:Y:S04]  /*28d0*/  LDGSTS.E.BYPASS.LTC128B.128 [R237+0xf000], [R6.64+0x180] ;  /* 0x0f00018006ed7fae */ /* 0x0009e8000b901d44 */
.L_x_17:
[----:B------:R-:W-:Y:S05]  /*28e0*/  BSYNC B0 ;  /* 0x0000000000007941 */ /* 0x000fea0003800000 */
.L_x_16:
[----:B------:R1:W-:Y:S01]  /*28f0*/  @P1 STS.128 [R237], RZ ;  /* 0x000000ffed001388 */ /* 0x0003e20000000c00 */
[----:B------:R-:W-:Y:S03]  /*2900*/  BSSY B0, `(.L_x_18) ;  /* 0x0000029000007945 */ /* 0x000fe60003800000 */
[----:B------:R1:W-:Y:S04]  /*2910*/  @P1 STS.128 [R237+0x2000], RZ ;  /* 0x002000ffed001388 */ /* 0x0003e80000000c00 */
[----:B------:R1:W-:Y:S04]  /*2920*/  @P1 STS.128 [R237+0x4000], RZ ;  /* 0x004000ffed001388 */ /* 0x0003e80000000c00 */
[----:B------:R1:W-:Y:S01]  /*2930*/  @P1 STS.128 [R237+0x6000], RZ ;  /* 0x006000ffed001388 */ /* 0x0003e20000000c00 */
[----:B------:R-:W-:Y:S05]  /*2940*/  @P1 BRA `(.L_x_19) ;  /* 0x0000024000001947 */ /* 0x000fea0003800000 */
[----:B------:R-:W-:Y:S01]  /*2950*/  MOV R5, UR26 ;  /* 0x0000001a00057c02 */ /* 0x000fe20008000f00 */
[----:B------:R-:W-:Y:S01]  /*2960*/  IMAD.U32 R4, RZ, RZ, UR29 ;  /* 0x0000001dff047e24 */ /* 0x000fe2000f8e00ff */
[----:B----4-:R-:W-:Y:S01]  /*2970*/  MOV R6, UR34 ;  /* 0x0000002200067c02 */ /* 0x010fe20008000f00 */
[----:B------:R-:W-:Y:S01]  /*2980*/  IMAD.MOV.U32 R8, RZ, RZ, 0x2 ;  /* 0x00000002ff087424 */ /* 0x000fe200078e00ff */
[----:B------:R-:W-:Y:S01]  /*2990*/  ISETP.GE.AND P4, PT, R33, c[0x0][0x220], PT ;  /* 0x0000880021007a0c */ /* 0x000fe20003f86270 */
[----:B------:R-:W-:Y:S01]  /*29a0*/  IMAD.WIDE.U32 R4, R19, c[0x0][0x190], R4 ;  /* 0x0000640013047a25 */ /* 0x000fe200078e0004 */
[----:B------:R-:W-:Y:S01]  /*29b0*/  ISETP.GE.AND P3, PT, R32, c[0x0][0x220], PT ;  /* 0x0000880020007a0c */ /* 0x000fe20003f66270 */
[----:B------:R4:W-:Y:S02]  /*29c0*/  @P5 STS.128 [R237], RZ ;  /* 0x000000ffed005388 */ /* 0x0009e40000000c00 */
[----:B------:R-:W-:-:S02]  /*29d0*/  IMAD.IADD R5, R25, 0x1, R5 ;  /* 0x0000000119057824 */ /* 0x000fc400078e0205 */
        /* <DEDUP_REMOVED lines=10> */
[----:B------:R4:W-:Y:S04]  /*2a80*/  @!P5 LDGSTS.E.BYPASS.LTC128B.128 [R237], [R6.64] ;  /* 0x0000000006eddfae */ /* 0x0009e8000b901d44 */
        /* <DEDUP_REMOVED lines=16> */
.L_x_19:
[----:B------:R-:W-:Y:S05]  /*2b90*/  BSYNC B0 ;  /* 0x0000000000007941 */ /* 0x000fea0003800000 */
.L_x_18:
[----:B------:R1:W-:Y:S01]  /*2ba0*/  @P0 STS.128 [R237+0x1000], RZ ;  /* 0x001000ffed000388 */ /* 0x0003e20000000c00 */
[----:B------:R-:W-:Y:S03]  /*2bb0*/  BSSY B0, `(.L_x_20) ;  /* 0x000002a000007945 */ /* 0x000fe60003800000 */
[----:B------:R1:W-:Y:S04]  /*2bc0*/  @P0 STS.128 [R237+0x3000], RZ ;  /* 0x003000ffed000388 */ /* 0x0003e80000000c00 */
[----:B------:R1:W-:Y:S04]  /*2bd0*/  @P0 STS.128 [R237+0x5000], RZ ;  /* 0x005000ffed000388 */ /* 0x0003e80000000c00 */
[----:B------:R1:W-:Y:S01]  /*2be0*/  @P0 STS.128 [R237+0x7000], RZ ;  /* 0x007000ffed000388 */ /* 0x0003e20000000c00 */
[----:B------:R-:W-:Y:S05]  /*2bf0*/  @P0 BRA `(.L_x_21) ;  /* 0x0000025000000947 */ /* 0x000fea0003800000 */
[----:B------:R-:W-:Y:S01]  /*2c00*/  ISETP.GE.AND P4, PT, R33, c[0x0][0x220], PT ;  /* 0x0000880021007a0c */ /* 0x000fe20003f86270 */
[----:B-1--4-:R-:W-:Y:S01]  /*2c10*/  IMAD.WIDE.U32 R4, R12, c[0x0][0x190], RZ ;  /* 0x000064000c047a25 */ /* 0x012fe200078e00ff */
[----:B------:R-:W-:Y:S01]  /*2c20*/  ISETP.GE.AND P3, PT, R32, c[0x0][0x220], PT ;  /* 0x0000880020007a0c */ /* 0x000fe20003f66270 */
[----:B------:R1:W-:Y:S02]  /*2c30*/  @P5 STS.128 [R237+0x1000], RZ ;  /* 0x001000ffed005388 */ /* 0x0003e40000000c00 */
[----:B------:R-:W-:Y:S01]  /*2c40*/  @!P5 IMAD.MOV.U32 R7, RZ, RZ, c[0x0][0x190] ;  /* 0x00006400ff07d624 */ /* 0x000fe200078e00ff */
[----:B------:R-:W-:Y:S01]  /*2c50*/  IADD3 R4, P1, R16, R4, RZ ;  /* 0x0000000410047210 */ /* 0x000fe20007f3e0ff */
[----:B------:R-:W-:-:S02]  /*2c60*/  IMAD R12, R12, c[0x0][0x194], RZ ;  /* 0x000065000c0c7a24 */ /* 0x000fc400078e02ff */
[----:B------:R-:W-:Y:S01]  /*2c70*/  @!P5 IMAD.MOV.U32 R6, RZ, RZ, c[0x0][0x194] ;  /* 0x00006500ff06d624 */ /* 0x000fe200078e00ff */
[C---:B------:R-:W-:Y:S02]  /*2c80*/  @!P5 LEA R10, P0, R7.reuse, R241, 0x6 ;  /* 0x000000f1070ad211 */ /* 0x040fe400078030ff */
[----:B------:R-:W-:Y:S02]  /*2c90*/  IADD3.X R5, R24, R5, R12, P1, !PT ;  /* 0x0000000518057210 */ /* 0x000fe40000ffe40c */
[C---:B------:R-:W-:Y:S02]  /*2ca0*/  @!P4 LEA R8, P1, R4.reuse, c[0x0][0x160], 0x1 ;  /* 0x000058000408ca11 */ /* 0x040fe400078208ff */
[----:B------:R-:W-:Y:S02]  /*2cb0*/  @!P5 LEA.HI.X R11, R7, R243, R6, 0x6, P0 ;  /* 0x000000f3070bd211 */ /* 0x000fe400000f3406 */
[C---:B------:R-:W-:Y:S02]  /*2cc0*/  @!P6 LEA R6, P0, R4.reuse, c[0x0][0x160], 0x1 ;  /* 0x000058000406ea11 */ /* 0x040fe400078008ff */
[C-C-:B------:R-:W-:Y:S01]  /*2cd0*/  @!P4 LEA.HI.X R9, R4.reuse, c[0x0][0x164], R5.reuse, 0x1, P1 ;  /* 0x000059000409ca11 */ /* 0x140fe200008f0c05 */
[----:B------:R-:W-:Y:S01]  /*2ce0*/  @!PT LDS RZ, [RZ] ;  /* 0x00000000fffff984 */ /* 0x000fe20000000800 */
[----:B------:R-:W-:Y:S01]  /*2cf0*/  @!PT LDS RZ, [RZ] ;  /* 0x00000000fffff984 */ /* 0x000fe20000000800 */
[----:B------:R-:W-:Y:S01]  /*2d00*/  @!PT LDS RZ, [RZ] ;  /* 0x00000000fffff984 */ /* 0x000fe20000000800 */
[----:B------:R1:W-:Y:S01]  /*2d10*/  @!P5 LDGSTS.E.BYPASS.LTC128B.128 [R237+0x1000], [R10.64] ;  /* 0x010000000aeddfae */ /* 0x0003e2000b901d44 */
[----:B------:R-:W-:-:S03]  /*2d20*/  @!P6 LEA.HI.X R7, R4, c[0x0][0x164], R5, 0x1, P0 ;  /* 0x000059000407ea11 */ /* 0x000fc600000f0c05 */
        /* <DEDUP_REMOVED lines=12> */
[----:B-1----:R-:W-:-:S04]  /*2df0*/  LEA R6, P0, R4, c[0x0][0x160], 0x1 ;  /* 0x0000580004067a11 */ /* 0x002fc800078008ff */
[----:B------:R-:W-:-:S05]  /*2e00*/  LEA.HI.X R7, R4, c[0x0][0x164], R5, 0x1, P0 ;  /* 0x0000590004077a11 */ /* 0x000fca00000f0c05 */
[----:B------:R-:W-:Y:S01]  /*2e10*/  @!PT LDS RZ, [RZ] ;  /* 0x00000000fffff984 */ /* 0x000fe20000000800 */
[----:B------:R-:W-:Y:S01]  /*2e20*/  @!PT LDS RZ, [RZ] ;  /* 0x00000000fffff984 */ /* 0x000fe20000000800 */
[----:B------:R-:W-:Y:S01]  /*2e30*/  @!PT LDS RZ, [RZ] ;  /* 0x00000000fffff984 */ /* 0x000fe20000000800 */
[----:B------:R1:W-:Y:S04]  /*2e40*/  LDGSTS.E.BYPASS.LTC128B.128 [R237+0x7000], [R6.64+0x180] ;  /* 0x0700018006ed7fae */ /* 0x0003e8000b901d44 */
.L_x_21:
[----:B------:R-:W-:Y:S05]  /*2e50*/  BSYNC B0 ;  /* 0x0000000000007941 */ /* 0x000fea0003800000 */
.L_x_20:
[----:B-1--4-:R-:W4:Y:S01]  /*2e60*/  LDL R7, [R1+0x10] ;  /* 0x0000100001077983 */ /* 0x012f220000100800 */
[----:B------:R-:W-:Y:S02]  /*2e70*/  IMAD.MOV.U32 R245, RZ, RZ, 0x7f800000 ;  /* 0x7f800000fff57424 */ /* 0x000fe400078e00ff */
[----:B------:R-:W-:Y:S01]  /*2e80*/  IMAD.MOV.U32 R246, RZ, RZ, 0x7f800000 ;  /* 0x7f800000fff67424 */ /* 0x000fe200078e00ff */
[----:B----4-:R-:W-:Y:S01]  /*2e90*/  SHF.R.S32.HI R4, RZ, 0x1f, R7 ;  /* 0x0000001fff047819 */ /* 0x010fe20000011407 */
[C---:B------:R-:W-:Y:S01]  /*2ea0*/  IMAD.SHL.U32 R248, R7.reuse, 0x4, RZ ;  /* 0x0000000407f87824 */ /* 0x040fe200078e00ff */
[C---:B------:R-:W-:Y:S02]  /*2eb0*/  IADD3 R6, R7.reuse, 0x8, RZ ;  /* 0x0000000807067810 */ /* 0x040fe40007ffe0ff */
[----:B------:R-:W-:Y:S02]  /*2ec0*/  SHF.L.U64.HI R247, R7, 0x2, R4 ;  /* 0x0000000207f77819 */ /* 0x000fe40000010204 */
[----:B------:R-:W-:-:S02]  /*2ed0*/  IADD3 R4, P0, R248, UR8, RZ ;  /* 0x00000008f8047c10 */ /* 0x000fc4000ff1e0ff */
[----:B------:R-:W-:Y:S02]  /*2ee0*/  ISETP.GE.AND P1, PT, R7, UR11, PT ;  /* 0x0000000b07007c0c */ /* 0x000fe4000bf26270 */
[----:B------:R-:W-:Y:S02]  /*2ef0*/  IADD3.X R5, R247, UR7, RZ, P0, !PT ;  /* 0x00000007f7057c10 */ /* 0x000fe400087fe4ff */
[----:B------:R-:W-:-:S09]  /*2f00*/  ISETP.GE.AND P0, PT, R6, UR11, PT ;  /* 0x0000000b06007c0c */ /* 0x000fd2000bf06270 */
[----:B------:R1:W5:Y:S04]  /*2f10*/  @!P1 LDG.E R245, [R4.64] ;  /* 0x0000000404f59981 */ /* 0x000368000c1e1900 */
[----:B------:R1:W5:Y:S01]  /*2f20*/  @!P0 LDG.E R246, [R4.64+0x20] ;  /* 0x0000200404f68981 */ /* 0x000362000c1e1900 */
[----:B------:R-:W-:Y:S03]  /*2f30*/  BSSY B0, `(.L_x_22) ;  /* 0x0000034000007945 */ /* 0x000fe60003800000 */
[----:B------:R1:W-:Y:S04]  /*2f40*/  @P2 STS.128 [R237+0x10000], RZ ;  /* 0x010000ffed002388 */ /* 0x0003e80000000c00 */
[----:B------:R1:W-:Y:S04]  /*2f50*/  @P2 STS.128 [R237+0x11000], RZ ;  /* 0x011000ffed002388 */ /* 0x0003e80000000c00 */
[----:B------:R1:W-:Y:S04]  /*2f60*/  @P2 STS.128 [R237+0x12000], RZ ;  /* 0x012000ffed002388 */ /* 0x0003e80000000c00 */
[----:B------:R1:W-:Y:S01]  /*2f70*/  @P2 STS.128 [R237+0x13000], RZ ;  /* 0x013000ffed002388 */ /* 0x0003e20000000c00 */
[----:B------:R-:W-:Y:S05]  /*2f80*/  @P2 BRA `(.L_x_23) ;  /* 0x000002e000002947 */ /* 0x000fea0003800000 */
[----:B-1----:R-:W-:Y:S01]  /*2f90*/  IMAD.U32 R4, RZ, RZ, UR23 ;  /* 0x00000017ff047e24 */ /* 0x002fe2000f8e00ff */
[----:B------:R-:W-:-:S02]  /*2fa0*/  IADD3 R6, P0, R30, UR23, RZ ;  /* 0x000000171e067c10 */ /* 0x000fc4000ff1e0ff */
[----:B------:R-:W-:Y:S02]  /*2fb0*/  LOP3.LUT R8, R20, 0x1, RZ, 0xc0, !PT ;  /* 0x0000000114087812 */ /* 0x000fe400078ec0ff */
[----:B------:R-:W-:Y:S01]  /*2fc0*/  LEA.HI.X.SX32 R7, R4, R27, 0x1, P0 ;  /* 0x0000001b04077211 */ /* 0x000fe200000f0eff */
[----:B------:R-:W-:Y:S01]  /*2fd0*/  IMAD.WIDE.U32 R4, R6, c[0x0][0x198], R28 ;  /* 0x0000660006047a25 */ /* 0x000fe200078e001c */
[----:B------:R-:W-:-:S03]  /*2fe0*/  ISETP.NE.U32.AND P3, PT, R8, 0x1, PT ;  /* 0x000000010800780c */ /* 0x000fc60003f65070 */
[----:B------:R-:W-:Y:S01]  /*2ff0*/  IMAD R7, R7, c[0x0][0x198], RZ ;  /* 0x0000660007077a24 */ /* 0x000fe200078e02ff */
[----:B------:R-:W-:Y:S01]  /*3000*/  IADD3 R4, P0, R4, UR31, RZ ;  /* 0x0000001f04047c10 */ /* 0x000fe2000ff1e0ff */
[----:B------:R-:W-:Y:S02]  /*3010*/  IMAD R8, R26, c[0x0][0x1b0], RZ ;  /* 0x00006c001a087a24 */ /* 0x000fe400078e02ff */
[----:B------:R-:W-:Y:S01]  /*3020*/  IMAD R7, R6, c[0x0][0x19c], R7 ;  /* 0x0000670006077a24 */ /* 0x000fe200078e0207 */
[----:B------:R-:W-:-:S04]  /*3030*/  LOP3.LUT R6, R20, 0xff, RZ, 0xc0, !PT ;  /* 0x000000ff14067812 */ /* 0x000fc800078ec0ff */
[----:B------:R-:W-:Y:S01]  /*3040*/  IADD3.X R5, R5, UR32, R7, P0, !PT ;  /* 0x0000002005057c10 */ /* 0x000fe200087fe407 */
[----:B------:R-:W-:Y:S01]  /*3050*/  IMAD R7, R18, c[0x0][0x1b4], R8 ;  /* 0x00006d0012077a24 */ /* 0x000fe200078e0208 */
[C---:B------:R-:W-:Y:S02]  /*3060*/  LOP3.LUT P2, RZ, R6.reuse, 0x2, RZ, 0xc0, !PT ;  /* 0x0000000206ff7812 */ /* 0x040fe4000784c0ff */
[----:B------:R-:W-:Y:S01]  /*3070*/  LOP3.LUT P1, RZ, R6, 0x4, RZ, 0xc0, !PT ;  /* 0x0000000406ff7812 */ /* 0x000fe2000782c0ff */
[----:B------:R-:W-:-:S04]  /*3080*/  IMAD.WIDE.U32 R4, R18, c[0x0][0x1b0], R4 ;  /* 0x00006c0012047a25 */ /* 0x000fc800078e0004 */
[----:B------:R-:W-:Y:S01]  /*3090*/  IMAD.IADD R7, R5, 0x1, R7 ;  /* 0x0000000105077824 */ /* 0x000fe200078e0207 */
[----:B------:R-:W-:-:S04]  /*30a0*/  @!P3 LEA R12, P0, R4, c[0x0][0x168], 0x1 ;  /* 0x00005a00040cba11 */ /* 0x000fc800078008ff */
[C---:B------:R-:W-:Y:S02]  /*30b0*/  @!P3 LEA.HI.X R13, R4.reuse, c[0x0][0x16c], R7, 0x1, P0 ;  /* 0x00005b00040dba11 */ /* 0x040fe400000f0c07 */
[----:B------:R-:W-:-:S03]  /*30c0*/  @P2 LEA R10, P0, R4, c[0x0][0x168], 0x1 ;  /* 0x00005a00040a2a11 */ /* 0x000fc600078008ff */
[----:B------:R-:W-:Y:S01]  /*30d0*/  @!PT LDS RZ, [RZ] ;  /* 0x00000000fffff984 */ /* 0x000fe20000000800 */
[----:B------:R-:W-:Y:S01]  /*30e0*/  @!PT LDS RZ, [RZ] ;  /* 0x00000000fffff984 */ /* 0x000fe20000000800 */
[----:B------:R-:W-:Y:S01]  /*30f0*/  @!PT LDS RZ, [RZ] ;  /* 0x00000000fffff984 */ /* 0x000fe20000000800 */
[----:B------:R1:W-:Y:S01]  /*3100*/  @!P3 LDGSTS.E.BYPASS.LTC128B.128 [R237+0x10000], [R12.64] ;  /* 0x100000000cedbfae */ /* 0x0003e2000b901d44 */
[C-C-:B------:R-:W-:Y:S02]  /*3110*/  @P2 LEA.HI.X R11, R4.reuse, c[0x0][0x16c], R7.reuse, 0x1, P0 ;  /* 0x00005b00040b2a11 */ /* 0x140fe400000f0c07 */
[C---:B------:R-:W-:Y:S01]  /*3120*/  @P1 LEA R8, P0, R4.reuse, c[0x0][0x168], 0x1 ;  /* 0x00005a0004081a11 */ /* 0x040fe200078008ff */
[----:B------:R1:W-:Y:S03]  /*3130*/  @P3 STS.128 [R237+0x10000], RZ ;  /* 0x010000ffed003388 */ /* 0x0003e60000000c00 */
[----:B------:R-:W-:Y:S01]  /*3140*/  @P1 LEA.HI.X R9, R4, c[0x0][0x16c], R7, 0x1, P0 ;  /* 0x00005b0004091a11 */ /* 0x000fe200000f0c07 */
[----:B------:R-:W-:Y:S01]  /*3150*/  @!PT LDS RZ, [RZ] ;  /* 0x00000000fffff984 */ /* 0x000fe20000000800 */
[----:B------:R-:W-:Y:S01]  /*3160*/  @!PT LDS RZ, [RZ] ;  /* 0x00000000fffff984 */ /* 0x000fe20000000800 */
[----:B------:R-:W-:Y:S01]  /*3170*/  @!PT LDS RZ, [RZ] ;  /* 0x00000000fffff984 */ /* 0x000fe20000000800 */
[----:B------:R1:W-:Y:S01]  /*3180*/  @P2 LDGSTS.E.BYPASS.LTC128B.128 [R237+0x11000], [R10.64+0x80] ;  /* 0x110000800aed2fae */ /* 0x0003e2000b901d44 */
[----:B------:R-:W-:-:S03]  /*3190*/  LOP3.LUT P0, RZ, R6, 0x8, RZ, 0xc0, !PT ;  /* 0x0000000806ff7812 */ /* 0x000fc6000780c0ff */
[----:B------:R1:W-:Y:S04]  /*31a0*/  @!P2 STS.128 [R237+0x11000], RZ ;  /* 0x011000ffed00a388 */ /* 0x0003e80000000c00 */
[----:B------:R-:W-:Y:S01]  /*31b0*/  @!PT LDS RZ, [RZ] ;  /* 0x00000000fffff984 */ /* 0x000fe20000000800 */
[----:B------:R-:W-:Y:S01]  /*31c0*/  @!PT LDS RZ, [RZ] ;  /* 0x00000000fffff984 */ /* 0x000fe20000000800 */
[----:B------:R-:W-:Y:S01]  /*31d0*/  @!PT LDS RZ, [RZ] ;  /* 0x00000000fffff984 */ /* 0x000fe20000000800 */
[----:B------:R1:W-:Y:S04]  /*31e0*/  @P1 LDGSTS.E.BYPASS.LTC128B.128 [R237+0x12000], [R8.64+0x100] ;  /* 0x1200010008ed1fae */ /* 0x0003e8000b901d44 */
[----:B------:R1:W-:Y:S02]  /*31f0*/  @!P1 STS.128 [R237+0x12000], RZ ;  /* 0x012000ffed009388 */ /* 0x0003e40000000c00 */
[----:B------:R-:W-:-:S04]  /*3200*/  @P0 LEA R6, P4, R4, c[0x0][0x168], 0x1 ;  /* 0x00005a0004060a11 */ /* 0x000fc800078808ff */
[----:B------:R-:W-:-:S05]  /*3210*/  @P0 LEA.HI.X R7, R4, c[0x0][0x16c], R7, 0x1, P4 ;  /* 0x00005b0004070a11 */ /* 0x000fca00020f0c07 */
[----:B------:R-:W-:Y:S01]  /*3220*/  @!PT LDS RZ, [RZ] ;  /* 0x00000000fffff984 */ /* 0x000fe20000000800 */
[----:B------:R-:W-:Y:S01]  /*3230*/  @!PT LDS RZ, [RZ] ;  /* 0x00000000fffff984 */ /* 0x000fe20000000800 */
[----:B------:R-:W-:Y:S01]  /*3240*/  @!PT LDS RZ, [RZ] ;  /* 0x00000000fffff984 */ /* 0x000fe20000000800 */
[----:B------:R1:W-:Y:S04]  /*3250*/  @P0 LDGSTS.E.BYPASS.LTC128B.128 [R237+0x13000], [R6.64+0x180] ;  /* 0x1300018006ed0fae */ /* 0x0003e8000b901d44 */
[----:B------:R1:W-:Y:S02]  /*3260*/  @!P0 STS.128 [R237+0x13000], RZ ;  /* 0x013000ffed008388 */ /* 0x0003e40000000c00 */
.L_x_23:
[----:B------:R-:W-:Y:S05]  /*3270*/  BSYNC B0 ;  /* 0x0000000000007941 */ /* 0x000fea0003800000 */
.L_x_22:
[----:B------:R-:W0:Y:S01]  /*3280*/  LDGDEPBAR ;  /* 0x00000000000079af */ /* 0x000e220000000000 */
[----:B------:R-:W-:Y:S01]  /*3290*/  ULEA UR11, UR18, 0x20, 0x5 ;  /* 0x00000020120b7891 */ /* 0x000fe2000f8e283f */
        /* <DEDUP_REMOVED lines=22> */
[----:B------:R-:W-:-:S04]  /*3400*/  DEPBAR.LE SB0, 0x1 ;  /* 0x000080400000791a */ /* 0x000fc80000000000 */
[----:B------:R-:W-:Y:S01]  /*3410*/  BAR.SYNC.DEFER_BLOCKING 0x0 ;  /* 0x0000000000007b1d */ /* 0x000fe20000010000 */
        /* <DEDUP_REMOVED lines=9> */
[----:B-1----:R-:W-:Y:S01]  /*34b0*/  CS2R R12, SRZ ;  /* 0x00000000000c7805 */ /* 0x002fe2000001ff00 */
[----:B------:R-:W-:Y:S01]  /*34c0*/  UISETP.GE.AND UP0, UPT, UR11, UR13, UPT ;  /* 0x0000000d0b00728c */ /* 0x000fe2000bf06270 */
[----:B------:R1:W4:Y:S04]  /*34d0*/  LDSM.16.M88.4 R132, [R229+0x14000] ;  /* 0x01400000e584783b */ /* 0x0003280000000200 */
[----:B------:R1:W2:Y:S04]  /*34e0*/  LDSM.16.M88.4 R136, [R230+0x14000] ;  /* 0x01400000e688783b */ /* 0x0002a80000000200 */
[----:B------:R1:W3:Y:S04]  /*34f0*/  LDSM.16.M88.4 R140, [R231+0x14000] ;  /* 0x01400000e78c783b */ /* 0x0002e80000000200 */
[----:B------:R1:W1:Y:S04]  /*3500*/  LDSM.16.M88.4 R144, [R232+0x14000] ;  /* 0x01400000e890783b */ /* 0x0002680000000200 */
        /* <DEDUP_REMOVED lines=11> */
[----:B--234-:R1:W1:Y:S02]  /*35c0*/  LDSM.16.M88.4 R192, [R236+0x3000] ;  /* 0x00300000ecc0783b */ /* 0x01c2640000000200 */
.L_x_26:
[----:B------:R-:W0:Y:S01]  /*35d0*/  LDGDEPBAR ;  /* 0x00000000000079af */ /* 0x000e220000000000 */
[----:B------:R-:W-:Y:S01]  /*35e0*/  PLOP3.LUT P1, PT, PT, PT, UP0, 0x80, 0x0 ;  /* 0x000000000000781c */ /* 0x000fe20003f2f008 */
[----:B------:R-:W-:Y:S01]  /*35f0*/  UISETP.GE.AND UP5, UPT, UR6, 0x1, UPT ;  /* 0x000000010600788c */ /* 0x000fe2000bfa6270 */
[----:B------:R-:W-:Y:S02]  /*3600*/  PLOP3.LUT P0, PT, PT, PT, UP0, 0x80, 0x0 ;  /* 0x000000000000781c */ /* 0x000fe40003f0f008 */
[----:B------:R-:W2:Y:S01]  /*3610*/  LDL R68, [R1+0x4] ;  /* 0x0000040001447983 */ /* 0x000ea20000100800 */
[----:B------:R-:W-:Y:S02]  /*3620*/  PLOP3.LUT P2, PT, PT, PT, UP0, 0x80, 0x0 ;  /* 0x000000000000781c */ /* 0x000fe40003f4f008 */
[----:B------:R-:W-:Y:S02]  /*3630*/  PLOP3.LUT P3, PT, PT, PT, UP0, 0x80, 0x0 ;  /* 0x000000000000781c */ /* 0x000fe40003f6f008 */
[----:B------:R-:W-:Y:S02]  /*3640*/  PLOP3.LUT P4, PT, PT, PT, UP0, 0x80, 0x0 ;  /* 0x000000000000781c */ /* 0x000fe40003f8f008 */
[----:B------:R-:W-:Y:S01]  /*3650*/  IADD3 R69, R240, 0xc0, RZ ;  /* 0x000000c0f0457810 */ /* 0x000fe20007ffe0ff */
[----:B------:R-:W-:Y:S04]  /*3660*/  DEPBAR.LE SB0, 0x0 ;  /* 0x000080000000791a */ /* 0x000fe80000000000 */
[----:B------:R-:W-:Y:S06]  /*3670*/  BAR.SYNC.DEFER_BLOCKING 0x0 ;  /* 0x0000000000007b1d */ /* 0x000fec0000010000 */
[----:B-1----:R-:W-:Y:S05]  /*3680*/  LDSM.16.M88.4 R8, [R2] ;  /* 0x000000000208783b */ /* 0x002fea0000000200 */
[----:B------:R-:W3:Y:S05]  /*3690*/  LDSM.16.M88.4 R44, [R229+0x10000] ;  /* 0x01000000e52c783b */ /* 0x000eea0000000200 */
[----:B------:R-:W-:Y:S05]  /*36a0*/  LDSM.16.M88.4 R48, [R3] ;  /* 0x000000000330783b */ /* 0x000fea0000000200 */
[----:B------:R-:W4:Y:S05]  /*36b0*/  LDSM.16.M88.4 R52, [R230+0x10000] ;  /* 0x01000000e634783b */ /* 0x000f2a0000000200 */
[----:B------:R-:W-:Y:S05]  /*36c0*/  LDSM.16.M88.4 R56, [R228] ;  /* 0x00000000e438783b */ /* 0x000fea0000000200 */
[----:B------:R-:W1:Y:S05]  /*36d0*/  LDSM.16.M88.4 R60, [R231+0x10000] ;  /* 0x01000000e73c783b */ /* 0x000e6a0000000200 */
[----:B------:R-:W-:Y:S01]  /*36e0*/  LDSM.16.M88.4 R64, [R232+0x10000] ;  /* 0x01000000e840783b */ /* 0x000fe20000000200 */
[C---:B---3--:R-:W-:Y:S08]  /*36f0*/  HMMA.16816.F32 R4, R8.reuse, R44, RZ ;  /* 0x0000002c0804723c */ /* 0x048ff000000018ff */
[----:B------:R-:W-:Y:S01]  /*3700*/  HMMA.16816.F32 R8, R8, R46, RZ ;  /* 0x0000002e0808723c */ /* 0x000fe200000018ff */
[----:B------:R-:W3:Y:S11]  /*3710*/  LDSM.16.M88.4 R44, [R227] ;  /* 0x00000000e32c783b */ /* 0x000ef60000000200 */
[----:B------:R-:W-:Y:S04]  /*3720*/  @!UPT UIADD3 URZ, URZ, URZ, URZ ;  /* 0x0000003f3f3ff290 */ /* 0x000fe8000fffe03f */
[C---:B----4-:R-:W-:Y:S08]  /*3730*/  HMMA.16816.F32 R4, R48.reuse, R52, R4 ;  /* 0x000000343004723c */ /* 0x050ff00000001804 */
[----:B------:R-:W-:Y:S01]  /*3740*/  HMMA.16816.F32 R8, R48, R54, R8 ;  /* 0x000000363008723c */ /* 0x000fe20000001808 */
[----:B------:R-:W-:Y:S05]  /*3750*/  LDSM.16.M88.4 R48, [R2+0x2000] ;  /* 0x002000000230783b */ /* 0x000fea0000000200 */
[----:B------:R-:W4:Y:S10]  /*3760*/  LDSM.16.M88.4 R52, [R229+0x11000] ;  /* 0x01100000e534783b */ /* 0x000f340000000200 */
[C---:B-1----:R-:W-:Y:S08]  /*3770*/  HMMA.16816.F32 R4, R56.reuse, R60, R4 ;  /* 0x0000003c3804723c */ /* 0x042ff00000001804 */
[----:B------:R-:W-:Y:S01]  /*3780*/  HMMA.16816.F32 R8, R56, R62, R8 ;  /* 0x0000003e3808723c */ /* 0x000fe20000001808 */
[----:B------:R-:W-:Y:S05]  /*3790*/  LDSM.16.M88.4 R56, [R3+0x2000] ;  /* 0x002000000338783b */ /* 0x000fea0000000200 */
[----:B------:R-:W1:Y:S10]  /*37a0*/  LDSM.16.M88.4 R60, [R230+0x11000] ;  /* 0x01100000e63c783b */ /* 0x000e740000000200 */
[C---:B---3--:R-:W-:Y:S08]  /*37b0*/  HMMA.16816.F32 R4, R44.reuse, R64, R4 ;  /* 0x000000402c04723c */ /* 0x048ff00000001804 */
[----:B------:R-:W-:Y:S01]  /*37c0*/  HMMA.16816.F32 R8, R44, R66, R8 ;  /* 0x000000422c08723c */ /* 0x000fe20000001808 */
[----:B------:R-:W-:Y:S05]  /*37d0*/  LDSM.16.M88.4 R44, [R228+0x2000] ;  /* 0x00200000e42c783b */ /* 0x000fea0000000200 */
[----:B------:R-:W3:Y:S10]  /*37e0*/  LDSM.16.M88.4 R64, [R231+0x11000] ;  /* 0x01100000e740783b */ /* 0x000ef40000000200 */
        /* <DEDUP_REMOVED lines=37> */
[----:B------:R-:W-:Y:S07]  /*3a40*/  HMMA.16816.F32 R8, R48, R54, R8 ;  /* 0x000000363008723c */ /* 0x000fee0000001808 */
[----:B------:R-:W-:Y:S05]  /*3a50*/  IMAD.U32 R49, RZ, RZ, UR18 ;  /* 0x00000012ff317e24 */ /* 0x000fea000f8e00ff */
[----:B--2---:R-:W-:Y:S01]  /*3a60*/  @P1 IMAD R49, R49, 0x20, R68 ;  /* 0x0000002031311824 */ /* 0x004fe200078e0244 */
[----:B------:R-:W-:Y:S01]  /*3a70*/  PLOP3.LUT P1, PT, PT, PT, UP0, 0x80, 0x0 ;  /* 0x000000000000781c */ /* 0x000fe20003f2f008 */
[----:B------:R-:W-:Y:S02]  /*3a80*/  IMAD.MOV.U32 R68, RZ, RZ, c[0x0][0x22c] ;  /* 0x00008b00ff447624 */ /* 0x000fe400078e00ff */
[C---:B-1----:R-:W-:Y:S05]  /*3a90*/  HMMA.16816.F32 R4, R56.reuse, R60, R4 ;  /* 0x0000003c3804723c */ /* 0x042fea0000001804 */
[C---:B------:R-:W-:Y:S01]  /*3aa0*/  @P0 ISETP.GE.AND P0, PT, R49.reuse, UR13, PT ;  /* 0x0000000d31000c0c */ /* 0x040fe2000bf06270 */
[----:B------:R-:W-:Y:S02]  /*3ab0*/  IMAD R68, R68, c[0x0][0x1c0], RZ ;  /* 0x0000700044447a24 */ /* 0x000fe400078e02ff */
[----:B------:R-:W-:Y:S04]  /*3ac0*/  HMMA.16816.F32 R8, R56, R62, R8 ;  /* 0x0000003e3808723c */ /* 0x000fe80000001808 */
[----:B------:R-:W-:Y:S01]  /*3ad0*/  @P1 IADD3 R48, R49, 0x1, RZ ;  /* 0x0000000131301810 */ /* 0x000fe20007ffe0ff */
[----:B------:R-:W-:Y:S01]  /*3ae0*/  IMAD.U32 R70, R68, -0x40, RZ ;  /* 0xffffffc044467824 */ /* 0x000fe200078e00ff */
[----:B------:R-:W-:Y:S02]  /*3af0*/  PLOP3.LUT P1, PT, PT, PT, UP0, 0x80, 0x0 ;  /* 0x000000000000781c */ /* 0x000fe40003f2f008 */
[----:B------:R-:W-:Y:S08]  /*3b00*/  IADD3 R68, R240, 0x40, RZ ;  /* 0x00000040f0447810 */ /* 0x000ff00007ffe0ff */
[C---:B---3--:R-:W-:Y:S08]  /*3b10*/  HMMA.16816.F32 R4, R44.reuse, R64, R4 ;  /* 0x000000402c04723c */ /* 0x048ff00000001804 */
[----:B------:R-:W-:Y:S07]  /*3b20*/  HMMA.16816.F32 R8, R44, R66, R8 ;  /* 0x000000422c08723c */ /* 0x000fee0000001808 */
[----:B-----5:R-:W-:Y:S09]  /*3b30*/  FMUL.FTZ R44, R246, 1.4426950216293334961 ;  /* 0x3fb8aa3bf62c7820 */ /* 0x020ff20000410000 */
[----:B------:R-:W-:Y:S02]  /*3b40*/  @P2 FSEL R4, R4, -INF , !P0 ;  /* 0xff80000004042808 */ /* 0x000fe40004000000 */
[----:B------:R-:W-:Y:S01]  /*3b50*/  @P1 ISETP.GE.AND P2, PT, R48, UR13, PT ;  /* 0x0000000d30001c0c */ /* 0x000fe2000bf46270 */
[----:B------:R-:W-:Y:S01]  /*3b60*/  FMUL.FTZ R48, R245, 1.4426950216293334961 ;  /* 0x3fb8aa3bf5307820 */ /* 0x000fe20000410000 */
[----:B------:R-:W-:Y:S02]  /*3b70*/  PLOP3.LUT P1, PT, PT, PT, UP0, 0x80, 0x0 ;  /* 0x000000000000781c */ /* 0x000fe40003f2f008 */
[----:B------:R-:W-:Y:S02]  /*3b80*/  @P3 FSEL R6, R6, -INF , !P0 ;  /* 0xff80000006063808 */ /* 0x000fe40004000000 */
[----:B------:R-:W-:Y:S02]  /*3b90*/  PLOP3.LUT P0, PT, PT, PT, UP0, 0x80, 0x0 ;  /* 0x000000000000781c */ /* 0x000fe40003f0f008 */
[----:B------:R-:W-:Y:S07]  /*3ba0*/  PLOP3.LUT P3, PT, PT, PT, UP0, 0x80, 0x0 ;  /* 0x000000000000781c */ /* 0x000fee0003f6f008 */
[----:B------:R-:W-:Y:S02]  /*3bb0*/  @P1 FSEL R7, R7, -INF , !P2 ;  /* 0xff80000007071808 */ /* 0x000fe40005000000 */
[----:B------:R-:W-:Y:S02]  /*3bc0*/  PLOP3.LUT P1, PT, PT, PT, UP0, 0x80, 0x0 ;  /* 0x000000000000781c */ /* 0x000fe40003f2f008 */
[----:B------:R-:W-:Y:S02]  /*3bd0*/  @P0 FSEL R5, R5, -INF , !P2 ;  /* 0xff80000005050808 */ /* 0x000fe40005000000 */
[----:B------:R-:W-:Y:S02]  /*3be0*/  FSETP.NEU.FTZ.AND P0, PT, R245, -INF , PT ;  /* 0xff800000f500780b */ /* 0x000fe40003f1d000 */
[C---:B------:R-:W-:Y:S02]  /*3bf0*/  @P3 IADD3 R45, R49.reuse, 0x8, RZ ;  /* 0x00000008312d3810 */ /* 0x040fe40007ffe0ff */
[----:B------:R-:W-:Y:S02]  /*3c00*/  FSEL R48, R48, RZ, P0 ;  /* 0x000000ff30307208 */ /* 0x000fe40000000000 */
[----:B------:R-:W-:Y:S02]  /*3c10*/  FSETP.NEU.FTZ.AND P0, PT, R246, -INF , PT ;  /* 0xff800000f600780b */ /* 0x000fe40003f1d000 */
[----:B------:R-:W-:Y:S01]  /*3c20*/  @P4 IADD3 R49, R49, 0x9, RZ ;  /* 0x0000000931314810 */ /* 0x000fe20007ffe0ff */
[--C-:B------:R-:W-:Y:S01]  /*3c30*/  FFMA.FTZ R4, R4, c[0x0][0x23c], -R48.reuse ;  /* 0x00008f0004047a23 */ /* 0x100fe20000010830 */
[----:B------:R-:W-:Y:S01]  /*3c40*/  @P1 ISETP.GE.AND P2, PT, R45, UR13, PT ;  /* 0x0000000d2d001c0c */ /* 0x000fe2000bf46270 */
[----:B------:R-:W-:Y:S01]  /*3c50*/  FFMA.FTZ R5, R5, c[0x0][0x23c], -R48 ;  /* 0x00008f0005057a23 */ /* 0x000fe20000010830 */
[----:B------:R-:W-:Y:S01]  /*3c60*/  FSEL R44, R44, RZ, P0 ;  /* 0x000000ff2c2c7208 */ /* 0x000fe20000000000 */
[----:B------:R-:W-:Y:S01]  /*3c70*/  MUFU.EX2 R60, R4 ;  /* 0x00000004003c7308 */ /* 0x000fe20000000800 */
[----:B------:R-:W-:Y:S02]  /*3c80*/  PLOP3.LUT P1, PT, PT, PT, UP0, 0x80, 0x0 ;  /* 0x000000000000781c */ /* 0x000fe40003f2f008 */
[----:B------:R-:W-:Y:S01]  /*3c90*/  PLOP3.LUT P0, PT, PT, PT, UP0, 0x80, 0x0 ;  /* 0x000000000000781c */ /* 0x000fe20003f0f008 */
[--C-:B------:R-:W-:Y:S01]  /*3ca0*/  FFMA.FTZ R7, R7, c[0x0][0x23c], -R44.reuse ;  /* 0x00008f0007077a23 */ /* 0x100fe2000001082c */
[----:B------:R-:W-:Y:S01]  /*3cb0*/  ISETP.GE.AND P3, PT, R69, c[0x0][0x220], PT ;  /* 0x0000880045007a0c */ /* 0x000fe20003f66270 */
[----:B------:R-:W-:Y:S01]  /*3cc0*/  FFMA.FTZ R6, R6, c[0x0][0x23c], -R44 ;  /* 0x00008f0006067a23 */ /* 0x000fe2000001082c */
[----:B------:R-:W-:Y:S03]  /*3cd0*/  ISETP.GE.AND P4, PT, R68, c[0x0][0x220], PT ;  /* 0x0000880044007a0c */ /* 0x000fe60003f86270 */
[----:B------:R-:W1:Y:S04]  /*3ce0*/  MUFU.EX2 R59, R5 ;  /* 0x00000005003b7308 */ /* 0x000e680000000800 */
[----:B------:R-:W-:Y:S02]  /*3cf0*/  @P1 ISETP.GE.AND P1, PT, R49, UR13, PT ;  /* 0x0000000d31001c0c */ /* 0x000fe4000bf26270 */
[----:B------:R-:W-:Y:S02]  /*3d00*/  @P0 FSEL R8, R8, -INF , !P2 ;  /* 0xff80000008080808 */ /* 0x000fe40005000000 */
[----:B------:R-:W-:Y:S02]  /*3d10*/  PLOP3.LUT P0, PT, PT, PT, UP0, 0x80, 0x0 ;  /* 0x000000000000781c */ /* 0x000fe40003f0f008 */
[----:B------:R1:W-:Y:S01]  /*3d20*/  MUFU.EX2 R61, R7 ;  /* 0x00000007003d7308 */ /* 0x0003e20000000800 */
[--C-:B------:R-:W-:Y:S09]  /*3d30*/  FFMA.FTZ R8, R8, c[0x0][0x23c], -R48.reuse ;  /* 0x00008f0008087a23 */ /* 0x100ff20000010830 */
[----:B------:R-:W2:Y:S01]  /*3d40*/  MUFU.EX2 R62, R6 ;  /* 0x00000006003e7308 */ /* 0x000ea20000000800 */
[----:B------:R-:W-:Y:S02]  /*3d50*/  @P0 FSEL R9, R9, -INF , !P1 ;  /* 0xff80000009090808 */ /* 0x000fe40004800000 */
[----:B------:R-:W-:Y:S03]  /*3d60*/  PLOP3.LUT P0, PT, PT, PT, UP0, 0x80, 0x0 ;  /* 0x000000000000781c */ /* 0x000fe60003f0f008 */
[----:B------:R-:W-:Y:S04]  /*3d70*/  FFMA.FTZ R48, R9, c[0x0][0x23c], -R48 ;  /* 0x00008f0009307a23 */ /* 0x000fe80000010830 */
[----:B------:R-:W-:Y:S01]  /*3d80*/  MUFU.EX2 R56, R8 ;  /* 0x0000000800387308 */ /* 0x000fe20000000800 */
[----:B-1----:R-:W-:Y:S05]  /*3d90*/  F2FP.PACK_AB R7, R59, R60 ;  /* 0x0000003c3b07723e */ /* 0x002fea00000000ff */
[----:B------:R-:W-:Y:S02]  /*3da0*/  @P0 FSEL R10, R10, -INF , !P2 ;  /* 0xff8000000a0a0808 */ /* 0x000fe40005000000 */
[----:B------:R-:W-:Y:S01]  /*3db0*/  PLOP3.LUT P0, PT, PT, PT, UP0, 0x80, 0x0 ;  /* 0x000000000000781c */ /* 0x000fe20003f0f008 */
[----:B------:R-:W-:Y:S01]  /*3dc0*/  STS [R249+0x15000], R7 ;  /* 0x01500007f9007388 */ /* 0x000fe20000000800 */
[----:B------:R-:W1:Y:S01]  /*3dd0*/  MUFU.EX2 R55, R48 ;  /* 0x0000003000377308 */ /* 0x000e620000000800 */
[--C-:B------:R-:W-:Y:S01]  /*3de0*/  FFMA.FTZ R10, R10, c[0x0][0x23c], -R44.reuse ;  /* 0x00008f000a0a7a23 */ /* 0x100fe2000001082c */
[----:B------:R-:W-:Y:S02]  /*3df0*/  PLOP3.LUT P2, PT, PT, PT, UP5, 0x80, 0x0 ;  /* 0x000000000000781c */ /* 0x000fe40003f4f058 */
[----:B--2---:R-:W-:Y:S05]  /*3e00*/  F2FP.PACK_AB R6, R61, R62 ;  /* 0x0000003e3d06723e */ /* 0x004fea00000000ff */
[----:B------:R-:W-:Y:S01]  /*3e10*/  STS [R252+0x15000], R6 ;  /* 0x01500006fc007388 */ /* 0x000fe20000000800 */
[----:B------:R-:W-:Y:S01]  /*3e20*/  MUFU.EX2 R58, R10 ;  /* 0x0000000a003a7308 */ /* 0x000fe20000000800 */
[----:B------:R-:W-:Y:S02]  /*3e30*/  @P0 FSEL R11, R11, -INF , !P1 ;  /* 0xff8000000b0b0808 */ /* 0x000fe40004800000 */
[----:B------:R-:W-:Y:S03]  /*3e40*/  IADD3 R52, P0, R248, UR10, RZ ;  /* 0x0000000af8347c10 */ /* 0x000fe6000ff1e0ff */
[----:B------:R-:W-:Y:S01]  /*3e50*/  FFMA.FTZ R44, R11, c[0x0][0x23c], -R44 ;  /* 0x00008f000b2c7a23 */ /* 0x000fe2000001082c */
[----:B------:R-:W-:Y:S02]  /*3e60*/  IADD3.X R53, R247, UR9, RZ, P0, !PT ;  /* 0x00000009f7357c10 */ /* 0x000fe400087fe4ff */
[C---:B------:R-:W-:Y:S01]  /*3e70*/  LEA R238, P0, R70.reuse, R238, 0x2 ;  /* 0x000000ee46ee7211 */ /* 0x040fe200078010ff */
[----:B------:R-:W2:Y:S02]  /*3e80*/  MUFU.EX2 R57, R44 ;  /* 0x0000002c00397308 */ /* 0x000ea40000000800 */
[----:B------:R3:W4:Y:S01]  /*3e90*/  LDG.E R54, [R52.64] ;  /* 0x0000000434367981 */ /* 0x000722000c1e1900 */
[----:B------:R-:W-:Y:S02]  /*3ea0*/  LEA.HI.X.SX32 R239, R70, R239, 0x2, P0 ;  /* 0x000000ef46ef7211 */ /* 0x000fe400000f16ff */
[----:B-1----:R-:W-:Y:S05]  /*3eb0*/  F2FP.PACK_AB R5, R55, R56 ;  /* 0x000000383705723e */ /* 0x002fea00000000ff */
[----:B------:R-:W-:Y:S01]  /*3ec0*/  STS [R250+0x15000], R5 ;  /* 0x01500005fa007388 */ /* 0x000fe20000000800 */
[----:B--2---:R-:W-:Y:S04]  /*3ed0*/  F2FP.PACK_AB R4, R57, R58 ;  /* 0x0000003a3904723e */ /* 0x004fe800000000ff */
[----:B---3--:R-:W2:Y:S05]  /*3ee0*/  LDG.E R52, [R52.64+0x20] ;  /* 0x0000200434347981 */ /* 0x008eaa000c1e1900 */
[----:B------:R-:W-:Y:S05]  /*3ef0*/  STS [R251+0x15000], R4 ;  /* 0x01500004fb007388 */ /* 0x000fea0000000800 */
[----:B------:R-:W1:Y:S05]  /*3f00*/  LDSM.16.M88.4 R8, [R2+0x8000] ;  /* 0x008000000208783b */ /* 0x000e6a0000000200 */
[----:B------:R-:W3:Y:S05]  /*3f10*/  LDSM.16.M88.4 R44, [R3+0x8000] ;  /* 0x00800000032c783b */ /* 0x000eea0000000200 */
[----:B------:R-:W3:Y:S01]  /*3f20*/  LDSM.16.M88.4 R48, [R228+0x8000] ;  /* 0x00800000e430783b */ /* 0x000ee20000000200 */
[C---:B-1----:R-:W-:Y:S08]  /*3f30*/  HMMA.16816.F32 R4, R8.reuse, R132, RZ ;  /* 0x000000840804723c */ /* 0x042ff000000018ff */
[----:B------:R-:W-:Y:S11]  /*3f40*/  HMMA.16816.F32 R8, R8, R134, RZ ;  /* 0x000000860808723c */ /* 0x000ff600000018ff */
[----:B------:R-:W-:Y:S05]  /*3f50*/  @!UPT UIADD3 URZ, URZ, URZ, URZ ;  /* 0x0000003f3f3ff290 */ /* 0x000fea000fffe03f */
[C---:B---3--:R-:W-:Y:S08]  /*3f60*/  HMMA.16816.F32 R4, R44.reuse, R136, R4 ;  /* 0x000000882c04723c */ /* 0x048ff00000001804 */
[----:B------:R-:W-:Y:S01]  /*3f70*/  HMMA.16816.F32 R8, R44, R138, R8 ;  /* 0x0000008a2c08723c */ /* 0x000fe20000001808 */
[----:B------:R-:W1:Y:S11]  /*3f80*/  LDSM.16.M88.4 R44, [R227+0x8000] ;  /* 0x00800000e32c783b */ /* 0x000e760000000200 */
[----:B------:R-:W-:Y:S04]  /*3f90*/  @!UPT UIADD3 URZ, URZ, URZ, URZ ;  /* 0x0000003f3f3ff290 */ /* 0x000fe8000fffe03f */
[C---:B------:R-:W-:Y:S08]  /*3fa0*/  HMMA.16816.F32 R4, R48.reuse, R140, R4 ;  /* 0x0000008c3004723c */ /* 0x040ff00000001804 */
[----:B------:R-:W-:Y:S01]  /*3fb0*/  HMMA.16816.F32 R8, R48, R142, R8 ;  /* 0x0000008e3008723c */ /* 0x000fe20000001808 */
[----:B------:R-:W3:Y:S11]  /*3fc0*/  LDSM.16.M88.4 R48, [R2+0xa000] ;  /* 0x00a000000230783b */ /* 0x000ef60000000200 */
[----:B------:R-:W-:Y:S04]  /*3fd0*/  @!UPT UIADD3 URZ, URZ, URZ, URZ ;  /* 0x0000003f3f3ff290 */ /* 0x000fe8000fffe03f */
[C---:B-1----:R-:W-:Y:S08]  /*3fe0*/  HMMA.16816.F32 R4, R44.reuse, R144, R4 ;  /* 0x000000902c04723c */ /* 0x042ff00000001804 */
[----:B------:R-:W-:Y:S01]  /*3ff0*/  HMMA.16816.F32 R8, R44, R146, R8 ;  /* 0x000000922c08723c */ /* 0x000fe20000001808 */
[----:B------:R-:W1:Y:S11]  /*4000*/  LDSM.16.M88.4 R44, [R3+0xa000] ;  /* 0x00a00000032c783b */ /* 0x000e760000000200 */
[----:B------:R-:W-:Y:S04]  /*4010*/  @!UPT UIADD3 URZ, URZ, URZ, URZ ;  /* 0x0000003f3f3ff290 */ /* 0x000fe8000fffe03f */
[C---:B---3--:R-:W-:Y:S08]  /*4020*/  HMMA.16816.F32 R4, R48.reuse, R148, R4 ;  /* 0x000000943004723c */ /* 0x048ff00000001804 */
        /* <DEDUP_REMOVED lines=40> */
[----:B------:R-:W-:Y:S11]  /*42b0*/  HMMA.16816.F32 R8, R48, R190, R8 ;  /* 0x000000be3008723c */ /* 0x000ff60000001808 */
[----:B------:R-:W-:Y:S05]  /*42c0*/  @!UPT UIADD3 URZ, URZ, URZ, URZ ;  /* 0x0000003f3f3ff290 */ /* 0x000fea000fffe03f */
[C---:B-1----:R-:W-:Y:S08]  /*42d0*/  HMMA.16816.F32 R4, R44.reuse, R192, R4 ;  /* 0x000000c02c04723c */ /* 0x042ff00000001804 */
[----:B------:R-:W-:Y:S11]  /*42e0*/  HMMA.16816.F32 R8, R44, R194, R8 ;  /* 0x000000c22c08723c */ /* 0x000ff60000001808 */
[----:B------:R-:W-:Y:S05]  /*42f0*/  @!UPT UIADD3 URZ, URZ, URZ, URZ ;  /* 0x0000003f3f3ff290 */ /* 0x000fea000fffe03f */
[C---:B----4-:R-:W-:Y:S02]  /*4300*/  FADD.FTZ R4, -R54.reuse, R4 ;  /* 0x0000000436047221 */ /* 0x050fe40000010100 */
[----:B------:R-:W-:Y:S02]  /*4310*/  FADD.FTZ R5, -R54, R5 ;  /* 0x0000000536057221 */ /* 0x000fe40000010100 */
[----:B------:R-:W-:Y:S02]  /*4320*/  FMUL.FTZ R44, R60, R4 ;  /* 0x000000043c2c7220 */ /* 0x000fe40000410000 */
[----:B------:R-:W-:Y:S02]  /*4330*/  FMUL.FTZ R5, R59, R5 ;  /* 0x000000053b057220 */ /* 0x000fe40000410000 */
[C---:B--2---:R-:W-:Y:S02]  /*4340*/  FADD.FTZ R4, -R52.reuse, R6 ;  /* 0x0000000634047221 */ /* 0x044fe40000010100 */
[----:B------:R-:W-:Y:S01]  /*4350*/  FADD.FTZ R6, -R52, R7 ;  /* 0x0000000734067221 */ /* 0x000fe20000010100 */
[----:B------:R-:W-:Y:S01]  /*4360*/  F2FP.PACK_AB R7, R5, R44 ;  /* 0x0000002c0507723e */ /* 0x000fe200000000ff */
[----:B------:R-:W-:Y:S02]  /*4370*/  FMUL.FTZ R4, R62, R4 ;  /* 0x000000043e047220 */ /* 0x000fe40000410000 */
[----:B------:R-:W-:Y:S02]  /*4380*/  FMUL.FTZ R6, R61, R6 ;  /* 0x000000063d067220 */ /* 0x000fe40000410000 */
[C---:B------:R-:W-:Y:S01]  /*4390*/  FADD.FTZ R8, -R54.reuse, R8 ;  /* 0x0000000836087221 */ /* 0x040fe20000010100 */
[----:B------:R-:W-:Y:S01]  /*43a0*/  STS [R249+0x14000], R7 ;  /* 0x01400007f9007388 */ /* 0x000fe20000000800 */
        /* <DEDUP_REMOVED lines=10> */
[----:B------:R-:W-:Y:S03]  /*4450*/  STS [R250+0x14000], R5 ;  /* 0x01400005fa007388 */ /* 0x000fe60000000800 */
[----:B------:R-:W-:Y:S05]  /*4460*/  F2FP.PACK_AB R4, R8, R9 ;  /* 0x000000090804723e */ /* 0x000fea00000000ff */
[----:B------:R-:W-:Y:S05]  /*4470*/  STS [R251+0x14000], R4 ;  /* 0x01400004fb007388 */ /* 0x000fea0000000800 */
[----:B------:R-:W-:Y:S06]  /*4480*/  BAR.SYNC.DEFER_BLOCKING 0x0 ;  /* 0x0000000000007b1d */ /* 0x000fec0000010000 */
[----:B------:R-:W-:Y:S05]  /*4490*/  LDSM.16.MT88.4 R4, [R226+0x15000] ;  /* 0x01500000e204783b */ /* 0x000fea0000004200 */
[----:B------:R-:W1:Y:S05]  /*44a0*/  LDSM.16.MT88.4 R8, [R0+0x8000] ;  /* 0x008000000008783b */ /* 0x000e6a0000004200 */
[----:B------:R-:W2:Y:S05]  /*44b0*/  LDSM.16.MT88.4 R44, [R224+0x15000] ;  /* 0x01500000e02c783b */ /* 0x000eaa0000004200 */
[----:B------:R-:W3:Y:S05]  /*44c0*/  LDSM.16.MT88.4 R48, [R0+0xc000] ;  /* 0x00c000000030783b */ /* 0x000eea0000004200 */
[----:B------:R-:W-:Y:S05]  /*44d0*/  LDSM.16.MT88.4 R52, [R226+0x15400] ;  /* 0x01540000e234783b */ /* 0x000fea0000004200 */
[----:B------:R-:W4:Y:S05]  /*44e0*/  LDSM.16.MT88.4 R56, [R0+0x8800] ;  /* 0x008800000038783b */ /* 0x000f2a0000004200 */
[----:B------:R-:W3:Y:S05]  /*44f0*/  LDSM.16.MT88.4 R60, [R224+0x15400] ;  /* 0x01540000e03c783b */ /* 0x000eea0000004200 */
[----:B------:R-:W3:Y:S01]  /*4500*/  LDSM.16.MT88.4 R64, [R0+0xc800] ;  /* 0x00c800000040783b */ /* 0x000ee20000004200 */
[-C--:B-1----:R-:W-:Y:S08]  /*4510*/  HMMA.16816.F32 R12, R4, R8.reuse, R12 ;  /* 0x00000008040c723c */ /* 0x082ff0000000180c */
[C---:B--2---:R-:W-:Y:S08]  /*4520*/  HMMA.16816.F32 R16, R44.reuse, R8, R16 ;  /* 0x000000082c10723c */ /* 0x044ff00000001810 */
[-C--:B------:R-:W-:Y:S08]  /*4530*/  HMMA.16816.F32 R20, R44, R10.reuse, R20 ;  /* 0x0000000a2c14723c */ /* 0x080ff00000001814 */
[C---:B------:R-:W-:Y:S01]  /*4540*/  HMMA.16816.F32 R24, R4.reuse, R10, R24 ;  /* 0x0000000a0418723c */ /* 0x040fe20000001818 */
[----:B------:R-:W-:Y:S07]  /*4550*/  LDSM.16.MT88.4 R8, [R0+0x9000] ;  /* 0x009000000008783b */ /* 0x000fee0000004200 */
[-C--:B---3--:R-:W-:Y:S08]  /*4560*/  HMMA.16816.F32 R28, R4, R48.reuse, R28 ;  /* 0x00000030041c723c */ /* 0x088ff0000000181c */
[C---:B------:R-:W-:Y:S08]  /*4570*/  HMMA.16816.F32 R32, R44.reuse, R48, R32 ;  /* 0x000000302c20723c */ /* 0x040ff00000001820 */
[-C--:B------:R-:W-:Y:S01]  /*4580*/  HMMA.16816.F32 R36, R44, R50.reuse, R36 ;  /* 0x000000322c24723c */ /* 0x080fe20000001824 */
[----:B------:R-:W-:Y:S07]  /*4590*/  LDSM.16.MT88.4 R44, [R224+0x15800] ;  /* 0x01580000e02c783b */ /* 0x000fee0000004200 */
[----:B------:R-:W-:Y:S01]  /*45a0*/  HMMA.16816.F32 R40, R4, R50, R40 ;  /* 0x000000320428723c */ /* 0x000fe20000001828 */
[----:B------:R-:W1:Y:S05]  /*45b0*/  LDSM.16.MT88.4 R4, [R226+0x15800] ;  /* 0x01580000e204783b */ /* 0x000e6a0000004200 */
[----:B------:R-:W2:Y:S02]  /*45c0*/  LDSM.16.MT88.4 R48, [R0+0xd000] ;  /* 0x00d000000030783b */ /* 0x000ea40000004200 */
[-C--:B----4-:R-:W-:Y:S08]  /*45d0*/  HMMA.16816.F32 R12, R52, R56.reuse, R12 ;  /* 0x00000038340c723c */ /* 0x090ff0000000180c */
[C---:B------:R-:W-:Y:S08]  /*45e0*/  HMMA.16816.F32 R16, R60.reuse, R56, R16 ;  /* 0x000000383c10723c */ /* 0x040ff00000001810 */
[-C--:B------:R-:W-:Y:S08]  /*45f0*/  HMMA.16816.F32 R20, R60, R58.reuse, R20 ;  /* 0x0000003a3c14723c */ /* 0x080ff00000001814 */
[C---:B------:R-:W-:Y:S01]  /*4600*/  HMMA.16816.F32 R24, R52.reuse, R58, R24 ;  /* 0x0000003a3418723c */ /* 0x040fe20000001818 */
[----:B------:R-:W-:Y:S07]  /*4610*/  LDSM.16.MT88.4 R56, [R0+0x9800] ;  /* 0x009800000038783b */ /* 0x000fee0000004200 */
[-C--:B------:R-:W-:Y:S08]  /*4620*/  HMMA.16816.F32 R28, R52, R64.reuse, R28 ;  /* 0x00000040341c723c */ /* 0x080ff0000000181c */
[C---:B------:R-:W-:Y:S08]  /*4630*/  HMMA.16816.F32 R32, R60.reuse, R64, R32 ;  /* 0x000000403c20723c */ /* 0x040ff00000001820 */
[-C--:B------:R-:W-:Y:S01]  /*4640*/  HMMA.16816.F32 R36, R60, R66.reuse, R36 ;  /* 0x000000423c24723c */ /* 0x080fe20000001824 */
[----:B------:R-:W-:Y:S07]  /*4650*/  LDSM.16.MT88.4 R60, [R224+0x15c00] ;  /* 0x015c0000e03c783b */ /* 0x000fee0000004200 */
[----:B------:R-:W-:Y:S01]  /*4660*/  HMMA.16816.F32 R40, R52, R66, R40 ;  /* 0x000000423428723c */ /* 0x000fe20000001828 */
[----:B------:R-:W3:Y:S05]  /*4670*/  LDSM.16.MT88.4 R52, [R226+0x15c00] ;  /* 0x015c0000e234783b */ /* 0x000eea0000004200 */
[----:B------:R-:W4:Y:S02]  /*4680*/  LDSM.16.MT88.4 R64, [R0+0xd800] ;  /* 0x00d800000040783b */ /* 0x000f240000004200 */
[-C--:B-1----:R-:W-:Y:S03]  /*4690*/  HMMA.16816.F32 R12, R4, R8.reuse, R12 ;  /* 0x00000008040c723c */ /* 0x082fe6000000180c */
[----:B------:R-:W-:Y:S05]  /*46a0*/  BAR.SYNC.DEFER_BLOCKING 0x0 ;  /* 0x0000000000007b1d */ /* 0x000fea0000010000 */
[C---:B------:R-:W-:Y:S08]  /*46b0*/  HMMA.16816.F32 R16, R44.reuse, R8, R16 ;  /* 0x000000082c10723c */ /* 0x040ff00000001810 */
[-C--:B------:R-:W-:Y:S08]  /*46c0*/  HMMA.16816.F32 R20, R44, R10.reuse, R20 ;  /* 0x0000000a2c14723c */ /* 0x080ff00000001814 */
[C---:B------:R-:W-:Y:S08]  /*46d0*/  HMMA.16816.F32 R24, R4.reuse, R10, R24 ;  /* 0x0000000a0418723c */ /* 0x040ff00000001818 */
[-C--:B--2---:R-:W-:Y:S08]  /*46e0*/  HMMA.16816.F32 R28, R4, R48.reuse, R28 ;  /* 0x00000030041c723c */ /* 0x084ff0000000181c */
[C---:B------:R-:W-:Y:S08]  /*46f0*/  HMMA.16816.F32 R32, R44.reuse, R48, R32 ;  /* 0x000000302c20723c */ /* 0x040ff00000001820 */
[-C--:B------:R-:W-:Y:S08]  /*4700*/  HMMA.16816.F32 R36, R44, R50.reuse, R36 ;  /* 0x000000322c24723c */ /* 0x080ff00000001824 */
[----:B------:R-:W-:Y:S08]  /*4710*/  HMMA.16816.F32 R40, R4, R50, R40 ;  /* 0x000000320428723c */ /* 0x000ff00000001828 */
[-C--:B---3--:R-:W-:Y:S08]  /*4720*/  HMMA.16816.F32 R12, R52, R56.reuse, R12 ;  /* 0x00000038340c723c */ /* 0x088ff0000000180c */
[C---:B------:R-:W-:Y:S08]  /*4730*/  HMMA.16816.F32 R16, R60.reuse, R56, R16 ;  /* 0x000000383c10723c */ /* 0x040ff00000001810 */
[-C--:B------:R-:W-:Y:S08]  /*4740*/  HMMA.16816.F32 R20, R60, R58.reuse, R20 ;  /* 0x0000003a3c14723c */ /* 0x080ff00000001814 */
[C---:B------:R-:W-:Y:S08]  /*4750*/  HMMA.16816.F32 R24, R52.reuse, R58, R24 ;  /* 0x0000003a3418723c */ /* 0x040ff00000001818 */
[-C--:B----4-:R-:W-:Y:S08]  /*4760*/  HMMA.16816.F32 R28, R52, R64.reuse, R28 ;  /* 0x00000040341c723c */ /* 0x090ff0000000181c */
[C---:B------:R-:W-:Y:S08]  /*4770*/  HMMA.16816.F32 R32, R60.reuse, R64, R32 ;  /* 0x000000403c20723c */ /* 0x040ff00000001820 */
[-C--:B------:R-:W-:Y:S08]  /*4780*/  HMMA.16816.F32 R36, R60, R66.reuse, R36 ;  /* 0x000000423c24723c */ /* 0x080ff00000001824 */
[----:B------:R-:W-:Y:S01]  /*4790*/  HMMA.16816.F32 R40, R52, R66, R40 ;  /* 0x000000423428723c */ /* 0x000fe20000001828 */
[----:B------:R-:W-:-:S07]  /*47a0*/  @!P2 BRA `(.L_x_24) ;  /* 0x000003d00000a947 */ /* 0x000fce0003800000 */
[----:B------:R1:W-:Y:S01]  /*47b0*/  @P5 STS.128 [R237+0x8000], RZ ;  /* 0x008000ffed005388 */ /* 0x0003e20000000c00 */
[----:B------:R-:W-:Y:S02]  /*47c0*/  IMAD.MOV.U32 R47, RZ, RZ, c[0x0][0x370] ;  /* 0x0000dc00ff2f7624 */ /* 0x000fe400078e00ff */
[----:B------:R-:W-:Y:S02]  /*47d0*/  IMAD.MOV.U32 R4, RZ, RZ, R242 ;  /* 0x000000ffff047224 */ /* 0x000fe400078e00f2 */
[C---:B------:R-:W-:Y:S02]  /*47e0*/  IMAD.U32 R8, R47.reuse, -0x40, RZ ;  /* 0xffffffc02f087824 */ /* 0x040fe400078e00ff */
[----:B------:R-:W-:Y:S02]  /*47f0*/  IMAD.MOV.U32 R5, RZ, RZ, R244 ;  /* 0x000000ffff057224 */ /* 0x000fe400078e00f4 */
[----:B------:R-:W-:Y:S01]  /*4800*/  IMAD.MOV.U32 R48, RZ, RZ, c[0x0][0x374] ;  /* 0x0000dd00ff307624 */ /* 0x000fe200078e00ff */
[C---:B------:R-:W-:Y:S02]  /*4810*/  LEA R4, P0, R8.reuse, R4, 0x1 ;  /* 0x0000000408047211 */ /* 0x040fe400078008ff */
[----:B------:R-:W-:Y:S02]  /*4820*/  SHF.R.S32.HI R7, RZ, 0x1f, R8 ;  /* 0x0000001fff077819 */ /* 0x000fe40000011408 */
[----:B------:R-:W-:Y:S02]  /*4830*/  LEA.HI.X.SX32 R5, R8, R5, 0x1, P0 ;  /* 0x0000000508057211 */ /* 0x000fe400000f0eff */
[C---:B------:R-:W-:Y:S03]  /*4840*/  LEA R6, P1, R47.reuse, R8, 0x5 ;  /* 0x000000082f067211 */ /* 0x040fe600078228ff */
[----:B------:R-:W-:Y:S01]  /*4850*/  @!PT LDS RZ, [RZ] ;  /* 0x00000000fffff984 */ /* 0x000fe20000000800 */
[----:B------:R-:W-:Y:S01]  /*4860*/  @!PT LDS RZ, [RZ] ;  /* 0x00000000fffff984 */ /* 0x000fe20000000800 */
[----:B------:R-:W-:Y:S01]  /*4870*/  @!PT LDS RZ, [RZ] ;  /* 0x00000000fffff984 */ /* 0x000fe20000000800 */
[----:B------:R1:W-:Y:S01]  /*4880*/  @!P5 LDGSTS.E.BYPASS.LTC128B.128 [R237+0x8000], [R4.64] ;  /* 0x0800000004eddfae */ /* 0x0003e2000b901d44 */
[CC--:B------:R-:W-:Y:S02]  /*4890*/  @!P6 LEA R10, P0, R6.reuse, R242.reuse, 0x1 ;  /* 0x000000f2060ae211 */ /* 0x0c0fe400078008ff */
[C-C-:B------:R-:W-:Y:S01]  /*48a0*/  LEA.HI.X R7, R47.reuse, R7, R48.reuse, 0x5, P1 ;  /* 0x000000072f077211 */ /* 0x140fe200008f2c30 */
[----:B------:R1:W-:Y:S01]  /*48b0*/  @P4 STS.128 [R237+0xa000], RZ ;  /* 0x00a000ffed004388 */ /* 0x0003e20000000c00 */
[C---:B------:R-:W-:Y:S02]  /*48c0*/  @!P4 LEA R44, P1, R6.reuse, R242, 0x1 ;  /* 0x000000f2062cc211 */ /* 0x040fe400078208ff */
[C-C-:B------:R-:W-:Y:S01]  /*48d0*/  @!P6 LEA.HI.X R11, R6.reuse, R244, R7.reuse, 0x1, P0 ;  /* 0x000000f4060be211 */ /* 0x140fe200000f0c07 */
[----:B------:R-:W-:Y:S01]  /*48e0*/  @!PT LDS RZ, [RZ] ;  /* 0x00000000fffff984 */ /* 0x000fe20000000800 */
[----:B------:R-:W-:Y:S01]  /*48f0*/  @!PT LDS RZ, [RZ] ;  /* 0x00000000fffff984 */ /* 0x000fe20000000800 */
[----:B------:R-:W-:Y:S01]  /*4900*/  @!PT LDS RZ, [RZ] ;  /* 0x00000000fffff984 */ /* 0x000fe20000000800 */
[----:B------:R1:W-:Y:S01]  /*4910*/  @!P4 LDGSTS.E.BYPASS.LTC128B.128 [R237+0xa000], [R4.64+0x80] ;  /* 0x0a00008004edcfae */ /* 0x0003e2000b901d44 */
[C---:B------:R-:W-:Y:S02]  /*4920*/  @!P5 LEA R46, P0, R47.reuse, R4, 0x6 ;  /* 0x000000042f2ed211 */ /* 0x040fe400078030ff */
[C-C-:B------:R-:W-:Y:S01]  /*4930*/  @!P4 LEA.HI.X R45, R6.reuse, R244, R7.reuse, 0x1, P1 ;  /* 0x000000f4062dc211 */ /* 0x140fe200008f0c07 */
[----:B------:R1:W-:Y:S01]  /*4940*/  @P6 STS.128 [R237+0xc000], RZ ;  /* 0x00c000ffed006388 */ /* 0x0003e20000000c00 */
[----:B------:R-:W-:Y:S02]  /*4950*/  @!P5 LEA.HI.X R47, R47, R5, R48, 0x6, P0 ;  /* 0x000000052f2fd211 */ /* 0x000fe400000f3430 */
[C---:B------:R-:W-:Y:S01]  /*4960*/  @!P3 LEA R8, P1, R6.reuse, R242, 0x1 ;  /* 0x000000f20608b211 */ /* 0x040fe200078208ff */
[----:B------:R-:W-:Y:S01]  /*4970*/  @!PT LDS RZ, [RZ] ;  /* 0x00000000fffff984 */ /* 0x000fe20000000800 */
[----:B------:R-:W-:Y:S01]  /*4980*/  @!PT LDS RZ, [RZ] ;  /* 0x00000000fffff984 */ /* 0x000fe20000000800 */
[----:B------:R-:W-:Y:S01]  /*4990*/  @!PT LDS RZ, [RZ] ;  /* 0x00000000fffff984 */ /* 0x000fe20000000800 */
[----:B------:R1:W-:Y:S01]  /*49a0*/  @!P6 LDGSTS.E.BYPASS.LTC128B.128 [R237+0xc000], [R4.64+0x100] ;  /* 0x0c00010004edefae */ /* 0x0003e2000b901d44 */
[----:B------:R-:W-:Y:S02]  /*49b0*/  IMAD.MOV.U32 R242, RZ, RZ, R4 ;  /* 0x000000fffff27224 */ /* 0x000fe400078e0004 */
[----:B------:R-:W-:Y:S01]  /*49c0*/  @!P3 LEA.HI.X R9, R6, R244, R7, 0x1, P1 ;  /* 0x000000f40609b211 */ /* 0x000fe200008f0c07 */
[----:B------:R1:W-:Y:S01]  /*49d0*/  @P3 STS.128 [R237+0xe000], RZ ;  /* 0x00e000ffed003388 */ /* 0x0003e20000000c00 */
[----:B------:R-:W-:Y:S03]  /*49e0*/  IMAD.MOV.U32 R244, RZ, RZ, R5 ;  /* 0x000000fffff47224 */ /* 0x000fe600078e0005 */
        /* <DEDUP_REMOVED lines=24> */
[----:B------:R-:W0:Y:S02]  /*4b70*/  LDGDEPBAR ;  /* 0x00000000000079af */ /* 0x000e240000000000 */
.L_x_24:
[----:B------:R-:W-:Y:S01]  /*4b80*/  LDSM.16.M88.4 R96, [R233] ;  /* 0x00000000e960783b */ /* 0x000fe20000000200 */
[----:B------:R-:W-:Y:S02]  /*4b90*/  @UP5 UIADD3 UR12, UP4, UR8, -0x100, URZ ;  /* 0xffffff00080c5890 */ /* 0x000fe4000ff9e03f */
[----:B------:R-:W-:Y:S01]  /*4ba0*/  @UP5 UIADD3 UR10, UP1, UR10, -0x100, URZ ;  /* 0xffffff000a0a5890 */ /* 0x000fe2000ff3e03f */
[----:B------:R-:W2:Y:S01]  /*4bb0*/  LDSM.16.MT88.4 R48, [R225] ;  /* 0x00000000e130783b */ /* 0x000ea20000004200 */
[----:B------:R-:W-:Y:S02]  /*4bc0*/  @UP5 UIADD3.X UR11, UR7, -0x1, URZ, UP4, !UPT ;  /* 0xffffffff070b5890 */ /* 0x000fe4000a7fe43f */
[----:B------:R-:W-:Y:S01]  /*4bd0*/  @UP5 UIADD3.X UR9, UR9, -0x1, URZ, UP1, !UPT ;  /* 0xffffffff09095890 */ /* 0x000fe20008ffe43f */
[----:B------:R-:W3:Y:S04]  /*4be0*/  LDSM.16.M88.4 R92, [R233+0x800] ;  /* 0x00080000e95c783b */ /* 0x000ee80000000200 */
[----:B------:R-:W4:Y:S04]  /*4bf0*/  LDSM.16.MT88.4 R64, [R225+0x1000] ;  /* 0x00100000e140783b */ /* 0x000f280000004200 */
[----:B------:R-:W1:Y:S04]  /*4c00*/  LDSM.16.MT88.4 R80, [R225+0x2000] ;  /* 0x00200000e150783b */ /* 0x000e680000004200 */
[----:B------:R-:W1:Y:S04]  /*4c10*/  LDSM.16.MT88.4 R196, [R225+0x3000] ;  /* 0x00300000e1c4783b */ /* 0x000e680000004200 */
[----:B------:R-:W-:Y:S04]  /*4c20*/  LDSM.16.M88.4 R200, [R234] ;  /* 0x00000000eac8783b */ /* 0x000fe80000000200 */
[----:B------:R-:W1:Y:S04]  /*4c30*/  LDSM.16.MT88.4 R204, [R225+0x800] ;  /* 0x00080000e1cc783b */ /* 0x000e680000004200 */
[----:B------:R-:W1:Y:S04]  /*4c40*/  LDSM.16.M88.4 R208, [R235] ;  /* 0x00000000ebd0783b */ /* 0x000e680000000200 */
[----:B------:R-:W1:Y:S04]  /*4c50*/  LDSM.16.MT88.4 R212, [R225+0x1800] ;  /* 0x00180000e1d4783b */ /* 0x000e680000004200 */
[----:B------:R-:W1:Y:S02]  /*4c60*/  LDSM.16.MT88.4 R216, [R225+0x2800] ;  /* 0x00280000e1d8783b */ /* 0x000e640000004200 */
[-C--:B-12---:R-:W-:Y:S02]  /*4c70*/  HMMA.16816.F32 R4, R96, R48.reuse, RZ ;  /* 0x000000306004723c */ /* 0x086fe400000018ff */
[----:B------:R-:W1:Y:S06]  /*4c80*/  LDSM.16.MT88.4 R220, [R225+0x3800] ;  /* 0x00380000e1dc783b */ /* 0x000e6c0000004200 */
[C---:B---3--:R-:W-:Y:S08]  /*4c90*/  HMMA.16816.F32 R8, R92.reuse, R48, RZ ;  /* 0x000000305c08723c */ /* 0x048ff000000018ff */
[-C--:B------:R-:W-:Y:S08]  /*4ca0*/  HMMA.16816.F32 R44, R92, R50.reuse, RZ ;  /* 0x000000325c2c723c */ /* 0x080ff000000018ff */
[C---:B------:R-:W-:Y:S08]  /*4cb0*/  HMMA.16816.F32 R48, R96.reuse, R50, RZ ;  /* 0x000000326030723c */ /* 0x040ff000000018ff */
[-C--:B----4-:R-:W-:Y:S08]  /*4cc0*/  HMMA.16816.F32 R52, R96, R64.reuse, RZ ;  /* 0x000000406034723c */ /* 0x090ff000000018ff */
[C---:B------:R-:W-:Y:S08]  /*4cd0*/  HMMA.16816.F32 R56, R92.reuse, R64, RZ ;  /* 0x000000405c38723c */ /* 0x040ff000000018ff */
[-C--:B------:R-:W-:Y:S08]  /*4ce0*/  HMMA.16816.F32 R60, R92, R66.reuse, RZ ;  /* 0x000000425c3c723c */ /* 0x080ff000000018ff */
[C---:B------:R-:W-:Y:S08]  /*4cf0*/  HMMA.16816.F32 R64, R96.reuse, R66, RZ ;  /* 0x000000426040723c */ /* 0x040ff000000018ff */
[-C--:B------:R-:W-:Y:S08]  /*4d00*/  HMMA.16816.F32 R68, R96, R80.reuse, RZ ;  /* 0x000000506044723c */ /* 0x080ff000000018ff */
[C---:B------:R-:W-:Y:S08]  /*4d10*/  HMMA.16816.F32 R72, R92.reuse, R80, RZ ;  /* 0x000000505c48723c */ /* 0x040ff000000018ff */
[-C--:B------:R-:W-:Y:S08]  /*4d20*/  HMMA.16816.F32 R76, R92, R82.reuse, RZ ;  /* 0x000000525c4c723c */ /* 0x080ff000000018ff */
[C---:B------:R-:W-:Y:S08]  /*4d30*/  HMMA.16816.F32 R80, R96.reuse, R82, RZ ;  /* 0x000000526050723c */ /* 0x040ff000000018ff */
[-C--:B------:R-:W-:Y:S08]  /*4d40*/  HMMA.16816.F32 R84, R96, R196.reuse, RZ ;  /* 0x000000c46054723c */ /* 0x080ff000000018ff */
[C---:B------:R-:W-:Y:S07]  /*4d50*/  HMMA.16816.F32 R88, R92.reuse, R196, RZ ;  /* 0x000000c45c58723c */ /* 0x040fee00000018ff */
[----:B------:R-:W-:Y:S01]  /*4d60*/  @P2 IADD3 R196, P0, R248, UR8, RZ ;  /* 0x00000008f8c42c10 */ /* 0x000fe2000ff1e0ff */
[-C--:B------:R-:W-:Y:S01]  /*4d70*/  HMMA.16816.F32 R92, R92, R198.reuse, RZ ;  /* 0x000000c65c5c723c */ /* 0x080fe200000018ff */
[----:B------:R-:W-:Y:S03]  /*4d80*/  @UP5 UMOV UR8, UR12 ;  /* 0x0000000c00085c82 */ /* 0x000fe60008000000 */
[----:B------:R-:W-:Y:S01]  /*4d90*/  @P2 IADD3.X R197, R247, UR7, RZ, P0, !PT ;  /* 0x00000007f7c52c10 */ /* 0x000fe200087fe4ff */
[----:B------:R-:W-:Y:S03]  /*4da0*/  @UP5 UMOV UR7, UR11 ;  /* 0x0000000b00075c82 */ /* 0x000fe60008000000 */
[----:B------:R-:W-:Y:S01]  /*4db0*/  HMMA.16816.F32 R96, R96, R198, RZ ;  /* 0x000000c66060723c */ /* 0x000fe200000018ff */
[----:B------:R2:W5:Y:S04]  /*4dc0*/  @P2 LDG.E R245, [R196.64+-0x100] ;  /* 0xffff0004c4f52981 */ /* 0x000568000c1e1900 */
[----:B------:R2:W5:Y:S03]  /*4dd0*/  @P2 LDG.E R246, [R196.64+-0xe0] ;  /* 0xffff2004c4f62981 */ /* 0x000566000c1e1900 */
[-C--:B------:R-:W-:Y:S08]  /*4de0*/  HMMA.16816.F32 R4, R200, R204.reuse, R4 ;  /* 0x000000ccc804723c */ /* 0x080ff00000001804 */
[C---:B------:R-:W-:Y:S08]  /*4df0*/  HMMA.16816.F32 R8, R208.reuse, R204, R8 ;  /* 0x000000ccd008723c */ /* 0x040ff00000001808 */
[-C--:B------:R-:W-:Y:S07]  /*4e00*/  HMMA.16816.F32 R44, R208, R206.reuse, R44 ;  /* 0x000000ced02c723c */ /* 0x080fee000000182c */
[----:B------:R3:W-:Y:S01]  /*4e10*/  RED.E.ADD.F32.FTZ.RN.STRONG.GPU [R238.64], R4 ;  /* 0x00000004ee00798e */ /* 0x0007e2000c10e784 */
[C---:B------:R-:W-:Y:S07]  /*4e20*/  HMMA.16816.F32 R48, R200.reuse, R206, R48 ;  /* 0x000000cec830723c */ /* 0x040fee0000001830 */
[----:B------:R-:W-:Y:S01]  /*4e30*/  IMAD.MOV.U32 R207, RZ, RZ, c[0x0][0x22c] ;  /* 0x00008b00ffcf7624 */ /* 0x000fe200078e00ff */
[-C--:B------:R-:W-:Y:S04]  /*4e40*/  HMMA.16816.F32 R52, R200, R212.reuse, R52 ;  /* 0x000000d4c834723c */ /* 0x080fe80000001834 */
[----:B------:R-:W-:Y:S04]  /*4e50*/  IMAD R207, R207, c[0x0][0x1c0], RZ ;  /* 0x00007000cfcf7a24 */ /* 0x000fe800078e02ff */
[C---:B------:R-:W-:Y:S04]  /*4e60*/  HMMA.16816.F32 R56, R208.reuse, R212, R56 ;  /* 0x000000d4d038723c */ /* 0x040fe80000001838 */
[C---:B------:R-:W-:Y:S02]  /*4e70*/  IMAD.SHL.U32 R204, R207.reuse, 0x8, RZ ;  /* 0x00000008cfcc7824 */ /* 0x040fe400078e00ff */
[C---:B------:R-:W-:Y:S02]  /*4e80*/  IMAD.SHL.U32 R205, R207.reuse, 0x10, RZ ;  /* 0x00000010cfcd7824 */ /* 0x040fe400078e00ff */
[-C--:B------:R-:W-:Y:S04]  /*4e90*/  HMMA.16816.F32 R60, R208, R214.reuse, R60 ;  /* 0x000000d6d03c723c */ /* 0x080fe8000000183c */
[CC--:B--2---:R-:W-:Y:S01]  /*4ea0*/  LEA R196, P0, R204.reuse, R238.reuse, 0x2 ;  /* 0x000000eeccc47211 */ /* 0x0c4fe200078010ff */
[----:B------:R-:W-:Y:S01]  /*4eb0*/  IMAD R206, R207, 0x28, RZ ;  /* 0x00000028cfce7824 */ /* 0x000fe200078e02ff */
[CC--:B------:R-:W-:Y:S02]  /*4ec0*/  LEA R198, P1, R205.reuse, R238.reuse, 0x2 ;  /* 0x000000eecdc67211 */ /* 0x0c0fe400078210ff */
[C---:B------:R-:W-:Y:S04]  /*4ed0*/  HMMA.16816.F32 R64, R200.reuse, R214, R64 ;  /* 0x000000d6c840723c */ /* 0x040fe80000001840 */
[-C--:B------:R-:W-:Y:S02]  /*4ee0*/  LEA.HI.X.SX32 R197, R204, R239.reuse, 0x2, P0 ;  /* 0x000000efccc57211 */ /* 0x080fe400000f16ff */
[-C--:B------:R-:W-:Y:S02]  /*4ef0*/  LEA.HI.X.SX32 R199, R205, R239.reuse, 0x2, P1 ;  /* 0x000000efcdc77211 */ /* 0x080fe400008f16ff */
[-C--:B------:R-:W-:Y:S01]  /*4f00*/  HMMA.16816.F32 R68, R200, R216.reuse, R68 ;  /* 0x000000d8c844723c */ /* 0x080fe20000001844 */
[----:B------:R2:W-:Y:S04]  /*4f10*/  RED.E.ADD.F32.FTZ.RN.STRONG.GPU [R196.64], R5 ;  /* 0x00000005c400798e */ /* 0x0005e8000c10e784 */
[----:B------:R4:W-:Y:S03]  /*4f20*/  RED.E.ADD.F32.FTZ.RN.STRONG.GPU [R198.64], R6 ;  /* 0x00000006c600798e */ /* 0x0009e6000c10e784 */
[C---:B------:R-:W-:Y:S08]  /*4f30*/  HMMA.16816.F32 R72, R208.reuse, R216, R72 ;  /* 0x000000d8d048723c */ /* 0x040ff00000001848 */
[-C--:B------:R-:W-:Y:S08]  /*4f40*/  HMMA.16816.F32 R76, R208, R218.reuse, R76 ;  /* 0x000000dad04c723c */ /* 0x080ff0000000184c */
[C---:B------:R-:W-:Y:S08]  /*4f50*/  HMMA.16816.F32 R80, R200.reuse, R218, R80 ;  /* 0x000000dac850723c */ /* 0x040ff00000001850 */
[-C--:B-1----:R-:W-:Y:S08]  /*4f60*/  HMMA.16816.F32 R84, R200, R220.reuse, R84 ;  /* 0x000000dcc854723c */ /* 0x082ff00000001854 */
[C---:B------:R-:W-:Y:S08]  /*4f70*/  HMMA.16816.F32 R88, R208.reuse, R220, R88 ;  /* 0x000000dcd058723c */ /* 0x040ff00000001858 */
[-C--:B------:R-:W-:Y:S08]  /*4f80*/  HMMA.16816.F32 R92, R208, R222.reuse, R92 ;  /* 0x000000ded05c723c */ /* 0x080ff0000000185c */
[----:B------:R-:W-:Y:S07]  /*4f90*/  HMMA.16816.F32 R96, R200, R222, R96 ;  /* 0x000000dec860723c */ /* 0x000fee0000001860 */
[C---:B------:R-:W-:Y:S02]  /*4fa0*/  IMAD R201, R207.reuse, 0x18, RZ ;  /* 0x00000018cfc97824 */ /* 0x040fe400078e02ff */
[----:B------:R-:W-:Y:S03]  /*4fb0*/  IMAD.SHL.U32 R203, R207, 0x20, RZ ;  /* 0x00000020cfcb7824 */ /* 0x000fe600078e00ff */
[-C--:B---3--:R-:W-:Y:S01]  /*4fc0*/  LEA R4, P0, R201, R238.reuse, 0x2 ;  /* 0x000000eec9047211 */ /* 0x088fe200078010ff */
[----:B------:R-:W-:Y:S01]  /*4fd0*/  IMAD R202, R207, 0x30, RZ ;  /* 0x00000030cfca7824 */ /* 0x000fe200078e02ff */
[-C--:B------:R-:W-:Y:S02]  /*4fe0*/  LEA R200, P1, R203, R238.reuse, 0x2 ;  /* 0x000000eecbc87211 */ /* 0x080fe400078210ff */
[-C--:B--2---:R-:W-:Y:S02]  /*4ff0*/  LEA.HI.X.SX32 R5, R201, R239.reuse, 0x2, P0 ;  /* 0x000000efc9057211 */ /* 0x084fe400000f16ff */
[CC--:B----4-:R-:W-:Y:S02]  /*5000*/  LEA R198, P0, R206.reuse, R238.reuse, 0x2 ;  /* 0x000000eecec67211 */ /* 0x0d0fe400078010ff */
[-C--:B------:R-:W-:Y:S01]  /*5010*/  LEA.HI.X.SX32 R201, R203, R239.reuse, 0x2, P1 ;  /* 0x000000efcbc97211 */ /* 0x080fe200008f16ff */
[----:B------:R1:W-:Y:S01]  /*5020*/  RED.E.ADD.F32.FTZ.RN.STRONG.GPU [R4.64], R7 ;  /* 0x000000070400798e */ /* 0x0003e2000c10e784 */
[-C--:B------:R-:W-:Y:S03]  /*5030*/  LEA.HI.X.SX32 R199, R206, R239.reuse, 0x2, P0 ;  /* 0x000000efcec77211 */ /* 0x080fe600000f16ff */
[----:B------:R-:W-:Y:S04]  /*5040*/  RED.E.ADD.F32.FTZ.RN.STRONG.GPU [R200.64], R8 ;  /* 0x00000008c800798e */ /* 0x000fe8000c10e784 */
[----:B------:R2:W-:Y:S01]  /*5050*/  RED.E.ADD.F32.FTZ.RN.STRONG.GPU [R198.64], R9 ;  /* 0x00000009c600798e */ /* 0x0005e2000c10e784 */
[CC--:B-1----:R-:W-:Y:S01]  /*5060*/  LEA R4, P1, R202.reuse, R238.reuse, 0x2 ;  /* 0x000000eeca047211 */ /* 0x0c2fe200078210ff */
[----:B------:R-:W-:Y:S03]  /*5070*/  IMAD R7, R207, 0x38, RZ ;  /* 0x00000038cf077824 */ /* 0x000fe600078e02ff */
[-C--:B------:R-:W-:Y:S02]  /*5080*/  LEA.HI.X.SX32 R5, R202, R239.reuse, 0x2, P1 ;  /* 0x000000efca057211 */ /* 0x080fe400008f16ff */
[-C--:B------:R-:W-:Y:S02]  /*5090*/  LEA R6, P0, R7, R238.reuse, 0x2 ;  /* 0x000000ee07067211 */ /* 0x080fe400078010ff */
[----:B--2---:R-:W-:Y:S01]  /*50a0*/  IADD3 R9, R205, 0x20, RZ ;  /* 0x00000020cd097810 */ /* 0x004fe20007ffe0ff */
[----:B------:R1:W-:Y:S01]  /*50b0*/  RED.E.ADD.F32.FTZ.RN.STRONG.GPU [R4.64], R10 ;  /* 0x0000000a0400798e */ /* 0x0003e2000c10e784 */
[-C--:B------:R-:W-:Y:S02]  /*50c0*/  LEA.HI.X.SX32 R7, R7, R239.reuse, 0x2, P0 ;  /* 0x000000ef07077211 */ /* 0x080fe400000f16ff */
[CC--:B------:R-:W-:Y:S03]  /*50d0*/  LEA R8, P0, R9.reuse, R238.reuse, 0x2 ;  /* 0x000000ee09087211 */ /* 0x0c0fe600078010ff */
[----:B------:R2:W-:Y:S04]  /*50e0*/  RED.E.ADD.F32.FTZ.RN.STRONG.GPU [R6.64], R11 ;  /* 0x0000000b0600798e */ /* 0x0005e8000c10e784 */
[----:B------:R3:W-:Y:S04]  /*50f0*/  RED.E.ADD.F32.FTZ.RN.STRONG.GPU [R238.64+0x80], R48 ;  /* 0x00008030ee00798e */ /* 0x0007e8000c10e784 */
[----:B------:R4:W-:Y:S01]  /*5100*/  RED.E.ADD.F32.FTZ.RN.STRONG.GPU [R196.64+0x80], R49 ;  /* 0x00008031c400798e */ /* 0x0009e2000c10e784 */
[----:B-1----:R-:W-:Y:S01]  /*5110*/  IMAD.IADD R4, R204, 0x1, R9 ;  /* 0x00000001cc047824 */ /* 0x002fe200078e0209 */
[-C--:B------:R-:W-:Y:S04]  /*5120*/  LEA.HI.X.SX32 R9, R9, R239.reuse, 0x2, P0 ;  /* 0x000000ef09097211 */ /* 0x080fe800000f16ff */
[-C--:B------:R-:W-:Y:S01]  /*5130*/  LEA R198, P0, R4, R238.reuse, 0x2 ;  /* 0x000000ee04c67211 */ /* 0x080fe200078010ff */
[----:B------:R1:W-:Y:S01]  /*5140*/  RED.E.ADD.F32.FTZ.RN.STRONG.GPU [R8.64], R50 ;  /* 0x000000320800798e */ /* 0x0003e2000c10e784 */
[----:B--2---:R-:W-:Y:S02]  /*5150*/  IMAD.IADD R6, R204, 0x1, R4 ;  /* 0x00000001cc067824 */ /* 0x004fe400078e0204 */
[-C--:B------:R-:W-:Y:S02]  /*5160*/  LEA.HI.X.SX32 R199, R4, R239.reuse, 0x2, P0 ;  /* 0x000000ef04c77211 */ /* 0x080fe400000f16ff */
[----:B------:R-:W-:Y:S01]  /*5170*/  IMAD.IADD R5, R204, 0x1, R6 ;  /* 0x00000001cc057824 */ /* 0x000fe200078e0206 */
[-C--:B------:R-:W-:Y:S02]  /*5180*/  LEA R10, P1, R6, R238.reuse, 0x2 ;  /* 0x000000ee060a7211 */ /* 0x080fe400078210ff */
[----:B------:R-:W-:Y:S01]  /*5190*/  RED.E.ADD.F32.FTZ.RN.STRONG.GPU [R198.64], R51 ;  /* 0x00000033c600798e */ /* 0x000fe2000c10e784 */
[----:B------:R-:W-:Y:S01]  /*51a0*/  IMAD.IADD R4, R204, 0x1, R5 ;  /* 0x00000001cc047824 */ /* 0x000fe200078e0205 */
[CC--:B---3--:R-:W-:Y:S02]  /*51b0*/  LEA R48, P0, R5.reuse, R238.reuse, 0x2 ;  /* 0x000000ee05307211 */ /* 0x0c8fe400078010ff */
[-C--:B------:R-:W-:Y:S02]  /*51c0*/  LEA.HI.X.SX32 R11, R6, R239.reuse, 0x2, P1 ;  /* 0x000000ef060b7211 */ /* 0x080fe400008f16ff */
[-C--:B----4-:R-:W-:Y:S01]  /*51d0*/  LEA.HI.X.SX32 R49, R5, R239.reuse, 0x2, P0 ;  /* 0x000000ef05317211 */ /* 0x090fe200000f16ff */
[----:B------:R-:W-:Y:S02]  /*51e0*/  IMAD.IADD R5, R204, 0x1, R4 ;  /* 0x00000001cc057824 */ /* 0x000fe400078e0204 */
[----:B------:R2:W-:Y:S04]  /*51f0*/  RED.E.ADD.F32.FTZ.RN.STRONG.GPU [R10.64], R44 ;  /* 0x0000002c0a00798e */ /* 0x0005e8000c10e784 */
[----:B------:R-:W-:Y:S01]  /*5200*/  RED.E.ADD.F32.FTZ.RN.STRONG.GPU [R48.64], R45 ;  /* 0x0000002d3000798e */ /* 0x000fe2000c10e784 */
[CC--:B-1----:R-:W-:Y:S04]  /*5210*/  LEA R8, P0, R4.reuse, R238.reuse, 0x2 ;  /* 0x000000ee04087211 */ /* 0x0c2fe800078010ff */
[-C--:B------:R-:W-:Y:S02]  /*5220*/  LEA.HI.X.SX32 R9, R4, R239.reuse, 0x2, P0 ;  /* 0x000000ef04097211 */ /* 0x080fe400000f16ff */
[CC--:B------:R-:W-:Y:S03]  /*5230*/  LEA R6, P0, R5.reuse, R238.reuse, 0x2 ;  /* 0x000000ee05067211 */ /* 0x0c0fe600078010ff */
[----:B------:R1:W-:Y:S01]  /*5240*/  RED.E.ADD.F32.FTZ.RN.STRONG.GPU [R8.64], R46 ;  /* 0x0000002e0800798e */ /* 0x0003e2000c10e784 */
[-C--:B------:R-:W-:Y:S05]  /*5250*/  LEA.HI.X.SX32 R7, R5, R239.reuse, 0x2, P0 ;  /* 0x000000ef05077211 */ /* 0x080fea00000f16ff */
[----:B------:R3:W-:Y:S01]  /*5260*/  RED.E.ADD.F32.FTZ.RN.STRONG.GPU [R6.64], R47 ;  /* 0x0000002f0600798e */ /* 0x0007e2000c10e784 */
[----:B--2---:R-:W-:Y:S03]  /*5270*/  IADD3 R10, R205, 0x40, RZ ;  /* 0x00000040cd0a7810 */ /* 0x004fe60007ffe0ff */
[----:B------:R-:W-:Y:S02]  /*5280*/  RED.E.ADD.F32.FTZ.RN.STRONG.GPU [R238.64+0x100], R52 ;  /* 0x00010034ee00798e */ /* 0x000fe4000c10e784 */
[----:B------:R-:W-:Y:S02]  /*5290*/  IMAD.IADD R4, R204, 0x1, R10 ;  /* 0x00000001cc047824 */ /* 0x000fe400078e020a */
[----:B------:R-:W-:Y:S01]  /*52a0*/  RED.E.ADD.F32.FTZ.RN.STRONG.GPU [R196.64+0x100], R53 ;  /* 0x00010035c400798e */ /* 0x000fe2000c10e784 */
[CC--:B-1----:R-:W-:Y:S04]  /*52b0*/  LEA R8, P0, R10.reuse, R238.reuse, 0x2 ;  /* 0x000000ee0a087211 */ /* 0x0c2fe800078010ff */
[-C--:B------:R-:W-:Y:S01]  /*52c0*/  LEA.HI.X.SX32 R9, R10, R239.reuse, 0x2, P0 ;  /* 0x000000ef0a097211 */ /* 0x080fe200000f16ff */
[----:B---3--:R-:W-:Y:S01]  /*52d0*/  IMAD.IADD R6, R204, 0x1, R4 ;  /* 0x00000001cc067824 */ /* 0x008fe200078e0204 */
[-C--:B------:R-:W-:Y:S03]  /*52e0*/  LEA R46, P0, R4, R238.reuse, 0x2 ;  /* 0x000000ee042e7211 */ /* 0x080fe600078010ff */
[----:B------:R1:W-:Y:S01]  /*52f0*/  RED.E.ADD.F32.FTZ.RN.STRONG.GPU [R8.64], R54 ;  /* 0x000000360800798e */ /* 0x0003e2000c10e784 */
[----:B------:R-:W-:Y:S01]  /*5300*/  IMAD.IADD R5, R204, 0x1, R6 ;  /* 0x00000001cc057824 */ /* 0x000fe200078e0206 */
[-C--:B------:R-:W-:Y:S02]  /*5310*/  LEA.HI.X.SX32 R47, R4, R239.reuse, 0x2, P0 ;  /* 0x000000ef042f7211 */ /* 0x080fe400000f16ff */
[-C--:B------:R-:W-:Y:S01]  /*5320*/  LEA R10, P1, R6, R238.reuse, 0x2 ;  /* 0x000000ee060a7211 */ /* 0x080fe200078210ff */
[----:B------:R-:W-:Y:S01]  /*5330*/  IMAD.IADD R4, R204, 0x1, R5 ;  /* 0x00000001cc047824 */ /* 0x000fe200078e0205 */
[CC--:B------:R-:W-:Y:S01]  /*5340*/  LEA R44, P0, R5.reuse, R238.reuse, 0x2 ;  /* 0x000000ee052c7211 */ /* 0x0c0fe200078010ff */
[----:B------:R-:W-:Y:S01]  /*5350*/  RED.E.ADD.F32.FTZ.RN.STRONG.GPU [R46.64], R55 ;  /* 0x000000372e00798e */ /* 0x000fe2000c10e784 */
[-C--:B------:R-:W-:Y:S02]  /*5360*/  LEA.HI.X.SX32 R11, R6, R239.reuse, 0x2, P1 ;  /* 0x000000ef060b7211 */ /* 0x080fe400008f16ff */
[-C--:B------:R-:W-:Y:S01]  /*5370*/  LEA.HI.X.SX32 R45, R5, R239.reuse, 0x2, P0 ;  /* 0x000000ef052d7211 */ /* 0x080fe200000f16ff */
[----:B------:R-:W-:Y:S01]  /*5380*/  IMAD.IADD R5, R204, 0x1, R4 ;  /* 0x00000001cc057824 */ /* 0x000fe200078e0204 */
[----:B------:R-:W-:Y:S04]  /*5390*/  LDSM.16.MT88.4 R52, [R226+0x14400] ;  /* 0x01440000e234783b */ /* 0x000fe80000004200 */
        /* <DEDUP_REMOVED lines=11> */
[----:B------:R-:W-:Y:S04]  /*5450*/  RED.E.ADD.F32.FTZ.RN.STRONG.GPU [R196.64+0x180], R65 ;  /* 0x00018041c400798e */ /* 0x000fe8000c10e784 */
[----:B------:R-:W-:Y:S01]  /*5460*/  LDSM.16.MT88.4 R56, [R0+0x800] ;  /* 0x000800000038783b */ /* 0x000fe20000004200 */
        /* <DEDUP_REMOVED lines=41> */
[----:B------:R-:W-:Y:S02]  /*5700*/  IMAD.IADD R5, R204, 0x1, R4 ;  /* 0x00000001cc057824 */ /* 0x000fe400078e0204 */
[----:B------:R2:W-:Y:S04]  /*5710*/  RED.E.ADD.F32.FTZ.RN.STRONG.GPU [R10.64], R72 ;  /* 0x000000480a00798e */ /* 0x0005e8000c10e784 */
[----:B------:R-:W-:Y:S01]  /*5720*/  RED.E.ADD.F32.FTZ.RN.STRONG.GPU [R44.64], R73 ;  /* 0x000000492c00798e */ /* 0x000fe2000c10e784 */
[CC--:B-1----:R-:W-:Y:S04]  /*5730*/  LEA R8, P0, R4.reuse, R238.reuse, 0x2 ;  /* 0x000000ee04087211 */ /* 0x0c2fe800078010ff */
[-C--:B------:R-:W-:Y:S02]  /*5740*/  LEA.HI.X.SX32 R9, R4, R239.reuse, 0x2, P0 ;  /* 0x000000ef04097211 */ /* 0x080fe400000f16ff */
[CC--:B------:R-:W-:Y:S03]  /*5750*/  LEA R6, P0, R5.reuse, R238.reuse, 0x2 ;  /* 0x000000ee05067211 */ /* 0x0c0fe600078010ff */
[----:B------:R1:W-:Y:S01]  /*5760*/  RED.E.ADD.F32.FTZ.RN.STRONG.GPU [R8.64], R74 ;  /* 0x0000004a0800798e */ /* 0x0003e2000c10e784 */
[-C--:B------:R-:W-:Y:S02]  /*5770*/  LEA.HI.X.SX32 R7, R5, R239.reuse, 0x2, P0 ;  /* 0x000000ef05077211 */ /* 0x080fe400000f16ff */
[----:B--2---:R-:W-:Y:S03]  /*5780*/  IADD3 R10, R205, 0xa0, RZ ;  /* 0x000000a0cd0a7810 */ /* 0x004fe60007ffe0ff */
[----:B------:R2:W-:Y:S02]  /*5790*/  RED.E.ADD.F32.FTZ.RN.STRONG.GPU [R6.64], R75 ;  /* 0x0000004b0600798e */ /* 0x0005e4000c10e784 */
[----:B------:R-:W-:Y:S02]  /*57a0*/  IMAD.IADD R4, R204, 0x1, R10 ;  /* 0x00000001cc047824 */ /* 0x000fe400078e020a */
[----:B------:R-:W-:Y:S04]  /*57b0*/  RED.E.ADD.F32.FTZ.RN.STRONG.GPU [R238.64+0x280], R80 ;  /* 0x00028050ee00798e */ /* 0x000fe8000c10e784 */
[----:B------:R-:W-:Y:S01]  /*57c0*/  RED.E.ADD.F32.FTZ.RN.STRONG.GPU [R196.64+0x280], R81 ;  /* 0x00028051c400798e */ /* 0x000fe2000c10e784 */
[CC--:B-1----:R-:W-:Y:S04]  /*57d0*/  LEA R8, P0, R10.reuse, R238.reuse, 0x2 ;  /* 0x000000ee0a087211 */ /* 0x0c2fe800078010ff */
[-C--:B------:R-:W-:Y:S01]  /*57e0*/  LEA.HI.X.SX32 R9, R10, R239.reuse, 0x2, P0 ;  /* 0x000000ef0a097211 */ /* 0x080fe200000f16ff */
[----:B--2---:R-:W-:Y:S01]  /*57f0*/  IMAD.IADD R6, R204, 0x1, R4 ;  /* 0x00000001cc067824 */ /* 0x004fe200078e0204 */
        /* <DEDUP_REMOVED lines=29> */
[-C--:B------:R-:W-:Y:S03]  /*59d0*/  LEA.HI.X.SX32 R45, R4, R239.reuse, 0x2, P0 ;  /* 0x000000ef042d7211 */ /* 0x080fe600000f16ff */
[C---:B------:R-:W-:Y:S01]  /*59e0*/  IMAD.IADD R4, R204.reuse, 0x1, R5 ;  /* 0x00000001cc047824 */ /* 0x040fe200078e0205 */
[CC--:B------:R-:W-:Y:S01]  /*59f0*/  LEA R10, P0, R5.reuse, R238.reuse, 0x2 ;  /* 0x000000ee050a7211 */ /* 0x0c0fe200078010ff */
[----:B------:R-:W-:Y:S03]  /*5a00*/  RED.E.ADD.F32.FTZ.RN.STRONG.GPU [R44.64], R87 ;  /* 0x000000572c00798e */ /* 0x000fe6000c10e784 */
[-C--:B------:R-:W-:Y:S01]  /*5a10*/  LEA.HI.X.SX32 R11, R5, R239.reuse, 0x2, P0 ;  /* 0x000000ef050b7211 */ /* 0x080fe200000f16ff */
[----:B------:R-:W-:Y:S01]  /*5a20*/  IMAD.IADD R5, R204, 0x1, R4 ;  /* 0x00000001cc057824 */ /* 0x000fe200078e0204 */
[CC--:B-1----:R-:W-:Y:S04]  /*5a30*/  LEA R8, P1, R6.reuse, R238.reuse, 0x2 ;  /* 0x000000ee06087211 */ /* 0x0c2fe800078210ff */
[-C--:B------:R-:W-:Y:S02]  /*5a40*/  LEA.HI.X.SX32 R9, R6, R239.reuse, 0x2, P1 ;  /* 0x000000ef06097211 */ /* 0x080fe400008f16ff */
[CC--:B------:R-:W-:Y:S03]  /*5a50*/  LEA R6, P0, R4.reuse, R238.reuse, 0x2 ;  /* 0x000000ee04067211 */ /* 0x0c0fe600078010ff */
[----:B------:R1:W-:Y:S01]  /*5a60*/  RED.E.ADD.F32.FTZ.RN.STRONG.GPU [R8.64], R88 ;  /* 0x000000580800798e */ /* 0x0003e2000c10e784 */
[-C--:B------:R-:W-:Y:S02]  /*5a70*/  LEA.HI.X.SX32 R7, R4, R239.reuse, 0x2, P0 ;  /* 0x000000ef04077211 */ /* 0x080fe400000f16ff */
[----:B------:R-:W-:Y:S01]  /*5a80*/  IADD3 R4, R205, 0xe0, RZ ;  /* 0x000000e0cd047810 */ /* 0x000fe20007ffe0ff */
[----:B------:R-:W-:Y:S04]  /*5a90*/  RED.E.ADD.F32.FTZ.RN.STRONG.GPU [R10.64], R89 ;  /* 0x000000590a00798e */ /* 0x000fe8000c10e784 */
[----:B------:R2:W-:Y:S01]  /*5aa0*/  RED.E.ADD.F32.FTZ.RN.STRONG.GPU [R6.64], R90 ;  /* 0x0000005a0600798e */ /* 0x0005e2000c10e784 */
[CC--:B-1----:R-:W-:Y:S04]  /*5ab0*/  LEA R8, P0, R5.reuse, R238.reuse, 0x2 ;  /* 0x000000ee05087211 */ /* 0x0c2fe800078010ff */
[-C--:B------:R-:W-:Y:S02]  /*5ac0*/  LEA.HI.X.SX32 R9, R5, R239.reuse, 0x2, P0 ;  /* 0x000000ef05097211 */ /* 0x080fe400000f16ff */
[-C--:B------:R-:W-:Y:S01]  /*5ad0*/  LEA R48, P0, R4, R238.reuse, 0x2 ;  /* 0x000000ee04307211 */ /* 0x080fe200078010ff */
[----:B--2---:R-:W-:Y:S02]  /*5ae0*/  IMAD.IADD R6, R204, 0x1, R4 ;  /* 0x00000001cc067824 */ /* 0x004fe400078e0204 */
[----:B------:R1:W-:Y:S01]  /*5af0*/  RED.E.ADD.F32.FTZ.RN.STRONG.GPU [R8.64], R91 ;  /* 0x0000005b0800798e */ /* 0x0003e2000c10e784 */
[-C--:B------:R-:W-:Y:S03]  /*5b00*/  LEA.HI.X.SX32 R49, R4, R239.reuse, 0x2, P0 ;  /* 0x000000ef04317211 */ /* 0x080fe600000f16ff */
[----:B------:R-:W-:Y:S01]  /*5b10*/  RED.E.ADD.F32.FTZ.RN.STRONG.GPU [R238.64+0x380], R96 ;  /* 0x00038060ee00798e */ /* 0x000fe2000c10e784 */
[CC--:B------:R-:W-:Y:S03]  /*5b20*/  LEA R46, P0, R6.reuse, R238.reuse, 0x2 ;  /* 0x000000ee062e7211 */ /* 0x0c0fe600078010ff */
[----:B------:R-:W-:Y:S01]  /*5b30*/  RED.E.ADD.F32.FTZ.RN.STRONG.GPU [R196.64+0x380], R97 ;  /* 0x00038061c400798e */ /* 0x000fe2000c10e784 */
[-C--:B------:R-:W-:Y:S03]  /*5b40*/  LEA.HI.X.SX32 R47, R6, R239.reuse, 0x2, P0 ;  /* 0x000000ef062f7211 */ /* 0x080fe600000f16ff */
[----:B------:R-:W-:Y:S04]  /*5b50*/  RED.E.ADD.F32.FTZ.RN.STRONG.GPU [R48.64], R98 ;  /* 0x000000623000798e */ /* 0x000fe8000c10e784 */
[----:B------:R-:W-:Y:S04]  /*5b60*/  RED.E.ADD.F32.FTZ.RN.STRONG.GPU [R46.64], R99 ;  /* 0x000000632e00798e */ /* 0x000fe8000c10e784 */
[----:B------:R-:W-:Y:S01]  /*5b70*/  LDSM.16.MT88.4 R48, [R0+0x4000] ;  /* 0x004000000030783b */ /* 0x000fe20000004200 */
[C---:B-1----:R-:W-:Y:S04]  /*5b80*/  IMAD.IADD R8, R204.reuse, 0x1, R6 ;  /* 0x00000001cc087824 */ /* 0x042fe800078e0206 */
[----:B------:R-:W-:Y:S01]  /*5b90*/  IMAD.IADD R5, R204, 0x1, R8 ;  /* 0x00000001cc057824 */ /* 0x000fe200078e0208 */
[-C--:B------:R-:W-:Y:S03]  /*5ba0*/  LEA R44, P1, R8, R238.reuse, 0x2 ;  /* 0x000000ee082c7211 */ /* 0x080fe600078210ff */
[----:B------:R-:W-:Y:S01]  /*5bb0*/  IMAD.IADD R4, R204, 0x1, R5 ;  /* 0x00000001cc047824 */ /* 0x000fe200078e0205 */
[CC--:B------:R-:W-:Y:S02]  /*5bc0*/  LEA R10, P0, R5.reuse, R238.reuse, 0x2 ;  /* 0x000000ee050a7211 */ /* 0x0c0fe400078010ff */
[-C--:B------:R-:W-:Y:S01]  /*5bd0*/  LEA.HI.X.SX32 R45, R8, R239.reuse, 0x2, P1 ;  /* 0x000000ef082d7211 */ /* 0x080fe200008f16ff */
[----:B------:R-:W-:Y:S01]  /*5be0*/  IMAD.IADD R7, R204, 0x1, R4 ;  /* 0x00000001cc077824 */ /* 0x000fe200078e0204 */
[-C--:B------:R-:W-:Y:S02]  /*5bf0*/  LEA.HI.X.SX32 R11, R5, R239.reuse, 0x2, P0 ;  /* 0x000000ef050b7211 */ /* 0x080fe400000f16ff */
[CC--:B------:R-:W-:Y:S01]  /*5c00*/  LEA R8, P1, R4.reuse, R238.reuse, 0x2 ;  /* 0x000000ee04087211 */ /* 0x0c0fe200078210ff */
[----:B------:R-:W-:Y:S01]  /*5c10*/  RED.E.ADD.F32.FTZ.RN.STRONG.GPU [R44.64], R92 ;  /* 0x0000005c2c00798e */ /* 0x000fe2000c10e784 */
[C---:B------:R-:W-:Y:S02]  /*5c20*/  LEA R6, P0, R7.reuse, R238, 0x2 ;  /* 0x000000ee07067211 */ /* 0x040fe400078010ff */
[-C--:B------:R-:W-:Y:S01]  /*5c30*/  LEA.HI.X.SX32 R9, R4, R239.reuse, 0x2, P1 ;  /* 0x000000ef04097211 */ /* 0x080fe200008f16ff */
[----:B------:R-:W-:Y:S01]  /*5c40*/  RED.E.ADD.F32.FTZ.RN.STRONG.GPU [R10.64], R93 ;  /* 0x0000005d0a00798e */ /* 0x000fe2000c10e784 */
[----:B------:R-:W-:Y:S03]  /*5c50*/  LEA.HI.X.SX32 R7, R7, R239, 0x2, P0 ;  /* 0x000000ef07077211 */ /* 0x000fe600000f16ff */
[----:B------:R-:W-:Y:S04]  /*5c60*/  RED.E.ADD.F32.FTZ.RN.STRONG.GPU [R8.64], R94 ;  /* 0x0000005e0800798e */ /* 0x000fe8000c10e784 */
[----:B------:R-:W-:Y:S04]  /*5c70*/  LDSM.16.MT88.4 R8, [R0] ;  /* 0x000000000008783b */ /* 0x000fe80000004200 */
[----:B------:R-:W-:Y:S04]  /*5c80*/  RED.E.ADD.F32.FTZ.RN.STRONG.GPU [R6.64], R95 ;  /* 0x0000005f0600798e */ /* 0x000fe8000c10e784 */
[----:B------:R-:W1:Y:S04]  /*5c90*/  LDSM.16.MT88.4 R4, [R226+0x14000] ;  /* 0x01400000e204783b */ /* 0x000e680000004200 */
[----:B------:R-:W2:Y:S01]  /*5ca0*/  LDSM.16.MT88.4 R44, [R224+0x14000] ;  /* 0x01400000e02c783b */ /* 0x000ea20000004200 */
[-C--:B-1----:R-:W-:Y:S08]  /*5cb0*/  HMMA.16816.F32 R100, R4, R8.reuse, R100 ;  /* 0x000000080464723c */ /* 0x082ff00000001864 */
[C---:B--2---:R-:W-:Y:S08]  /*5cc0*/  HMMA.16816.F32 R104, R44.reuse, R8, R104 ;  /* 0x000000082c68723c */ /* 0x044ff00000001868 */
        /* <DEDUP_REMOVED lines=8> */
[----:B------:R-:W1:Y:S04]  /*5d50*/  LDSM.16.MT88.4 R4, [R226+0x14800] ;  /* 0x01480000e204783b */ /* 0x000e680000004200 */
[----:B------:R-:W2:Y:S03]  /*5d60*/  LDSM.16.MT88.4 R48, [R0+0x5000] ;  /* 0x005000000030783b */ /* 0x000ea60000004200 */
[-C--:B------:R-:W-:Y:S08]  /*5d70*/  HMMA.16816.F32 R100, R52, R56.reuse, R100 ;  /* 0x000000383464723c */ /* 0x080ff00000001864 */
        /* <DEDUP_REMOVED lines=9> */
[----:B------:R-:W3:Y:S04]  /*5e10*/  LDSM.16.MT88.4 R52, [R226+0x14c00] ;  /* 0x014c0000e234783b */ /* 0x000ee80000004200 */
[----:B------:R-:W4:Y:S03]  /*5e20*/  LDSM.16.MT88.4 R64, [R0+0x5800] ;  /* 0x005800000040783b */ /* 0x000f260000004200 */
[-C--:B-1----:R-:W-:Y:S08]  /*5e30*/  HMMA.16816.F32 R100, R4, R8.reuse, R100 ;  /* 0x000000080464723c */ /* 0x082ff00000001864 */
        /* <DEDUP_REMOVED lines=16> */
[----:B------:R-:W-:Y:S01]  /*5f40*/  BAR.SYNC.DEFER_BLOCKING 0x0 ;  /* 0x0000000000007b1d */ /* 0x000fe20000010000 */
[----:B------:R-:W-:Y:S02]  /*5f50*/  IMAD.MOV.U32 R47, RZ, RZ, c[0x0][0x190] ;  /* 0x00006400ff2f7624 */ /* 0x000fe400078e00ff */
[----:B------:R-:W-:Y:S02]  /*5f60*/  IMAD.MOV.U32 R4, RZ, RZ, R241 ;  /* 0x000000ffff047224 */ /* 0x000fe400078e00f1 */
[----:B------:R-:W-:Y:S02]  /*5f70*/  IMAD.U32 R7, R47, -0x40, RZ ;  /* 0xffffffc02f077824 */ /* 0x000fe400078e00ff */
[----:B------:R-:W-:Y:S02]  /*5f80*/  IMAD.MOV.U32 R5, RZ, RZ, R243 ;  /* 0x000000ffff057224 */ /* 0x000fe400078e00f3 */
[----:B------:R-:W-:Y:S01]  /*5f90*/  IMAD.MOV.U32 R48, RZ, RZ, c[0x0][0x194] ;  /* 0x00006500ff307624 */ /* 0x000fe200078e00ff */
[C---:B------:R-:W-:Y:S02]  /*5fa0*/  LEA R4, P0, R7.reuse, R4, 0x1 ;  /* 0x0000000407047211 */ /* 0x040fe400078008ff */
[----:B------:R-:W-:Y:S02]  /*5fb0*/  SHF.R.S32.HI R8, RZ, 0x1f, R7 ;  /* 0x0000001fff087819 */ /* 0x000fe40000011407 */
[----:B------:R-:W-:Y:S02]  /*5fc0*/  LEA.HI.X.SX32 R5, R7, R5, 0x1, P0 ;  /* 0x0000000507057211 */ /* 0x000fe400000f0eff */
[C---:B------:R-:W-:Y:S04]  /*5fd0*/  LEA R6, P1, R47.reuse, R7, 0x5 ;  /* 0x000000072f067211 */ /* 0x040fe800078228ff */
[CC--:B------:R-:W-:Y:S02]  /*5fe0*/  @!P4 LEA R44, P0, R6.reuse, R241.reuse, 0x1 ;  /* 0x000000f1062cc211 */ /* 0x0c0fe400078008ff */
[CC--:B------:R-:W-:Y:S01]  /*5ff0*/  @!P6 LEA R10, P2, R6.reuse, R241.reuse, 0x1 ;  /* 0x000000f1060ae211 */ /* 0x0c0fe200078408ff */
[----:B------:R1:W-:Y:S01]  /*6000*/  @P5 STS.128 [R237], RZ ;  /* 0x000000ffed005388 */ /* 0x0003e20000000c00 */
[C---:B------:R-:W-:Y:S02]  /*6010*/  LEA.HI.X R7, R47.reuse, R8, R48, 0x5, P1 ;  /* 0x000000082f077211 */ /* 0x040fe400008f2c30 */
[C---:B------:R-:W-:Y:S01]  /*6020*/  @!P3 LEA R8, P1, R6.reuse, R241, 0x1 ;  /* 0x000000f10608b211 */ /* 0x040fe200078208ff */
[----:B------:R-:W-:Y:S01]  /*6030*/  @!PT LDS RZ, [RZ] ;  /* 0x00000000fffff984 */ /* 0x000fe20000000800 */
[----:B------:R-:W-:Y:S01]  /*6040*/  @!PT LDS RZ, [RZ] ;  /* 0x00000000fffff984 */ /* 0x000fe20000000800 */
[----:B------:R-:W-:Y:S01]  /*6050*/  @!PT LDS RZ, [RZ] ;  /* 0x00000000fffff984 */ /* 0x000fe20000000800 */
[----:B------:R1:W-:Y:S01]  /*6060*/  @!P5 LDGSTS.E.BYPASS.LTC128B.128 [R237], [R4.64] ;  /* 0x0000000004eddfae */ /* 0x0003e2000b901d44 */
[CCC-:B------:R-:W-:Y:S01]  /*6070*/  @!P4 LEA.HI.X R45, R6.reuse, R243.reuse, R7.reuse, 0x1, P0 ;  /* 0x000000f3062dc211 */ /* 0x1c0fe200000f0c07 */
[----:B------:R-:W-:Y:S01]  /*6080*/  IMAD.MOV.U32 R241, RZ, RZ, R4 ;  /* 0x000000fffff17224 */ /* 0x000fe200078e0004 */
[C---:B------:R-:W-:Y:S01]  /*6090*/  @!P5 LEA R46, P0, R47.reuse, R4, 0x6 ;  /* 0x000000042f2ed211 */ /* 0x040fe200078030ff */
[----:B------:R1:W-:Y:S01]  /*60a0*/  @P4 STS.128 [R237+0x2000], RZ ;  /* 0x002000ffed004388 */ /* 0x0003e20000000c00 */
[C-C-:B------:R-:W-:Y:S02]  /*60b0*/  @!P6 LEA.HI.X R11, R6.reuse, R243, R7.reuse, 0x1, P2 ;  /* 0x000000f3060be211 */ /* 0x140fe400010f0c07 */
[----:B------:R-:W-:Y:S01]  /*60c0*/  @!P5 LEA.HI.X R47, R47, R5, R48, 0x6, P0 ;  /* 0x000000052f2fd211 */ /* 0x000fe200000f3430 */
[----:B------:R-:W-:Y:S01]  /*60d0*/  @!PT LDS RZ, [RZ] ;  /* 0x00000000fffff984 */ /* 0x000fe20000000800 */
[----:B------:R-:W-:Y:S01]  /*60e0*/  @!PT LDS RZ, [RZ] ;  /* 0x00000000fffff984 */ /* 0x000fe20000000800 */
[----:B------:R-:W-:Y:S01]  /*60f0*/  @!PT LDS RZ, [RZ] ;  /* 0x00000000fffff984 */ /* 0x000fe20000000800 */
[----:B------:R1:W-:Y:S01]  /*6100*/  @!P4 LDGSTS.E.BYPASS.LTC128B.128 [R237+0x2000], [R4.64+0x80] ;  /* 0x0200008004edcfae */ /* 0x0003e2000b901d44 */
[----:B------:R-:W-:Y:S01]  /*6110*/  @!P3 LEA.HI.X R9, R6, R243, R7, 0x1, P1 ;  /* 0x000000f30609b211 */ /* 0x000fe200008f0c07 */
[----:B------:R-:W-:Y:S02]  /*6120*/  IMAD.MOV.U32 R243, RZ, RZ, R5 ;  /* 0x000000fffff37224 */ /* 0x000fe400078e0005 */
        /* <DEDUP_REMOVED lines=31> */
.L_x_25:
[----:B------:R-:W-:Y:S01]  /*6320*/  ISETP.LT.AND P0, PT, RZ, UR6, PT ;  /* 0x00000006ff007c0c */ /* 0x000fe2000bf01270 */
[----:B------:R-:W-:Y:S11]  /*6330*/  UIADD3 UR6, UR6, -0x1, URZ ;  /* 0xffffffff06067890 */ /* 0x000ff6000fffe03f */
[----:B------:R-:W-:Y:S01]  /*6340*/  @!UPT UIADD3 URZ, URZ, URZ, URZ ;  /* 0x0000003f3f3ff290 */ /* 0x000fe2000fffe03f */
[----:B------:R-:W-:-:S05]  /*6350*/  @P0 BRA `(.L_x_26) ;  /* 0xffffd27000000947 */ /* 0x000fca000383ffff */
[----:B------:R-:W2:Y:S01]  /*6360*/  LDL R48, [R1] ;  /* 0x0000000001307983 */ /* 0x000ea20000100800 */
[----:B-1----:R-:W-:Y:S01]  /*6370*/  F2FP.PACK_AB R47, R13, R12 ;  /* 0x0000000c0d2f723e */ /* 0x002fe200000000ff */
[----:B------:R-:W-:Y:S01]  /*6380*/  FMUL.FTZ R100, R100, c[0x0][0x2e0] ;  /* 0x0000b80064647a20 */ /* 0x000fe20000410000 */
[----:B------:R-:W-:Y:S01]  /*6390*/  F2FP.PACK_AB R46, R15, R14 ;  /* 0x0000000e0f2e723e */ /* 0x000fe200000000ff */
[----:B------:R-:W-:Y:S01]  /*63a0*/  BAR.SYNC.DEFER_BLOCKING 0x0 ;  /* 0x0000000000007b1d */ /* 0x000fe20000010000 */
[----:B------:R-:W-:Y:S01]  /*63b0*/  F2FP.PACK_AB R24, R25, R24 ;  /* 0x000000181918723e */ /* 0x000fe200000000ff */
[----:B------:R-:W-:Y:S01]  /*63c0*/  FMUL.FTZ R102, R102, c[0x0][0x2e0] ;  /* 0x0000b80066667a20 */ /* 0x000fe20000410000 */
        /* <DEDUP_REMOVED lines=50> */
[----:B------:R-:W-:Y:S01]  /*66f0*/  UISETP.NE.AND UP0, UPT, UR24, -0x1, UPT ;  /* 0xffffffff1800788c */ /* 0x000fe2000bf05270 */
[----:B------:R-:W-:Y:S01]  /*6700*/  FMUL.FTZ R8, R123, c[0x0][0x2e0] ;  /* 0x0000b8007b087a20 */ /* 0x000fe20000410000 */
[----:B------:R-:W-:Y:S01]  /*6710*/  F2FP.PACK_AB R9, R9, R120 ;  /* 0x000000780909723e */ /* 0x000fe200000000ff */
[----:B------:R-:W-:Y:S01]  /*6720*/  FMUL.FTZ R124, R124, c[0x0][0x2e0] ;  /* 0x0000b8007c7c7a20 */ /* 0x000fe20000410000 */
[----:B------:R-:W-:Y:S01]  /*6730*/  ULDC.64 UR10, c[0x0][0x3a0] ;  /* 0x0000e800000a7ab9 */ /* 0x000fe20000000a00 */
[----:B------:R-:W-:Y:S01]  /*6740*/  FMUL.FTZ R5, R125, c[0x0][0x2e0] ;  /* 0x0000b8007d057a20 */ /* 0x000fe20000410000 */
[----:B------:R-:W-:Y:S01]  /*6750*/  F2FP.PACK_AB R8, R8, R122 ;  /* 0x0000007a0808723e */ /* 0x000fe200000000ff */
[----:B------:R-:W-:Y:S01]  /*6760*/  FMUL.FTZ R126, R126, c[0x0][0x2e0] ;  /* 0x0000b8007e7e7a20 */ /* 0x000fe20000410000 */
[----:B------:R-:W-:Y:S01]  /*6770*/  PLOP3.LUT P0, PT, PT, PT, UP0, 0x80, 0x0 ;  /* 0x000000000000781c */ /* 0x000fe20003f0f008 */
[----:B------:R-:W-:Y:S01]  /*6780*/  FMUL.FTZ R4, R127, c[0x0][0x2e0] ;  /* 0x0000b8007f047a20 */ /* 0x000fe20000410000 */
[----:B------:R-:W-:Y:S01]  /*6790*/  F2FP.PACK_AB R5, R5, R124 ;  /* 0x0000007c0505723e */ /* 0x000fe200000000ff */
[----:B------:R-:W-:-:S03]  /*67a0*/  @UP0 UIADD3 UR8, UR17, UR24, URZ ;  /* 0x0000001811080290 */ /* 0x000fc6000fffe03f */
[----:B------:R-:W-:Y:S01]  /*67b0*/  F2FP.PACK_AB R4, R4, R126 ;  /* 0x0000007e0404723e */ /* 0x000fe200000000ff */
[----:B------:R-:W-:-:S04]  /*67c0*/  @UP0 UIMAD.WIDE.U32 UR6, UR8, UR10, URZ ;  /* 0x0000000a080602a5 */ /* 0x000fc8000f8e003f */
[----:B------:R-:W-:-:S03]  /*67d0*/  @UP0 UIMAD UR14, UR8, UR11, UR7 ;  /* 0x0000000b080e02a4 */ /* 0x000fc6000f8e0207 */
[----:B------:R-:W-:Y:S01]  /*67e0*/  @UP0 UMOV UR12, UR6 ;  /* 0x00000006000c0c82 */ /* 0x000fe20008000000 */
[----:B--2---:R1:W-:Y:S04]  /*67f0*/  STS [R48+0x4000], R47 ;  /* 0x0040002f30007388 */ /* 0x0043e80000000800 */
[----:B------:R1:W-:Y:S04]  /*6800*/  STS [R48+0x4400], R46 ;  /* 0x0044002e30007388 */ /* 0x0003e80000000800 */
        /* <DEDUP_REMOVED lines=14> */
[----:B------:R1:W-:Y:S04]  /*68f0*/  STS [R48], R19 ;  /* 0x0000001330007388 */ /* 0x0003e80000000800 */
        /* <DEDUP_REMOVED lines=14> */
[----:B------:R1:W-:Y:S01]  /*69e0*/  STS [R48+0x3c00], R4 ;  /* 0x003c000430007388 */ /* 0x0003e20000000800 */
        /* <DEDUP_REMOVED lines=13> */
.L_x_27:
        /* <DEDUP_REMOVED lines=18> */
.L_x_28:
[----:B------:R-:W-:Y:S01]  /*6be0*/  BAR.SYNC.DEFER_BLOCKING 0x0 ;  /* 0x0000000000007b1d */ /* 0x000fe20000010000 */
[----:B------:R-:W-:Y:S01]  /*6bf0*/  UIMAD UR6, UR18, -0x20, UR13 ;  /* 0xffffffe0120678a4 */ /* 0x000fe2000f8e020d */
[C---:B------:R-:W-:Y:S02]  /*6c00*/  IADD3 R41, R240.reuse, 0x40, RZ ;  /* 0x00000040f0297810 */ /* 0x040fe40007ffe0ff */
[----:B-1----:R-:W-:Y:S02]  /*6c10*/  IADD3 R42, R240, 0xc0, RZ ;  /* 0x000000c0f02a7810 */ /* 0x002fe40007ffe0ff */
[----:B------:R-:W1:Y:S01]  /*6c20*/  S2R R45, SR_TID.X ;  /* 0x00000000002d7919 */ /* 0x000e620000002100 */
[----:B------:R-:W-:Y:S01]  /*6c30*/  BSSY B0, `(.L_x_29) ;  /* 0x000002d000007945 */ /* 0x000fe20003800000 */
[----:B------:R-:W-:-:S02]  /*6c40*/  SHF.R.S32.HI R44, RZ, 0x1f, R240 ;  /* 0x0000001fff2c7819 */ /* 0x000fc400000114f0 */
[----:B------:R-:W2:Y:S01]  /*6c50*/  S2R R46, SR_TID.X ;  /* 0x00000000002e7919 */ /* 0x000ea20000002100 */
[----:B------:R-:W-:-:S03]  /*6c60*/  IADD3 R40, R240, 0x80, RZ ;  /* 0x00000080f0287810 */ /* 0x000fc60007ffe0ff */
[----:B------:R3:W4:Y:S04]  /*6c70*/  LDS.128 R36, [R237+0x14000] ;  /* 0x01400000ed247984 */ /* 0x0007280000000c00 */
[----:B------:R3:W3:Y:S01]  /*6c80*/  LDS.128 R32, [R237+0x15000] ;  /* 0x01500000ed207984 */ /* 0x0006e20000000c00 */
[----:B-1----:R-:W-:-:S03]  /*6c90*/  SHF.R.S32.HI R45, RZ, 0x1f, R45 ;  /* 0x0000001fff2d7819 */ /* 0x002fc6000001142d */
[----:B------:R1:W1:Y:S01]  /*6ca0*/  LDS.128 R28, [R237+0x16000] ;  /* 0x01600000ed1c7984 */ /* 0x0002620000000c00 */
[----:B--2---:R-:W-:-:S03]  /*6cb0*/  LEA.HI R45, R45, R46, RZ, 0x3 ;  /* 0x0000002e2d2d7211 */ /* 0x004fc600078f18ff */
[----:B------:R2:W1:Y:S01]  /*6cc0*/  LDS.128 R24, [R237+0x17000] ;  /* 0x01700000ed187984 */ /* 0x0004620000000c00 */
[----:B------:R-:W-:-:S04]  /*6cd0*/  SHF.R.S32.HI R45, RZ, 0x3, R45 ;  /* 0x00000003ff2d7819 */ /* 0x000fc8000001142d */
[----:B------:R-:W-:Y:S02]  /*6ce0*/  ISETP.GE.AND P3, PT, R45, UR6, PT ;  /* 0x000000062d007c0c */ /* 0x000fe4000bf66270 */
[----:B------:R-:W-:-:S11]  /*6cf0*/  SHF.R.S32.HI R43, RZ, 0x1f, R45 ;  /* 0x0000001fff2b7819 */ /* 0x000fd6000001142d */
[----:B------:R-:W-:Y:S05]  /*6d00*/  @P3 BRA `(.L_x_30) ;  /* 0x000001f000003947 */ /* 0x000fea0003800000 */
[----:B------:R-:W-:Y:S01]  /*6d10*/  ISETP.GE.AND P4, PT, R240, c[0x0][0x220], PT ;  /* 0x00008800f0007a0c */ /* 0x000fe20003f86270 */
[----:B------:R-:W-:Y:S01]  /*6d20*/  USHF.L.U32 UR6, UR18, 0x5, URZ ;  /* 0x0000000512067899 */ /* 0x000fe2000800063f */
[----:B------:R-:W2:Y:S01]  /*6d30*/  LDS.128 R20, [R237+0x11000] ;  /* 0x01100000ed147984 */ /* 0x000ea20000000c00 */
[----:B------:R-:W-:Y:S01]  /*6d40*/  IMAD.MOV.U32 R5, RZ, RZ, R44 ;  /* 0x000000ffff057224 */ /* 0x000fe200078e002c */
[----:B------:R-:W-:Y:S02]  /*6d50*/  ISETP.GE.AND P5, PT, R41, c[0x0][0x220], PT ;  /* 0x0000880029007a0c */ /* 0x000fe40003fa6270 */
[----:B------:R-:W4:Y:S01]  /*6d60*/  LDS.128 R16, [R237+0x12000] ;  /* 0x01200000ed107984 */ /* 0x000f220000000c00 */
[----:B------:R-:W-:Y:S01]  /*6d70*/  IMAD.U32 R4, RZ, RZ, UR6 ;  /* 0x00000006ff047e24 */ /* 0x000fe2000f8e00ff */
[----:B------:R-:W-:Y:S01]  /*6d80*/  IADD3 R6, P0, R45, UR6, RZ ;  /* 0x000000062d067c10 */ /* 0x000fe2000ff1e0ff */
[----:B------:R-:W-:Y:S01]  /*6d90*/  ULDC.64 UR6, c[0x0][0x3b8] ;  /* 0x0000ee0000067ab9 */ /* 0x000fe20000000a00 */
[----:B------:R-:W-:Y:S01]  /*6da0*/  LDS.128 R12, [R237+0x13000] ;  /* 0x01300000ed0c7984 */ /* 0x000fe20000000c00 */
[----:B------:R-:W-:Y:S01]  /*6db0*/  UIMAD UR6, UR57, UR6, URZ ;  /* 0x00000006390672a4 */ /* 0x000fe2000f8e023f */
[----:B------:R-:W-:Y:S01]  /*6dc0*/  LEA.HI.X.SX32 R7, R4, R43, 0x1, P0 ;  /* 0x0000002b04077211 */ /* 0x000fe200000f0eff */
[----:B------:R-:W-:Y:S01]  /*6dd0*/  IMAD.MOV.U32 R4, RZ, RZ, R240 ;  /* 0x000000ffff047224 */ /* 0x000fe200078e00f0 */
[----:B------:R-:W3:Y:S01]  /*6de0*/  @!P4 LDS.128 R8, [R237+0x10000] ;  /* 0x01000000ed08c984 */ /* 0x000ee20000000c00 */
[----:B------:R-:W-:Y:S01]  /*6df0*/  UIMAD UR6, UR34, UR7, UR6 ;  /* 0x00000007220672a4 */ /* 0x000fe2000f8e0206 */
[----:B------:R-:W-:Y:S01]  /*6e00*/  ISETP.GE.AND P2, PT, R40, c[0x0][0x220], PT ;  /* 0x0000880028007a0c */ /* 0x000fe20003f46270 */
[----:B------:R-:W-:Y:S01]  /*6e10*/  IMAD.WIDE.U32 R4, R6, c[0x0][0x3a0], R4 ;  /* 0x0000e80006047a25 */ /* 0x000fe200078e0004 */
[----:B------:R-:W-:-:S03]  /*6e20*/  ISETP.GE.AND P1, PT, R42, c[0x0][0x220], PT ;  /* 0x000088002a007a0c */ /* 0x000fc60003f26270 */
[----:B------:R-:W-:-:S04]  /*6e30*/  IMAD R7, R7, c[0x0][0x3a0], RZ ;  /* 0x0000e80007077a24 */ /* 0x000fc800078e02ff */
[----:B------:R-:W-:Y:S01]  /*6e40*/  IMAD R7, R6, c[0x0][0x3a4], R7 ;  /* 0x0000e90006077a24 */ /* 0x000fe200078e0207 */
[----:B------:R-:W-:Y:S01]  /*6e50*/  IADD3 R6, P0, R4, UR12, RZ ;  /* 0x0000000c04067c10 */ /* 0x000fe2000ff1e0ff */
[----:B------:R-:W-:-:S03]  /*6e60*/  IMAD.U32 R4, RZ, RZ, UR34 ;  /* 0x00000022ff047e24 */ /* 0x000fc6000f8e00ff */
[----:B------:R-:W-:-:S05]  /*6e70*/  IADD3.X R7, R5, UR14, R7, P0, !PT ;  /* 0x0000000e05077c10 */ /* 0x000fca00087fe407 */
[----:B------:R-:W-:-:S05]  /*6e80*/  IMAD.WIDE.U32 R6, R4, c[0x0][0x3b8], R6 ;  /* 0x0000ee0004067a25 */ /* 0x000fca00078e0006 */
[----:B------:R-:W-:Y:S02]  /*6e90*/  IADD3 R5, R7, UR6, RZ ;  /* 0x0000000607057c10 */ /* 0x000fe4000fffe0ff */
[----:B------:R-:W-:-:S04]  /*6ea0*/  LEA R4, P0, R6, c[0x0][0x340], 0x1 ;  /* 0x0000d00006047a11 */ /* 0x000fc800078008ff */
[----:B------:R-:W-:-:S05]  /*6eb0*/  LEA.HI.X R5, R6, c[0x0][0x344], R5, 0x1, P0 ;  /* 0x0000d10006057a11 */ /* 0x000fca00000f0c05 */
[----:B--2---:R2:W-:Y:S04]  /*6ec0*/  @!P5 STG.E.128 [R4.64+0x80], R20 ;  /* 0x000080140400d986 */ /* 0x0045e8000c101d04 */
[----:B----4-:R2:W-:Y:S04]  /*6ed0*/  @!P2 STG.E.128 [R4.64+0x100], R16 ;  /* 0x000100100400a986 */ /* 0x0105e8000c101d04 */
[----:B---3--:R2:W-:Y:S04]  /*6ee0*/  @!P4 STG.E.128 [R4.64], R8 ;  /* 0x000000080400c986 */ /* 0x0085e8000c101d04 */
[----:B------:R2:W-:Y:S02]  /*6ef0*/  @!P1 STG.E.128 [R4.64+0x180], R12 ;  /* 0x0001800c04009986 */ /* 0x0005e4000c101d04 */
.L_x_30:
[----:B------:R-:W-:Y:S05]  /*6f00*/  BSYNC B0 ;  /* 0x0000000000007941 */ /* 0x000fea0003800000 */
.L_x_29:
[----:B------:R-:W-:Y:S05]  /*6f10*/  @P3 BRA `(.L_x_31) ;  /* 0x0000083000003947 */ /* 0x000fea0003800000 */
[----:B------:R-:W-:Y:S01]  /*6f20*/  USHF.L.U32 UR6, UR18, 0x5, URZ ;  /* 0x0000000512067899 */ /* 0x000fe2000800063f */
[----:B--2---:R-:W-:Y:S01]  /*6f30*/  IMAD.MOV.U32 R5, RZ, RZ, R44 ;  /* 0x000000ffff057224 */ /* 0x004fe200078e002c */
[----:B------:R-:W-:-:S02]  /*6f40*/  ISETP.GE.AND P1, PT, R41, c[0x0][0x220], PT ;  /* 0x0000880029007a0c */ /* 0x000fc40003f26270 */
[----:B------:R-:W-:Y:S02]  /*6f50*/  ISETP.GE.AND P2, PT, R240, c[0x0][0x220], PT ;  /* 0x00008800f0007a0c */ /* 0x000fe40003f46270 */
[----:B------:R-:W-:Y:S01]  /*6f60*/  IMAD.U32 R4, RZ, RZ, UR6 ;  /* 0x00000006ff047e24 */ /* 0x000fe2000f8e00ff */
[----:B------:R-:W-:Y:S01]  /*6f70*/  IADD3 R6, P0, R45, UR6, RZ ;  /* 0x000000062d067c10 */ /* 0x000fe2000ff1e0ff */
[----:B------:R-:W-:Y:S02]  /*6f80*/  ULDC.64 UR6, c[0x0][0x3c0] ;  /* 0x0000f00000067ab9 */ /* 0x000fe40000000a00 */
[----:B------:R-:W-:Y:S01]  /*6f90*/  UIMAD UR6, UR57, UR6, URZ ;  /* 0x00000006390672a4 */ /* 0x000fe2000f8e023f */
[----:B------:R-:W-:Y:S01]  /*6fa0*/  LEA.HI.X.SX32 R7, R4, R43, 0x1, P0 ;  /* 0x0000002b04077211 */ /* 0x000fe200000f0eff */
[----:B------:R-:W-:Y:S02]  /*6fb0*/  IMAD.MOV.U32 R4, RZ, RZ, R240 ;  /* 0x000000ffff047224 */ /* 0x000fe400078e00f0 */
[----:B------:R-:W-:-:S02]  /*6fc0*/  UIMAD UR6, UR34, UR7, UR6 ;  /* 0x00000007220672a4 */ /* 0x000fc4000f8e0206 */
[----:B------:R-:W-:-:S04]  /*6fd0*/  IMAD.WIDE.U32 R4, R6, c[0x0][0x3a8], R4 ;  /* 0x0000ea0006047a25 */ /* 0x000fc800078e0004 */
[----:B------:R-:W-:-:S04]  /*6fe0*/  IMAD R7, R7, c[0x0][0x3a8], RZ ;  /* 0x0000ea0007077a24 */ /* 0x000fc800078e02ff */
[----:B------:R-:W-:Y:S01]  /*6ff0*/  IMAD R7, R6, c[0x0][0x3ac], R7 ;  /* 0x0000eb0006077a24 */ /* 0x000fe200078e0207 */
[----:B------:R-:W-:Y:S01]  /*7000*/  IADD3 R6, P0, R4, UR8, RZ ;  /* 0x0000000804067c10 */ /* 0x000fe2000ff1e0ff */
[----:B------:R-:W-:-:S03]  /*7010*/  IMAD.U32 R4, RZ, RZ, UR34 ;  /* 0x00000022ff047e24 */ /* 0x000fc6000f8e00ff */
[----:B------:R-:W-:Y:S02]  /*7020*/  IADD3.X R7, R5, UR11, R7, P0, !PT ;  /* 0x0000000b05077c10 */ /* 0x000fe400087fe407 */
[----:B------:R-:W-:-:S03]  /*7030*/  ISETP.GE.AND P0, PT, R40, c[0x0][0x220], PT ;  /* 0x0000880028007a0c */ /* 0x000fc60003f06270 */
[----:B------:R-:W-:-:S05]  /*7040*/  IMAD.WIDE.U32 R6, R4, c[0x0][0x3c0], R6 ;  /* 0x0000f00004067a25 */ /* 0x000fca00078e0006 */
[----:B------:R-:W-:Y:S02]  /*7050*/  IADD3 R5, R7, UR6, RZ ;  /* 0x0000000607057c10 */ /* 0x000fe4000fffe0ff */
[----:B------:R-:W-:-:S04]  /*7060*/  LEA R4, P3, R6, c[0x0][0x348], 0x1 ;  /* 0x0000d20006047a11 */ /* 0x000fc800078608ff */
[----:B------:R-:W-:-:S05]  /*7070*/  LEA.HI.X R5, R6, c[0x0][0x34c], R5, 0x1, P3 ;  /* 0x0000d30006057a11 */ /* 0x000fca00018f0c05 */
[----:B----4-:R2:W-:Y:S04]  /*7080*/  @!P2 STG.E.128 [R4.64], R36 ;  /* 0x000000240400a986 */ /* 0x0105e8000c101d04 */
[----:B---3--:R2:W-:Y:S04]  /*7090*/  @!P1 STG.E.128 [R4.64+0x80], R32 ;  /* 0x0000802004009986 */ /* 0x0085e8000c101d04 */
[----:B-1----:R2:W-:Y:S01]  /*70a0*/  @!P0 STG.E.128 [R4.64+0x100], R28 ;  /* 0x0001001c04008986 */ /* 0x0025e2000c101d04 */
[----:B------:R-:W-:-:S13]  /*70b0*/  ISETP.GE.AND P0, PT, R42, c[0x0][0x220], PT ;  /* 0x000088002a007a0c */ /* 0x000fda0003f06270 */
[----:B------:R-:W-:Y:S05]  /*70c0*/  @P0 BRA `(.L_x_31) ;  /* 0x0000068000000947 */ /* 0x000fea0003800000 */
[----:B------:R1:W-:Y:S01]  /*70d0*/  STG.E.128 [R4.64+0x180], R24 ;  /* 0x0001801804007986 */ /* 0x0003e2000c101d04 */
[----:B------:R-:W-:Y:S05]  /*70e0*/  BRA `(.L_x_31) ;  /* 0x0000066000007947 */ /* 0x000fea0003800000 */
.L_x_11:
[----:B----4-:R-:W-:Y:S02]  /*70f0*/  UISETP.NE.AND UP0, UPT, UR24, -0x1, UPT ;  /* 0xffffffff1800788c */ /* 0x010fe4000bf05270 */
[----:B------:R-:W-:-:S04]  /*7100*/  ULDC.64 UR10, c[0x0][0x3a0] ;  /* 0x0000e800000a7ab9 */ /* 0x000fc80000000a00 */
[----:B------:R-:W-:-:S05]  /*7110*/  PLOP3.LUT P0, PT, PT, PT, UP0, 0x80, 0x0 ;  /* 0x000000000000781c */ /* 0x000fca0003f0f008 */
[----:B------:R-:W-:-:S04]  /*7120*/  @UP0 UIADD3 UR8, UR17, UR24, URZ ;  /* 0x0000001811080290 */ /* 0x000fc8000fffe03f */
        /* <DEDUP_REMOVED lines=16> */
.L_x_32:
        /* <DEDUP_REMOVED lines=18> */
.L_x_33:
[----:B------:R1:W5:Y:S04]  /*7350*/  LDL.64 R12, [R1+0x8] ;  /* 0x00000800010c7983 */ /* 0x0003680000100a00 */
[----:B------:R-:W2:Y:S04]  /*7360*/  S2R R14, SR_TID.X ;  /* 0x00000000000e7919 */ /* 0x000ea80000002100 */
[----:B------:R-:W3:Y:S01]  /*7370*/  S2R R15, SR_TID.X ;  /* 0x00000000000f7919 */ /* 0x000ee20000002100 */
[----:B------:R-:W-:Y:S01]  /*7380*/  UIMAD UR6, UR18, -0x20, UR13 ;  /* 0xffffffe0120678a4 */ /* 0x000fe2000f8e020d */
[----:B--2---:R-:W-:-:S04]  /*7390*/  SHF.R.S32.HI R14, RZ, 0x1f, R14 ;  /* 0x0000001fff0e7819 */ /* 0x004fc8000001140e */
[----:B---3--:R-:W-:-:S04]  /*73a0*/  LEA.HI R14, R14, R15, RZ, 0x3 ;  /* 0x0000000f0e0e7211 */ /* 0x008fc800078f18ff */
[----:B------:R-:W-:-:S04]  /*73b0*/  SHF.R.S32.HI R14, RZ, 0x3, R14 ;  /* 0x00000003ff0e7819 */ /* 0x000fc8000001140e */
[----:B------:R-:W-:Y:S01]  /*73c0*/  ISETP.GE.AND P4, PT, R14, UR6, PT ;  /* 0x000000060e007c0c */ /* 0x000fe2000bf86270 */
[----:B------:R-:W-:Y:S01]  /*73d0*/  BSSY B0, `(.L_x_34) ;  /* 0x000001e000007945 */ /* 0x000fe20003800000 */
[----:B------:R-:W-:Y:S02]  /*73e0*/  SHF.R.S32.HI R11, RZ, 0x1f, R14 ;  /* 0x0000001fff0b7819 */ /* 0x000fe4000001140e */
[C---:B------:R-:W-:Y:S02]  /*73f0*/  IADD3 R10, R240.reuse, 0x40, RZ ;  /* 0x00000040f00a7810 */ /* 0x040fe40007ffe0ff */
[C---:B------:R-:W-:Y:S02]  /*7400*/  IADD3 R9, R240.reuse, 0xc0, RZ ;  /* 0x000000c0f0097810 */ /* 0x040fe40007ffe0ff */
[----:B------:R-:W-:-:S05]  /*7410*/  IADD3 R8, R240, 0x80, RZ ;  /* 0x00000080f0087810 */ /* 0x000fca0007ffe0ff */
[----:B------:R-:W-:Y:S05]  /*7420*/  @P4 BRA `(.L_x_35) ;  /* 0x0000018000004947 */ /* 0x000fea0003800000 */
[----:B-1----:R-:W-:Y:S01]  /*7430*/  IMAD.U32 R4, RZ, RZ, UR23 ;  /* 0x00000017ff047e24 */ /* 0x002fe2000f8e00ff */
[----:B------:R-:W-:Y:S01]  /*7440*/  IADD3 R6, P0, R14, UR23, RZ ;  /* 0x000000170e067c10 */ /* 0x000fe2000ff1e0ff */
[----:B------:R-:W-:Y:S01]  /*7450*/  ULDC.64 UR6, c[0x0][0x3b8] ;  /* 0x0000ee0000067ab9 */ /* 0x000fe20000000a00 */
[----:B------:R-:W-:Y:S01]  /*7460*/  ISETP.GE.AND P3, PT, R240, c[0x0][0x220], PT ;  /* 0x00008800f0007a0c */ /* 0x000fe20003f66270 */
[----:B------:R-:W-:Y:S01]  /*7470*/  UIMAD UR6, UR55, UR6, URZ ;  /* 0x00000006370672a4 */ /* 0x000fe2000f8e023f */
[----:B------:R-:W-:Y:S01]  /*7480*/  LEA.HI.X.SX32 R7, R4, R11, 0x1, P0 ;  /* 0x0000000b04077211 */ /* 0x000fe200000f0eff */
[----:B-----5:R-:W-:Y:S01]  /*7490*/  IMAD.WIDE.U32 R4, R6, c[0x0][0x3a0], R12 ;  /* 0x0000e80006047a25 */ /* 0x020fe200078e000c */
[----:B------:R-:W-:Y:S01]  /*74a0*/  ISETP.GE.AND P2, PT, R10, c[0x0][0x220], PT ;  /* 0x000088000a007a0c */ /* 0x000fe20003f46270 */
[----:B------:R-:W-:Y:S01]  /*74b0*/  UIMAD UR6, UR34, UR7, UR6 ;  /* 0x00000007220672a4 */ /* 0x000fe2000f8e0206 */
[----:B------:R-:W-:Y:S01]  /*74c0*/  ISETP.GE.AND P1, PT, R8, c[0x0][0x220], PT ;  /* 0x0000880008007a0c */ /* 0x000fe20003f26270 */
        /* <DEDUP_REMOVED lines=10> */
[----:B------:R1:W-:Y:S04]  /*7570*/  @!P3 STG.E.128 [R4.64], RZ ;  /* 0x000000ff0400b986 */ /* 0x0003e8000c101d04 */
[----:B------:R1:W-:Y:S04]  /*7580*/  @!P2 STG.E.128 [R4.64+0x80], RZ ;  /* 0x000080ff0400a986 */ /* 0x0003e8000c101d04 */
[----:B------:R1:W-:Y:S04]  /*7590*/  @!P1 STG.E.128 [R4.64+0x100], RZ ;  /* 0x000100ff04009986 */ /* 0x0003e8000c101d04 */
[----:B------:R1:W-:Y:S02]  /*75a0*/  @!P0 STG.E.128 [R4.64+0x180], RZ ;  /* 0x000180ff04008986 */ /* 0x0003e4000c101d04 */
.L_x_35:
[----:B-1----:R-:W-:Y:S05]  /*75b0*/  BSYNC B0 ;  /* 0x0000000000007941 */ /* 0x002fea0003800000 */
.L_x_34:
[----:B------:R-:W-:Y:S05]  /*75c0*/  @P4 BRA `(.L_x_31) ;  /* 0x0000018000004947 */ /* 0x000fea0003800000 */
[----:B------:R-:W-:Y:S01]  /*75d0*/  IMAD.U32 R4, RZ, RZ, UR23 ;  /* 0x00000017ff047e24 */ /* 0x000fe2000f8e00ff */
        /* <DEDUP_REMOVED lines=23> */
.L_x_31:
[----:B------:R-:W-:Y:S05]  /*7750*/  BSYNC B1 ;  /* 0x0000000000017941 */ /* 0x000fea0003800000 */
.L_x_6:
[----:B------:R-:W-:Y:S02]  /*7760*/  UMOV UR7, 0x1f ;  /* 0x0000001f00077882 */ /* 0x000fe40000000000 */
[----:B------:R-:W-:-:S02]  /*7770*/  ULDC UR6, c[0x0][0x218] ;  /* 0x0000860000067ab9 */ /* 0x000fc40000000800 */
[----:B------:R-:W-:-:S04]  /*7780*/  UIADD3 UR6, UR7, UR6, URZ ;  /* 0x0000000607067290 */ /* 0x000fc8000fffe03f */
[----:B------:R-:W-:-:S04]  /*7790*/  USHF.R.S32.HI UR7, URZ, 0x1f, UR6 ;  /* 0x0000001f3f077899 */ /* 0x000fc80008011406 */
[----:B------:R-:W-:-:S03]  /*77a0*/  ULEA.HI UR6, UR7, UR6, URZ, 0x5 ;  /* 0x0000000607067291 */ /* 0x000fc6000f8f283f */
[----:B------:R-:W-:Y:S02]  /*77b0*/  ULDC UR7, c[0x0][0xc] ;  /* 0x0000030000077ab9 */ /* 0x000fe40000000800 */
[----:B------:R-:W-:Y:S02]  /*77c0*/  UIADD3 UR18, UR18, UR7, URZ ;  /* 0x0000000712127290 */ /* 0x000fe4000fffe03f */
[----:B------:R-:W-:-:S04]  /*77d0*/  USHF.R.S32.HI UR6, URZ, 0x5, UR6 ;  /* 0x000000053f067899 */ /* 0x000fc80008011406 */
[----:B------:R-:W-:-:S06]  /*77e0*/  UISETP.GE.AND UP0, UPT, UR18, UR6, UPT ;  /* 0x000000061200728c */ /* 0x000fcc000bf06270 */
[----:B------:R-:W-:-:S13]  /*77f0*/  PLOP3.LUT P0, PT, PT, PT, UP0, 0x80, 0x0 ;  /* 0x000000000000781c */ /* 0x000fda0003f0f008 */
[----:B------:R-:W-:Y:S01]  /*7800*/  @P0 CALL.REL.NOINC `(.L_x_36) ;  /* 0x0000001000000944 */ /* 0x000fe20003c00000 */
[----:B------:R-:W-:Y:S05]  /*7810*/  BRA `(.L_x_37) ;  /* 0xffff950000007947 */ /* 0x000fea000383ffff */
.L_x_36:
[----:B------:R-:W-:Y:S05]  /*7820*/  EXIT ;  /* 0x000000000000794d */ /* 0x000fea0003800000 */
.L_x_38:
        /* <DEDUP_REMOVED lines=13> */
.L_x_1998:


//--------------------- .text._ZN5flash44flash_bwd_dq_dk_dv_loop_seqk_parallel_kernelI23Flash_bwd_kernel_traitsILi256ELi64ELi32ELi8ELi4ELi1ELi2ELb1ELb1EN7cutlass6half_tE19Flash_kernel_traitsILi256ELi64ELi32ELi8ES3_EELb0ELb0ELb0ELb0ELb0ELb0ELb1EEEvNS_16Flash_bwd_paramsE --------------------------
	.section	.text._ZN5flash44flash_bwd_dq_dk_dv_loop_seqk_parallel_kernelI23Flash_bwd_kernel_traitsILi256ELi64ELi32ELi8ELi4ELi1ELi2ELb1ELb1EN7cutlass6half_tE19Flash_kernel_traitsILi256ELi64ELi32ELi8ES3_EELb0ELb0ELb0ELb0ELb0ELb0ELb1EEEvNS_16Flash_bwd_paramsE,"ax",@progbits
	.sectioninfo	@"SHI_REGISTERS=255"
	.align	128
        .global         _ZN5flash44flash_bwd_dq_dk_dv_loop_seqk_parallel_kernelI23Flash_bwd_kernel_traitsILi256ELi64ELi32ELi8ELi4ELi1ELi2ELb1ELb1EN7cutlass6half_tE19Flash_kernel_traitsILi256ELi64ELi32ELi8ES3_EELb0ELb0ELb0ELb0ELb0ELb0ELb1EEEvNS_16Flash_bwd_paramsE
        .type           _ZN5flash44flash_bwd_dq_dk_dv_loop_seqk_parallel_kernelI23Flash_bwd_kernel_traitsILi256ELi64ELi32ELi8ELi4ELi1ELi2ELb1ELb1EN7cutlass6half_tE19Flash_kernel_traitsILi256ELi64ELi32ELi8ES3_EELb0ELb0ELb0ELb0ELb0ELb0ELb1EEEvNS_16Flash_bwd_paramsE,@function
        .size           _ZN5flash44flash_bwd_dq_dk_dv_loop_seqk_parallel_kernelI23Flash_bwd_kernel_traitsILi256ELi64ELi32ELi8ELi4ELi1ELi2ELb1ELb1EN7cutlass6half_tE19Flash_kernel_traitsILi256ELi64ELi32ELi8ES3_EELb0ELb0ELb0ELb0ELb0ELb0ELb1EEEvNS_16Flash_bwd_paramsE,(.L_x_1999 - _ZN5flash44flash_bwd_dq_dk_dv_loop_seqk_parallel_kernelI23Flash_bwd_kernel_traitsILi256ELi64ELi32ELi8ELi4ELi1ELi2ELb1ELb1EN7cutlass6half_tE19Flash_kernel_traitsILi256ELi64ELi32ELi8ES3_EELb0ELb0ELb0ELb0ELb0ELb0ELb1EEEvNS_16Flash_bwd_paramsE)
        .other          _ZN5flash44flash_bwd_dq_dk_dv_loop_seqk_parallel_kernelI23Flash_bwd_kernel_traitsILi256ELi64ELi32ELi8ELi4ELi1ELi2ELb1ELb1EN7cutlass6half_tE19Flash_kernel_traitsILi256ELi64ELi32ELi8ES3_EELb0ELb0ELb0ELb0ELb0ELb0ELb1EEEvNS_16Flash_bwd_paramsE,@"STO_CUDA_ENTRY STV_DEFAULT"
_ZN5flash44flash_bwd_dq_dk_dv_loop_seqk_parallel_kernelI23Flash_bwd_kernel_traitsILi256ELi64ELi32ELi8ELi4ELi1ELi2ELb1ELb1EN7cutlass6half_tE19Flash_kernel_traitsILi256ELi64ELi32ELi8ES3_EELb0ELb0ELb0ELb0ELb0ELb0ELb1EEEvNS_16Flash_bwd_paramsE:
.text._ZN5flash44flash_bwd_dq_dk_dv_loop_seqk_parallel_kernelI23Flash_bwd_kernel_traitsILi256ELi64ELi32ELi8ELi4ELi1ELi2ELb1ELb1EN7cutlass6half_tE19Flash_kernel_traitsILi256ELi64ELi32ELi8ES3_EELb0ELb0ELb0ELb0ELb0ELb0ELb1EEEvNS_16Flash_bwd_paramsE:
        /* <DEDUP_REMOVED lines=210> */
.L_x_71:
        /* <DEDUP_REMOVED lines=53> */
.L_x_39:
        /* <DEDUP_REMOVED lines=58> */
.L_x_41:
        /* <DEDUP_REMOVED lines=18> */
.L_x_42:
        /* <DEDUP_REMOVED lines=70> */
.L_x_43:
[----:B------:R-:W-:Y:S02]  /*1990*/  UMOV UR10, UR48 ;  /* 0x00000030000a7c82 */ /* 0x000fe40008000000 */
.L_x_44:
        /* <DEDUP_REMOVED lines=148> */
.L_x_47:
[----:B------:R-:W-:Y:S05]  /*22e0*/  BSYNC B0 ;  /* 0x0000000000007941 */ /* 0x000fea0003800000 */
.L_x_46:
        /* <DEDUP_REMOVED lines=47> */
.L_x_49:
[----:B------:R-:W-:Y:S05]  /*25e0*/  BSYNC B0 ;  /* 0x0000000000007941 */ /* 0x000fea0003800000 */
.L_x_48:
        /* <DEDUP_REMOVED lines=47> */
.L_x_51:
[----:B------:R-:W-:Y:S05]  /*28e0*/  BSYNC B0 ;  /* 0x0000000000007941 */ /* 0x000fea0003800000 */
.L_x_50:
        /* <DEDUP_REMOVED lines=42> */
.L_x_53:
[----:B------:R-:W-:Y:S05]  /*2b90*/  BSYNC B0 ;  /* 0x0000000000007941 */ /* 0x000fea0003800000 */
.L_x_52:
        /* <DEDUP_REMOVED lines=43> */
.L_x_55:
[----:B------:R-:W-:Y:S05]  /*2e50*/  BSYNC B0 ;  /* 0x0000000000007941 */ /* 0x000fea0003800000 */
.L_x_54:
        /* <DEDUP_REMOVED lines=65> */
.L_x_57:
[----:B------:R-:W-:Y:S05]  /*3270*/  BSYNC B0 ;  /* 0x0000000000007941 */ /* 0x000fea0003800000 */
.L_x_56:
        /* <DEDUP_REMOVED lines=53> */
.L_x_60:
[----:B------:R-:W0:Y:S01]  /*35d0*/  LDGDEPBAR ;  /* 0x00000000000079af */ /* 0x000e220000000000 */
[----:B------:R-:W-:Y:S01]  /*35e0*/  PLOP3.LUT P1, PT, PT, PT, UP0, 0x80, 0x0 ;  /* 0x000000000000781c */ /* 0x000fe20003f2f008 */
[----:B------:R-:W-:Y:S01]  /*35f0*/  UISETP.GE.AND UP5, UPT, UR6, 0x1, UPT ;  /* 0x000000010600788c */ /* 0x000fe2000bfa6270 */
[----:B------:R-:W-:Y:S02]  /*3600*/  PLOP3.LUT P0, PT, PT, PT, UP0, 0x80, 0x0 ;  /* 0x000000000000781c */ /* 0x000fe40003f0f008 */
[----:B------:R-:W-:Y:S01]  /*3610*/  PLOP3.LUT P2, PT, PT, PT, UP0, 0x80, 0x0 ;  /* 0x000000000000781c */ /* 0x000fe20003f4f008 */
[----:B------:R-:W2:Y:S01]  /*3620*/  LDL R68, [R1+0x4] ;  /* 0x0000040001447983 */ /* 0x000ea20000100800 */
[----:B------:R-:W-:Y:S02]  /*3630*/  PLOP3.LUT P3, PT, PT, PT, UP0, 0x80, 0x0 ;  /* 0x000000000000781c */ /* 0x000fe40003f6f008 */
[----:B------:R-:W-:Y:S02]  /*3640*/  PLOP3.LUT P4, PT, PT, PT, UP0, 0x80, 0x0 ;  /* 0x000000000000781c */ /* 0x000fe40003f8f008 */
[----:B------:R-:W-:Y:S02]  /*3650*/  MOV R71, c[0x0][0x22c] ;  /* 0x00008b0000477a02 */ /* 0x000fe40000000f00 */
[C---:B------:R-:W-:Y:S03]  /*3660*/  IADD3 R72, R240.reuse, 0xc0, RZ ;  /* 0x000000c0f0487810 */ /* 0x040fe60007ffe0ff */
[----:B------:R-:W-:Y:S05]  /*3670*/  IMAD R71, R71, c[0x0][0x1c0], RZ ;  /* 0x0000700047477a24 */ /* 0x000fea00078e02ff */
[----:B------:R-:W-:Y:S02]  /*3680*/  LEA R73, -R71, RZ, 0x6 ;  /* 0x000000ff47497211 */ /* 0x000fe400078e31ff */
[----:B------:R-:W-:Y:S01]  /*3690*/  IADD3 R71, R240, 0x40, RZ ;  /* 0x00000040f0477810 */ /* 0x000fe20007ffe0ff */
[----:B------:R-:W-:Y:S04]  /*36a0*/  DEPBAR.LE SB0, 0x0 ;  /* 0x000080000000791a */ /* 0x000fe80000000000 */
[----:B------:R-:W-:Y:S06]  /*36b0*/  BAR.SYNC.DEFER_BLOCKING 0x0 ;  /* 0x0000000000007b1d */ /* 0x000fec0000010000 */
[----:B-1----:R-:W-:Y:S06]  /*36c0*/  LDSM.16.M88.4 R8, [R2] ;  /* 0x000000000208783b */ /* 0x002fec0000000200 */
[----:B------:R-:W3:Y:S06]  /*36d0*/  LDSM.16.M88.4 R44, [R229+0x10000] ;  /* 0x01000000e52c783b */ /* 0x000eec0000000200 */
[----:B------:R-:W-:Y:S06]  /*36e0*/  LDSM.16.M88.4 R48, [R3] ;  /* 0x000000000330783b */ /* 0x000fec0000000200 */
[----:B------:R-:W4:Y:S06]  /*36f0*/  LDSM.16.M88.4 R52, [R230+0x10000] ;  /* 0x01000000e634783b */ /* 0x000f2c0000000200 */
[----:B------:R-:W-:Y:S06]  /*3700*/  LDSM.16.M88.4 R56, [R228] ;  /* 0x00000000e438783b */ /* 0x000fec0000000200 */
[----:B------:R-:W1:Y:S06]  /*3710*/  LDSM.16.M88.4 R60, [R231+0x10000] ;  /* 0x01000000e73c783b */ /* 0x000e6c0000000200 */
[----:B------:R-:W-:Y:S01]  /*3720*/  LDSM.16.M88.4 R64, [R232+0x10000] ;  /* 0x01000000e840783b */ /* 0x000fe20000000200 */
[C---:B---3--:R-:W-:Y:S08]  /*3730*/  HMMA.16816.F32 R4, R8.reuse, R44, RZ ;  /* 0x0000002c0804723c */ /* 0x048ff000000018ff */
[----:B------:R-:W-:Y:S01]  /*3740*/  HMMA.16816.F32 R8, R8, R46, RZ ;  /* 0x0000002e0808723c */ /* 0x000fe200000018ff */
[----:B------:R-:W3:Y:S11]  /*3750*/  LDSM.16.M88.4 R44, [R227] ;  /* 0x00000000e32c783b */ /* 0x000ef60000000200 */
[----:B------:R-:W-:Y:S04]  /*3760*/  @!UPT UIADD3 URZ, URZ, URZ, URZ ;  /* 0x0000003f3f3ff290 */ /* 0x000fe8000fffe03f */
[C---:B----4-:R-:W-:Y:S08]  /*3770*/  HMMA.16816.F32 R4, R48.reuse, R52, R4 ;  /* 0x000000343004723c */ /* 0x050ff00000001804 */
[----:B------:R-:W-:Y:S01]  /*3780*/  HMMA.16816.F32 R8, R48, R54, R8 ;  /* 0x000000363008723c */ /* 0x000fe20000001808 */
[----:B------:R-:W-:Y:S06]  /*3790*/  LDSM.16.M88.4 R48, [R2+0x2000] ;  /* 0x002000000230783b */ /* 0x000fec0000000200 */
[----:B------:R-:W4:Y:S09]  /*37a0*/  LDSM.16.M88.4 R52, [R229+0x11000] ;  /* 0x01100000e534783b */ /* 0x000f320000000200 */
[C---:B-1----:R-:W-:Y:S08]  /*37b0*/  HMMA.16816.F32 R4, R56.reuse, R60, R4 ;  /* 0x0000003c3804723c */ /* 0x042ff00000001804 */
[----:B------:R-:W-:Y:S01]  /*37c0*/  HMMA.16816.F32 R8, R56, R62, R8 ;  /* 0x0000003e3808723c */ /* 0x000fe20000001808 */
[----:B------:R-:W-:Y:S06]  /*37d0*/  LDSM.16.M88.4 R56, [R3+0x2000] ;  /* 0x002000000338783b */ /* 0x000fec0000000200 */
[----:B------:R-:W1:Y:S09]  /*37e0*/  LDSM.16.M88.4 R60, [R230+0x11000] ;  /* 0x01100000e63c783b */ /* 0x000e720000000200 */
[C---:B---3--:R-:W-:Y:S08]  /*37f0*/  HMMA.16816.F32 R4, R44.reuse, R64, R4 ;  /* 0x000000402c04723c */ /* 0x048ff00000001804 */
[----:B------:R-:W-:Y:S01]  /*3800*/  HMMA.16816.F32 R8, R44, R66, R8 ;  /* 0x000000422c08723c */ /* 0x000fe20000001808 */
[----:B------:R-:W-:Y:S06]  /*3810*/  LDSM.16.M88.4 R44, [R228+0x2000] ;  /* 0x00200000e42c783b */ /* 0x000fec0000000200 */
[----:B------:R-:W3:Y:S09]  /*3820*/  LDSM.16.M88.4 R64, [R231+0x11000] ;  /* 0x01100000e740783b */ /* 0x000ef20000000200 */
        /* <DEDUP_REMOVED lines=37> */
[----:B------:R-:W-:Y:S11]  /*3a80*/  HMMA.16816.F32 R8, R48, R54, R8 ;  /* 0x000000363008723c */ /* 0x000ff60000001808 */
[----:B------:R-:W-:Y:S05]  /*3a90*/  @!UPT UIADD3 URZ, URZ, URZ, URZ ;  /* 0x0000003f3f3ff290 */ /* 0x000fea000fffe03f */
[C---:B-1----:R-:W-:Y:S08]  /*3aa0*/  HMMA.16816.F32 R4, R56.reuse, R60, R4 ;  /* 0x0000003c3804723c */ /* 0x042ff00000001804 */
[----:B------:R-:W-:Y:S11]  /*3ab0*/  HMMA.16816.F32 R8, R56, R62, R8 ;  /* 0x0000003e3808723c */ /* 0x000ff60000001808 */
[----:B------:R-:W-:Y:S05]  /*3ac0*/  @!UPT UIADD3 URZ, URZ, URZ, URZ ;  /* 0x0000003f3f3ff290 */ /* 0x000fea000fffe03f */
[C---:B---3--:R-:W-:Y:S08]  /*3ad0*/  HMMA.16816.F32 R4, R44.reuse, R64, R4 ;  /* 0x000000402c04723c */ /* 0x048ff00000001804 */
[----:B------:R-:W-:Y:S11]  /*3ae0*/  HMMA.16816.F32 R8, R44, R66, R8 ;  /* 0x000000422c08723c */ /* 0x000ff60000001808 */
[----:B------:R-:W-:Y:S05]  /*3af0*/  @!UPT UIADD3 URZ, URZ, URZ, URZ ;  /* 0x0000003f3f3ff290 */ /* 0x000fea000fffe03f */
[----:B------:R-:W-:Y:S02]  /*3b00*/  FMUL.FTZ R4, R4, c[0x0][0x2ec] ;  /* 0x0000bb0004047a20 */ /* 0x000fe40000410000 */
[----:B------:R-:W-:Y:S02]  /*3b10*/  FMUL.FTZ R48, R6, c[0x0][0x2ec] ;  /* 0x0000bb0006307a20 */ /* 0x000fe40000410000 */
[----:B------:R1:W3:Y:S01]  /*3b20*/  MUFU.TANH R60, R4 ;  /* 0x00000004003c7308 */ /* 0x0002e20000002400 */
[----:B------:R-:W-:Y:S02]  /*3b30*/  FMUL.FTZ R7, R7, c[0x0][0x2ec] ;  /* 0x0000bb0007077a20 */ /* 0x000fe40000410000 */
[----:B------:R-:W-:Y:S02]  /*3b40*/  FMUL.FTZ R5, R5, c[0x0][0x2ec] ;  /* 0x0000bb0005057a20 */ /* 0x000fe40000410000 */
[----:B------:R-:W-:Y:S02]  /*3b50*/  FMUL.FTZ R9, R9, c[0x0][0x2ec] ;  /* 0x0000bb0009097a20 */ /* 0x000fe40000410000 */
[----:B------:R-:W-:Y:S02]  /*3b60*/  FMUL.FTZ R10, R10, c[0x0][0x2ec] ;  /* 0x0000bb000a0a7a20 */ /* 0x000fe40000410000 */
[----:B------:R-:W-:Y:S01]  /*3b70*/  FMUL.FTZ R11, R11, c[0x0][0x2ec] ;  /* 0x0000bb000b0b7a20 */ /* 0x000fe20000410000 */
[----:B------:R3:W4:Y:S10]  /*3b80*/  MUFU.TANH R62, R48 ;  /* 0x00000030003e7308 */ /* 0x0007340000002400 */
[----:B------:R-:W-:Y:S01]  /*3b90*/  MUFU.TANH R61, R7 ;  /* 0x00000007003d7308 */ /* 0x000fe20000002400 */
[----:B-1----:R-:W-:Y:S04]  /*3ba0*/  MOV R4, UR18 ;  /* 0x0000001200047c02 */ /* 0x002fe80008000f00 */
[----:B--2---:R-:W-:Y:S02]  /*3bb0*/  @P1 LEA R6, R4, R68, 0x5 ;  /* 0x0000004404061211 */ /* 0x004fe400078e28ff */
[----:B------:R-:W-:Y:S03]  /*3bc0*/  PLOP3.LUT P1, PT, PT, PT, UP0, 0x80, 0x0 ;  /* 0x000000000000781c */ /* 0x000fe60003f2f008 */
[----:B------:R-:W1:Y:S01]  /*3bd0*/  MUFU.TANH R59, R5 ;  /* 0x00000005003b7308 */ /* 0x000e620000002400 */
[C---:B------:R-:W-:Y:S02]  /*3be0*/  @P0 ISETP.GE.AND P0, PT, R6.reuse, UR13, PT ;  /* 0x0000000d06000c0c */ /* 0x040fe4000bf06270 */
[----:B---3--:R-:W-:Y:S02]  /*3bf0*/  MOV R48, R60 ;  /* 0x0000003c00307202 */ /* 0x008fe40000000f00 */
[----:B----4-:R-:W-:Y:S05]  /*3c00*/  MOV R44, R62 ;  /* 0x0000003e002c7202 */ /* 0x010fea0000000f00 */
[----:B------:R2:W-:Y:S01]  /*3c10*/  MUFU.TANH R55, R9 ;  /* 0x0000000900377308 */ /* 0x0005e20000002400 */
[----:B------:R-:W-:Y:S02]  /*3c20*/  @P1 IADD3 R4, R6, 0x1, RZ ;  /* 0x0000000106041810 */ /* 0x000fe40007ffe0ff */
[----:B------:R-:W-:Y:S02]  /*3c30*/  PLOP3.LUT P1, PT, PT, PT, UP0, 0x80, 0x0 ;  /* 0x000000000000781c */ /* 0x000fe40003f2f008 */
[----:B------:R-:W-:Y:S02]  /*3c40*/  @P2 FSEL R48, R60, -INF , !P0 ;  /* 0xff8000003c302808 */ /* 0x000fe40004000000 */
[----:B------:R-:W-:Y:S02]  /*3c50*/  @P3 FSEL R44, R62, -INF , !P0 ;  /* 0xff8000003e2c3808 */ /* 0x000fe40004000000 */
[----:B------:R-:W-:Y:S01]  /*3c60*/  PLOP3.LUT P0, PT, PT, PT, UP0, 0x80, 0x0 ;  /* 0x000000000000781c */ /* 0x000fe20003f0f008 */
[----:B------:R3:W-:Y:S01]  /*3c70*/  MUFU.TANH R58, R10 ;  /* 0x0000000a003a7308 */ /* 0x0007e20000002400 */
[----:B------:R-:W-:Y:S02]  /*3c80*/  PLOP3.LUT P3, PT, PT, PT, UP0, 0x80, 0x0 ;  /* 0x000000000000781c */ /* 0x000fe40003f6f008 */
[----:B-1----:R-:W-:Y:S01]  /*3c90*/  MOV R7, R59 ;  /* 0x0000003b00077202 */ /* 0x002fe20000000f00 */
[----:B-----5:R-:W-:Y:S02]  /*3ca0*/  FMUL.FTZ R5, R245, 1.4426950216293334961 ;  /* 0x3fb8aa3bf5057820 */ /* 0x020fe40000410000 */
[----:B------:R-:W-:Y:S01]  /*3cb0*/  @P1 ISETP.GE.AND P2, PT, R4, UR13, PT ;  /* 0x0000000d04001c0c */ /* 0x000fe2000bf46270 */
[----:B------:R-:W-:Y:S01]  /*3cc0*/  FMUL.FTZ R4, R8, c[0x0][0x2ec] ;  /* 0x0000bb0008047a20 */ /* 0x000fe20000410000 */
[----:B------:R-:W-:Y:S01]  /*3cd0*/  PLOP3.LUT P1, PT, PT, PT, UP0, 0x80, 0x0 ;  /* 0x000000000000781c */ /* 0x000fe20003f2f008 */
[----:B------:R-:W-:Y:S01]  /*3ce0*/  IMAD.MOV.U32 R8, RZ, RZ, R61 ;  /* 0x000000ffff087224 */ /* 0x000fe200078e003d */
[----:B------:R-:W-:Y:S04]  /*3cf0*/  MUFU.TANH R57, R11 ;  /* 0x0000000b00397308 */ /* 0x000fe80000002400 */
[----:B--2---:R-:W-:Y:S02]  /*3d00*/  @P3 IADD3 R9, R6, 0x8, RZ ;  /* 0x0000000806093810 */ /* 0x004fe40007ffe0ff */
[----:B------:R-:W-:Y:S03]  /*3d10*/  ISETP.GE.AND P3, PT, R72, c[0x0][0x220], PT ;  /* 0x0000880048007a0c */ /* 0x000fe60003f66270 */
[----:B------:R-:W-:Y:S01]  /*3d20*/  @P0 FSEL R7, R59, -INF , !P2 ;  /* 0xff8000003b070808 */ /* 0x000fe20005000000 */
[----:B------:R1:W2:Y:S01]  /*3d30*/  MUFU.TANH R56, R4 ;  /* 0x0000000400387308 */ /* 0x0002a20000002400 */
[----:B------:R-:W-:Y:S02]  /*3d40*/  @P1 FSEL R8, R61, -INF , !P2 ;  /* 0xff8000003d081808 */ /* 0x000fe40005000000 */
[----:B------:R-:W-:Y:S02]  /*3d50*/  PLOP3.LUT P1, PT, PT, PT, UP0, 0x80, 0x0 ;  /* 0x000000000000781c */ /* 0x000fe40003f2f008 */
[----:B------:R-:W-:Y:S02]  /*3d60*/  FSETP.NEU.FTZ.AND P0, PT, R245, -INF , PT ;  /* 0xff800000f500780b */ /* 0x000fe40003f1d000 */
[----:B---3--:R-:W-:Y:S02]  /*3d70*/  @P4 IADD3 R10, R6, 0x9, RZ ;  /* 0x00000009060a4810 */ /* 0x008fe40007ffe0ff */
[----:B------:R-:W-:Y:S02]  /*3d80*/  FSEL R5, R5, RZ, P0 ;  /* 0x000000ff05057208 */ /* 0x000fe40000000000 */
[----:B------:R-:W-:Y:S02]  /*3d90*/  FSETP.NEU.FTZ.AND P0, PT, R246, -INF , PT ;  /* 0xff800000f600780b */ /* 0x000fe40003f1d000 */
[----:B------:R-:W-:Y:S01]  /*3da0*/  ISETP.GE.AND P4, PT, R71, c[0x0][0x220], PT ;  /* 0x0000880047007a0c */ /* 0x000fe20003f86270 */
[--C-:B------:R-:W-:Y:S02]  /*3db0*/  FFMA.FTZ R7, R7, c[0x0][0x23c], -R5.reuse ;  /* 0x00008f0007077a23 */ /* 0x100fe40000010805 */
[----:B------:R-:W-:Y:S01]  /*3dc0*/  @P1 ISETP.GE.AND P2, PT, R9, UR13, PT ;  /* 0x0000000d09001c0c */ /* 0x000fe2000bf46270 */
[--C-:B------:R-:W-:Y:S01]  /*3dd0*/  FFMA.FTZ R9, R48, c[0x0][0x23c], -R5.reuse ;  /* 0x00008f0030097a23 */ /* 0x100fe20000010805 */
[----:B------:R-:W-:Y:S01]  /*3de0*/  PLOP3.LUT P1, PT, PT, PT, UP0, 0x80, 0x0 ;  /* 0x000000000000781c */ /* 0x000fe20003f2f008 */
[----:B------:R3:W-:Y:S01]  /*3df0*/  MUFU.EX2 R65, R7 ;  /* 0x0000000700417308 */ /* 0x0007e20000000800 */
[----:B-1----:R-:W-:Y:S01]  /*3e00*/  FMUL.FTZ R4, R246, 1.4426950216293334961 ;  /* 0x3fb8aa3bf6047820 */ /* 0x002fe20000410000 */
[----:B--2---:R-:W-:Y:S04]  /*3e10*/  MOV R6, R56 ;  /* 0x0000003800067202 */ /* 0x004fe80000000f00 */
[----:B------:R-:W-:Y:S04]  /*3e20*/  FSEL R4, R4, RZ, P0 ;  /* 0x000000ff04047208 */ /* 0x000fe80000000000 */
[----:B------:R1:W2:Y:S01]  /*3e30*/  MUFU.EX2 R66, R9 ;  /* 0x0000000900427308 */ /* 0x0002a20000000800 */
[----:B------:R-:W-:Y:S02]  /*3e40*/  PLOP3.LUT P0, PT, PT, PT, UP0, 0x80, 0x0 ;  /* 0x000000000000781c */ /* 0x000fe40003f0f008 */
[----:B------:R-:W-:Y:S01]  /*3e50*/  @P1 ISETP.GE.AND P1, PT, R10, UR13, PT ;  /* 0x0000000d0a001c0c */ /* 0x000fe2000bf26270 */
[--C-:B------:R-:W-:Y:S06]  /*3e60*/  FFMA.FTZ R8, R8, c[0x0][0x23c], -R4.reuse ;  /* 0x00008f0008087a23 */ /* 0x100fec0000010804 */
[----:B------:R4:W-:Y:S01]  /*3e70*/  MUFU.EX2 R69, R8 ;  /* 0x0000000800457308 */ /* 0x0009e20000000800 */
[----:B---3--:R-:W-:Y:S03]  /*3e80*/  MOV R7, R55 ;  /* 0x0000003700077202 */ /* 0x008fe60000000f00 */
[----:B------:R-:W-:Y:S02]  /*3e90*/  @P0 FSEL R6, R56, -INF , !P2 ;  /* 0xff80000038060808 */ /* 0x000fe40005000000 */
[----:B------:R-:W-:Y:S01]  /*3ea0*/  PLOP3.LUT P0, PT, PT, PT, UP0, 0x80, 0x0 ;  /* 0x000000000000781c */ /* 0x000fe20003f0f008 */
[----:B-1----:R-:W-:Y:S04]  /*3eb0*/  FFMA.FTZ R9, R44, c[0x0][0x23c], -R4 ;  /* 0x00008f002c097a23 */ /* 0x002fe80000010804 */
[----:B------:R-:W-:Y:S08]  /*3ec0*/  MUFU.EX2 R70, R9 ;  /* 0x0000000900467308 */ /* 0x000ff00000000800 */
[----:B------:R-:W-:Y:S02]  /*3ed0*/  @P0 FSEL R7, R55, -INF , !P1 ;  /* 0xff80000037070808 */ /* 0x000fe40004800000 */
[----:B------:R-:W-:Y:S01]  /*3ee0*/  PLOP3.LUT P0, PT, PT, PT, UP0, 0x80, 0x0 ;  /* 0x000000000000781c */ /* 0x000fe20003f0f008 */
[--C-:B----4-:R-:W-:Y:S02]  /*3ef0*/  FFMA.FTZ R8, R6, c[0x0][0x23c], -R5.reuse ;  /* 0x00008f0006087a23 */ /* 0x110fe40000010805 */
[----:B------:R-:W-:Y:S01]  /*3f00*/  FFMA.FTZ R5, R7, c[0x0][0x23c], -R5 ;  /* 0x00008f0007057a23 */ /* 0x000fe20000010805 */
[----:B--2---:R-:W-:Y:S01]  /*3f10*/  F2FP.PACK_AB R7, R65, R66 ;  /* 0x000000424107723e */ /* 0x004fe200000000ff */
[----:B------:R-:W-:Y:S01]  /*3f20*/  IMAD.MOV.U32 R6, RZ, RZ, R58 ;  /* 0x000000ffff067224 */ /* 0x000fe200078e003a */
[----:B------:R-:W-:Y:S03]  /*3f30*/  MUFU.EX2 R64, R8 ;  /* 0x0000000800407308 */ /* 0x000fe60000000800 */
[----:B------:R-:W-:Y:S04]  /*3f40*/  STS [R249+0x15000], R7 ;  /* 0x01500007f9007388 */ /* 0x000fe80000000800 */
[----:B------:R-:W-:Y:S02]  /*3f50*/  @P0 FSEL R6, R58, -INF , !P2 ;  /* 0xff8000003a060808 */ /* 0x000fe40005000000 */
[----:B------:R-:W-:Y:S01]  /*3f60*/  PLOP3.LUT P0, PT, PT, PT, UP0, 0x80, 0x0 ;  /* 0x000000000000781c */ /* 0x000fe20003f0f008 */
[----:B------:R1:W2:Y:S02]  /*3f70*/  MUFU.EX2 R63, R5 ;  /* 0x00000005003f7308 */ /* 0x0002a40000000800 */
[--C-:B------:R-:W-:Y:S01]  /*3f80*/  FFMA.FTZ R6, R6, c[0x0][0x23c], -R4.reuse ;  /* 0x00008f0006067a23 */ /* 0x100fe20000010804 */
[----:B------:R-:W-:Y:S07]  /*3f90*/  PLOP3.LUT P2, PT, PT, PT, UP5, 0x80, 0x0 ;  /* 0x000000000000781c */ /* 0x000fee0003f4f058 */
[----:B------:R3:W-:Y:S01]  /*3fa0*/  MUFU.EX2 R68, R6 ;  /* 0x0000000600447308 */ /* 0x0007e20000000800 */
[----:B-1----:R-:W-:Y:S02]  /*3fb0*/  MOV R5, R57 ;  /* 0x0000003900057202 */ /* 0x002fe40000000f00 */
[----:B------:R-:W-:Y:S02]  /*3fc0*/  @P0 FSEL R5, R57, -INF , !P1 ;  /* 0xff80000039050808 */ /* 0x000fe40004800000 */
[----:B------:R-:W-:Y:S03]  /*3fd0*/  IADD3 R52, P0, R248, UR10, RZ ;  /* 0x0000000af8347c10 */ /* 0x000fe6000ff1e0ff */
[----:B------:R-:W-:Y:S01]  /*3fe0*/  FFMA.FTZ R4, R5, c[0x0][0x23c], -R4 ;  /* 0x00008f0005047a23 */ /* 0x000fe20000010804 */
[----:B--2---:R-:W-:Y:S02]  /*3ff0*/  F2FP.PACK_AB R5, R63, R64 ;  /* 0x000000403f05723e */ /* 0x004fe400000000ff */
[----:B---3--:R-:W-:Y:S01]  /*4000*/  F2FP.PACK_AB R6, R69, R70 ;  /* 0x000000464506723e */ /* 0x008fe200000000ff */
[----:B------:R-:W1:Y:S01]  /*4010*/  MUFU.EX2 R67, R4 ;  /* 0x0000000400437308 */ /* 0x000e620000000800 */
[----:B------:R-:W-:Y:S02]  /*4020*/  IADD3.X R53, R247, UR9, RZ, P0, !PT ;  /* 0x00000009f7357c10 */ /* 0x000fe400087fe4ff */
[C---:B------:R-:W-:Y:S01]  /*4030*/  LEA R238, P0, R73.reuse, R238, 0x2 ;  /* 0x000000ee49ee7211 */ /* 0x040fe200078010ff */
[----:B------:R-:W-:Y:S03]  /*4040*/  STS [R252+0x15000], R6 ;  /* 0x01500006fc007388 */ /* 0x000fe60000000800 */
[----:B------:R-:W-:Y:S03]  /*4050*/  LEA.HI.X.SX32 R239, R73, R239, 0x2, P0 ;  /* 0x000000ef49ef7211 */ /* 0x000fe600000f16ff */
[----:B------:R-:W-:Y:S06]  /*4060*/  STS [R250+0x15000], R5 ;  /* 0x01500005fa007388 */ /* 0x000fec0000000800 */
[----:B------:R2:W3:Y:S01]  /*4070*/  LDG.E R54, [R52.64] ;  /* 0x0000000434367981 */ /* 0x0004e2000c1e1900 */
[----:B-1----:R-:W-:Y:S05]  /*4080*/  F2FP.PACK_AB R4, R67, R68 ;  /* 0x000000444304723e */ /* 0x002fea00000000ff */
[----:B------:R-:W-:Y:S06]  /*4090*/  STS [R251+0x15000], R4 ;  /* 0x01500004fb007388 */ /* 0x000fec0000000800 */
[----:B------:R-:W1:Y:S06]  /*40a0*/  LDSM.16.M88.4 R8, [R2+0x8000] ;  /* 0x008000000208783b */ /* 0x000e6c0000000200 */
[----:B------:R-:W4:Y:S06]  /*40b0*/  LDSM.16.M88.4 R44, [R3+0x8000] ;  /* 0x00800000032c783b */ /* 0x000f2c0000000200 */
[----:B--2---:R-:W2:Y:S06]  /*40c0*/  LDG.E R52, [R52.64+0x20] ;  /* 0x0000200434347981 */ /* 0x004eac000c1e1900 */
[----:B------:R-:W4:Y:S01]  /*40d0*/  LDSM.16.M88.4 R48, [R228+0x8000] ;  /* 0x00800000e430783b */ /* 0x000f220000000200 */
[C---:B-1----:R-:W-:Y:S08]  /*40e0*/  HMMA.16816.F32 R4, R8.reuse, R132, RZ ;  /* 0x000000840804723c */ /* 0x042ff000000018ff */
[----:B------:R-:W-:Y:S11]  /*40f0*/  HMMA.16816.F32 R8, R8, R134, RZ ;  /* 0x000000860808723c */ /* 0x000ff600000018ff */
[----:B------:R-:W-:Y:S05]  /*4100*/  @!UPT UIADD3 URZ, URZ, URZ, URZ ;  /* 0x0000003f3f3ff290 */ /* 0x000fea000fffe03f */
[C---:B----4-:R-:W-:Y:S08]  /*4110*/  HMMA.16816.F32 R4, R44.reuse, R136, R4 ;  /* 0x000000882c04723c */ /* 0x050ff00000001804 */
[----:B------:R-:W-:Y:S01]  /*4120*/  HMMA.16816.F32 R8, R44, R138, R8 ;  /* 0x0000008a2c08723c */ /* 0x000fe20000001808 */
[----:B------:R-:W1:Y:S11]  /*4130*/  LDSM.16.M88.4 R44, [R227+0x8000] ;  /* 0x00800000e32c783b */ /* 0x000e760000000200 */
[----:B------:R-:W-:Y:S04]  /*4140*/  @!UPT UIADD3 URZ, URZ, URZ, URZ ;  /* 0x0000003f3f3ff290 */ /* 0x000fe8000fffe03f */
[C---:B------:R-:W-:Y:S08]  /*4150*/  HMMA.16816.F32 R4, R48.reuse, R140, R4 ;  /* 0x0000008c3004723c */ /* 0x040ff00000001804 */
[----:B------:R-:W-:Y:S01]  /*4160*/  HMMA.16816.F32 R8, R48, R142, R8 ;  /* 0x0000008e3008723c */ /* 0x000fe20000001808 */
[----:B------:R-:W4:Y:S11]  /*4170*/  LDSM.16.M88.4 R48, [R2+0xa000] ;  /* 0x00a000000230783b */ /* 0x000f360000000200 */
[----:B------:R-:W-:Y:S04]  /*4180*/  @!UPT UIADD3 URZ, URZ, URZ, URZ ;  /* 0x0000003f3f3ff290 */ /* 0x000fe8000fffe03f */
[C---:B-1----:R-:W-:Y:S08]  /*4190*/  HMMA.16816.F32 R4, R44.reuse, R144, R4 ;  /* 0x000000902c04723c */ /* 0x042ff00000001804 */
[----:B------:R-:W-:Y:S01]  /*41a0*/  HMMA.16816.F32 R8, R44, R146, R8 ;  /* 0x000000922c08723c */ /* 0x000fe20000001808 */
[----:B------:R-:W1:Y:S11]  /*41b0*/  LDSM.16.M88.4 R44, [R3+0xa000] ;  /* 0x00a00000032c783b */ /* 0x000e760000000200 */
[----:B------:R-:W-:Y:S04]  /*41c0*/  @!UPT UIADD3 URZ, URZ, URZ, URZ ;  /* 0x0000003f3f3ff290 */ /* 0x000fe8000fffe03f */
[C---:B----4-:R-:W-:Y:S08]  /*41d0*/  HMMA.16816.F32 R4, R48.reuse, R148, R4 ;  /* 0x000000943004723c */ /* 0x050ff00000001804 */
        /* <DEDUP_REMOVED lines=40> */
[----:B------:R-:W-:Y:S11]  /*4460*/  HMMA.16816.F32 R8, R48, R190, R8 ;  /* 0x000000be3008723c */ /* 0x000ff60000001808 */
[----:B------:R-:W-:Y:S05]  /*4470*/  @!UPT UIADD3 URZ, URZ, URZ, URZ ;  /* 0x0000003f3f3ff290 */ /* 0x000fea000fffe03f */
[C---:B-1----:R-:W-:Y:S08]  /*4480*/  HMMA.16816.F32 R4, R44.reuse, R192, R4 ;  /* 0x000000c02c04723c */ /* 0x042ff00000001804 */
[----:B------:R-:W-:Y:S07]  /*4490*/  HMMA.16816.F32 R8, R44, R194, R8 ;  /* 0x000000c22c08723c */ /* 0x000fee0000001808 */
[----:B------:R-:W-:Y:S02]  /*44a0*/  FFMA.FTZ R45, -R55, R55, 1 ;  /* 0x3f800000372d7423 */ /* 0x000fe40000010137 */
[----:B------:R-:W-:Y:S03]  /*44b0*/  FFMA.FTZ R46, -R56, R56, 1 ;  /* 0x3f800000382e7423 */ /* 0x000fe60000010138 */
[----:B------:R-:W-:Y:S02]  /*44c0*/  FMUL.FTZ R45, R45, c[0x0][0x2ec] ;  /* 0x0000bb002d2d7a20 */ /* 0x000fe40000410000 */
[----:B------:R-:W-:Y:S02]  /*44d0*/  FMUL.FTZ R46, R46, c[0x0][0x2ec] ;  /* 0x0000bb002e2e7a20 */ /* 0x000fe40000410000 */
[C---:B---3--:R-:W-:Y:S02]  /*44e0*/  FADD.FTZ R44, -R54.reuse, R5 ;  /* 0x00000005362c7221 */ /* 0x048fe40000010100 */
[----:B------:R-:W-:Y:S04]  /*44f0*/  FADD.FTZ R4, -R54, R4 ;  /* 0x0000000436047221 */ /* 0x000fe80000010100 */
[----:B------:R-:W-:Y:S02]  /*4500*/  FMUL.FTZ R4, R66, R4 ;  /* 0x0000000442047220 */ /* 0x000fe40000410000 */
[----:B------:R-:W-:Y:S02]  /*4510*/  FADD.FTZ R5, -R54, R8 ;  /* 0x0000000836057221 */ /* 0x000fe40000010100 */
[----:B------:R-:W-:Y:S02]  /*4520*/  FMUL.FTZ R8, R65, R44 ;  /* 0x0000002c41087220 */ /* 0x000fe40000410000 */
[----:B------:R-:W-:Y:S02]  /*4530*/  FFMA.FTZ R44, -R60, R60, 1 ;  /* 0x3f8000003c2c7423 */ /* 0x000fe4000001013c */
[----:B------:R-:W-:Y:S02]  /*4540*/  FADD.FTZ R47, -R54, R9 ;  /* 0x00000009362f7221 */ /* 0x000fe40000010100 */
[----:B------:R-:W-:Y:S02]  /*4550*/  FMUL.FTZ R9, R64, R5 ;  /* 0x0000000540097220 */ /* 0x000fe40000410000 */
[----:B------:R-:W-:Y:S02]  /*4560*/  FFMA.FTZ R5, -R59, R59, 1 ;  /* 0x3f8000003b057423 */ /* 0x000fe4000001013b */
[----:B------:R-:W-:Y:S02]  /*4570*/  FMUL.FTZ R44, R44, c[0x0][0x2ec] ;  /* 0x0000bb002c2c7a20 */ /* 0x000fe40000410000 */
[----:B------:R-:W-:Y:S02]  /*4580*/  FMUL.FTZ R5, R5, c[0x0][0x2ec] ;  /* 0x0000bb0005057a20 */ /* 0x000fe40000410000 */
[----:B------:R-:W-:Y:S02]  /*4590*/  FMUL.FTZ R47, R63, R47 ;  /* 0x0000002f3f2f7220 */ /* 0x000fe40000410000 */
[----:B------:R-:W-:Y:S02]  /*45a0*/  FMUL.FTZ R44, R4, R44 ;  /* 0x0000002c042c7220 */ /* 0x000fe40000410000 */
[----:B--2---:R-:W-:Y:S02]  /*45b0*/  FADD.FTZ R4, -R52, R10 ;  /* 0x0000000a34047221 */ /* 0x004fe40000010100 */
[----:B------:R-:W-:Y:S02]  /*45c0*/  FMUL.FTZ R5, R8, R5 ;  /* 0x0000000508057220 */ /* 0x000fe40000410000 */
[C---:B------:R-:W-:Y:S02]  /*45d0*/  FADD.FTZ R8, -R52.reuse, R6 ;  /* 0x0000000634087221 */ /* 0x040fe40000010100 */
[C---:B------:R-:W-:Y:S02]  /*45e0*/  FADD.FTZ R6, -R52.reuse, R7 ;  /* 0x0000000734067221 */ /* 0x040fe40000010100 */
[----:B------:R-:W-:Y:S02]  /*45f0*/  FMUL.FTZ R45, R47, R45 ;  /* 0x0000002d2f2d7220 */ /* 0x000fe40000410000 */
[----:B------:R-:W-:Y:S02]  /*4600*/  FADD.FTZ R47, -R52, R11 ;  /* 0x0000000b342f7221 */ /* 0x000fe40000010100 */
[----:B------:R-:W-:Y:S02]  /*4610*/  FMUL.FTZ R11, R68, R4 ;  /* 0x00000004440b7220 */ /* 0x000fe40000410000 */
[----:B------:R-:W-:Y:S02]  /*4620*/  FFMA.FTZ R4, -R62, R62, 1 ;  /* 0x3f8000003e047423 */ /* 0x000fe4000001013e */
[----:B------:R-:W-:Y:S02]  /*4630*/  FMUL.FTZ R10, R69, R6 ;  /* 0x00000006450a7220 */ /* 0x000fe40000410000 */
[----:B------:R-:W-:Y:S02]  /*4640*/  FFMA.FTZ R6, -R61, R61, 1 ;  /* 0x3f8000003d067423 */ /* 0x000fe4000001013d */
[----:B------:R-:W-:Y:S02]  /*4650*/  FMUL.FTZ R7, R70, R8 ;  /* 0x0000000846077220 */ /* 0x000fe40000410000 */
[----:B------:R-:W-:Y:S02]  /*4660*/  FMUL.FTZ R4, R4, c[0x0][0x2ec] ;  /* 0x0000bb0004047a20 */ /* 0x000fe40000410000 */
[----:B------:R-:W-:Y:S02]  /*4670*/  FMUL.FTZ R6, R6, c[0x0][0x2ec] ;  /* 0x0000bb0006067a20 */ /* 0x000fe40000410000 */
[----:B------:R-:W-:Y:S01]  /*4680*/  FMUL.FTZ R4, R7, R4 ;  /* 0x0000000407047220 */ /* 0x000fe20000410000 */
[----:B------:R-:W-:Y:S01]  /*4690*/  F2FP.PACK_AB R7, R5, R44 ;  /* 0x0000002c0507723e */ /* 0x000fe200000000ff */
[----:B------:R-:W-:Y:S02]  /*46a0*/  FMUL.FTZ R6, R10, R6 ;  /* 0x000000060a067220 */ /* 0x000fe40000410000 */
[----:B------:R-:W-:Y:S02]  /*46b0*/  FMUL.FTZ R46, R9, R46 ;  /* 0x0000002e092e7220 */ /* 0x000fe40000410000 */
[----:B------:R-:W-:Y:S01]  /*46c0*/  STS [R249+0x14000], R7 ;  /* 0x01400007f9007388 */ /* 0x000fe20000000800 */
[----:B------:R-:W-:Y:S01]  /*46d0*/  FFMA.FTZ R9, -R58, R58, 1 ;  /* 0x3f8000003a097423 */ /* 0x000fe2000001013a */
[----:B------:R-:W-:Y:S01]  /*46e0*/  F2FP.PACK_AB R6, R6, R4 ;  /* 0x000000040606723e */ /* 0x000fe200000000ff */
[----:B------:R-:W-:Y:S01]  /*46f0*/  FFMA.FTZ R8, -R57, R57, 1 ;  /* 0x3f80000039087423 */ /* 0x000fe20000010139 */
[----:B------:R-:W-:Y:S01]  /*4700*/  F2FP.PACK_AB R5, R45, R46 ;  /* 0x0000002e2d05723e */ /* 0x000fe200000000ff */
[----:B------:R-:W-:Y:S02]  /*4710*/  FMUL.FTZ R47, R67, R47 ;  /* 0x0000002f432f7220 */ /* 0x000fe40000410000 */
[----:B------:R-:W-:Y:S01]  /*4720*/  FMUL.FTZ R9, R9, c[0x0][0x2ec] ;  /* 0x0000bb0009097a20 */ /* 0x000fe20000410000 */
[----:B------:R-:W-:Y:S01]  /*4730*/  STS [R252+0x14000], R6 ;  /* 0x01400006fc007388 */ /* 0x000fe20000000800 */
[----:B------:R-:W-:Y:S02]  /*4740*/  FMUL.FTZ R8, R8, c[0x0][0x2ec] ;  /* 0x0000bb0008087a20 */ /* 0x000fe40000410000 */
[----:B------:R-:W-:Y:S02]  /*4750*/  FMUL.FTZ R9, R11, R9 ;  /* 0x000000090b097220 */ /* 0x000fe40000410000 */
[----:B------:R-:W-:Y:S01]  /*4760*/  FMUL.FTZ R8, R47, R8 ;  /* 0x000000082f087220 */ /* 0x000fe20000410000 */
[----:B------:R-:W-:Y:S04]  /*4770*/  STS [R250+0x14000], R5 ;  /* 0x01400005fa007388 */ /* 0x000fe80000000800 */
[----:B------:R-:W-:Y:S05]  /*4780*/  F2FP.PACK_AB R4, R8, R9 ;  /* 0x000000090804723e */ /* 0x000fea00000000ff */
[----:B------:R-:W-:Y:S06]  /*4790*/  STS [R251+0x14000], R4 ;  /* 0x01400004fb007388 */ /* 0x000fec0000000800 */
[----:B------:R-:W-:Y:S06]  /*47a0*/  BAR.SYNC.DEFER_BLOCKING 0x0 ;  /* 0x0000000000007b1d */ /* 0x000fec0000010000 */
[----:B------:R-:W-:Y:S06]  /*47b0*/  LDSM.16.MT88.4 R4, [R226+0x15000] ;  /* 0x01500000e204783b */ /* 0x000fec0000004200 */
[----:B------:R-:W1:Y:S06]  /*47c0*/  LDSM.16.MT88.4 R8, [R0+0x8000] ;  /* 0x008000000008783b */ /* 0x000e6c0000004200 */
[----:B------:R-:W2:Y:S06]  /*47d0*/  LDSM.16.MT88.4 R44, [R224+0x15000] ;  /* 0x01500000e02c783b */ /* 0x000eac0000004200 */
[----:B------:R-:W3:Y:S06]  /*47e0*/  LDSM.16.MT88.4 R48, [R0+0xc000] ;  /* 0x00c000000030783b */ /* 0x000eec0000004200 */
[----:B------:R-:W-:Y:S06]  /*47f0*/  LDSM.16.MT88.4 R52, [R226+0x15400] ;  /* 0x01540000e234783b */ /* 0x000fec0000004200 */
[----:B------:R-:W4:Y:S06]  /*4800*/  LDSM.16.MT88.4 R56, [R0+0x8800] ;  /* 0x008800000038783b */ /* 0x000f2c0000004200 */
[----:B------:R-:W3:Y:S06]  /*4810*/  LDSM.16.MT88.4 R60, [R224+0x15400] ;  /* 0x01540000e03c783b */ /* 0x000eec0000004200 */
[----:B------:R-:W4:Y:S01]  /*4820*/  LDSM.16.MT88.4 R64, [R0+0xc800] ;  /* 0x00c800000040783b */ /* 0x000f220000004200 */
        /* <DEDUP_REMOVED lines=10> */
[----:B------:R-:W1:Y:S06]  /*48d0*/  LDSM.16.MT88.4 R4, [R226+0x15800] ;  /* 0x01580000e204783b */ /* 0x000e6c0000004200 */
[----:B------:R-:W2:Y:S01]  /*48e0*/  LDSM.16.MT88.4 R48, [R0+0xd000] ;  /* 0x00d000000030783b */ /* 0x000ea20000004200 */
        /* <DEDUP_REMOVED lines=10> */
[----:B------:R-:W3:Y:S06]  /*4990*/  LDSM.16.MT88.4 R52, [R226+0x15c00] ;  /* 0x015c0000e234783b */ /* 0x000eec0000004200 */
[----:B------:R-:W4:Y:S01]  /*49a0*/  LDSM.16.MT88.4 R64, [R0+0xd800] ;  /* 0x00d800000040783b */ /* 0x000f220000004200 */
[-C--:B-1----:R-:W-:Y:S05]  /*49b0*/  HMMA.16816.F32 R12, R4, R8.reuse, R12 ;  /* 0x00000008040c723c */ /* 0x082fea000000180c */
[----:B------:R-:W-:Y:S03]  /*49c0*/  BAR.SYNC.DEFER_BLOCKING 0x0 ;  /* 0x0000000000007b1d */ /* 0x000fe60000010000 */
        /* <DEDUP_REMOVED lines=77> */
.L_x_58:
        /* <DEDUP_REMOVED lines=378> */
.L_x_59:
        /* <DEDUP_REMOVED lines=122> */
.L_x_61:
        /* <DEDUP_REMOVED lines=18> */
.L_x_62:
[----:B------:R-:W-:Y:S01]  /*6f00*/  BAR.SYNC.DEFER_BLOCKING 0x0 ;  /* 0x0000000000007b1d */ /* 0x000fe20000010000 */
[----:B------:R-:W-:Y:S01]  /*6f10*/  UIMAD UR6, UR18, -0x20, UR13 ;  /* 0xffffffe0120678a4 */ /* 0x000fe2000f8e020d */
[C---:B------:R-:W-:Y:S02]  /*6f20*/  IADD3 R41, R240.reuse, 0x40, RZ ;  /* 0x00000040f0297810 */ /* 0x040fe40007ffe0ff */
[C---:B-1----:R-:W-:Y:S02]  /*6f30*/  IADD3 R40, R240.reuse, 0x80, RZ ;  /* 0x00000080f0287810 */ /* 0x042fe40007ffe0ff */
[----:B------:R-:W1:Y:S01]  /*6f40*/  S2R R45, SR_TID.X ;  /* 0x00000000002d7919 */ /* 0x000e620000002100 */
[----:B------:R-:W-:Y:S01]  /*6f50*/  BSSY B0, `(.L_x_63) ;  /* 0x000002d000007945 */ /* 0x000fe20003800000 */
[----:B------:R-:W-:-:S02]  /*6f60*/  IADD3 R42, R240, 0xc0, RZ ;  /* 0x000000c0f02a7810 */ /* 0x000fc40007ffe0ff */
[----:B------:R-:W2:Y:S01]  /*6f70*/  S2R R46, SR_TID.X ;  /* 0x00000000002e7919 */ /* 0x000ea20000002100 */
[----:B------:R-:W-:-:S03]  /*6f80*/  SHF.R.S32.HI R44, RZ, 0x1f, R240 ;  /* 0x0000001fff2c7819 */ /* 0x000fc600000114f0 */
        /* <DEDUP_REMOVED lines=41> */
.L_x_64:
[----:B------:R-:W-:Y:S05]  /*7220*/  BSYNC B0 ;  /* 0x0000000000007941 */ /* 0x000fea0003800000 */
.L_x_63:
        /* <DEDUP_REMOVED lines=30> */
.L_x_45:
        /* <DEDUP_REMOVED lines=20> */
.L_x_66:
        /* <DEDUP_REMOVED lines=18> */
.L_x_67:
        /* <DEDUP_REMOVED lines=9> */
[C---:B------:R-:W-:Y:S02]  /*7700*/  IADD3 R10, R240.reuse, 0x40, RZ ;  /* 0x00000040f00a7810 */ /* 0x040fe40007ffe0ff */
[C---:B------:R-:W-:Y:S02]  /*7710*/  IADD3 R9, R240.reuse, 0xc0, RZ ;  /* 0x000000c0f0097810 */ /* 0x040fe40007ffe0ff */
[----:B------:R-:W-:Y:S02]  /*7720*/  SHF.R.S32.HI R11, RZ, 0x1f, R14 ;  /* 0x0000001fff0b7819 */ /* 0x000fe4000001140e */
        /* <DEDUP_REMOVED lines=26> */
.L_x_69:
[----:B-1----:R-:W-:Y:S05]  /*78d0*/  BSYNC B0 ;  /* 0x0000000000007941 */ /* 0x002fea0003800000 */
.L_x_68:
        /* <DEDUP_REMOVED lines=25> */
.L_x_65:
[----:B------:R-:W-:Y:S05]  /*7a70*/  BSYNC B1 ;  /* 0x0000000000017941 */ /* 0x000fea0003800000 */
.L_x_40:
        /* <DEDUP_REMOVED lines=12> */
.L_x_70:
[----:B------:R-:W-:Y:S05]  /*7b40*/  EXIT ;  /* 0x000000000000794d */ /* 0x000fea0003800000 */
.L_x_72:
        /* <DEDUP_REMOVED lines=11> */
.L_x_1999:


//--------------------- .text._ZN5flash44flash_bwd_dq_dk_dv_loop_seqk_parallel_kernelI23Flash_bwd_kernel_traitsILi256ELi64ELi32ELi8ELi4ELi1ELi2ELb1ELb1EN7cutlass6half_tE19Flash_kernel_traitsILi256ELi64ELi32ELi8ES3_EELb0ELb0ELb1ELb0ELb0ELb0ELb0EEEvNS_16Flash_bwd_paramsE --------------------------
	.section	.text._ZN5flash44flash_bwd_dq_dk_dv_loop_seqk_parallel_kernelI23Flash_bwd_kernel_traitsILi256ELi64ELi32ELi8ELi4ELi1ELi2ELb1ELb1EN7cutlass6half_tE19Flash_kernel_traitsILi256ELi64ELi32ELi8ES3_EELb0ELb0ELb1ELb0ELb0ELb0ELb0EEEvNS_16Flash_bwd_paramsE,"ax",@progbits
	.sectioninfo	@"SHI_REGISTERS=255"
	.align	128
        .global         _ZN5flash44flash_bwd_dq_dk_dv_loop_seqk_parallel_kernelI23Flash_bwd_kernel_traitsILi256ELi64ELi32ELi8ELi4ELi1ELi2ELb1ELb1EN7cutlass6half_tE19Flash_kernel_traitsILi256ELi64ELi32ELi8ES3_EELb0ELb0ELb1ELb0ELb0ELb0ELb0EEEvNS_16Flash_bwd_paramsE
        .type           _ZN5flash44flash_bwd_dq_dk_dv_loop_seqk_parallel_kernelI23Flash_bwd_kernel_traitsILi256ELi64ELi32ELi8ELi4ELi1ELi2ELb1ELb1EN7cutlass6half_tE19Flash_kernel_traitsILi256ELi64ELi32ELi8ES3_EELb0ELb0ELb1ELb0ELb0ELb0ELb0EEEvNS_16Flash_bwd_paramsE,@function
        .size           _ZN5flash44flash_bwd_dq_dk_dv_loop_seqk_parallel_kernelI23Flash_bwd_kernel_traitsILi256ELi64ELi32ELi8ELi4ELi1ELi2ELb1ELb1EN7cutlass6half_tE19Flash_kernel_traitsILi256ELi64ELi32ELi8ES3_EELb0ELb0ELb1ELb0ELb0ELb0ELb0EEEvNS_16Flash_bwd_paramsE,(.L_x_2000 - _ZN5flash44flash_bwd_dq_dk_dv_loop_seqk_parallel_kernelI23Flash_bwd_kernel_traitsILi256ELi64ELi32ELi8ELi4ELi1ELi2ELb1ELb1EN7cutlass6half_tE19Flash_kernel_traitsILi256ELi64ELi32ELi8ES3_EELb0ELb0ELb1ELb0ELb0ELb0ELb0EEEvNS_16Flash_bwd_paramsE)
        .other          _ZN5flash44flash_bwd_dq_dk_dv_loop_seqk_parallel_kernelI23Flash_bwd_kernel_traitsILi256ELi64ELi32ELi8ELi4ELi1ELi2ELb1ELb1EN7cutlass6half_tE19Flash_kernel_traitsILi256ELi64ELi32ELi8ES3_EELb0ELb0ELb1ELb0ELb0ELb0ELb0EEEvNS_16Flash_bwd_paramsE,@"STO_CUDA_ENTRY STV_DEFAULT"
_ZN5flash44flash_bwd_dq_dk_dv_loop_seqk_parallel_kernelI23Flash_bwd_kernel_traitsILi256ELi64ELi32ELi8ELi4ELi1ELi2ELb1ELb1EN7cutlass6half_tE19Flash_kernel_traitsILi256ELi64ELi32ELi8ES3_EELb0ELb0ELb1ELb0ELb0ELb0ELb0EEEvNS_16Flash_bwd_paramsE:
.text._ZN5flash44flash_bwd_dq_dk_dv_loop_seqk_parallel_kernelI23Flash_bwd_kernel_traitsILi256ELi64ELi32ELi8ELi4ELi1ELi2ELb1ELb1EN7cutlass6half_tE19Flash_kernel_traitsILi256ELi64ELi32ELi8ES3_EELb0ELb0ELb1ELb0ELb0ELb0ELb0EEEvNS_16Flash_bwd_paramsE:
        /* <DEDUP_REMOVED lines=36> */
[----:B------:R-:W-:Y:S01]  /*0240*/  SHF.R.S32.HI R3, RZ, 0x4, R8 ;  /* 0x00000004ff037819 */ /* 0x000fe20000011408 */
[----:B---3--:R-:W-:Y:S01]  /*0250*/  UIMAD UR48, UR37, UR47, URZ ;  /* 0x0000002f253072a4 */ /* 0x008fe2000f8e023f */
[--C-:B------:R-:W-:Y:S01]  /*0260*/  SHF.R.S32.HI R4, RZ, 0x2, R14.reuse ;  /* 0x00000002ff047819 */ /* 0x100fe2000001140e */
[----:B------:R-:W-:Y:S01]  /*0270*/  UIMAD UR47, UR47, UR12, URZ ;  /* 0x0000000c2f2f72a4 */ /* 0x000fe2000f8e023f */
[----:B------:R-:W-:Y:S01]  /*0280*/  LEA.HI R2, R8, R3, RZ, 0x1 ;  /* 0x0000000308027211 */ /* 0x000fe200078f08ff */
[----:B------:R-:W-:Y:S01]  /*0290*/  UIMAD UR56, UR8, UR6, UR56 ;  /* 0x00000006083872a4 */ /* 0x000fe2000f8e0238 */
[----:B------:R-:W-:Y:S01]  /*02a0*/  SHF.R.S32.HI R0, RZ, 0x1f, R14 ;  /* 0x0000001fff007819 */ /* 0x000fe2000001140e */
[----:B------:R-:W-:Y:S01]  /*02b0*/  UIMAD UR53, UR7, UR34, URZ ;  /* 0x00000022073572a4 */ /* 0x000fe2000f8e023f */
[----:B------:R-:W-:Y:S01]  /*02c0*/  LOP3.LUT R2, R2, 0xfffffffe, RZ, 0xc0, !PT ;  /* 0xfffffffe02027812 */ /* 0x000fe200078ec0ff */
[----:B------:R-:W-:Y:S01]  /*02d0*/  UIMAD UR6, UR34, UR11, UR37 ;  /* 0x0000000b220672a4 */ /* 0x000fe2000f8e0225 */
[----:B------:R-:W-:Y:S01]  /*02e0*/  LEA.HI R0, R0, R4, RZ, 0x3 ;  /* 0x0000000400007211 */ /* 0x000fe200078f18ff */
[----:B------:R-:W-:Y:S01]  /*02f0*/  @!UP5 UIMAD UR7, UR34, UR13, UR37 ;  /* 0x0000000d2207d2a4 */ /* 0x000fe2000f8e0225 */
[-C--:B------:R-:W-:Y:S01]  /*0300*/  LEA.HI R10, R12, R13.reuse, RZ, 0x5 ;  /* 0x0000000d0c0a7211 */ /* 0x080fe200078f28ff */
[----:B------:R-:W-:Y:S01]  /*0310*/  IMAD.IADD R11, R3, 0x1, -R2 ;  /* 0x00000001030b7824 */ /* 0x000fe200078e0a02 */
[----:B------:R-:W-:Y:S01]  /*0320*/  LOP3.LUT R0, R0, 0xfffffff8, RZ, 0xc0, !PT ;  /* 0xfffffff800007812 */ /* 0x000fe200078ec0ff */
[----:B------:R-:W-:Y:S01]  /*0330*/  USHF.L.U32 UR46, UR47, 0x6, URZ ;  /* 0x000000062f2e7899 */ /* 0x000fe2000800063f */
[----:B------:R-:W-:Y:S01]  /*0340*/  LOP3.LUT R2, R10, 0xffffffe0, RZ, 0xc0, !PT ;  /* 0xffffffe00a027812 */ /* 0x000fe200078ec0ff */
[----:B------:R-:W-:Y:S01]  /*0350*/  ULDC UR50, c[0x0][0x214] ;  /* 0x0000850000327ab9 */ /* 0x000fe20000000800 */
[----:B------:R-:W-:Y:S01]  /*0360*/  LEA.HI R16, R12, R13, RZ, 0x3 ;  /* 0x0000000d0c107211 */ /* 0x000fe200078f18ff */
[----:B------:R-:W-:Y:S01]  /*0370*/  IMAD.IADD R9, R4, 0x1, -R0 ;  /* 0x0000000104097824 */ /* 0x000fe200078e0a00 */
[----:B------:R-:W-:Y:S01]  /*0380*/  ULDC UR57, c[0x0][0x1c8] ;  /* 0x0000720000397ab9 */ /* 0x000fe20000000800 */
[----:B------:R-:W-:Y:S01]  /*0390*/  IMAD.IADD R2, R13, 0x1, -R2 ;  /* 0x000000010d027824 */ /* 0x000fe200078e0a02 */
[----:B------:R-:W-:Y:S01]  /*03a0*/  SHF.R.S32.HI R5, RZ, 0x3, R16 ;  /* 0x00000003ff057819 */ /* 0x000fe20000011410 */
[----:B------:R-:W-:Y:S01]  /*03b0*/  ULDC.U8 UR10, c[0x0][0x3d0] ;  /* 0x0000f400000a7ab9 */ /* 0x000fe20000000000 */
[----:B------:R-:W-:Y:S01]  /*03c0*/  LOP3.LUT R0, R16, 0xfffffff8, RZ, 0xc0, !PT ;  /* 0xfffffff810007812 */ /* 0x000fe200078ec0ff */
[----:B------:R-:W-:Y:S01]  /*03d0*/  ULDC UR51, c[0x0][0x224] ;  /* 0x0000890000337ab9 */ /* 0x000fe20000000800 */
[----:B------:R-:W-:Y:S01]  /*03e0*/  SHF.R.S32.HI R4, RZ, 0x1f, R2 ;  /* 0x0000001fff047819 */ /* 0x000fe20000011402 */
[----:B------:R-:W-:Y:S01]  /*03f0*/  IMAD.SHL.U32 R3, R5, 0x40, RZ ;  /* 0x0000004005037824 */ /* 0x000fe200078e00ff */
[----:B------:R-:W-:Y:S01]  /*0400*/  LOP3.LUT P2, RZ, R9, 0x2, RZ, 0xc0, !PT ;  /* 0x0000000209ff7812 */ /* 0x000fe2000784c0ff */
[----:B------:R-:W-:Y:S01]  /*0410*/  IMAD.IADD R0, R13, 0x1, -R0 ;  /* 0x000000010d007824 */ /* 0x000fe200078e0a00 */
[----:B------:R-:W-:Y:S01]  /*0420*/  LEA.HI R17, R4, R2, RZ, 0x2 ;  /* 0x0000000204117211 */ /* 0x000fe200078f10ff */
[----:B------:R-:W-:Y:S01]  /*0430*/  @UP5 UIMAD UR55, UR34, UR50, URZ ;  /* 0x00000032223752a4 */ /* 0x000fe2000f8e023f */
[----:B------:R-:W-:Y:S01]  /*0440*/  LOP3.LUT R2, R3, 0x1c0, RZ, 0xc0, !PT ;  /* 0x000001c003027812 */ /* 0x000fe200078ec0ff */
[C---:B------:R-:W-:Y:S01]  /*0450*/  IMAD.SHL.U32 R244, R0.reuse, 0x8, RZ ;  /* 0x0000000800f47824 */ /* 0x040fe200078e00ff */
[C---:B------:R-:W-:Y:S01]  /*0460*/  LOP3.LUT P0, RZ, R0.reuse, 0x4, RZ, 0xc0, !PT ;  /* 0x0000000400ff7812 */ /* 0x040fe2000780c0ff */
[----:B------:R-:W-:Y:S01]  /*0470*/  IMAD.SHL.U32 R5, R0, 0x40, RZ ;  /* 0x0000004000057824 */ /* 0x000fe200078e00ff */
[----:B------:R-:W-:Y:S01]  /*0480*/  SHF.R.U32.HI R4, RZ, 0x3, R2 ;  /* 0x00000003ff047819 */ /* 0x000fe20000011602 */
[----:B------:R-:W-:Y:S01]  /*0490*/  ULDC.64 UR4, c[0x0][0x118] ;  /* 0x0000460000047ab9 */ /* 0x000fe20000000a00 */
[----:B------:R-:W-:Y:S01]  /*04a0*/  LOP3.LUT R3, R2, 0x38, R244, 0xf8, !PT ;  /* 0x0000003802037812 */ /* 0x000fe200078ef8f4 */
[----:B------:R-:W-:Y:S01]  /*04b0*/  ULOP3.LUT UR57, UR37, UR57, URZ, 0x3c, !UPT ;  /* 0x0000003925397292 */ /* 0x000fe2000f8e3c3f */
[----:B------:R-:W-:Y:S01]  /*04c0*/  LOP3.LUT R2, R5, 0x1c0, RZ, 0xc0, !PT ;  /* 0x000001c005027812 */ /* 0x000fe200078ec0ff */
[----:B------:R-:W-:Y:S01]  /*04d0*/  UISETP.NE.AND UP6, UPT, UR10, URZ, UPT ;  /* 0x0000003f0a00728c */ /* 0x000fe2000bfc5270 */
[----:B------:R-:W-:Y:S01]  /*04e0*/  LOP3.LUT R6, R3, R4, RZ, 0x3c, !PT ;  /* 0x0000000403067212 */ /* 0x000fe200078e3cff */
[----:B------:R-:W-:Y:S01]  /*04f0*/  USHF.R.S32.HI UR58, URZ, 0x1f, UR37 ;  /* 0x0000001f3f3a7899 */ /* 0x000fe20008011425 */
[----:B------:R-:W-:Y:S01]  /*0500*/  LOP3.LUT R4, R2, 0x8, R16, 0xf8, !PT ;  /* 0x0000000802047812 */ /* 0x000fe200078ef810 */
[----:B------:R-:W-:Y:S01]  /*0510*/  USHF.R.S32.HI UR60, URZ, 0x1f, UR34 ;  /* 0x0000001f3f3c7899 */ /* 0x000fe20008011422 */
[----:B------:R-:W-:Y:S01]  /*0520*/  SHF.R.U32.HI R3, RZ, 0x3, R2 ;  /* 0x00000003ff037819 */ /* 0x000fe20000011602 */
[----:B------:R-:W-:Y:S01]  /*0530*/  USHF.R.S32.HI UR59, URZ, 0x1f, UR37 ;  /* 0x0000001f3f3b7899 */ /* 0x000fe20008011425 */
[----:B------:R-:W-:Y:S01]  /*0540*/  LOP3.LUT R2, R9, 0x1, RZ, 0xc0, !PT ;  /* 0x0000000109027812 */ /* 0x000fe200078ec0ff */
[----:B------:R-:W-:Y:S01]  /*0550*/  UIMAD.WIDE.U32 UR42, UR38, UR44, URZ ;  /* 0x0000002c262a72a5 */ /* 0x000fe2000f8e003f */
[----:B------:R-:W-:Y:S01]  /*0560*/  LOP3.LUT R4, R4, R3, RZ, 0x3c, !PT ;  /* 0x0000000304047212 */ /* 0x000fe200078e3cff */
[----:B------:R-:W-:Y:S01]  /*0570*/  IMAD.SHL.U32 R3, R0, 0x20, RZ ;  /* 0x0000002000037824 */ /* 0x000fe200078e00ff */
[----:B------:R-:W-:Y:S01]  /*0580*/  ISETP.NE.U32.AND P1, PT, R2, 0x1, PT ;  /* 0x000000010200780c */ /* 0x000fe20003f25070 */
[----:B------:R-:W-:Y:S01]  /*0590*/  UIMAD UR52, UR39, UR44, URZ ;  /* 0x0000002c273472a4 */ /* 0x000fe2000f8e023f */
[-C--:B------:R-:W-:Y:S01]  /*05a0*/  LEA.HI R2, R12, R13.reuse, RZ, 0x7 ;  /* 0x0000000d0c027211 */ /* 0x080fe200078f38ff */
[----:B------:R-:W-:Y:S01]  /*05b0*/  USHF.R.S32.HI UR54, URZ, 0x1f, UR48 ;  /* 0x0000001f3f367899 */ /* 0x000fe20008011430 */
[----:B------:R-:W-:Y:S01]  /*05c0*/  LOP3.LUT P5, RZ, R0, 0x2, RZ, 0xc0, !PT ;  /* 0x0000000200ff7812 */ /* 0x000fe200078ac0ff */
[----:B------:R-:W-:Y:S01]  /*05d0*/  UIMAD UR51, UR6, UR51, URZ ;  /* 0x00000033063372a4 */ /* 0x000fe2000f8e023f */
[----:B------:R-:W-:Y:S01]  /*05e0*/  SHF.R.S32.HI R7, RZ, 0x7, R2 ;  /* 0x00000007ff077819 */ /* 0x000fe20000011402 */
[----:B------:R-:W-:Y:S01]  /*05f0*/  IMAD.SHL.U32 R2, R11, 0x100, RZ ;  /* 0x000001000b027824 */ /* 0x000fe200078e00ff */
[----:B------:R-:W-:Y:S01]  /*0600*/  LOP3.LUT R5, R14, 0x7ffffffc, RZ, 0xc0, !PT ;  /* 0x7ffffffc0e057812 */ /* 0x000fe200078ec0ff */
[----:B------:R-:W-:Y:S01]  /*0610*/  @!UP5 UIMAD UR50, UR7, UR50, URZ ;  /* 0x000000320732d2a4 */ /* 0x000fe2000f8e023f */
[----:B------:R-:W-:Y:S01]  /*0620*/  SEL R232, R227, 0xffffffc0, !P0 ;  /* 0xffffffc0e3e87807 */ /* 0x000fe20004000000 */
[----:B------:R-:W-:Y:S01]  /*0630*/  IMAD R0, R7, 0x2, R11 ;  /* 0x0000000207007824 */ /* 0x000fe200078e020b */
[----:B------:R-:W-:Y:S01]  /*0640*/  LOP3.LUT R2, R2, 0x100, RZ, 0xc0, !PT ;  /* 0x0000010002027812 */ /* 0x000fe200078ec0ff */
[----:B------:R-:W-:Y:S01]  /*0650*/  IMAD.IADD R14, R13, 0x1, -R5 ;  /* 0x000000010d0e7824 */ /* 0x000fe200078e0a05 */
[----:B------:R-:W-:Y:S01]  /*0660*/  SEL R252, R252, 0x240, !P1 ;  /* 0x00000240fcfc7807 */ /* 0x000fe20004800000 */
[----:B------:R-:W-:Y:S01]  /*0670*/  IMAD.U32 R0, R0, 0x200, R4 ;  /* 0x0000020000007824 */ /* 0x000fe200078e0004 */
[----:B------:R-:W-:Y:S01]  /*0680*/  LOP3.LUT R226, R2, 0xe0, R3, 0xf8, !PT ;  /* 0x000000e002e27812 */ /* 0x000fe200078ef803 */
[----:B------:R-:W-:Y:S01]  /*0690*/  IMAD.SHL.U32 R4, R11, 0x20, RZ ;  /* 0x000000200b047824 */ /* 0x000fe200078e00ff */
[----:B------:R-:W-:Y:S01]  /*06a0*/  LEA.HI R3, R12, R13, RZ, 0x6 ;  /* 0x0000000d0c037211 */ /* 0x000fe200078f30ff */
[----:B------:R-:W-:Y:S01]  /*06b0*/  IMAD.SHL.U32 R5, R9, 0x20, RZ ;  /* 0x0000002009057824 */ /* 0x000fe200078e00ff */
[----:B------:R-:W-:Y:S01]  /*06c0*/  LOP3.LUT R2, R8, 0xfffffff0, RZ, 0xc0, !PT ;  /* 0xfffffff008027812 */ /* 0x000fe200078ec0ff */
[----:B------:R-:W-:Y:S01]  /*06d0*/  IMAD.SHL.U32 R229, R0, 0x2, RZ ;  /* 0x0000000200e57824 */ /* 0x000fe200078e00ff */
[----:B------:R-:W-:Y:S01]  /*06e0*/  SHF.R.S32.HI R3, RZ, 0x6, R3 ;  /* 0x00000006ff037819 */ /* 0x000fe20000011403 */
[----:B------:R-:W-:Y:S01]  /*06f0*/  USHF.R.S32.HI UR49, URZ, 0x1f, UR46 ;  /* 0x0000001f3f317899 */ /* 0x000fe2000801142e */
[----:B------:R-:W-:Y:S01]  /*0700*/  LOP3.LUT R4, R4, 0x20, RZ, 0xc0, !PT ;  /* 0x0000002004047812 */ /* 0x000fe200078ec0ff */
[----:B------:R-:W-:Y:S01]  /*0710*/  IMAD.IADD R2, R13, 0x1, -R2 ;  /* 0x000000010d027824 */ /* 0x000fe200078e0a02 */
[----:B------:R-:W-:Y:S01]  /*0720*/  LOP3.LUT R5, R5, 0xe0, RZ, 0xc0, !PT ;  /* 0x000000e005057812 */ /* 0x000fe200078ec0ff */
[C---:B------:R-:W-:Y:S01]  /*0730*/  IMAD R237, R3.reuse, 0x200, R6 ;  /* 0x0000020003ed7824 */ /* 0x040fe200078e0206 */
[----:B------:R-:W-:Y:S01]  /*0740*/  SHF.R.S32.HI R8, RZ, 0x1f, R10 ;  /* 0x0000001fff087819 */ /* 0x000fe2000001140a */
[----:B------:R-:W-:Y:S01]  /*0750*/  IMAD.SHL.U32 R6, R3, 0x8, RZ ;  /* 0x0000000803067824 */ /* 0x000fe200078e00ff */
[----:B------:R-:W-:Y:S01]  /*0760*/  LOP3.LUT P6, RZ, R2, 0x4, RZ, 0xc0, !PT ;  /* 0x0000000402ff7812 */ /* 0x000fe200078cc0ff */
[----:B------:R-:W-:Y:S01]  /*0770*/  IMAD.SHL.U32 R13, R13, 0x2, RZ ;  /* 0x000000020d0d7824 */ /* 0x000fe200078e00ff */
[----:B------:R-:W-:Y:S01]  /*0780*/  IADD3 R236, R232, 0x14000, R229 ;  /* 0x00014000e8ec7810 */ /* 0x000fe20007ffe0e5 */
[----:B------:R-:W-:Y:S01]  /*0790*/  IMAD.SHL.U32 R3, R7, 0x10, RZ ;  /* 0x0000001007037824 */ /* 0x000fe200078e00ff */
[----:B------:R-:W-:Y:S01]  /*07a0*/  LOP3.LUT R15, R4, 0x18, R6, 0xf8, !PT ;  /* 0x00000018040f7812 */ /* 0x000fe200078ef806 */
[----:B------:R-:W-:-:S02]  /*07b0*/  IMAD.SHL.U32 R6, R2, 0x20, RZ ;  /* 0x0000002002067824 */ /* 0x000fc400078e00ff */
[----:B------:R-:W-:Y:S01]  /*07c0*/  IMAD.IADD R231, R229, 0x1, R232 ;  /* 0x00000001e5e77824 */ /* 0x000fe200078e02e8 */
[----:B------:R-:W-:Y:S01]  /*07d0*/  LOP3.LUT R4, R3, 0x6, R13, 0xf8, !PT ;  /* 0x0000000603047812 */ /* 0x000fe200078ef80d */
[----:B------:R-:W-:Y:S01]  /*07e0*/  IMAD.SHL.U32 R237, R237, 0x2, RZ ;  /* 0x00000002eded7824 */ /* 0x000fe200078e00ff */
[----:B------:R-:W-:Y:S02]  /*07f0*/  LOP3.LUT R13, R5, 0x10, R3, 0xf8, !PT ;  /* 0x00000010050d7812 */ /* 0x000fe400078ef803 */
[----:B------:R-:W-:Y:S01]  /*0800*/  SHF.R.S32.HI R3, RZ, 0x5, R10 ;  /* 0x00000005ff037819 */ /* 0x000fe2000001140a */
[----:B------:R1:W-:Y:S03]  /*0810*/  STL [R1+0xc], R4 ;  /* 0x00000c0401007387 */ /* 0x0003e60000100800 */
[----:B------:R-:W-:Y:S02]  /*0820*/  LEA.HI R8, R8, R3, RZ, 0x2 ;  /* 0x0000000308087211 */ /* 0x000fe400078f10ff */
        /* <DEDUP_REMOVED lines=10> */
[----:B------:R-:W-:Y:S01]  /*08d0*/  LOP3.LUT R6, R8, 0xfffffffc, RZ, 0xc0, !PT ;  /* 0xfffffffc08067812 */ /* 0x000fe200078ec0ff */
[----:B------:R-:W-:Y:S01]  /*08e0*/  IMAD.U32 R8, RZ, RZ, UR14 ;  /* 0x0000000eff087e24 */ /* 0x000fe2000f8e00ff */
        /* <DEDUP_REMOVED lines=33> */
[C---:B------:R-:W-:Y:S02]  /*0b00*/  LOP3.LUT R5, R3.reuse, R2, R5, 0x1e, !PT ;  /* 0x0000000203057212 */ /* 0x040fe400078e1e05 */
        /* <DEDUP_REMOVED lines=12> */
[----:B------:R-:W-:-:S02]  /*0bd0*/  LEA R225, R225, 0x10000, 0x1 ;  /* 0x00010000e1e17811 */ /* 0x000fc400078e08ff */
[C---:B------:R-:W-:Y:S01]  /*0be0*/  SEL R0, R3.reuse, 0xffffffe0, !P5 ;  /* 0xffffffe003007807 */ /* 0x040fe20006800000 */
[----:B------:R-:W-:Y:S01]  /*0bf0*/  IMAD.SHL.U32 R2, R2, 0x2, RZ ;  /* 0x0000000202027824 */ /* 0x000fe200078e00ff */
[C---:B------:R-:W-:Y:S02]  /*0c00*/  SEL R224, R3.reuse, 0xffffffe0, !P0 ;  /* 0xffffffe003e07807 */ /* 0x040fe40004000000 */
[----:B------:R-:W-:Y:S01]  /*0c10*/  SEL R3, R3, 0xffffffe0, !P3 ;  /* 0xffffffe003037807 */ /* 0x000fe20005800000 */
[----:B------:R-:W-:Y:S02]  /*0c20*/  IMAD.IADD R236, R0, 0x1, R236 ;  /* 0x0000000100ec7824 */ /* 0x000fe400078e02ec */
[----:B------:R-:W-:Y:S01]  /*0c30*/  IMAD.IADD R230, R229, 0x1, R0 ;  /* 0x00000001e5e67824 */ /* 0x000fe200078e0200 */
[----:B------:R-:W-:Y:S01]  /*0c40*/  LEA R0, R8, 0x10000, 0x1 ;  /* 0x0001000008007811 */ /* 0x000fe200078e08ff */
[----:B------:R-:W-:Y:S02]  /*0c50*/  IMAD.IADD R3, R2, 0x1, R3 ;  /* 0x0000000102037824 */ /* 0x000fe400078e0203 */
[----:B------:R-:W-:-:S02]  /*0c60*/  IMAD R224, R226, 0x2, R224 ;  /* 0x00000002e2e07824 */ /* 0x000fc400078e02e0 */
[----:B------:R1:W-:Y:S01]  /*0c70*/  STL [R1+0x4], R0 ;  /* 0x0000040001007387 */ /* 0x0003e20000100800 */
[--C-:B------:R-:W-:Y:S02]  /*0c80*/  IMAD.IADD R228, R2, 0x1, R227.reuse ;  /* 0x0000000102e47824 */ /* 0x100fe400078e02e3 */
[----:B------:R-:W-:Y:S02]  /*0c90*/  IMAD.IADD R232, R232, 0x1, R230 ;  /* 0x00000001e8e87824 */ /* 0x000fe400078e02e6 */
[----:B------:R-:W-:Y:S02]  /*0ca0*/  IMAD.SHL.U32 R226, R226, 0x2, RZ ;  /* 0x00000002e2e27824 */ /* 0x000fe400078e00ff */
[----:B------:R-:W-:Y:S02]  /*0cb0*/  IMAD.IADD R227, R3, 0x1, R227 ;  /* 0x0000000103e37824 */ /* 0x000fe400078e02e3 */
[----:B-1----:R-:W-:Y:S02]  /*0cc0*/  IMAD.IADD R0, R250, 0x1, R252 ;  /* 0x00000001fa007824 */ /* 0x002fe400078e02fc */
[----:B------:R-:W-:-:S03]  /*0cd0*/  IMAD.IADD R252, R252, 0x1, R251 ;  /* 0x00000001fcfc7824 */ /* 0x000fc600078e02fb */
[----:B------:R1:W-:Y:S02]  /*0ce0*/  STL [R1], R0 ;  /* 0x0000000001007387 */ /* 0x0003e40000100800 */
[----:B-1--4-:R-:W-:Y:S02]  /*0cf0*/  IMAD.SHL.U32 R0, R4, 0x2, RZ ;  /* 0x0000000204007824 */ /* 0x012fe400078e00ff */
.L_x_107:
[----:B------:R-:W-:Y:S02]  /*0d00*/  ULDC.64 UR6, c[0x0][0x240] ;  /* 0x0000900000067ab9 */ /* 0x000fe40000000a00 */
[----:B------:R-:W-:Y:S02]  /*0d10*/  UISETP.NE.U32.AND UP1, UPT, URZ, UR6, UPT ;  /* 0x000000063f00728c */ /* 0x000fe4000bf25070 */
[----:B------:R-:W-:Y:S02]  /*0d20*/  USHF.L.U32 UR13, UR34, 0x2, URZ ;  /* 0x00000002220d7899 */ /* 0x000fe4000800063f */
[----:B------:R-:W-:Y:S02]  /*0d30*/  USHF.R.S32.HI UR41, URZ, 0x1f, UR34 ;  /* 0x0000001f3f297899 */ /* 0x000fe40008011422 */
[----:B------:R-:W-:-:S02]  /*0d40*/  UISETP.NE.AND.EX UP1, UPT, URZ, UR7, UPT, UP1 ;  /* 0x000000073f00728c */ /* 0x000fc4000bf25310 */
[----:B------:R-:W-:Y:S02]  /*0d50*/  USHF.L.U64.HI UR12, UR34, 0x2, UR41 ;  /* 0x00000002220c7899 */ /* 0x000fe40008010229 */
[----:B------:R-:W-:Y:S02]  /*0d60*/  UIADD3 UR6, UP0, UR13, UR6, URZ ;  /* 0x000000060d067290 */ /* 0x000fe4000ff1e03f */
[----:B------:R-:W-:Y:S01]  /*0d70*/  PLOP3.LUT P0, PT, PT, PT, UP1, 0x80, 0x0 ;  /* 0x000000000000781c */ /* 0x000fe20003f0f018 */
[----:B------:R-:W-:Y:S02]  /*0d80*/  ULDC.64 UR10, c[0x0][0x250] ;  /* 0x00009400000a7ab9 */ /* 0x000fe40000000a00 */
[----:B------:R-:W-:Y:S01]  /*0d90*/  UIADD3.X UR7, UR12, UR7, URZ, UP0, !UPT ;  /* 0x000000070c077290 */ /* 0x000fe200087fe43f */
[----:B-12---:R-:W-:Y:S01]  /*0da0*/  IMAD.U32 R4, RZ, RZ, UR6 ;  /* 0x00000006ff047e24 */ /* 0x006fe2000f8e00ff */
[----:B------:R-:W-:Y:S02]  /*0db0*/  UISETP.NE.U32.AND UP3, UPT, URZ, UR10, UPT ;  /* 0x0000000a3f00728c */ /* 0x000fe4000bf65070 */
[----:B------:R-:W-:-:S02]  /*0dc0*/  ULDC.U8 UR14, c[0x0][0x312] ;  /* 0x0000c480000e7ab9 */ /* 0x000fc40000000000 */
        /* <DEDUP_REMOVED lines=40> */
.L_x_73:
        /* <DEDUP_REMOVED lines=12> */
[----:B------:R-:W-:-:S04]  /*1110*/  @!UP2 UISETP.NE.AND.EX UP0, UPT, URZ, UR7, UPT, UP0 ;  /* 0x000000073f00a28c */ /* 0x000fc8000bf05300 */
[----:B------:R-:W-:Y:S01]  /*1120*/  @!UP2 USEL UR7, URZ, UR11, !UP0 ;  /* 0x0000000b3f07a287 */ /* 0x000fe2000c000000 */
[----:B---3--:R-:W3:Y:S02]  /*1130*/  @P0 R2UR UR8, R4 ;  /* 0x00000000040803c2 */ /* 0x008ee400000e0000 */
[----:B---3--:R-:W-:Y:S02]  /*1140*/  @UP2 UIADD3 UR6, UR8, -UR22, URZ ;  /* 0x8000001608062290 */ /* 0x008fe4000fffe03f */
[----:B------:R-:W-:Y:S02]  /*1150*/  USHF.L.U32 UR8, UR40, 0x5, URZ ;  /* 0x0000000528087899 */ /* 0x000fe4000800063f */
[----:B------:R-:W-:-:S04]  /*1160*/  @!UP2 UIADD3 UR6, UR7, UR10, -UR22 ;  /* 0x0000000a0706a290 */ /* 0x000fc8000fffe816 */
[----:B------:R-:W-:-:S06]  /*1170*/  UISETP.GT.AND UP0, UPT, UR6, UR8, UPT ;  /* 0x000000080600728c */ /* 0x000fcc000bf04270 */
[----:B------:R-:W-:-:S13]  /*1180*/  PLOP3.LUT P0, PT, PT, PT, UP0, 0x80, 0x0 ;  /* 0x000000000000781c */ /* 0x000fda0003f0f008 */
[----:B------:R-:W-:Y:S05]  /*1190*/  @!P0 BRA `(.L_x_74) ;  /* 0x000067d000008947 */ /* 0x000fea0003800000 */
[----:B------:R-:W-:Y:S02]  /*11a0*/  UIADD3 UR36, UR9, 0x20, UR8 ;  /* 0x0000002009247890 */ /* 0x000fe4000fffe008 */
[----:B------:R-:W-:Y:S02]  /*11b0*/  ULDC UR7, c[0x0][0x2e4] ;  /* 0x0000b90000077ab9 */ /* 0x000fe40000000800 */
[----:B------:R-:W-:Y:S02]  /*11c0*/  UIADD3 UR7, UR36, UR7, -UR6 ;  /* 0x0000000724077290 */ /* 0x000fe4000fffe806 */
[----:B------:R-:W-:Y:S02]  /*11d0*/  UIADD3 UR12, UR9, 0x3f, URZ ;  /* 0x0000003f090c7890 */ /* 0x000fe4000fffe03f */
[----:B------:R-:W-:Y:S02]  /*11e0*/  UIADD3 UR7, UR7, 0x3f, URZ ;  /* 0x0000003f07077890 */ /* 0x000fe4000fffe03f */
[----:B------:R-:W-:-:S02]  /*11f0*/  USHF.R.S32.HI UR16, URZ, 0x1f, UR12 ;  /* 0x0000001f3f107899 */ /* 0x000fc4000801140c */
[----:B------:R-:W-:Y:S02]  /*1200*/  USHF.R.S32.HI UR13, URZ, 0x1f, UR7 ;  /* 0x0000001f3f0d7899 */ /* 0x000fe40008011407 */
[----:B------:R-:W-:Y:S02]  /*1210*/  ULEA.HI UR12, UR16, UR12, URZ, 0x6 ;  /* 0x0000000c100c7291 */ /* 0x000fe4000f8f303f */
[----:B------:R-:W-:Y:S02]  /*1220*/  ULEA.HI UR7, UR13, UR7, URZ, 0x6 ;  /* 0x000000070d077291 */ /* 0x000fe4000f8f303f */
[----:B------:R-:W-:Y:S02]  /*1230*/  ULDC.64 UR14, c[0x0][0x178] ;  /* 0x00005e00000e7ab9 */ /* 0x000fe40000000a00 */
[----:B-1----:R-:W-:Y:S02]  /*1240*/  UISETP.NE.AND UP0, UPT, UR24, -0x1, UPT ;  /* 0xffffffff1800788c */ /* 0x002fe4000bf05270 */
[----:B------:R-:W-:-:S02]  /*1250*/  UIMAD.WIDE.U32 UR10, UR34, UR14, URZ ;  /* 0x0000000e220a72a5 */ /* 0x000fc4000f8e003f */
[----:B------:R-:W-:Y:S02]  /*1260*/  UIMAD UR14, UR41, UR14, URZ ;  /* 0x0000000e290e72a4 */ /* 0x000fe4000f8e023f */
[----:B------:R-:W-:Y:S01]  /*1270*/  USHF.R.S32.HI UR12, URZ, 0x6, UR12 ;  /* 0x000000063f0c7899 */ /* 0x000fe2000801140c */
[----:B------:R-:W-:Y:S01]  /*1280*/  PLOP3.LUT P0, PT, PT, PT, UP0, 0x40, 0x0 ;  /* 0x000000000000781c */ /* 0x000fe20003f0e808 */
[----:B------:R-:W-:Y:S02]  /*1290*/  USHF.R.S32.HI UR7, URZ, 0x6, UR7 ;  /* 0x000000063f077899 */ /* 0x000fe40008011407 */
[----:B------:R-:W-:Y:S02]  /*12a0*/  UIMAD UR16, UR34, UR15, UR14 ;  /* 0x0000000f221072a4 */ /* 0x000fe4000f8e020e */
[----:B------:R-:W-:Y:S02]  /*12b0*/  UISETP.LT.AND UP2, UPT, UR12, UR7, UPT ;  /* 0x000000070c00728c */ /* 0x000fe4000bf41270 */
[----:B------:R-:W-:-:S02]  /*12c0*/  ULDC.64 UR14, c[0x0][0x190] ;  /* 0x00006400000e7ab9 */ /* 0x000fc40000000a00 */
[----:B------:R-:W-:Y:S02]  /*12d0*/  USEL UR35, UR12, UR7, UP2 ;  /* 0x000000070c237287 */ /* 0x000fe40009000000 */
[----:B------:R-:W-:Y:S02]  /*12e0*/  UISETP.NE.AND UP3, UPT, UR17, -0x1, UPT ;  /* 0xffffffff1100788c */ /* 0x000fe4000bf65270 */
[----:B------:R-:W-:Y:S02]  /*12f0*/  UIMAD.WIDE.U32 UR12, UR17, UR14, URZ ;  /* 0x0000000e110c72a5 */ /* 0x000fe4000f8e003f */
[----:B------:R-:W-:Y:S02]  /*1300*/  @UP0 UIADD3 UR7, UR22, UR24, URZ ;  /* 0x0000001816070290 */ /* 0x000fe4000fffe03f */
[----:B------:R-:W-:Y:S02]  /*1310*/  ULDC.64 UR18, c[0x0][0x198] ;  /* 0x0000660000127ab9 */ /* 0x000fe40000000a00 */
[----:B------:R-:W-:-:S02]  /*1320*/  UIADD3 UR27, UR11, UR16, URZ ;  /* 0x000000100b1b7290 */ /* 0x000fc4000fffe03f */
[----:B------:R-:W-:Y:S02]  /*1330*/  USEL UR30, UR10, UR12, !UP3 ;  /* 0x0000000c0a1e7287 */ /* 0x000fe4000d800000 */
[----:B------:R-:W-:Y:S02]  /*1340*/  @UP0 UIMAD.WIDE.U32 UR10, UR7, UR18, URZ ;  /* 0x00000012070a02a5 */ /* 0x000fe4000f8e003f */
[----:B------:R-:W-:Y:S02]  /*1350*/  UIMAD UR12, UR17, UR15, URZ ;  /* 0x0000000f110c72a4 */ /* 0x000fe4000f8e023f */
[----:B------:R-:W-:Y:S02]  /*1360*/  ULEA UR21, UR35, 0xffffffc0, 0x6 ;  /* 0xffffffc023157891 */ /* 0x000fe4000f8e303f */
[----:B------:R-:W-:Y:S02]  /*1370*/  @UP0 UIMAD UR32, UR7, UR19, UR11 ;  /* 0x00000013072002a4 */ /* 0x000fe4000f8e020b */
[----:B------:R-:W-:-:S02]  /*1380*/  @UP3 UIADD3 UR27, UR13, UR12, URZ ;  /* 0x0000000c0d1b3290 */ /* 0x000fc4000fffe03f */
[----:B------:R-:W-:Y:S02]  /*1390*/  USHF.R.S32.HI UR33, URZ, 0x1f, UR21 ;  /* 0x0000001f3f217899 */ /* 0x000fe40008011415 */
[----:B------:R-:W-:Y:S01]  /*13a0*/  @UP0 UMOV UR31, UR10 ;  /* 0x0000000a001f0c82 */ /* 0x000fe20008000000 */
[----:B------:R-:W-:Y:S05]  /*13b0*/  @!P0 BRA `(.L_x_75) ;  /* 0x000000c000008947 */ /* 0x000fea0003800000 */
[----:B------:R-:W-:Y:S02]  /*13c0*/  USHF.R.S32.HI UR7, URZ, 0x1f, UR22 ;  /* 0x0000001f3f077899 */ /* 0x000fe40008011416 */
[----:B------:R-:W-:Y:S02]  /*13d0*/  ULDC.64 UR12, c[0x0][0x198] ;  /* 0x00006600000c7ab9 */ /* 0x000fe40000000a00 */
[----:B------:R-:W-:Y:S02]  /*13e0*/  UIMAD UR7, UR7, UR12, URZ ;  /* 0x0000000c070772a4 */ /* 0x000fe4000f8e023f */
[----:B------:R-:W-:Y:S02]  /*13f0*/  UIMAD.WIDE.U32 UR10, UR22, UR12, URZ ;  /* 0x0000000c160a72a5 */ /* 0x000fe4000f8e003f */
[----:B------:R-:W-:-:S04]  /*1400*/  UIMAD UR13, UR22, UR13, UR7 ;  /* 0x0000000d160d72a4 */ /* 0x000fc8000f8e0207 */
[----:B------:R-:W-:-:S03]  /*1410*/  UIADD3 UR11, UR11, UR13, URZ ;  /* 0x0000000d0b0b7290 */ /* 0x000fc6000fffe03f */
[----:B------:R-:W-:Y:S02]  /*1420*/  ULDC.64 UR12, c[0x0][0x180] ;  /* 0x00006000000c7ab9 */ /* 0x000fe40000000a00 */
[----:B------:R-:W-:Y:S02]  /*1430*/  UIMAD UR7, UR41, UR12, URZ ;  /* 0x0000000c290772a4 */ /* 0x000fe4000f8e023f */
[----:B------:R-:W-:Y:S02]  /*1440*/  UIMAD.WIDE.U32 UR10, UR34, UR12, UR10 ;  /* 0x0000000c220a72a5 */ /* 0x000fe4000f8e000a */
[----:B------:R-:W-:-:S04]  /*1450*/  UIMAD UR7, UR34, UR13, UR7 ;  /* 0x0000000d220772a4 */ /* 0x000fc8000f8e0207 */
[----:B------:R-:W-:Y:S02]  /*1460*/  UIADD3 UR32, UR11, UR7, URZ ;  /* 0x000000070b207290 */ /* 0x000fe4000fffe03f */
[----:B------:R-:W-:Y:S02]  /*1470*/  UMOV UR31, UR10 ;  /* 0x0000000a001f7c82 */ /* 0x000fe40008000000 */
.L_x_75:
[----:B------:R-:W-:Y:S01]  /*1480*/  PLOP3.LUT P0, PT, PT, PT, UP0, 0x40, 0x0 ;  /* 0x000000000000781c */ /* 0x000fe20003f0e808 */
[----:B------:R-:W-:Y:S02]  /*1490*/  @UP0 UIADD3 UR7, UR22, UR24, URZ ;  /* 0x0000001816070290 */ /* 0x000fe4000fffe03f */
[----:B------:R-:W-:Y:S02]  /*14a0*/  ULDC.64 UR12, c[0x0][0x1a0] ;  /* 0x00006800000c7ab9 */ /* 0x000fe40000000a00 */
[----:B------:R-:W-:-:S04]  /*14b0*/  @UP0 UIMAD.WIDE.U32 UR10, UR7, UR12, URZ ;  /* 0x0000000c070a02a5 */ /* 0x000fc8000f8e003f */
[----:B------:R-:W-:-:S03]  /*14c0*/  @UP0 UIMAD UR28, UR7, UR13, UR11 ;  /* 0x0000000d071c02a4 */ /* 0x000fc6000f8e020b */
[----:B------:R-:W-:Y:S01]  /*14d0*/  @UP0 UMOV UR26, UR10 ;  /* 0x0000000a001a0c82 */ /* 0x000fe20008000000 */
[----:B------:R-:W-:Y:S05]  /*14e0*/  @!P0 BRA `(.L_x_76) ;  /* 0x000000c000008947 */ /* 0x000fea0003800000 */
[----:B------:R-:W-:Y:S02]  /*14f0*/  USHF.R.S32.HI UR7, URZ, 0x1f, UR22 ;  /* 0x0000001f3f077899 */ /* 0x000fe40008011416 */
[----:B------:R-:W-:Y:S02]  /*1500*/  ULDC.64 UR10, c[0x0][0x1a0] ;  /* 0x00006800000a7ab9 */ /* 0x000fe40000000a00 */
[----:B------:R-:W-:Y:S02]  /*1510*/  UIMAD UR7, UR7, UR10, URZ ;  /* 0x0000000a070772a4 */ /* 0x000fe4000f8e023f */
[----:B------:R-:W-:Y:S02]  /*1520*/  ULDC.64 UR12, c[0x0][0x188] ;  /* 0x00006200000c7ab9 */ /* 0x000fe40000000a00 */
[----:B------:R-:W-:Y:S02]  /*1530*/  UIMAD UR14, UR22, UR11, UR7 ;  /* 0x0000000b160e72a4 */ /* 0x000fe4000f8e0207 */
[----:B------:R-:W-:-:S02]  /*1540*/  UIMAD.WIDE.U32 UR10, UR22, UR10, URZ ;  /* 0x0000000a160a72a5 */ /* 0x000fc4000f8e003f */
[----:B------:R-:W-:Y:S02]  /*1550*/  UIMAD UR7, UR41, UR12, URZ ;  /* 0x0000000c290772a4 */ /* 0x000fe4000f8e023f */
[----:B------:R-:W-:Y:S02]  /*1560*/  UIADD3 UR11, UR11, UR14, URZ ;  /* 0x0000000e0b0b7290 */ /* 0x000fe4000fffe03f */
[----:B------:R-:W-:Y:S02]  /*1570*/  UIMAD UR7, UR34, UR13, UR7 ;  /* 0x0000000d220772a4 */ /* 0x000fe4000f8e0207 */
[----:B------:R-:W-:-:S04]  /*1580*/  UIMAD.WIDE.U32 UR10, UR34, UR12, UR10 ;  /* 0x0000000c220a72a5 */ /* 0x000fc8000f8e000a */
[----:B------:R-:W-:-:S03]  /*1590*/  UIADD3 UR28, UR11, UR7, URZ ;  /* 0x000000070b1c7290 */ /* 0x000fc6000fffe03f */
[----:B------:R-:W-:Y:S02]  /*15a0*/  UMOV UR26, UR10 ;  /* 0x0000000a001a7c82 */ /* 0x000fe40008000000 */
.L_x_76:
        /* <DEDUP_REMOVED lines=10> */
[----:B------:R-:W-:Y:S02]  /*1650*/  @!UP3 UIMAD UR7, UR41, UR10, URZ ;  /* 0x0000000a2907b2a4 */ /* 0x000fe4000f8e023f */
[----:B------:R-:W-:Y:S02]  /*1660*/  ULDC.64 UR12, c[0x0][0x3d8] ;  /* 0x0000f600000c7ab9 */ /* 0x000fe40000000a00 */
[----:B------:R-:W-:Y:S01]  /*1670*/  @!UP3 UIMAD UR7, UR34, UR11, UR7 ;  /* 0x0000000b2207b2a4 */ /* 0x000fe2000f8e0207 */
[----:B-1----:R-:W1:Y:S01]  /*1680*/  MUFU.RCP R4, R4 ;  /* 0x0000000400047308 */ /* 0x002e620000001000 */
[----:B------:R-:W-:-:S04]  /*1690*/  @!UP3 UIMAD.WIDE.U32 UR10, UR34, UR10, URZ ;  /* 0x0000000a220ab2a5 */ /* 0x000fc8000f8e003f */
[----:B------:R-:W-:Y:S02]  /*16a0*/  @!UP3 UIADD3 UR20, UR11, UR7, URZ ;  /* 0x000000070b14b290 */ /* 0x000fe4000fffe03f */
[----:B------:R-:W-:Y:S02]  /*16b0*/  UIMAD UR7, UR41, UR14, UR53 ;  /* 0x0000000e290772a4 */ /* 0x000fe4000f8e0235 */
[----:B------:R-:W-:Y:S02]  /*16c0*/  @!UP3 UMOV UR19, UR10 ;  /* 0x0000000a0013bc82 */ /* 0x000fe40008000000 */
[----:B------:R-:W-:Y:S02]  /*16d0*/  UIADD3 UR7, UR45, UR7, URZ ;  /* 0x000000072d077290 */ /* 0x000fe4000fffe03f */
[----:B------:R-:W-:Y:S02]  /*16e0*/  UIMAD.WIDE.U32 UR10, UR38, UR17, URZ ;  /* 0x00000011260a72a5 */ /* 0x000fe4000f8e003f */
[----:B------:R-:W-:Y:S01]  /*16f0*/  UIMAD UR7, UR38, UR7, UR52 ;  /* 0x00000007260772a4 */ /* 0x000fe2000f8e0234 */
[----:B-1----:R-:W-:Y:S01]  /*1700*/  IADD3 R4, R4, 0xffffffe, RZ ;  /* 0x0ffffffe04047810 */ /* 0x002fe20007ffe0ff */
[----:B------:R-:W-:-:S02]  /*1710*/  USEL UR23, UR42, UR10, !UP3 ;  /* 0x0000000a2a177287 */ /* 0x000fc4000d800000 */
[----:B------:R-:W-:Y:S01]  /*1720*/  UIADD3 UR15, UR43, UR7, URZ ;  /* 0x000000072b0f7290 */ /* 0x000fe2000fffe03f */
[----:B------:R-:W1:Y:S01]  /*1730*/  F2I.FTZ.U32.TRUNC.NTZ R5, R4 ;  /* 0x0000000400057305 */ /* 0x000e62000021f000 */
[----:B------:R-:W-:Y:S02]  /*1740*/  UIMAD UR7, UR39, UR17, URZ ;  /* 0x00000011270772a4 */ /* 0x000fe4000f8e023f */
[----:B------:R-:W-:Y:S02]  /*1750*/  USHF.L.U32 UR14, UR34, 0x7, URZ ;  /* 0x00000007220e7899 */ /* 0x000fe4000800063f */
[----:B------:R-:W-:Y:S02]  /*1760*/  @UP3 UIADD3 UR15, UR11, UR7, URZ ;  /* 0x000000070b0f3290 */ /* 0x000fe4000fffe03f */
[----:B------:R-:W-:Y:S02]  /*1770*/  UIMAD.WIDE.U32 UR10, UR61, UR12, URZ ;  /* 0x0000000c3d0a72a5 */ /* 0x000fe4000f8e003f */
[----:B------:R-:W-:-:S02]  /*1780*/  USHF.L.U64.HI UR7, UR34, 0x7, UR41 ;  /* 0x0000000722077899 */ /* 0x000fc40008010229 */
[----:B------:R-:W-:Y:S02]  /*1790*/  USEL UR16, UR10, URZ, UP6 ;  /* 0x0000003f0a107287 */ /* 0x000fe4000b000000 */
[----:B------:R-:W-:Y:S02]  /*17a0*/  USEL UR10, UR14, URZ, UP1 ;  /* 0x0000003f0e0a7287 */ /* 0x000fe40008800000 */
[----:B------:R-:W-:Y:S01]  /*17b0*/  USEL UR7, UR7, URZ, UP1 ;  /* 0x0000003f07077287 */ /* 0x000fe20008800000 */
[----:B-1----:R-:W-:Y:S01]  /*17c0*/  IMAD.MOV R4, RZ, RZ, -R5 ;  /* 0x000000ffff047224 */ /* 0x002fe200078e0a05 */
[----:B------:R-:W-:Y:S02]  /*17d0*/  UIADD3 UR10, UP1, UR21, UR10, URZ ;  /* 0x0000000a150a7290 */ /* 0x000fe4000ff3e03f */
[----:B------:R-:W-:Y:S01]  /*17e0*/  UIMAD UR13, UR61, UR13, UR11 ;  /* 0x0000000d3d0d72a4 */ /* 0x000fe2000f8e020b */
[----:B------:R-:W-:Y:S01]  /*17f0*/  IMAD R6, R4, R8, RZ ;  /* 0x0000000804067224 */ /* 0x000fe200078e02ff */
[----:B------:R-:W-:Y:S01]  /*1800*/  UIADD3.X UR11, UR33, UR7, URZ, UP1, !UPT ;  /* 0x00000007210b7290 */ /* 0x000fe20008ffe43f */
[----:B------:R-:W-:Y:S01]  /*1810*/  IMAD.MOV.U32 R4, RZ, RZ, RZ ;  /* 0x000000ffff047224 */ /* 0x000fe200078e00ff */
[----:B------:R-:W-:-:S02]  /*1820*/  UIMAD UR7, UR39, UR10, URZ ;  /* 0x0000000a270772a4 */ /* 0x000fc4000f8e023f */
[----:B------:R-:W-:Y:S01]  /*1830*/  ULDC UR14, c[0x0][0x234] ;  /* 0x00008d00000e7ab9 */ /* 0x000fe20000000800 */
[----:B------:R-:W-:Y:S01]  /*1840*/  IMAD.HI.U32 R4, R5, R6, R4 ;  /* 0x0000000605047227 */ /* 0x000fe200078e0004 */
[----:B------:R-:W-:Y:S02]  /*1850*/  UIMAD UR12, UR38, UR11, UR7 ;  /* 0x0000000b260c72a4 */ /* 0x000fe4000f8e0207 */
[----:B------:R-:W-:Y:S01]  /*1860*/  @UP5 USEL UR7, UR55, UR17, !UP3 ;  /* 0x0000001137075287 */ /* 0x000fe2000d800000 */
[----:B------:R-:W-:Y:S01]  /*1870*/  IMAD.MOV.U32 R5, RZ, RZ, R7 ;  /* 0x000000ffff057224 */ /* 0x000fe200078e0007 */
[----:B------:R-:W-:Y:S02]  /*1880*/  UIMAD.WIDE.U32 UR10, UR38, UR10, URZ ;  /* 0x0000000a260a72a5 */ /* 0x000fe4000f8e003f */
[----:B------:R-:W-:Y:S01]  /*1890*/  @UP5 UIMAD UR18, UR37, UR14, UR7 ;  /* 0x0000000e251252a4 */ /* 0x000fe2000f8e0207 */
[----:B------:R-:W-:Y:S01]  /*18a0*/  IMAD.HI.U32 R4, R4, R5, RZ ;  /* 0x0000000504047227 */ /* 0x000fe200078e00ff */
[----:B------:R-:W-:-:S02]  /*18b0*/  USEL UR13, UR13, URZ, UP6 ;  /* 0x0000003f0d0d7287 */ /* 0x000fc4000b000000 */
[----:B------:R-:W-:Y:S01]  /*18c0*/  UIADD3 UR12, UR11, UR12, URZ ;  /* 0x0000000c0b0c7290 */ /* 0x000fe2000fffe03f */
[----:B------:R-:W-:Y:S02]  /*18d0*/  IMAD.MOV R6, RZ, RZ, -R4 ;  /* 0x000000ffff067224 */ /* 0x000fe400078e0a04 */
[----:B------:R-:W-:Y:S02]  /*18e0*/  @!UP5 UMOV UR18, UR50 ;  /* 0x000000320012dc82 */ /* 0x000fe40008000000 */
[----:B------:R-:W-:-:S05]  /*18f0*/  IMAD R5, R8, R6, R5 ;  /* 0x0000000608057224 */ /* 0x000fca00078e0205 */
[----:B------:R-:W-:-:S13]  /*1900*/  ISETP.GT.U32.AND P0, PT, R8, R5, PT ;  /* 0x000000050800720c */ /* 0x000fda0003f04070 */
        /* <DEDUP_REMOVED lines=16> */
.L_x_77:
[----:B------:R-:W-:Y:S02]  /*1a10*/  UMOV UR14, UR51 ;  /* 0x00000033000e7c82 */ /* 0x000fe40008000000 */
.L_x_78:
[----:B------:R-:W-:Y:S01]  /*1a20*/  UIADD3 UR10, UP4, UP3, UR10, UR46, UR48 ;  /* 0x0000002e0a0a7290 */ /* 0x000fe2000fb9e030 */
[----:B------:R-:W1:Y:S01]  /*1a30*/  S2R R6, SR_TID.X ;  /* 0x0000000000067919 */ /* 0x000e620000002100 */
[----:B------:R-:W-:Y:S01]  /*1a40*/  IMAD.U32 R5, RZ, RZ, UR5 ;  /* 0x00000005ff057e24 */ /* 0x000fe2000f8e00ff */
[--C-:B------:R-:W-:Y:S01]  /*1a50*/  SHF.R.S32.HI R31, RZ, 0x1f, R244.reuse ;  /* 0x0000001fff1f7819 */ /* 0x100fe200000114f4 */
[----:B------:R-:W-:Y:S01]  /*1a60*/  UIADD3 UR29, UP2, UP1, UR16, UR10, UR23 ;  /* 0x0000000a101d7290 */ /* 0x000fe2000f95e017 */
[----:B------:R-:W-:Y:S01]  /*1a70*/  IMAD.U32 R4, RZ, RZ, UR4 ;  /* 0x00000004ff047e24 */ /* 0x000fe2000f8e00ff */
[----:B------:R-:W-:Y:S01]  /*1a80*/  UIADD3.X UR7, UR12, UR49, UR54, UP4, UP3 ;  /* 0x000000310c077290 */ /* 0x000fe2000a7e6436 */
[----:B------:R-:W2:Y:S01]  /*1a90*/  S2R R32, SR_TID.X ;  /* 0x0000000000207919 */ /* 0x000ea20000002100 */
[----:B------:R-:W-:Y:S01]  /*1aa0*/  ULDC.64 UR10, c[0x0][0x1a8] ;  /* 0x00006a00000a7ab9 */ /* 0x000fe20000000a00 */
[----:B------:R-:W-:Y:S01]  /*1ab0*/  IMAD.U32 R7, RZ, RZ, UR21 ;  /* 0x00000015ff077e24 */ /* 0x000fe2000f8e00ff */
[----:B------:R-:W-:Y:S01]  /*1ac0*/  UIADD3.X UR25, UR13, UR7, UR15, UP2, UP1 ;  /* 0x000000070d197290 */ /* 0x000fe200097e240f */
[----:B------:R-:W3:Y:S01]  /*1ad0*/  S2R R33, SR_TID.X ;  /* 0x0000000000217919 */ /* 0x000ee20000002100 */
[----:B------:R-:W-:Y:S01]  /*1ae0*/  UIMAD UR7, UR58, UR10, URZ ;  /* 0x0000000a3a0772a4 */ /* 0x000fe2000f8e023f */
[----:B------:R-:W-:Y:S01]  /*1af0*/  IMAD.MOV.U32 R30, RZ, RZ, R244 ;  /* 0x000000ffff1e7224 */ /* 0x000fe200078e00f4 */
[----:B------:R-:W-:Y:S01]  /*1b00*/  UMOV UR15, 0x4 ;  /* 0x00000004000f7882 */ /* 0x000fe20000000000 */
[C---:B------:R-:W-:Y:S01]  /*1b10*/  IADD3 R13, R244.reuse, 0x40, RZ ;  /* 0x00000040f40d7810 */ /* 0x040fe20007ffe0ff */
[----:B------:R-:W-:Y:S01]  /*1b20*/  UIMAD UR13, UR37, UR11, UR7 ;  /* 0x0000000b250d72a4 */ /* 0x000fe2000f8e0207 */
[----:B------:R-:W-:Y:S01]  /*1b30*/  ISETP.GE.AND P3, PT, R244, c[0x0][0x220], PT ;  /* 0x00008800f4007a0c */ /* 0x000fe20003f66270 */
[----:B------:R-:W-:Y:S01]  /*1b40*/  ULDC.64 UR4, c[0x0][0x3c8] ;  /* 0x0000f20000047ab9 */ /* 0x000fe20000000a00 */
[----:B------:R-:W-:Y:S01]  /*1b50*/  ISETP.GE.AND P5, PT, R13, c[0x0][0x220], PT ;  /* 0x000088000d007a0c */ /* 0x000fe20003fa6270 */
[----:B------:R-:W-:Y:S01]  /*1b60*/  ULDC.64 UR10, c[0x0][0x370] ;  /* 0x0000dc00000a7ab9 */ /* 0x000fe20000000a00 */
[----:B------:R-:W-:Y:S01]  /*1b70*/  IMAD.U32 R11, RZ, RZ, UR37 ;  /* 0x00000025ff0b7e24 */ /* 0x000fe2000f8e00ff */
[----:B------:R-:W-:Y:S01]  /*1b80*/  UIMAD UR7, UR33, UR10, URZ ;  /* 0x0000000a210772a4 */ /* 0x000fe2000f8e023f */
[----:B------:R-:W-:Y:S01]  /*1b90*/  IMAD.U32 R16, RZ, RZ, UR37 ;  /* 0x00000025ff107e24 */ /* 0x000fe2000f8e00ff */
[----:B------:R-:W-:Y:S02]  /*1ba0*/  BSSY B1, `(.L_x_74) ;  /* 0x00005dc000017945 */ /* 0x000fe40003800000 */
[----:B------:R-:W-:-:S03]  /*1bb0*/  UIMAD UR23, UR21, UR11, UR7 ;  /* 0x0000000b151772a4 */ /* 0x000fc6000f8e0207 */
[----:B------:R-:W-:Y:S02]  /*1bc0*/  ULDC.64 UR10, c[0x0][0x378] ;  /* 0x0000de00000a7ab9 */ /* 0x000fe40000000a00 */
[----:B------:R-:W-:Y:S01]  /*1bd0*/  UIMAD UR7, UR58, UR10, URZ ;  /* 0x0000000a3a0772a4 */ /* 0x000fe2000f8e023f */
[----:B--2---:R-:W-:Y:S01]  /*1be0*/  SHF.R.S32.HI R32, RZ, 0x1f, R32 ;  /* 0x0000001fff207819 */ /* 0x004fe20000011420 */
[----:B------:R-:W-:Y:S02]  /*1bf0*/  UIADD3 UR10, UR21, UR14, URZ ;  /* 0x0000000e150a7290 */ /* 0x000fe4000fffe03f */
[----:B------:R-:W-:Y:S01]  /*1c00*/  UIMAD UR12, UR37, UR11, UR7 ;  /* 0x0000000b250c72a4 */ /* 0x000fe2000f8e0207 */
[----:B---3--:R-:W-:Y:S01]  /*1c10*/  LEA.HI R32, R32, R33, RZ, 0x3 ;  /* 0x0000002120207211 */ /* 0x008fe200078f18ff */
[----:B------:R-:W-:Y:S02]  /*1c20*/  UIMAD.WIDE UR10, UR10, UR15, UR4 ;  /* 0x0000000f0a0a72a5 */ /* 0x000fe4000f8e0204 */
[----:B------:R-:W-:Y:S01]  /*1c30*/  UIADD3 UR7, -UR6, UR9, UR8 ;  /* 0x0000000906077290 */ /* 0x000fe2000fffe108 */
[----:B------:R-:W-:Y:S01]  /*1c40*/  SHF.R.S32.HI R32, RZ, 0x3, R32 ;  /* 0x00000003ff207819 */ /* 0x000fe20000011420 */
[----:B------:R-:W-:-:S03]  /*1c50*/  ULDC.64 UR4, c[0x0][0x200] ;  /* 0x0000800000047ab9 */ /* 0x000fc60000000a00 */
[----:B------:R-:W-:Y:S01]  /*1c60*/  UMOV UR17, UR10 ;  /* 0x0000000a00117c82 */ /* 0x000fe20008000000 */
[----:B------:R-:W-:Y:S01]  /*1c70*/  IADD3 R19, P0, R32, UR21, RZ ;  /* 0x0000001520137c10 */ /* 0x000fe2000ff1e0ff */
[----:B------:R-:W-:Y:S01]  /*1c80*/  UIADD3 UR10, UR21, UR18, URZ ;  /* 0x00000012150a7290 */ /* 0x000fe2000fffe03f */
[----:B------:R-:W-:Y:S01]  /*1c90*/  SHF.R.S32.HI R29, RZ, 0x1f, R32 ;  /* 0x0000001fff1d7819 */ /* 0x000fe20000011420 */
[----:B------:R-:W-:Y:S02]  /*1ca0*/  UMOV UR16, UR11 ;  /* 0x0000000b00107c82 */ /* 0x000fe40008000000 */
[----:B------:R-:W-:Y:S01]  /*1cb0*/  UIMAD.WIDE UR10, UR10, UR15, UR4 ;  /* 0x0000000f0a0a72a5 */ /* 0x000fe2000f8e0204 */
[----:B------:R1:W2:Y:S01]  /*1cc0*/  R2UR UR4, R4 ;  /* 0x00000000040473c2 */ /* 0x0002a200000e0000 */
[----:B------:R-:W-:Y:S01]  /*1cd0*/  ULDC UR18, c[0x0][0x2e8] ;  /* 0x0000ba0000127ab9 */ /* 0x000fe20000000800 */
[----:B------:R-:W-:Y:S01]  /*1ce0*/  IADD3.X R23, R29, UR33, RZ, P0, !PT ;  /* 0x000000211d177c10 */ /* 0x000fe200087fe4ff */
[----:B------:R-:W-:-:S03]  /*1cf0*/  UIADD3 UR7, UR7, -UR18, URZ ;  /* 0x8000001207077290 */ /* 0x000fc6000fffe03f */
[----:B------:R-:W-:Y:S01]  /*1d00*/  UMOV UR15, UR10 ;  /* 0x0000000a000f7c82 */ /* 0x000fe20008000000 */
[----:B------:R-:W-:Y:S01]  /*1d10*/  IMAD R8, R23, c[0x0][0x190], RZ ;  /* 0x0000640017087a24 */ /* 0x000fe200078e02ff */
[----:B------:R3:W4:Y:S01]  /*1d20*/  R2UR UR5, R5 ;  /* 0x00000000050573c2 */ /* 0x00072200000e0000 */
[----:B------:R-:W-:Y:S02]  /*1d30*/  USHF.R.S32.HI UR18, URZ, 0x1f, UR7 ;  /* 0x0000001f3f127899 */ /* 0x000fe40008011407 */
[----:B------:R-:W-:Y:S01]  /*1d40*/  IMAD R27, R19, c[0x0][0x194], R8 ;  /* 0x00006500131b7a24 */ /* 0x000fe200078e0208 */
[----:B------:R-:W-:Y:S02]  /*1d50*/  UMOV UR14, UR11 ;  /* 0x0000000b000e7c82 */ /* 0x000fe40008000000 */
[----:B------:R-:W-:Y:S02]  /*1d60*/  ULEA.HI UR18, UR18, UR7, URZ, 0x6 ;  /* 0x0000000712127291 */ /* 0x000fe4000f8f303f */
[----:B------:R-:W-:-:S02]  /*1d70*/  UIADD3 UR7, UR35, -0x1, URZ ;  /* 0xffffffff23077890 */ /* 0x000fc4000fffe03f */
[----:B------:R-:W-:-:S04]  /*1d80*/  USHF.R.S32.HI UR18, URZ, 0x6, UR18 ;  /* 0x000000063f127899 */ /* 0x000fc80008011412 */
[----:B------:R-:W-:Y:S01]  /*1d90*/  UISETP.LT.AND UP1, UPT, URZ, UR18, UPT ;  /* 0x000000123f00728c */ /* 0x000fe2000bf21270 */
[----:B-1----:R-:W-:-:S03]  /*1da0*/  SHF.R.S32.HI R4, RZ, 0x1f, R6 ;  /* 0x0000001fff047819 */ /* 0x002fc60000011406 */
[----:B------:R-:W-:Y:S01]  /*1db0*/  USEL UR18, URZ, UR18, !UP1 ;  /* 0x000000123f127287 */ /* 0x000fe2000c800000 */
[----:B------:R-:W-:-:S03]  /*1dc0*/  LEA.HI R4, R4, R6, RZ, 0x5 ;  /* 0x0000000604047211 */ /* 0x000fc600078f28ff */
[----:B------:R-:W-:Y:S01]  /*1dd0*/  UISETP.GT.AND UP1, UPT, UR35, UR18, UPT ;  /* 0x000000122300728c */ /* 0x000fe2000bf24270 */
[----:B---3--:R-:W-:-:S05]  /*1de0*/  LOP3.LUT R5, R4, 0xffffffe0, RZ, 0xc0, !PT ;  /* 0xffffffe004057812 */ /* 0x008fca00078ec0ff */
[----:B------:R-:W-:Y:S01]  /*1df0*/  IMAD.IADD R5, R6, 0x1, -R5 ;  /* 0x0000000106057824 */ /* 0x000fe200078e0a05 */
[----:B------:R-:W-:Y:S02]  /*1e00*/  SHF.R.S32.HI R6, RZ, 0x5, R4 ;  /* 0x00000005ff067819 */ /* 0x000fe40000011404 */
[----:B------:R-:W-:Y:S02]  /*1e10*/  IADD3 R4, P1, R244, UR19, RZ ;  /* 0x00000013f4047c10 */ /* 0x000fe4000ff3e0ff */
[----:B------:R-:W-:Y:S01]  /*1e20*/  PLOP3.LUT P2, PT, PT, PT, UP1, 0x80, 0x0 ;  /* 0x000000000000781c */ /* 0x000fe20003f4f018 */
[----:B------:R-:W-:Y:S01]  /*1e30*/  IMAD R6, R6, UR47, R5 ;  /* 0x0000002f06067c24 */ /* 0x000fe2000f8e0205 */
[----:B------:R-:W-:-:S04]  /*1e40*/  IADD3.X R5, R31, UR20, RZ, P1, !PT ;  /* 0x000000141f057c10 */ /* 0x000fc80008ffe4ff */
[----:B------:R-:W-:Y:S01]  /*1e50*/  IADD3 R10, P0, R6, UR29, RZ ;  /* 0x0000001d060a7c10 */ /* 0x000fe2000ff1e0ff */
[----:B------:R-:W-:-:S03]  /*1e60*/  IMAD.WIDE.U32 R4, R7, c[0x0][0x370], R4 ;  /* 0x0000dc0007047a25 */ /* 0x000fc600078e0004 */
[----:B------:R-:W-:Y:S01]  /*1e70*/  LEA.HI.X.SX32 R12, R6, UR25, 0x1, P0 ;  /* 0x00000019060c7c11 */ /* 0x000fe200080f0eff */
[----:B------:R-:W-:Y:S01]  /*1e80*/  IMAD.WIDE.U32 R6, R19, c[0x0][0x190], R30 ;  /* 0x0000640013067a25 */ /* 0x000fe200078e001e */
[----:B------:R-:W-:-:S04]  /*1e90*/  IADD3 R5, R5, UR23, RZ ;  /* 0x0000001705057c10 */ /* 0x000fc8000fffe0ff */
[----:B------:R-:W-:Y:S01]  /*1ea0*/  IADD3 R8, P0, R6, UR30, RZ ;  /* 0x0000001e06087c10 */ /* 0x000fe2000ff1e0ff */
[----:B------:R-:W-:Y:S01]  /*1eb0*/  IMAD.WIDE.U32 R4, R11, c[0x0][0x378], R4 ;  /* 0x0000de000b047a25 */ /* 0x000fe200078e0004 */
[----:B------:R-:W-:Y:S02]  /*1ec0*/  SEL R6, RZ, 0xffffffff, P5 ;  /* 0xffffffffff067807 */ /* 0x000fe40002800000 */
[----:B------:R-:W-:Y:S02]  /*1ed0*/  IADD3.X R9, R7, UR27, R27, P0, !PT ;  /* 0x0000001b07097c10 */ /* 0x000fe400087fe41b */
[----:B------:R-:W-:Y:S01]  /*1ee0*/  SEL R7, RZ, 0x1, P3 ;  /* 0x00000001ff077807 */ /* 0x000fe20001800000 */
[----:B------:R-:W-:Y:S01]  /*1ef0*/  IMAD.SHL.U32 R6, R6, 0x2, RZ ;  /* 0x0000000206067824 */ /* 0x000fe200078e00ff */
[----:B------:R-:W-:Y:S01]  /*1f00*/  LEA R238, P0, R10, c[0x0][0x350], 0x2 ;  /* 0x0000d4000aee7a11 */ /* 0x000fe200078010ff */
[----:B------:R-:W-:Y:S01]  /*1f10*/  IMAD.WIDE.U32 R16, R16, c[0x0][0x1a8], R8 ;  /* 0x00006a0010107a25 */ /* 0x000fe200078e0008 */
[----:B------:R-:W-:-:S02]  /*1f20*/  IADD3 R9, R244, 0x80, RZ ;  /* 0x00000080f4097810 */ /* 0x000fc40007ffe0ff */
[----:B------:R-:W-:Y:S01]  /*1f30*/  LOP3.LUT R11, R6, 0x2, R7, 0xe2, !PT ;  /* 0x00000002060b7812 */ /* 0x000fe200078ee207 */
[----:B------:R-:W-:Y:S01]  /*1f40*/  IMAD.MOV.U32 R6, RZ, RZ, R4 ;  /* 0x000000ffff067224 */ /* 0x000fe200078e0004 */
[----:B------:R-:W-:Y:S01]  /*1f50*/  IADD3 R7, R5, UR12, RZ ;  /* 0x0000000c05077c10 */ /* 0x000fe2000fffe0ff */
[----:B------:R-:W-:Y:S01]  /*1f60*/  IMAD R4, R29, c[0x0][0x370], RZ ;  /* 0x0000dc001d047a24 */ /* 0x000fe200078e02ff */
[----:B------:R-:W-:Y:S02]  /*1f70*/  LEA.HI.X R239, R10, c[0x0][0x354], R12, 0x2, P0 ;  /* 0x0000d5000aef7a11 */ /* 0x000fe400000f140c */
[----:B------:R-:W-:Y:S01]  /*1f80*/  IADD3 R10, R244, 0xc0, RZ ;  /* 0x000000c0f40a7810 */ /* 0x000fe20007ffe0ff */
[C---:B------:R-:W-:Y:S01]  /*1f90*/  IMAD R8, R32.reuse, c[0x0][0x374], R4 ;  /* 0x0000dd0020087a24 */ /* 0x040fe200078e0204 */
[----:B------:R-:W-:Y:S01]  /*1fa0*/  ISETP.GE.AND P4, PT, R9, c[0x0][0x220], PT ;  /* 0x0000880009007a0c */ /* 0x000fe20003f86270 */
[----:B------:R-:W-:Y:S01]  /*1fb0*/  IMAD.WIDE.U32 R6, R32, c[0x0][0x370], R6 ;  /* 0x0000dc0020067a25 */ /* 0x000fe200078e0006 */
[----:B------:R-:W-:-:S02]  /*1fc0*/  ISETP.GE.AND P6, PT, R10, c[0x0][0x220], PT ;  /* 0x000088000a007a0c */ /* 0x000fc40003fc6270 */
[----:B------:R-:W-:Y:S01]  /*1fd0*/  SEL R5, RZ, 0x4, P4 ;  /* 0x00000004ff057807 */ /* 0x000fe20002000000 */
[----:B------:R-:W-:Y:S01]  /*1fe0*/  IMAD.IADD R21, R7, 0x1, R8 ;  /* 0x0000000107157824 */ /* 0x000fe200078e0208 */
[----:B------:R-:W-:Y:S02]  /*1ff0*/  SEL R4, RZ, 0x8, P6 ;  /* 0x00000008ff047807 */ /* 0x000fe40003000000 */
[----:B------:R-:W-:Y:S02]  /*2000*/  LEA R240, P1, R16, c[0x0][0x160], 0x1 ;  /* 0x0000580010f07a11 */ /* 0x000fe400078208ff */
[----:B------:R-:W-:Y:S02]  /*2010*/  LEA R241, P0, R6, c[0x0][0x330], 0x1 ;  /* 0x0000cc0006f17a11 */ /* 0x000fe400078008ff */
[----:B------:R-:W-:Y:S02]  /*2020*/  IADD3 R26, R17, UR13, RZ ;  /* 0x0000000d111a7c10 */ /* 0x000fe4000fffe0ff */
[----:B------:R-:W-:-:S02]  /*2030*/  LOP3.LUT R20, R4, R11, R5, 0xfe, !PT ;  /* 0x0000000b04147212 */ /* 0x000fc400078efe05 */
[----:B------:R-:W-:Y:S02]  /*2040*/  LEA.HI.X R242, R16, c[0x0][0x164], R26, 0x1, P1 ;  /* 0x0000590010f27a11 */ /* 0x000fe400008f0c1a */
[----:B------:R-:W-:Y:S01]  /*2050*/  LEA.HI.X R243, R6, c[0x0][0x334], R21, 0x1, P0 ;  /* 0x0000cd0006f37a11 */ /* 0x000fe200000f0c15 */
[----:B--2-4-:R-:W-:Y:S05]  /*2060*/  @P2 BRA `(.L_x_79) ;  /* 0x000005e000002947 */ /* 0x014fea0003800000 */
        /* <DEDUP_REMOVED lines=19> */
.L_x_80:
        /* <DEDUP_REMOVED lines=19> */
.L_x_81:
[----:B------:R-:W-:Y:S01]  /*22d0*/  UIADD3 UR6, -UR8, UR6, URZ ;  /* 0x0000000608067290 */ /* 0x000fe2000fffe13f */
[----:B------:R-:W-:Y:S05]  /*22e0*/  BSSY B0, `(.L_x_82) ;  /* 0x000001b000007945 */ /* 0x000fea0003800000 */
[----:B------:R-:W-:-:S13]  /*22f0*/  ISETP.GE.AND P3, PT, R32, UR6, PT ;  /* 0x0000000620007c0c */ /* 0x000fda000bf66270 */
[----:B------:R-:W-:Y:S05]  /*2300*/  @P3 BRA `(.L_x_83) ;  /* 0x0000018000003947 */ /* 0x000fea0003800000 */
[----:B------:R-:W-:Y:S01]  /*2310*/  IMAD.U32 R4, RZ, RZ, UR8 ;  /* 0x00000008ff047e24 */ /* 0x000fe2000f8e00ff */
[----:B------:R-:W-:Y:S01]  /*2320*/  IADD3 R6, P0, R32, UR8, RZ ;  /* 0x0000000820067c10 */ /* 0x000fe2000ff1e0ff */
[----:B------:R-:W-:Y:S01]  /*2330*/  ULDC.64 UR10, c[0x0][0x3b8] ;  /* 0x0000ee00000a7ab9 */ /* 0x000fe20000000a00 */
[----:B------:R-:W-:Y:S01]  /*2340*/  ISETP.GE.AND P5, PT, R244, c[0x0][0x220], PT ;  /* 0x00008800f4007a0c */ /* 0x000fe20003fa6270 */
[----:B------:R-:W-:Y:S01]  /*2350*/  UIMAD UR6, UR58, UR10, URZ ;  /* 0x0000000a3a0672a4 */ /* 0x000fe2000f8e023f */
[----:B------:R-:W-:Y:S01]  /*2360*/  LEA.HI.X.SX32 R7, R4, R29, 0x1, P0 ;  /* 0x0000001d04077211 */ /* 0x000fe200000f0eff */
[----:B------:R-:W-:Y:S01]  /*2370*/  IMAD.WIDE.U32 R4, R6, c[0x0][0x3a0], R30 ;  /* 0x0000e80006047a25 */ /* 0x000fe200078e001e */
[----:B------:R-:W-:Y:S01]  /*2380*/  ISETP.GE.AND P4, PT, R13, c[0x0][0x220], PT ;  /* 0x000088000d007a0c */ /* 0x000fe20003f86270 */
[----:B------:R-:W-:Y:S01]  /*2390*/  UIMAD UR6, UR37, UR11, UR6 ;  /* 0x0000000b250672a4 */ /* 0x000fe2000f8e0206 */
[----:B------:R-:W-:Y:S01]  /*23a0*/  ISETP.GE.AND P2, PT, R9, c[0x0][0x220], PT ;  /* 0x0000880009007a0c */ /* 0x000fe20003f46270 */
[----:B------:R-:W-:Y:S01]  /*23b0*/  IMAD R7, R7, c[0x0][0x3a0], RZ ;  /* 0x0000e80007077a24 */ /* 0x000fe200078e02ff */
[----:B------:R-:W-:-:S03]  /*23c0*/  ISETP.GE.AND P1, PT, R10, c[0x0][0x220], PT ;  /* 0x000088000a007a0c */ /* 0x000fc60003f26270 */
        /* <DEDUP_REMOVED lines=12> */
.L_x_83:
[----:B------:R-:W-:Y:S05]  /*2490*/  BSYNC B0 ;  /* 0x0000000000007941 */ /* 0x000fea0003800000 */
.L_x_82:
[----:B------:R-:W-:Y:S05]  /*24a0*/  @P3 BRA `(.L_x_84) ;  /* 0x000054b000003947 */ /* 0x000fea0003800000 */
[----:B-1----:R-:W-:Y:S01]  /*24b0*/  IMAD.U32 R4, RZ, RZ, UR8 ;  /* 0x00000008ff047e24 */ /* 0x002fe2000f8e00ff */
[----:B------:R-:W-:Y:S01]  /*24c0*/  IADD3 R6, P0, R32, UR8, RZ ;  /* 0x0000000820067c10 */ /* 0x000fe2000ff1e0ff */
[----:B------:R-:W-:Y:S01]  /*24d0*/  ULDC.64 UR10, c[0x0][0x3c0] ;  /* 0x0000f000000a7ab9 */ /* 0x000fe20000000a00 */
[----:B------:R-:W-:Y:S01]  /*24e0*/  ISETP.GE.AND P1, PT, R13, c[0x0][0x220], PT ;  /* 0x000088000d007a0c */ /* 0x000fe20003f26270 */
[----:B------:R-:W-:Y:S01]  /*24f0*/  UIMAD UR6, UR58, UR10, URZ ;  /* 0x0000000a3a0672a4 */ /* 0x000fe2000f8e023f */
[----:B------:R-:W-:Y:S01]  /*2500*/  LEA.HI.X.SX32 R7, R4, R29, 0x1, P0 ;  /* 0x0000001d04077211 */ /* 0x000fe200000f0eff */
[----:B------:R-:W-:Y:S01]  /*2510*/  IMAD.WIDE.U32 R4, R6, c[0x0][0x3a8], R30 ;  /* 0x0000ea0006047a25 */ /* 0x000fe200078e001e */
[----:B------:R-:W-:Y:S01]  /*2520*/  ISETP.GE.AND P2, PT, R244, c[0x0][0x220], PT ;  /* 0x00008800f4007a0c */ /* 0x000fe20003f46270 */
[----:B------:R-:W-:-:S02]  /*2530*/  UIMAD UR6, UR37, UR11, UR6 ;  /* 0x0000000b250672a4 */ /* 0x000fc4000f8e0206 */
        /* <DEDUP_REMOVED lines=12> */
[----:B------:R1:W-:Y:S01]  /*2600*/  @!P0 STG.E.128 [R4.64+0x100], RZ ;  /* 0x000100ff04008986 */ /* 0x0003e2000c101d04 */
[----:B------:R-:W-:-:S13]  /*2610*/  ISETP.GE.AND P0, PT, R10, c[0x0][0x220], PT ;  /* 0x000088000a007a0c */ /* 0x000fda0003f06270 */
[----:B------:R-:W-:Y:S05]  /*2620*/  @P0 BRA `(.L_x_84) ;  /* 0x0000533000000947 */ /* 0x000fea0003800000 */
[----:B------:R2:W-:Y:S01]  /*2630*/  STG.E.128 [R4.64+0x180], RZ ;  /* 0x000180ff04007986 */ /* 0x0005e2000c101d04 */
[----:B------:R-:W-:Y:S05]  /*2640*/  BRA `(.L_x_84) ;  /* 0x0000531000007947 */ /* 0x000fea0003800000 */
.L_x_79:
[----:B------:R-:W-:Y:S01]  /*2650*/  PLOP3.LUT P0, PT, PT, PT, UP6, 0x80, 0x0 ;  /* 0x000000000000781c */ /* 0x000fe20003f0f068 */
[----:B------:R-:W-:Y:S01]  /*2660*/  UIADD3 UR10, -UR8, UR6, URZ ;  /* 0x00000006080a7290 */ /* 0x000fe2000fffe13f */
[----:B------:R-:W-:Y:S11]  /*2670*/  BSSY B0, `(.L_x_85) ;  /* 0x000003c000007945 */ /* 0x000ff60003800000 */
[----:B------:R-:W-:Y:S01]  /*2680*/  @P0 BAR.SYNC.DEFER_BLOCKING 0x0 ;  /* 0x0000000000000b1d */ /* 0x000fe20000010000 */
[----:B------:R-:W-:-:S13]  /*2690*/  ISETP.GE.AND P2, PT, R32, UR10, PT ;  /* 0x0000000a20007c0c */ /* 0x000fda000bf46270 */
        /* <DEDUP_REMOVED lines=10> */
[----:B------:R-:W-:Y:S02]  /*2740*/  P2R R24, PR, RZ, 0x8 ;  /* 0x00000008ff187803 */ /* 0x000fe40000000000 */
[----:B------:R-:W-:Y:S01]  /*2750*/  ISETP.NE.U32.AND P3, PT, R10, 0x1, PT ;  /* 0x000000010a00780c */ /* 0x000fe20003f65070 */
[----:B------:R-:W-:Y:S01]  /*2760*/  IMAD R9, R9, c[0x0][0x1a0], RZ ;  /* 0x0000680009097a24 */ /* 0x000fe200078e02ff */
[----:B------:R-:W-:Y:S02]  /*2770*/  IADD3 R4, P0, R4, UR26, RZ ;  /* 0x0000001a04047c10 */ /* 0x000fe4000ff1e0ff */
[----:B------:R-:W-:Y:S01]  /*2780*/  P2R R22, PR, RZ, 0x4 ;  /* 0x00000004ff167803 */ /* 0x000fe20000000000 */
[----:B------:R-:W-:Y:S01]  /*2790*/  IMAD R9, R8, c[0x0][0x1a4], R9 ;  /* 0x0000690008097a24 */ /* 0x000fe200078e0209 */
[----:B------:R-:W-:Y:S01]  /*27a0*/  P2R R25, PR, RZ, 0x10 ;  /* 0x00000010ff197803 */ /* 0x000fe20000000000 */
        /* <DEDUP_REMOVED lines=14> */
[----:B------:R-:W-:Y:S01]  /*2890*/  @P2 LEA R12, P0, R4, c[0x0][0x170], 0x1 ;  /* 0x00005c00040c2a11 */ /* 0x000fe200078008ff */
[----:B------:R2:W-:Y:S01]  /*28a0*/  @P3 STS.128 [R237+0x14000], RZ ;  /* 0x014000ffed003388 */ /* 0x0005e20000000c00 */
[----:B------:R-:W-:Y:S02]  /*28b0*/  ISETP.NE.AND P3, PT, R24, RZ, PT ;  /* 0x000000ff1800720c */ /* 0x000fe40003f65270 */
[C---:B------:R-:W-:Y:S02]  /*28c0*/  @P2 LEA.HI.X R13, R4.reuse, c[0x0][0x174], R9, 0x1, P0 ;  /* 0x00005d00040d2a11 */ /* 0x040fe400000f0c09 */
[----:B------:R-:W-:-:S03]  /*28d0*/  @P1 LEA R10, P0, R4, c[0x0][0x170], 0x1 ;  /* 0x00005c00040a1a11 */ /* 0x000fc600078008ff */
[----:B------:R-:W-:Y:S01]  /*28e0*/  @!PT LDS RZ, [RZ] ;  /* 0x00000000fffff984 */ /* 0x000fe20000000800 */
[----:B------:R-:W-:Y:S01]  /*28f0*/  @!PT LDS RZ, [RZ] ;  /* 0x00000000fffff984 */ /* 0x000fe20000000800 */
[----:B------:R-:W-:Y:S01]  /*2900*/  @!PT LDS RZ, [RZ] ;  /* 0x00000000fffff984 */ /* 0x000fe20000000800 */
[----:B------:R2:W-:Y:S01]  /*2910*/  @P2 LDGSTS.E.BYPASS.LTC128B.128 [R237+0x15000], [R12.64+0x80] ;  /* 0x150000800ced2fae */ /* 0x0005e2000b901d44 */
[----:B------:R-:W-:Y:S02]  /*2920*/  @P1 LEA.HI.X R11, R4, c[0x0][0x174], R9, 0x1, P0 ;  /* 0x00005d00040b1a11 */ /* 0x000fe400000f0c09 */
[----:B------:R-:W-:Y:S01]  /*2930*/  LOP3.LUT P0, RZ, R5, 0x8, RZ, 0xc0, !PT ;  /* 0x0000000805ff7812 */ /* 0x000fe2000780c0ff */
[----:B------:R2:W-:Y:S01]  /*2940*/  @!P2 STS.128 [R237+0x15000], RZ ;  /* 0x015000ffed00a388 */ /* 0x0005e20000000c00 */
[----:B------:R-:W-:-:S03]  /*2950*/  ISETP.NE.AND P2, PT, R22, RZ, PT ;  /* 0x000000ff1600720c */ /* 0x000fc60003f45270 */
        /* <DEDUP_REMOVED lines=13> */
.L_x_86:
[----:B------:R-:W-:Y:S05]  /*2a30*/  BSYNC B0 ;  /* 0x0000000000007941 */ /* 0x000fea0003800000 */
.L_x_85:
        /* <DEDUP_REMOVED lines=13> */
[----:B------:R2:W-:Y:S01]  /*2b10*/  @P3 STS.128 [R237+0x8000], RZ ;  /* 0x008000ffed003388 */ /* 0x0005e20000000c00 */
[----:B------:R-:W-:-:S02]  /*2b20*/  IMAD R8, R19, c[0x0][0x374], R8 ;  /* 0x0000dd0013087a24 */ /* 0x000fc400078e0208 */
[----:B------:R-:W-:-:S04]  /*2b30*/  IMAD.WIDE.U32 R4, R19, c[0x0][0x370], R4 ;  /* 0x0000dc0013047a25 */ /* 0x000fc800078e0004 */
[----:B------:R-:W-:Y:S01]  /*2b40*/  IMAD.IADD R5, R5, 0x1, R8 ;  /* 0x0000000105057824 */ /* 0x000fe200078e0208 */
[----:B------:R-:W-:Y:S01]  /*2b50*/  MOV R8, UR37 ;  /* 0x0000002500087c02 */ /* 0x000fe20008000f00 */
[----:B------:R-:W-:-:S04]  /*2b60*/  IMAD.WIDE R10, R244, R10, c[0x0][0x330] ;  /* 0x0000cc00f40a7625 */ /* 0x000fc800078e020a */
[----:B------:R-:W-:-:S05]  /*2b70*/  IMAD.WIDE.U32 R8, R8, c[0x0][0x378], R4 ;  /* 0x0000de0008087a25 */ /* 0x000fca00078e0004 */
[----:B------:R-:W-:Y:S02]  /*2b80*/  IADD3 R5, R9, UR12, RZ ;  /* 0x0000000c09057c10 */ /* 0x000fe4000fffe0ff */
[C---:B------:R-:W-:Y:S02]  /*2b90*/  LEA R4, P0, R8.reuse, R10, 0x1 ;  /* 0x0000000a08047211 */ /* 0x040fe400078008ff */
[----:B------:R-:W-:Y:S02]  /*2ba0*/  @!P3 MOV R9, R243 ;  /* 0x000000f30009b202 */ /* 0x000fe40000000f00 */
        /* <DEDUP_REMOVED lines=22> */
.L_x_88:
[----:B------:R-:W-:Y:S05]  /*2d10*/  BSYNC B0 ;  /* 0x0000000000007941 */ /* 0x000fea0003800000 */
.L_x_87:
        /* <DEDUP_REMOVED lines=10> */
[----:B------:R-:W-:Y:S01]  /*2dc0*/  P2R R12, PR, RZ, 0x1 ;  /* 0x00000001ff0c7803 */ /* 0x000fe20000000000 */
        /* <DEDUP_REMOVED lines=14> */
[C---:B------:R-:W-:Y:S01]  /*2eb0*/  @!P4 LEA R6, P0, R4.reuse, c[0x0][0x330], 0x1 ;  /* 0x0000cc000406ca11 */ /* 0x040fe200078008ff */
[----:B------:R4:W-:Y:S03]  /*2ec0*/  @P5 STS.128 [R237+0xb000], RZ ;  /* 0x00b000ffed005388 */ /* 0x0009e60000000c00 */
[----:B------:R-:W-:Y:S01]  /*2ed0*/  @!P4 LEA.HI.X R7, R4, c[0x0][0x334], R5, 0x1, P0 ;  /* 0x0000cd000407ca11 */ /* 0x000fe200000f0c05 */
[----:B------:R-:W-:Y:S01]  /*2ee0*/  @!PT LDS RZ, [RZ] ;  /* 0x00000000fffff984 */ /* 0x000fe20000000800 */
[----:B------:R-:W-:Y:S01]  /*2ef0*/  @!PT LDS RZ, [RZ] ;  /* 0x00000000fffff984 */ /* 0x000fe20000000800 */
[----:B------:R-:W-:Y:S01]  /*2f00*/  @!PT LDS RZ, [RZ] ;  /* 0x00000000fffff984 */ /* 0x000fe20000000800 */
[----:B------:R4:W-:Y:S01]  /*2f10*/  @!P5 LDGSTS.E.BYPASS.LTC128B.128 [R237+0xb000], [R8.64+0x80] ;  /* 0x0b00008008eddfae */ /* 0x0009e2000b901d44 */
[----:B------:R-:W-:-:S03]  /*2f20*/  ISETP.NE.AND P0, PT, R12, RZ, PT ;  /* 0x000000ff0c00720c */ /* 0x000fc60003f05270 */
[----:B------:R4:W-:Y:S04]  /*2f30*/  @P4 STS.128 [R237+0xd000], RZ ;  /* 0x00d000ffed004388 */ /* 0x0009e80000000c00 */
[----:B------:R-:W-:Y:S01]  /*2f40*/  @!PT LDS RZ, [RZ] ;  /* 0x00000000fffff984 */ /* 0x000fe20000000800 */
[----:B------:R-:W-:Y:S01]  /*2f50*/  @!PT LDS RZ, [RZ] ;  /* 0x00000000fffff984 */ /* 0x000fe20000000800 */
[----:B------:R-:W-:Y:S01]  /*2f60*/  @!PT LDS RZ, [RZ] ;  /* 0x00000000fffff984 */ /* 0x000fe20000000800 */
[----:B------:R4:W-:Y:S04]  /*2f70*/  @!P4 LDGSTS.E.BYPASS.LTC128B.128 [R237+0xd000], [R6.64+0x100] ;  /* 0x0d00010006edcfae */ /* 0x0009e8000b901d44 */
[----:B------:R4:W-:Y:S01]  /*2f80*/  @P6 STS.128 [R237+0xf000], RZ ;  /* 0x00f000ffed006388 */ /* 0x0009e20000000c00 */
[----:B------:R-:W-:Y:S05]  /*2f90*/  @P6 BRA `(.L_x_90) ;  /* 0x0000008000006947 */ /* 0x000fea0003800000 */
[----:B----4-:R-:W-:Y:S02]  /*2fa0*/  P2R R8, PR, RZ, 0x1 ;  /* 0x00000001ff087803 */ /* 0x010fe40000000000 */
[----:B------:R-:W-:-:S04]  /*2fb0*/  LEA R6, P0, R4, c[0x0][0x330], 0x1 ;  /* 0x0000cc0004067a11 */ /* 0x000fc800078008ff */
[----:B------:R-:W-:Y:S02]  /*2fc0*/  LEA.HI.X R7, R4, c[0x0][0x334], R5, 0x1, P0 ;  /* 0x0000cd0004077a11 */ /* 0x000fe400000f0c05 */
[----:B------:R-:W-:-:S03]  /*2fd0*/  ISETP.NE.AND P0, PT, R8, RZ, PT ;  /* 0x000000ff0800720c */ /* 0x000fc60003f05270 */
[----:B------:R-:W-:Y:S01]  /*2fe0*/  @!PT LDS RZ, [RZ] ;  /* 0x00000000fffff984 */ /* 0x000fe20000000800 */
[----:B------:R-:W-:Y:S01]  /*2ff0*/  @!PT LDS RZ, [RZ] ;  /* 0x00000000fffff984 */ /* 0x000fe20000000800 */
[----:B------:R-:W-:Y:S01]  /*3000*/  @!PT LDS RZ, [RZ] ;  /* 0x00000000fffff984 */ /* 0x000fe20000000800 */
[----:B------:R4:W-:Y:S05]  /*3010*/  LDGSTS.E.BYPASS.LTC128B.128 [R237+0xf000], [R6.64+0x180] ;  /* 0x0f00018006ed7fae */ /* 0x0009ea000b901d44 */
.L_x_90:
[----:B------:R-:W-:Y:S05]  /*3020*/  BSYNC B0 ;  /* 0x0000000000007941 */ /* 0x000fea0003800000 */
.L_x_89:
[----:B------:R1:W-:Y:S01]  /*3030*/  @P1 STS.128 [R237], RZ ;  /* 0x000000ffed001388 */ /* 0x0003e20000000c00 */
[----:B------:R-:W-:Y:S03]  /*3040*/  BSSY B0, `(.L_x_91) ;  /* 0x0000027000007945 */ /* 0x000fe60003800000 */
[----:B------:R1:W-:Y:S04]  /*3050*/  @P1 STS.128 [R237+0x2000], RZ ;  /* 0x002000ffed001388 */ /* 0x0003e80000000c00 */
[----:B------:R1:W-:Y:S04]  /*3060*/  @P1 STS.128 [R237+0x4000], RZ ;  /* 0x004000ffed001388 */ /* 0x0003e80000000c00 */
[----:B------:R1:W-:Y:S01]  /*3070*/  @P1 STS.128 [R237+0x6000], RZ ;  /* 0x006000ffed001388 */ /* 0x0003e20000000c00 */
[----:B------:R-:W-:Y:S05]  /*3080*/  @P1 BRA `(.L_x_92) ;  /* 0x0000022000001947 */ /* 0x000fea0003800000 */
[----:B------:R-:W-:Y:S01]  /*3090*/  MOV R4, UR30 ;  /* 0x0000001e00047c02 */ /* 0x000fe20008000f00 */
[----:B----4-:R-:W-:Y:S01]  /*30a0*/  IMAD.MOV.U32 R8, RZ, RZ, 0x2 ;  /* 0x00000002ff087424 */ /* 0x010fe200078e00ff */
[----:B------:R-:W-:Y:S01]  /*30b0*/  MOV R5, UR27 ;  /* 0x0000001b00057c02 */ /* 0x000fe20008000f00 */
[----:B------:R4:W-:Y:S01]  /*30c0*/  @P3 STS.128 [R237], RZ ;  /* 0x000000ffed003388 */ /* 0x0009e20000000c00 */
[----:B------:R-:W-:Y:S01]  /*30d0*/  MOV R6, UR37 ;  /* 0x0000002500067c02 */ /* 0x000fe20008000f00 */
[----:B------:R-:W-:-:S04]  /*30e0*/  IMAD.WIDE R8, R244, R8, c[0x0][0x160] ;  /* 0x00005800f4087625 */ /* 0x000fc800078e0208 */
[----:B------:R-:W-:-:S04]  /*30f0*/  IMAD.WIDE.U32 R4, R19, c[0x0][0x190], R4 ;  /* 0x0000640013047a25 */ /* 0x000fc800078e0004 */
[----:B------:R-:W-:-:S04]  /*3100*/  IMAD.IADD R5, R27, 0x1, R5 ;  /* 0x000000011b057824 */ /* 0x000fc800078e0205 */
        /* <DEDUP_REMOVED lines=26> */
.L_x_92:
[----:B------:R-:W-:Y:S05]  /*32b0*/  BSYNC B0 ;  /* 0x0000000000007941 */ /* 0x000fea0003800000 */
.L_x_91:
[----:B------:R1:W-:Y:S01]  /*32c0*/  @P0 STS.128 [R237+0x1000], RZ ;  /* 0x001000ffed000388 */ /* 0x0003e20000000c00 */
[----:B------:R-:W-:Y:S03]  /*32d0*/  BSSY B0, `(.L_x_93) ;  /* 0x0000028000007945 */ /* 0x000fe60003800000 */
[----:B------:R1:W-:Y:S04]  /*32e0*/  @P0 STS.128 [R237+0x3000], RZ ;  /* 0x003000ffed000388 */ /* 0x0003e80000000c00 */
[----:B------:R1:W-:Y:S04]  /*32f0*/  @P0 STS.128 [R237+0x5000], RZ ;  /* 0x005000ffed000388 */ /* 0x0003e80000000c00 */
[----:B------:R1:W-:Y:S01]  /*3300*/  @P0 STS.128 [R237+0x7000], RZ ;  /* 0x007000ffed000388 */ /* 0x0003e20000000c00 */
[----:B------:R-:W-:Y:S05]  /*3310*/  @P0 BRA `(.L_x_94) ;  /* 0x0000023000000947 */ /* 0x000fea0003800000 */
[C---:B-1--4-:R-:W-:Y:S01]  /*3320*/  IMAD.WIDE.U32 R4, R13.reuse, c[0x0][0x190], RZ ;  /* 0x000064000d047a25 */ /* 0x052fe200078e00ff */
[----:B------:R1:W-:Y:S03]  /*3330*/  @P3 STS.128 [R237+0x1000], RZ ;  /* 0x001000ffed003388 */ /* 0x0003e60000000c00 */
        /* <DEDUP_REMOVED lines=33> */
.L_x_94:
[----:B------:R-:W-:Y:S05]  /*3550*/  BSYNC B0 ;  /* 0x0000000000007941 */ /* 0x000fea0003800000 */
.L_x_93:
        /* <DEDUP_REMOVED lines=24> */
[----:B------:R-:W-:Y:S02]  /*36e0*/  P2R R14, PR, RZ, 0x8 ;  /* 0x00000008ff0e7803 */ /* 0x000fe40000000000 */
[----:B------:R-:W-:Y:S01]  /*36f0*/  ISETP.NE.U32.AND P3, PT, R8, 0x1, PT ;  /* 0x000000010800780c */ /* 0x000fe20003f65070 */
[----:B------:R-:W-:Y:S01]  /*3700*/  IMAD R7, R7, c[0x0][0x198], RZ ;  /* 0x0000660007077a24 */ /* 0x000fe200078e02ff */
[----:B------:R-:W-:Y:S01]  /*3710*/  IADD3 R4, P0, R4, UR31, RZ ;  /* 0x0000001f04047c10 */ /* 0x000fe2000ff1e0ff */
[----:B------:R-:W-:Y:S01]  /*3720*/  IMAD R8, R28, c[0x0][0x1b0], RZ ;  /* 0x00006c001c087a24 */ /* 0x000fe200078e02ff */
[----:B------:R-:W-:Y:S01]  /*3730*/  P2R R15, PR, RZ, 0x10 ;  /* 0x00000010ff0f7803 */ /* 0x000fe20000000000 */
        /* <DEDUP_REMOVED lines=16> */
[----:B------:R-:W-:Y:S01]  /*3840*/  @P1 LEA R8, P0, R4, c[0x0][0x168], 0x1 ;  /* 0x00005a0004081a11 */ /* 0x000fe200078008ff */
[----:B------:R1:W-:Y:S01]  /*3850*/  @P3 STS.128 [R237+0x10000], RZ ;  /* 0x010000ffed003388 */ /* 0x0003e20000000c00 */
[----:B------:R-:W-:Y:S02]  /*3860*/  ISETP.NE.AND P3, PT, R14, RZ, PT ;  /* 0x000000ff0e00720c */ /* 0x000fe40003f65270 */
        /* <DEDUP_REMOVED lines=20> */
.L_x_96:
[----:B------:R-:W-:Y:S05]  /*39b0*/  BSYNC B0 ;  /* 0x0000000000007941 */ /* 0x000fea0003800000 */
.L_x_95:
[----:B------:R-:W0:Y:S01]  /*39c0*/  LDGDEPBAR ;  /* 0x00000000000079af */ /* 0x000e220000000000 */
        /* <DEDUP_REMOVED lines=34> */
[----:B------:R-:W-:-:S02]  /*3bf0*/  ULDC UR10, c[0x0][0x2e8] ;  /* 0x0000ba00000a7ab9 */ /* 0x000fc40000000800 */
[----:B------:R-:W-:Y:S02]  /*3c00*/  UIADD3 UR19, UR36, -UR10, -UR6 ;  /* 0x8000000a24137290 */ /* 0x000fe4000fffe806 */
[----:B------:R-:W-:Y:S02]  /*3c10*/  UIADD3 UR20, UR8, 0x20, URZ ;  /* 0x0000002008147890 */ /* 0x000fe4000fffe03f */
[----:B------:R-:W-:Y:S01]  /*3c20*/  ULDC UR12, c[0x0][0x2e4] ;  /* 0x0000b900000c7ab9 */ /* 0x000fe20000000800 */
        /* <DEDUP_REMOVED lines=16> */
.L_x_101:
[----:B------:R-:W0:Y:S01]  /*3d30*/  LDGDEPBAR ;  /* 0x00000000000079af */ /* 0x000e220000000000 */
[----:B------:R-:W-:Y:S01]  /*3d40*/  IADD3 R60, P0, R248, UR17, RZ ;  /* 0x00000011f83c7c10 */ /* 0x000fe2000ff1e0ff */
[----:B------:R-:W-:Y:S02]  /*3d50*/  USHF.L.U32 UR11, UR7, 0x6, URZ ;  /* 0x00000006070b7899 */ /* 0x000fe4000800063f */
[----:B------:R-:W-:Y:S01]  /*3d60*/  ULDC UR10, c[0x0][0x2e4] ;  /* 0x0000b900000a7ab9 */ /* 0x000fe20000000800 */
[----:B------:R-:W-:Y:S01]  /*3d70*/  IADD3.X R61, R247, UR16, RZ, P0, !PT ;  /* 0x00000010f73d7c10 */ /* 0x000fe200087fe4ff */
[----:B------:R-:W-:Y:S06]  /*3d80*/  UISETP.GE.AND UP0, UPT, UR11, UR19, UPT ;  /* 0x000000130b00728c */ /* 0x000fec000bf06270 */
[----:B------:R-:W-:Y:S01]  /*3d90*/  PLOP3.LUT P0, PT, PT, PT, UP0, 0x80, 0x0 ;  /* 0x000000000000781c */ /* 0x000fe20003f0f008 */
[----:B------:R-:W-:Y:S04]  /*3da0*/  DEPBAR.LE SB0, 0x0 ;  /* 0x000080000000791a */ /* 0x000fe80000000000 */
[----:B------:R-:W-:Y:S06]  /*3db0*/  BAR.SYNC.DEFER_BLOCKING 0x0 ;  /* 0x0000000000007b1d */ /* 0x000fec0000010000 */
[----:B-1----:R-:W-:Y:S04]  /*3dc0*/  LDSM.16.M88.4 R8, [R2] ;  /* 0x000000000208783b */ /* 0x002fe80000000200 */
[----:B------:R-:W2:Y:S04]  /*3dd0*/  LDSM.16.M88.4 R44, [R229+0x10000] ;  /* 0x01000000e52c783b */ /* 0x000ea80000000200 */
[----:B------:R-:W-:Y:S04]  /*3de0*/  LDSM.16.M88.4 R48, [R3] ;  /* 0x000000000330783b */ /* 0x000fe80000000200 */
[----:B------:R-:W3:Y:S04]  /*3df0*/  LDSM.16.M88.4 R52, [R230+0x10000] ;  /* 0x01000000e634783b */ /* 0x000ee80000000200 */
[----:B------:R-:W-:Y:S04]  /*3e00*/  LDSM.16.M88.4 R56, [R231+0x10000] ;  /* 0x01000000e738783b */ /* 0x000fe80000000200 */
[----:B-----5:R4:W5:Y:S01]  /*3e10*/  LDG.E R62, [R60.64] ;  /* 0x000000043c3e7981 */ /* 0x020962000c1e1900 */
[C---:B--2---:R-:W-:Y:S03]  /*3e20*/  HMMA.16816.F32 R4, R8.reuse, R44, RZ ;  /* 0x0000002c0804723c */ /* 0x044fe600000018ff */
[----:B----4-:R2:W5:Y:S05]  /*3e30*/  LDG.E R60, [R60.64+0x20] ;  /* 0x000020043c3c7981 */ /* 0x01056a000c1e1900 */
[----:B------:R-:W-:Y:S01]  /*3e40*/  HMMA.16816.F32 R8, R8, R46, RZ ;  /* 0x0000002e0808723c */ /* 0x000fe200000018ff */
[----:B------:R-:W4:Y:S11]  /*3e50*/  LDSM.16.M88.4 R44, [R228] ;  /* 0x00000000e42c783b */ /* 0x000f360000000200 */
[----:B------:R-:W-:Y:S04]  /*3e60*/  @!UPT UIADD3 URZ, URZ, URZ, URZ ;  /* 0x0000003f3f3ff290 */ /* 0x000fe8000fffe03f */
[C---:B---3--:R-:W-:Y:S08]  /*3e70*/  HMMA.16816.F32 R4, R48.reuse, R52, R4 ;  /* 0x000000343004723c */ /* 0x048ff00000001804 */
[----:B------:R-:W-:Y:S01]  /*3e80*/  HMMA.16816.F32 R8, R48, R54, R8 ;  /* 0x000000363008723c */ /* 0x000fe20000001808 */
[----:B------:R-:W-:Y:S04]  /*3e90*/  LDSM.16.M88.4 R48, [R227] ;  /* 0x00000000e330783b */ /* 0x000fe80000000200 */
[----:B------:R-:W3:Y:S11]  /*3ea0*/  LDSM.16.M88.4 R52, [R232+0x10000] ;  /* 0x01000000e834783b */ /* 0x000ef60000000200 */
[C---:B----4-:R-:W-:Y:S08]  /*3eb0*/  HMMA.16816.F32 R4, R44.reuse, R56, R4 ;  /* 0x000000382c04723c */ /* 0x050ff00000001804 */
[----:B------:R-:W-:Y:S01]  /*3ec0*/  HMMA.16816.F32 R8, R44, R58, R8 ;  /* 0x0000003a2c08723c */ /* 0x000fe20000001808 */
[----:B------:R-:W-:Y:S04]  /*3ed0*/  LDSM.16.M88.4 R44, [R2+0x2000] ;  /* 0x00200000022c783b */ /* 0x000fe80000000200 */
[----:B------:R-:W4:Y:S11]  /*3ee0*/  LDSM.16.M88.4 R56, [R229+0x11000] ;  /* 0x01100000e538783b */ /* 0x000f360000000200 */
[C---:B---3--:R-:W-:Y:S08]  /*3ef0*/  HMMA.16816.F32 R4, R48.reuse, R52, R4 ;  /* 0x000000343004723c */ /* 0x048ff00000001804 */
[----:B------:R-:W-:Y:S01]  /*3f00*/  HMMA.16816.F32 R8, R48, R54, R8 ;  /* 0x000000363008723c */ /* 0x000fe20000001808 */
[----:B------:R-:W-:Y:S04]  /*3f10*/  LDSM.16.M88.4 R48, [R3+0x2000] ;  /* 0x002000000330783b */ /* 0x000fe80000000200 */
        /* <DEDUP_REMOVED lines=42> */
[----:B------:R-:W-:Y:S11]  /*41c0*/  HMMA.16816.F32 R8, R44, R58, R8 ;  /* 0x0000003a2c08723c */ /* 0x000ff60000001808 */
[----:B------:R-:W-:Y:S05]  /*41d0*/  @!UPT UIADD3 URZ, URZ, URZ, URZ ;  /* 0x0000003f3f3ff290 */ /* 0x000fea000fffe03f */
[C---:B---3--:R-:W-:Y:S08]  /*41e0*/  HMMA.16816.F32 R4, R48.reuse, R52, R4 ;  /* 0x000000343004723c */ /* 0x048ff00000001804 */
[----:B------:R-:W-:Y:S01]  /*41f0*/  HMMA.16816.F32 R8, R48, R54, R8 ;  /* 0x000000363008723c */ /* 0x000fe20000001808 */
[----:B------:R-:W-:-:S07]  /*4200*/  @!P0 BRA `(.L_x_97) ;  /* 0x000000a000008947 */ /* 0x000fce0003800000 */
[----:B--2---:R-:W-:Y:S01]  /*4210*/  UIADD3 UR10, -UR6, UR9, UR8 ;  /* 0x00000009060a7290 */ /* 0x004fe2000fffe108 */
[----:B------:R-:W-:Y:S01]  /*4220*/  IMAD.U32 R44, RZ, RZ, UR20 ;  /* 0x00000014ff2c7e24 */ /* 0x000fe2000f8e00ff */
[----:B------:R-:W-:Y:S02]  /*4230*/  UIADD3 UR13, UR11, 0x40, URZ ;  /* 0x000000400b0d7890 */ /* 0x000fe4000fffe03f */
[----:B------:R-:W-:Y:S02]  /*4240*/  UIADD3 UR10, UR10, UR12, URZ ;  /* 0x0000000c0a0a7290 */ /* 0x000fe4000fffe03f */
[----:B------:R-:W-:Y:S02]  /*4250*/  ISETP.LT.AND P0, PT, R44, UR6, PT ;  /* 0x000000062c007c0c */ /* 0x000fe4000bf01270 */
[----:B------:R-:W-:Y:S03]  /*4260*/  UISETP.GE.AND UP0, UPT, UR13, UR10, UPT ;  /* 0x0000000a0d00728c */ /* 0x000fe6000bf06270 */
[----:B------:R-:W-:Y:S03]  /*4270*/  UMOV UR10, UR12 ;  /* 0x0000000c000a7c82 */ /* 0x000fe60008000000 */
[----:B------:R-:W-:Y:S11]  /*4280*/  PLOP3.LUT P1, PT, PT, PT, UP0, 0x80, 0x0 ;  /* 0x000000000000781c */ /* 0x000ff60003f2f008 */
[----:B------:R-:W-:Y:S02]  /*4290*/  @!UPT UIADD3 URZ, URZ, URZ, URZ ;  /* 0x0000003f3f3ff290 */ /* 0x000fe4000fffe03f */
[----:B------:R-:W-:-:S05]  /*42a0*/  @!P1 BRA P0, `(.L_x_98) ;  /* 0x000002d000009947 */ /* 0x000fca0000000000 */
.L_x_97:
[----:B--2---:R-:W2:Y:S01]  /*42b0*/  LDL R45, [R1+0x8] ;  /* 0x00000800012d7983 */ /* 0x004ea20000100800 */
[----:B------:R-:W-:Y:S02]  /*42c0*/  UIADD3 UR13, UR6, 0x1, -UR9 ;  /* 0x00000001060d7890 */ /* 0x000fe4000fffe809 */
[----:B------:R-:W-:Y:S01]  /*42d0*/  UIADD3 UR12, -UR10, UR6, -UR9 ;  /* 0x000000060a0c7290 */ /* 0x000fe2000fffe909 */
[----:B------:R-:W3:Y:S01]  /*42e0*/  LDL R44, [R1+0xc] ;  /* 0x00000c00012c7983 */ /* 0x000ee20000100800 */
[----:B------:R-:W-:Y:S01]  /*42f0*/  ULDC UR21, c[0x0][0x2e8] ;  /* 0x0000ba0000157ab9 */ /* 0x000fe20000000800 */
[----:B--2---:R-:W-:Y:S01]  /*4300*/  IADD3 R45, R45, UR11, RZ ;  /* 0x0000000b2d2d7c10 */ /* 0x004fe2000fffe0ff */
[----:B------:R-:W-:Y:S01]  /*4310*/  UIADD3 UR11, UR13, UR21, URZ ;  /* 0x000000150d0b7290 */ /* 0x000fe2000fffe03f */
[----:B---3--:R-:W-:Y:S02]  /*4320*/  IADD3 R44, R44, UR8, RZ ;  /* 0x000000082c2c7c10 */ /* 0x008fe4000fffe0ff */
[C---:B------:R-:W-:Y:S02]  /*4330*/  IADD3 R47, R45.reuse, UR12, RZ ;  /* 0x0000000c2d2f7c10 */ /* 0x040fe4000fffe0ff */
[C---:B------:R-:W-:Y:S02]  /*4340*/  IADD3 R46, R45.reuse, 0x8, RZ ;  /* 0x000000082d2e7810 */ /* 0x040fe40007ffe0ff */
[C---:B------:R-:W-:Y:S02]  /*4350*/  IADD3 R50, R44.reuse, 0x1, RZ ;  /* 0x000000012c327810 */ /* 0x040fe40007ffe0ff */
[----:B------:R-:W-:Y:S02]  /*4360*/  IADD3 R51, R45, UR11, RZ ;  /* 0x0000000b2d337c10 */ /* 0x000fe4000fffe0ff */
[----:B------:R-:W-:Y:S02]  /*4370*/  IMNMX R45, RZ, R47, !PT ;  /* 0x0000002fff2d7217 */ /* 0x000fe40007800200 */
[----:B------:R-:W-:Y:S02]  /*4380*/  IMNMX R47, R51, UR6, PT ;  /* 0x00000006332f7c17 */ /* 0x000fe4000b800200 */
[-C--:B------:R-:W-:Y:S02]  /*4390*/  ISETP.GE.AND P1, PT, R44, R45.reuse, PT ;  /* 0x0000002d2c00720c */ /* 0x080fe40003f26270 */
[----:B------:R-:W-:Y:S01]  /*43a0*/  IADD3 R52, R46, UR12, RZ ;  /* 0x0000000c2e347c10 */ /* 0x000fe2000fffe0ff */
[----:B------:R-:W-:Y:S01]  /*43b0*/  UMOV UR12, UR10 ;  /* 0x0000000a000c7c82 */ /* 0x000fe20008000000 */
[----:B------:R-:W-:Y:S02]  /*43c0*/  ISETP.GE.AND P0, PT, R50, R45, PT ;  /* 0x0000002d3200720c */ /* 0x000fe40003f06270 */
[C---:B------:R-:W-:Y:S02]  /*43d0*/  IADD3 R49, R44.reuse, 0x8, RZ ;  /* 0x000000082c317810 */ /* 0x040fe40007ffe0ff */
[----:B------:R-:W-:Y:S02]  /*43e0*/  IADD3 R48, R44, 0x9, RZ ;  /* 0x000000092c307810 */ /* 0x000fe40007ffe0ff */
[----:B------:R-:W-:Y:S02]  /*43f0*/  IADD3 R51, R46, UR11, RZ ;  /* 0x0000000b2e337c10 */ /* 0x000fe4000fffe0ff */
[-C--:B------:R-:W-:Y:S02]  /*4400*/  ISETP.GE.OR P1, PT, R44, R47.reuse, !P1 ;  /* 0x0000002f2c00720c */ /* 0x080fe40004f26670 */
[----:B------:R-:W-:Y:S02]  /*4410*/  IMNMX R46, RZ, R52, !PT ;  /* 0x00000034ff2e7217 */ /* 0x000fe40007800200 */
[----:B------:R-:W-:Y:S02]  /*4420*/  ISETP.GE.OR P0, PT, R50, R47, !P0 ;  /* 0x0000002f3200720c */ /* 0x000fe40004706670 */
[-C--:B------:R-:W-:Y:S02]  /*4430*/  ISETP.GE.AND P2, PT, R49, R45.reuse, PT ;  /* 0x0000002d3100720c */ /* 0x080fe40003f46270 */
[----:B------:R-:W-:Y:S02]  /*4440*/  FSEL R4, R4, -INF , !P1 ;  /* 0xff80000004047808 */ /* 0x000fe40004800000 */
[----:B------:R-:W-:Y:S02]  /*4450*/  ISETP.GE.AND P1, PT, R48, R45, PT ;  /* 0x0000002d3000720c */ /* 0x000fe40003f26270 */
[----:B------:R-:W-:Y:S02]  /*4460*/  IMNMX R45, R51, UR6, PT ;  /* 0x00000006332d7c17 */ /* 0x000fe4000b800200 */
[----:B------:R-:W-:Y:S02]  /*4470*/  FSEL R5, R5, -INF , !P0 ;  /* 0xff80000005057808 */ /* 0x000fe40004000000 */
[-C--:B------:R-:W-:Y:S02]  /*4480*/  ISETP.GE.AND P0, PT, R44, R46.reuse, PT ;  /* 0x0000002e2c00720c */ /* 0x080fe40003f06270 */
[-C--:B------:R-:W-:Y:S02]  /*4490*/  ISETP.GE.OR P2, PT, R49, R47.reuse, !P2 ;  /* 0x0000002f3100720c */ /* 0x080fe40005746670 */
[----:B------:R-:W-:Y:S02]  /*44a0*/  ISETP.GE.OR P1, PT, R48, R47, !P1 ;  /* 0x0000002f3000720c */ /* 0x000fe40004f26670 */
[-C--:B------:R-:W-:Y:S02]  /*44b0*/  ISETP.GE.OR P0, PT, R44, R45.reuse, !P0 ;  /* 0x0000002d2c00720c */ /* 0x080fe40004706670 */
[----:B------:R-:W-:Y:S02]  /*44c0*/  FSEL R8, R8, -INF , !P2 ;  /* 0xff80000008087808 */ /* 0x000fe40005000000 */
[-C--:B------:R-:W-:Y:S02]  /*44d0*/  ISETP.GE.AND P2, PT, R50, R46.reuse, PT ;  /* 0x0000002e3200720c */ /* 0x080fe40003f46270 */
[----:B------:R-:W-:Y:S02]  /*44e0*/  FSEL R9, R9, -INF , !P1 ;  /* 0xff80000009097808 */ /* 0x000fe40004800000 */
[CC--:B------:R-:W-:Y:S02]  /*44f0*/  ISETP.GE.AND P1, PT, R49.reuse, R46.reuse, PT ;  /* 0x0000002e3100720c */ /* 0x0c0fe40003f26270 */
[----:B------:R-:W-:Y:S02]  /*4500*/  FSEL R6, R6, -INF , !P0 ;  /* 0xff80000006067808 */ /* 0x000fe40004000000 */
[----:B------:R-:W-:Y:S02]  /*4510*/  ISETP.GE.AND P0, PT, R48, R46, PT ;  /* 0x0000002e3000720c */ /* 0x000fe40003f06270 */
[-C--:B------:R-:W-:Y:S02]  /*4520*/  ISETP.GE.OR P2, PT, R50, R45.reuse, !P2 ;  /* 0x0000002d3200720c */ /* 0x080fe40005746670 */
[-C--:B------:R-:W-:Y:S02]  /*4530*/  ISETP.GE.OR P1, PT, R49, R45.reuse, !P1 ;  /* 0x0000002d3100720c */ /* 0x080fe40004f26670 */
[----:B------:R-:W-:Y:S02]  /*4540*/  ISETP.GE.OR P0, PT, R48, R45, !P0 ;  /* 0x0000002d3000720c */ /* 0x000fe40004706670 */
[----:B------:R-:W-:Y:S02]  /*4550*/  FSEL R7, R7, -INF , !P2 ;  /* 0xff80000007077808 */ /* 0x000fe40005000000 */
[----:B------:R-:W-:Y:S02]  /*4560*/  FSEL R10, R10, -INF , !P1 ;  /* 0xff8000000a0a7808 */ /* 0x000fe40004800000 */
[----:B------:R-:W-:Y:S02]  /*4570*/  FSEL R11, R11, -INF , !P0 ;  /* 0xff8000000b0b7808 */ /* 0x000fe40004000000 */
.L_x_98:
[----:B------:R-:W2:Y:S01]  /*4580*/  LDL R61, [R1] ;  /* 0x00000000013d7983 */ /* 0x000ea20000100800 */
[C---:B------:R-:W-:Y:S01]  /*4590*/  FMUL.FTZ R44, R245.reuse, 1.4426950216293334961 ;  /* 0x3fb8aa3bf52c7820 */ /* 0x040fe20000410000 */
[----:B------:R-:W-:Y:S01]  /*45a0*/  FSETP.NEU.FTZ.AND P0, PT, R245, -INF , PT ;  /* 0xff800000f500780b */ /* 0x000fe20003f1d000 */
[----:B------:R-:W-:Y:S01]  /*45b0*/  UISETP.GT.AND UP2, UPT, UR7, UR18, UPT ;  /* 0x000000120700728c */ /* 0x000fe2000bf44270 */
[----:B------:R-:W-:Y:S02]  /*45c0*/  MOV R249, c[0x0][0x22c] ;  /* 0x00008b0000f97a02 */ /* 0x000fe40000000f00 */
[----:B------:R-:W-:Y:S02]  /*45d0*/  FSEL R44, R44, RZ, P0 ;  /* 0x000000ff2c2c7208 */ /* 0x000fe40000000000 */
[----:B------:R-:W-:Y:S01]  /*45e0*/  FSETP.NEU.FTZ.AND P0, PT, R246, -INF , PT ;  /* 0xff800000f600780b */ /* 0x000fe20003f1d000 */
[----:B------:R-:W-:Y:S01]  /*45f0*/  IMAD R249, R249, c[0x0][0x1c0], RZ ;  /* 0x00007000f9f97a24 */ /* 0x000fe200078e02ff */
[----:B------:R-:W-:Y:S01]  /*4600*/  PLOP3.LUT P2, PT, PT, PT, UP2, 0x80, 0x0 ;  /* 0x000000000000781c */ /* 0x000fe20003f4f028 */
[--C-:B------:R-:W-:Y:S02]  /*4610*/  FFMA.FTZ R4, R4, c[0x0][0x23c], -R44.reuse ;  /* 0x00008f0004047a23 */ /* 0x100fe4000001082c */
[--C-:B------:R-:W-:Y:S02]  /*4620*/  FFMA.FTZ R5, R5, c[0x0][0x23c], -R44.reuse ;  /* 0x00008f0005057a23 */ /* 0x100fe4000001082c */
[----:B------:R3:W-:Y:S01]  /*4630*/  MUFU.EX2 R59, R4 ;  /* 0x00000004003b7308 */ /* 0x0007e20000000800 */
[--C-:B------:R-:W-:Y:S02]  /*4640*/  FFMA.FTZ R8, R8, c[0x0][0x23c], -R44.reuse ;  /* 0x00008f0008087a23 */ /* 0x100fe4000001082c */
[----:B------:R-:W-:Y:S07]  /*4650*/  FFMA.FTZ R44, R9, c[0x0][0x23c], -R44 ;  /* 0x00008f00092c7a23 */ /* 0x000fee000001082c */
[----:B------:R-:W4:Y:S10]  /*4660*/  MUFU.EX2 R58, R5 ;  /* 0x00000005003a7308 */ /* 0x000f340000000800 */
[----:B------:R-:W-:Y:S01]  /*4670*/  MUFU.EX2 R55, R8 ;  /* 0x0000000800377308 */ /* 0x000fe20000000800 */
[----:B---3--:R-:W-:Y:S05]  /*4680*/  FMUL.FTZ R4, R246, 1.4426950216293334961 ;  /* 0x3fb8aa3bf6047820 */ /* 0x008fea0000410000 */
[----:B------:R-:W-:Y:S04]  /*4690*/  FSEL R4, R4, RZ, P0 ;  /* 0x000000ff04047208 */ /* 0x000fe80000000000 */
[----:B------:R-:W3:Y:S01]  /*46a0*/  MUFU.EX2 R54, R44 ;  /* 0x0000002c00367308 */ /* 0x000ee20000000800 */
[--C-:B------:R-:W-:Y:S02]  /*46b0*/  FFMA.FTZ R7, R7, c[0x0][0x23c], -R4.reuse ;  /* 0x00008f0007077a23 */ /* 0x100fe40000010804 */
[--C-:B------:R-:W-:Y:S02]  /*46c0*/  FFMA.FTZ R6, R6, c[0x0][0x23c], -R4.reuse ;  /* 0x00008f0006067a23 */ /* 0x100fe40000010804 */
[--C-:B------:R-:W-:Y:S05]  /*46d0*/  FFMA.FTZ R10, R10, c[0x0][0x23c], -R4.reuse ;  /* 0x00008f000a0a7a23 */ /* 0x100fea0000010804 */
[----:B------:R4:W-:Y:S01]  /*46e0*/  MUFU.EX2 R56, R7 ;  /* 0x0000000700387308 */ /* 0x0009e20000000800 */
[----:B------:R-:W-:Y:S09]  /*46f0*/  FFMA.FTZ R4, R11, c[0x0][0x23c], -R4 ;  /* 0x00008f000b047a23 */ /* 0x000ff20000010804 */
[----:B------:R-:W1:Y:S10]  /*4700*/  MUFU.EX2 R57, R6 ;  /* 0x0000000600397308 */ /* 0x000e740000000800 */
[----:B------:R-:W-:Y:S10]  /*4710*/  MUFU.EX2 R53, R10 ;  /* 0x0000000a00357308 */ /* 0x000ff40000000800 */
[----:B------:R-:W1:Y:S01]  /*4720*/  MUFU.EX2 R52, R4 ;  /* 0x0000000400347308 */ /* 0x000e620000000800 */
[----:B----4-:R-:W-:Y:S02]  /*4730*/  F2FP.PACK_AB R7, R58, R59 ;  /* 0x0000003b3a07723e */ /* 0x010fe400000000ff */
[----:B---3--:R-:W-:Y:S02]  /*4740*/  F2FP.PACK_AB R5, R54, R55 ;  /* 0x000000373605723e */ /* 0x008fe400000000ff */
[----:B-1----:R-:W-:Y:S01]  /*4750*/  F2FP.PACK_AB R6, R56, R57 ;  /* 0x000000393806723e */ /* 0x002fe200000000ff */
[----:B------:R-:W-:Y:S01]  /*4760*/  STS [R250+0x15000], R7 ;  /* 0x01500007fa007388 */ /* 0x000fe20000000800 */
[----:B------:R-:W-:Y:S05]  /*4770*/  F2FP.PACK_AB R4, R52, R53 ;  /* 0x000000353404723e */ /* 0x000fea00000000ff */
[----:B--2---:R-:W-:Y:S06]  /*4780*/  STS [R61+0x15000], R6 ;  /* 0x015000063d007388 */ /* 0x004fec0000000800 */
[----:B------:R-:W-:Y:S06]  /*4790*/  STS [R251+0x15000], R5 ;  /* 0x01500005fb007388 */ /* 0x000fec0000000800 */
[----:B------:R-:W-:Y:S06]  /*47a0*/  STS [R252+0x15000], R4 ;  /* 0x01500004fc007388 */ /* 0x000fec0000000800 */
[----:B------:R-:W1:Y:S06]  /*47b0*/  LDSM.16.M88.4 R8, [R2+0x8000] ;  /* 0x008000000208783b */ /* 0x000e6c0000000200 */
[----:B------:R-:W2:Y:S06]  /*47c0*/  LDSM.16.M88.4 R44, [R3+0x8000] ;  /* 0x00800000032c783b */ /* 0x000eac0000000200 */
[----:B------:R-:W3:Y:S01]  /*47d0*/  LDSM.16.M88.4 R48, [R228+0x8000] ;  /* 0x00800000e430783b */ /* 0x000ee20000000200 */
[C---:B-1----:R-:W-:Y:S08]  /*47e0*/  HMMA.16816.F32 R4, R8.reuse, R132, RZ ;  /* 0x000000840804723c */ /* 0x042ff000000018ff */
[----:B------:R-:W-:Y:S11]  /*47f0*/  HMMA.16816.F32 R8, R8, R134, RZ ;  /* 0x000000860808723c */ /* 0x000ff600000018ff */
[----:B------:R-:W-:Y:S05]  /*4800*/  @!UPT UIADD3 URZ, URZ, URZ, URZ ;  /* 0x0000003f3f3ff290 */ /* 0x000fea000fffe03f */
[C---:B--2---:R-:W-:Y:S08]  /*4810*/  HMMA.16816.F32 R4, R44.reuse, R136, R4 ;  /* 0x000000882c04723c */ /* 0x044ff00000001804 */
[----:B------:R-:W-:Y:S01]  /*4820*/  HMMA.16816.F32 R8, R44, R138, R8 ;  /* 0x0000008a2c08723c */ /* 0x000fe20000001808 */
[----:B------:R-:W1:Y:S11]  /*4830*/  LDSM.16.M88.4 R44, [R227+0x8000] ;  /* 0x00800000e32c783b */ /* 0x000e760000000200 */
[----:B------:R-:W-:Y:S04]  /*4840*/  @!UPT UIADD3 URZ, URZ, URZ, URZ ;  /* 0x0000003f3f3ff290 */ /* 0x000fe8000fffe03f */
[C---:B---3--:R-:W-:Y:S08]  /*4850*/  HMMA.16816.F32 R4, R48.reuse, R140, R4 ;  /* 0x0000008c3004723c */ /* 0x048ff00000001804 */
[----:B------:R-:W-:Y:S01]  /*4860*/  HMMA.16816.F32 R8, R48, R142, R8 ;  /* 0x0000008e3008723c */ /* 0x000fe20000001808 */
[----:B------:R-:W2:Y:S11]  /*4870*/  LDSM.16.M88.4 R48, [R2+0xa000] ;  /* 0x00a000000230783b */ /* 0x000eb60000000200 */
[----:B------:R-:W-:Y:S04]  /*4880*/  @!UPT UIADD3 URZ, URZ, URZ, URZ ;  /* 0x0000003f3f3ff290 */ /* 0x000fe8000fffe03f */
[C---:B-1----:R-:W-:Y:S08]  /*4890*/  HMMA.16816.F32 R4, R44.reuse, R144, R4 ;  /* 0x000000902c04723c */ /* 0x042ff00000001804 */
[----:B------:R-:W-:Y:S01]  /*48a0*/  HMMA.16816.F32 R8, R44, R146, R8 ;  /* 0x000000922c08723c */ /* 0x000fe20000001808 */
[----:B------:R-:W1:Y:S11]  /*48b0*/  LDSM.16.M88.4 R44, [R3+0xa000] ;  /* 0x00a00000032c783b */ /* 0x000e760000000200 */
[----:B------:R-:W-:Y:S04]  /*48c0*/  @!UPT UIADD3 URZ, URZ, URZ, URZ ;  /* 0x0000003f3f3ff290 */ /* 0x000fe8000fffe03f */
[C---:B--2---:R-:W-:Y:S08]  /*48d0*/  HMMA.16816.F32 R4, R48.reuse, R148, R4 ;  /* 0x000000943004723c */ /* 0x044ff00000001804 */
        /* <DEDUP_REMOVED lines=40> */
[----:B------:R-:W-:Y:S11]  /*4b60*/  HMMA.16816.F32 R8, R48, R190, R8 ;  /* 0x000000be3008723c */ /* 0x000ff60000001808 */
[----:B------:R-:W-:Y:S05]  /*4b70*/  @!UPT UIADD3 URZ, URZ, URZ, URZ ;  /* 0x0000003f3f3ff290 */ /* 0x000fea000fffe03f */
[C---:B-1----:R-:W-:Y:S08]  /*4b80*/  HMMA.16816.F32 R4, R44.reuse, R192, R4 ;  /* 0x000000c02c04723c */ /* 0x042ff00000001804 */
[----:B------:R-:W-:Y:S11]  /*4b90*/  HMMA.16816.F32 R8, R44, R194, R8 ;  /* 0x000000c22c08723c */ /* 0x000ff60000001808 */
[----:B------:R-:W-:Y:S05]  /*4ba0*/  @!UPT UIADD3 URZ, URZ, URZ, URZ ;  /* 0x0000003f3f3ff290 */ /* 0x000fea000fffe03f */
[C---:B-----5:R-:W-:Y:S02]  /*4bb0*/  FADD.FTZ R4, -R62.reuse, R4 ;  /* 0x000000043e047221 */ /* 0x060fe40000010100 */
[----:B------:R-:W-:Y:S02]  /*4bc0*/  FADD.FTZ R5, -R62, R5 ;  /* 0x000000053e057221 */ /* 0x000fe40000010100 */
[----:B------:R-:W-:Y:S02]  /*4bd0*/  FMUL.FTZ R46, R59, R4 ;  /* 0x000000043b2e7220 */ /* 0x000fe40000410000 */
[----:B------:R-:W-:Y:S02]  /*4be0*/  FMUL.FTZ R45, R58, R5 ;  /* 0x000000053a2d7220 */ /* 0x000fe40000410000 */
[C---:B------:R-:W-:Y:S02]  /*4bf0*/  FADD.FTZ R6, -R60.reuse, R6 ;  /* 0x000000063c067221 */ /* 0x040fe40000010100 */
[----:B------:R-:W-:Y:S02]  /*4c00*/  FADD.FTZ R7, -R60, R7 ;  /* 0x000000073c077221 */ /* 0x000fe40000010100 */
[----:B------:R-:W-:Y:S02]  /*4c10*/  FMUL.FTZ R44, R57, R6 ;  /* 0x00000006392c7220 */ /* 0x000fe40000410000 */
[----:B------:R-:W-:Y:S01]  /*4c20*/  FMUL.FTZ R6, R56, R7 ;  /* 0x0000000738067220 */ /* 0x000fe20000410000 */
[----:B------:R-:W-:Y:S01]  /*4c30*/  F2FP.PACK_AB R7, R45, R46 ;  /* 0x0000002e2d07723e */ /* 0x000fe200000000ff */
[C---:B------:R-:W-:Y:S02]  /*4c40*/  FADD.FTZ R8, -R62.reuse, R8 ;  /* 0x000000083e087221 */ /* 0x040fe40000010100 */
[----:B------:R-:W-:Y:S01]  /*4c50*/  FADD.FTZ R9, -R62, R9 ;  /* 0x000000093e097221 */ /* 0x000fe20000010100 */
[----:B------:R-:W-:Y:S01]  /*4c60*/  F2FP.PACK_AB R6, R6, R44 ;  /* 0x0000002c0606723e */ /* 0x000fe200000000ff */
[----:B------:R-:W-:Y:S01]  /*4c70*/  STS [R250+0x14000], R7 ;  /* 0x01400007fa007388 */ /* 0x000fe20000000800 */
        /* <DEDUP_REMOVED lines=20> */
[-C--:B-1----:R-:W-:Y:S05]  /*4dc0*/  HMMA.16816.F32 R12, R4, R8.reuse, R12 ;  /* 0x00000008040c723c */ /* 0x082fea000000180c */
[----:B------:R-:W-:Y:S03]  /*4dd0*/  LDSM.16.MT88.4 R68, [R224+0x15800] ;  /* 0x01580000e044783b */ /* 0x000fe60000004200 */
[C---:B--2---:R-:W-:Y:S08]  /*4de0*/  HMMA.16816.F32 R16, R44.reuse, R8, R16 ;  /* 0x000000082c10723c */ /* 0x044ff00000001810 */
[-C--:B------:R-:W-:Y:S08]  /*4df0*/  HMMA.16816.F32 R20, R44, R10.reuse, R20 ;  /* 0x0000000a2c14723c */ /* 0x080ff00000001814 */
[C---:B------:R-:W-:Y:S01]  /*4e00*/  HMMA.16816.F32 R24, R4.reuse, R10, R24 ;  /* 0x0000000a0418723c */ /* 0x040fe20000001818 */
[----:B------:R-:W-:Y:S07]  /*4e10*/  LDSM.16.MT88.4 R8, [R226+0x15800] ;  /* 0x01580000e208783b */ /* 0x000fee0000004200 */
[-C--:B---3--:R-:W-:Y:S08]  /*4e20*/  HMMA.16816.F32 R28, R4, R48.reuse, R28 ;  /* 0x00000030041c723c */ /* 0x088ff0000000181c */
[C---:B------:R-:W-:Y:S08]  /*4e30*/  HMMA.16816.F32 R32, R44.reuse, R48, R32 ;  /* 0x000000302c20723c */ /* 0x040ff00000001820 */
[-C--:B------:R-:W-:Y:S01]  /*4e40*/  HMMA.16816.F32 R36, R44, R50.reuse, R36 ;  /* 0x000000322c24723c */ /* 0x080fe20000001824 */
[----:B------:R-:W1:Y:S07]  /*4e50*/  LDSM.16.MT88.4 R44, [R0+0x9000] ;  /* 0x00900000002c783b */ /* 0x000e6e0000004200 */
[----:B------:R-:W-:Y:S01]  /*4e60*/  HMMA.16816.F32 R40, R4, R50, R40 ;  /* 0x000000320428723c */ /* 0x000fe20000001828 */
[----:B------:R-:W2:Y:S06]  /*4e70*/  LDSM.16.MT88.4 R4, [R0+0xd000] ;  /* 0x00d000000004783b */ /* 0x000eac0000004200 */
[----:B------:R-:W-:Y:S01]  /*4e80*/  LDSM.16.MT88.4 R48, [R226+0x15c00] ;  /* 0x015c0000e230783b */ /* 0x000fe20000004200 */
[-C--:B----4-:R-:W-:Y:S08]  /*4e90*/  HMMA.16816.F32 R12, R52, R56.reuse, R12 ;  /* 0x00000038340c723c */ /* 0x090ff0000000180c */
[C---:B------:R-:W-:Y:S08]  /*4ea0*/  HMMA.16816.F32 R16, R60.reuse, R56, R16 ;  /* 0x000000383c10723c */ /* 0x040ff00000001810 */
[-C--:B------:R-:W-:Y:S08]  /*4eb0*/  HMMA.16816.F32 R20, R60, R58.reuse, R20 ;  /* 0x0000003a3c14723c */ /* 0x080ff00000001814 */
[C---:B------:R-:W-:Y:S01]  /*4ec0*/  HMMA.16816.F32 R24, R52.reuse, R58, R24 ;  /* 0x0000003a3418723c */ /* 0x040fe20000001818 */
[----:B------:R-:W3:Y:S07]  /*4ed0*/  LDSM.16.MT88.4 R56, [R0+0x9800] ;  /* 0x009800000038783b */ /* 0x000eee0000004200 */
[-C--:B------:R-:W-:Y:S08]  /*4ee0*/  HMMA.16816.F32 R28, R52, R64.reuse, R28 ;  /* 0x00000040341c723c */ /* 0x080ff0000000181c */
[C---:B------:R-:W-:Y:S08]  /*4ef0*/  HMMA.16816.F32 R32, R60.reuse, R64, R32 ;  /* 0x000000403c20723c */ /* 0x040ff00000001820 */
[-C--:B------:R-:W-:Y:S01]  /*4f00*/  HMMA.16816.F32 R36, R60, R66.reuse, R36 ;  /* 0x000000423c24723c */ /* 0x080fe20000001824 */
[----:B------:R-:W4:Y:S07]  /*4f10*/  LDSM.16.MT88.4 R60, [R224+0x15c00] ;  /* 0x015c0000e03c783b */ /* 0x000f2e0000004200 */
[----:B------:R-:W-:Y:S01]  /*4f20*/  HMMA.16816.F32 R40, R52, R66, R40 ;  /* 0x000000423428723c */ /* 0x000fe20000001828 */
[----:B------:R-:W3:Y:S06]  /*4f30*/  LDSM.16.MT88.4 R52, [R0+0xd800] ;  /* 0x00d800000034783b */ /* 0x000eec0000004200 */
[----:B------:R-:W-:Y:S01]  /*4f40*/  BAR.SYNC.DEFER_BLOCKING 0x0 ;  /* 0x0000000000007b1d */ /* 0x000fe20000010000 */
[-C--:B-1----:R-:W-:Y:S08]  /*4f50*/  HMMA.16816.F32 R12, R8, R44.reuse, R12 ;  /* 0x0000002c080c723c */ /* 0x082ff0000000180c */
[C---:B------:R-:W-:Y:S08]  /*4f60*/  HMMA.16816.F32 R16, R68.reuse, R44, R16 ;  /* 0x0000002c4410723c */ /* 0x040ff00000001810 */
[-C--:B------:R-:W-:Y:S08]  /*4f70*/  HMMA.16816.F32 R20, R68, R46.reuse, R20 ;  /* 0x0000002e4414723c */ /* 0x080ff00000001814 */
[C---:B------:R-:W-:Y:S08]  /*4f80*/  HMMA.16816.F32 R24, R8.reuse, R46, R24 ;  /* 0x0000002e0818723c */ /* 0x040ff00000001818 */
[-C--:B--2---:R-:W-:Y:S08]  /*4f90*/  HMMA.16816.F32 R28, R8, R4.reuse, R28 ;  /* 0x00000004081c723c */ /* 0x084ff0000000181c */
[C---:B------:R-:W-:Y:S07]  /*4fa0*/  HMMA.16816.F32 R32, R68.reuse, R4, R32 ;  /* 0x000000044420723c */ /* 0x040fee0000001820 */
[----:B------:R-:W-:Y:S01]  /*4fb0*/  LEA R4, -R249, RZ, 0x6 ;  /* 0x000000fff9047211 */ /* 0x000fe200078e31ff */
[-C--:B------:R-:W-:Y:S04]  /*4fc0*/  HMMA.16816.F32 R36, R68, R6.reuse, R36 ;  /* 0x000000064424723c */ /* 0x080fe80000001824 */
[C---:B------:R-:W-:Y:S04]  /*4fd0*/  LEA R238, P0, R4.reuse, R238, 0x2 ;  /* 0x000000ee04ee7211 */ /* 0x040fe800078010ff */
[----:B------:R-:W-:Y:S04]  /*4fe0*/  HMMA.16816.F32 R40, R8, R6, R40 ;  /* 0x000000060828723c */ /* 0x000fe80000001828 */
[----:B------:R-:W-:Y:S04]  /*4ff0*/  LEA.HI.X.SX32 R239, R4, R239, 0x2, P0 ;  /* 0x000000ef04ef7211 */ /* 0x000fe800000f16ff */
[-C--:B---3--:R-:W-:Y:S08]  /*5000*/  HMMA.16816.F32 R12, R48, R56.reuse, R12 ;  /* 0x00000038300c723c */ /* 0x088ff0000000180c */
[C---:B----4-:R-:W-:Y:S08]  /*5010*/  HMMA.16816.F32 R16, R60.reuse, R56, R16 ;  /* 0x000000383c10723c */ /* 0x050ff00000001810 */
[-C--:B------:R-:W-:Y:S08]  /*5020*/  HMMA.16816.F32 R20, R60, R58.reuse, R20 ;  /* 0x0000003a3c14723c */ /* 0x080ff00000001814 */
[C---:B------:R-:W-:Y:S08]  /*5030*/  HMMA.16816.F32 R24, R48.reuse, R58, R24 ;  /* 0x0000003a3018723c */ /* 0x040ff00000001818 */
[-C--:B------:R-:W-:Y:S08]  /*5040*/  HMMA.16816.F32 R28, R48, R52.reuse, R28 ;  /* 0x00000034301c723c */ /* 0x080ff0000000181c */
        /* <DEDUP_REMOVED lines=18> */
[C---:B------:R-:W-:Y:S02]  /*5170*/  @!P4 LEA R10, P0, R6.reuse, R241, 0x1 ;  /* 0x000000f1060ac211 */ /* 0x040fe400078008ff */
[C-C-:B------:R-:W-:Y:S01]  /*5180*/  LEA.HI.X R7, R47.reuse, R7, R48.reuse, 0x5, P1 ;  /* 0x000000072f077211 */ /* 0x140fe200008f2c30 */
[----:B------:R1:W-:Y:S01]  /*5190*/  @P5 STS.128 [R237+0xa000], RZ ;  /* 0x00a000ffed005388 */ /* 0x0003e20000000c00 */
[C---:B------:R-:W-:Y:S02]  /*51a0*/  @!P5 LEA R44, P1, R6.reuse, R241, 0x1 ;  /* 0x000000f1062cd211 */ /* 0x040fe400078208ff */
[CCC-:B------:R-:W-:Y:S01]  /*51b0*/  @!P4 LEA.HI.X R11, R6.reuse, R243.reuse, R7.reuse, 0x1, P0 ;  /* 0x000000f3060bc211 */ /* 0x1c0fe200000f0c07 */
        /* <DEDUP_REMOVED lines=42> */
.L_x_99:
        /* <DEDUP_REMOVED lines=39> */
[C---:B------:R-:W-:Y:S07]  /*56d0*/  HMMA.16816.F32 R8, R208.reuse, R204, R8 ;  /* 0x000000ccd008723c */ /* 0x040fee0000001808 */
[C---:B------:R-:W-:Y:S01]  /*56e0*/  IMAD.SHL.U32 R204, R249.reuse, 0x8, RZ ;  /* 0x00000008f9cc7824 */ /* 0x040fe200078e00ff */
[-C--:B------:R-:W-:Y:S04]  /*56f0*/  HMMA.16816.F32 R44, R208, R206.reuse, R44 ;  /* 0x000000ced02c723c */ /* 0x080fe8000000182c */
[----:B------:R-:W-:Y:S01]  /*5700*/  IMAD.SHL.U32 R205, R249, 0x10, RZ ;  /* 0x00000010f9cd7824 */ /* 0x000fe200078e00ff */
[CC--:B--2---:R-:W-:Y:S02]  /*5710*/  LEA R196, P0, R204.reuse, R238.reuse, 0x2 ;  /* 0x000000eeccc47211 */ /* 0x0c4fe400078010ff */
[----:B------:R2:W-:Y:S01]  /*5720*/  RED.E.ADD.F32.FTZ.RN.STRONG.GPU [R238.64], R4 ;  /* 0x00000004ee00798e */ /* 0x0005e2000c10e784 */
[C---:B------:R-:W-:Y:S04]  /*5730*/  HMMA.16816.F32 R48, R200.reuse, R206, R48 ;  /* 0x000000cec830723c */ /* 0x040fe80000001830 */
[-C--:B------:R-:W-:Y:S02]  /*5740*/  LEA.HI.X.SX32 R197, R204, R239.reuse, 0x2, P0 ;  /* 0x000000efccc57211 */ /* 0x080fe400000f16ff */
[-C--:B------:R-:W-:Y:S01]  /*5750*/  LEA R198, P1, R205, R238.reuse, 0x2 ;  /* 0x000000eecdc67211 */ /* 0x080fe200078210ff */
[----:B------:R-:W-:Y:S01]  /*5760*/  IMAD R206, R249, 0x28, RZ ;  /* 0x00000028f9ce7824 */ /* 0x000fe200078e02ff */
[-C--:B------:R-:W-:Y:S01]  /*5770*/  HMMA.16816.F32 R52, R200, R212.reuse, R52 ;  /* 0x000000d4c834723c */ /* 0x080fe20000001834 */
[----:B------:R3:W-:Y:S03]  /*5780*/  RED.E.ADD.F32.FTZ.RN.STRONG.GPU [R196.64], R5 ;  /* 0x00000005c400798e */ /* 0x0007e6000c10e784 */
[-C--:B------:R-:W-:Y:S04]  /*5790*/  LEA.HI.X.SX32 R199, R205, R239.reuse, 0x2, P1 ;  /* 0x000000efcdc77211 */ /* 0x080fe800008f16ff */
[C---:B------:R-:W-:Y:S01]  /*57a0*/  HMMA.16816.F32 R56, R208.reuse, R212, R56 ;  /* 0x000000d4d038723c */ /* 0x040fe20000001838 */
[----:B------:R4:W-:Y:S07]  /*57b0*/  RED.E.ADD.F32.FTZ.RN.STRONG.GPU [R198.64], R6 ;  /* 0x00000006c600798e */ /* 0x0009ee000c10e784 */
[-C--:B------:R-:W-:Y:S08]  /*57c0*/  HMMA.16816.F32 R60, R208, R214.reuse, R60 ;  /* 0x000000d6d03c723c */ /* 0x080ff0000000183c */
[C---:B------:R-:W-:Y:S08]  /*57d0*/  HMMA.16816.F32 R64, R200.reuse, R214, R64 ;  /* 0x000000d6c840723c */ /* 0x040ff00000001840 */
[-C--:B------:R-:W-:Y:S08]  /*57e0*/  HMMA.16816.F32 R68, R200, R216.reuse, R68 ;  /* 0x000000d8c844723c */ /* 0x080ff00000001844 */
        /* <DEDUP_REMOVED lines=9> */
[-C--:B--2---:R-:W-:Y:S01]  /*5880*/  LEA R4, P0, R201, R238.reuse, 0x2 ;  /* 0x000000eec9047211 */ /* 0x084fe200078010ff */
[----:B------:R-:W-:Y:S01]  /*5890*/  IMAD R202, R249, 0x30, RZ ;  /* 0x00000030f9ca7824 */ /* 0x000fe200078e02ff */
[-C--:B------:R-:W-:Y:S01]  /*58a0*/  LEA R200, P1, R203, R238.reuse, 0x2 ;  /* 0x000000eecbc87211 */ /* 0x080fe200078210ff */
[----:B------:R-:W-:Y:S01]  /*58b0*/  IMAD R249, R249, 0x38, RZ ;  /* 0x00000038f9f97824 */ /* 0x000fe200078e02ff */
[-C--:B---3--:R-:W-:Y:S02]  /*58c0*/  LEA.HI.X.SX32 R5, R201, R239.reuse, 0x2, P0 ;  /* 0x000000efc9057211 */ /* 0x088fe400000f16ff */
[CC--:B----4-:R-:W-:Y:S02]  /*58d0*/  LEA R198, P0, R206.reuse, R238.reuse, 0x2 ;  /* 0x000000eecec67211 */ /* 0x0d0fe400078010ff */
[-C--:B------:R-:W-:Y:S01]  /*58e0*/  LEA.HI.X.SX32 R201, R203, R239.reuse, 0x2, P1 ;  /* 0x000000efcbc97211 */ /* 0x080fe200008f16ff */
[----:B------:R1:W-:Y:S01]  /*58f0*/  RED.E.ADD.F32.FTZ.RN.STRONG.GPU [R4.64], R7 ;  /* 0x000000070400798e */ /* 0x0003e2000c10e784 */
[-C--:B------:R-:W-:Y:S02]  /*5900*/  LEA.HI.X.SX32 R199, R206, R239.reuse, 0x2, P0 ;  /* 0x000000efcec77211 */ /* 0x080fe400000f16ff */
[CC--:B------:R-:W-:Y:S01]  /*5910*/  LEA R6, P0, R249.reuse, R238.reuse, 0x2 ;  /* 0x000000eef9067211 */ /* 0x0c0fe200078010ff */
[----:B------:R-:W-:Y:S04]  /*5920*/  RED.E.ADD.F32.FTZ.RN.STRONG.GPU [R200.64], R8 ;  /* 0x00000008c800798e */ /* 0x000fe8000c10e784 */
[----:B------:R2:W-:Y:S01]  /*5930*/  RED.E.ADD.F32.FTZ.RN.STRONG.GPU [R198.64], R9 ;  /* 0x00000009c600798e */ /* 0x0005e2000c10e784 */
[CC--:B-1----:R-:W-:Y:S02]  /*5940*/  LEA R4, P1, R202.reuse, R238.reuse, 0x2 ;  /* 0x000000eeca047211 */ /* 0x0c2fe400078210ff */
[-C--:B------:R-:W-:Y:S02]  /*5950*/  LEA.HI.X.SX32 R7, R249, R239.reuse, 0x2, P0 ;  /* 0x000000eff9077211 */ /* 0x080fe400000f16ff */
[-C--:B------:R-:W-:Y:S02]  /*5960*/  LEA.HI.X.SX32 R5, R202, R239.reuse, 0x2, P1 ;  /* 0x000000efca057211 */ /* 0x080fe400008f16ff */
[----:B--2---:R-:W-:Y:S03]  /*5970*/  IADD3 R9, R205, 0x20, RZ ;  /* 0x00000020cd097810 */ /* 0x004fe60007ffe0ff */
[----:B------:R1:W-:Y:S01]  /*5980*/  RED.E.ADD.F32.FTZ.RN.STRONG.GPU [R4.64], R10 ;  /* 0x0000000a0400798e */ /* 0x0003e2000c10e784 */
[CC--:B------:R-:W-:Y:S03]  /*5990*/  LEA R8, P0, R9.reuse, R238.reuse, 0x2 ;  /* 0x000000ee09087211 */ /* 0x0c0fe600078010ff */
[----:B------:R2:W-:Y:S04]  /*59a0*/  RED.E.ADD.F32.FTZ.RN.STRONG.GPU [R6.64], R11 ;  /* 0x0000000b0600798e */ /* 0x0005e8000c10e784 */
[----:B------:R3:W-:Y:S04]  /*59b0*/  RED.E.ADD.F32.FTZ.RN.STRONG.GPU [R238.64+0x80], R48 ;  /* 0x00008030ee00798e */ /* 0x0007e8000c10e784 */
[----:B------:R4:W-:Y:S01]  /*59c0*/  RED.E.ADD.F32.FTZ.RN.STRONG.GPU [R196.64+0x80], R49 ;  /* 0x00008031c400798e */ /* 0x0009e2000c10e784 */
[C---:B-1----:R-:W-:Y:S01]  /*59d0*/  IMAD.IADD R4, R204.reuse, 0x1, R9 ;  /* 0x00000001cc047824 */ /* 0x042fe200078e0209 */
[-C--:B------:R-:W-:Y:S03]  /*59e0*/  LEA.HI.X.SX32 R9, R9, R239.reuse, 0x2, P0 ;  /* 0x000000ef09097211 */ /* 0x080fe600000f16ff */
[----:B--2---:R-:W-:Y:S01]  /*59f0*/  IMAD.IADD R6, R204, 0x1, R4 ;  /* 0x00000001cc067824 */ /* 0x004fe200078e0204 */
[-C--:B------:R-:W-:Y:S01]  /*5a00*/  LEA R198, P0, R4, R238.reuse, 0x2 ;  /* 0x000000ee04c67211 */ /* 0x080fe200078010ff */
[----:B------:R1:W-:Y:S02]  /*5a10*/  RED.E.ADD.F32.FTZ.RN.STRONG.GPU [R8.64], R50 ;  /* 0x000000320800798e */ /* 0x0003e4000c10e784 */
[----:B------:R-:W-:Y:S01]  /*5a20*/  IMAD.IADD R5, R204, 0x1, R6 ;  /* 0x00000001cc057824 */ /* 0x000fe200078e0206 */
[-C--:B------:R-:W-:Y:S02]  /*5a30*/  LEA.HI.X.SX32 R199, R4, R239.reuse, 0x2, P0 ;  /* 0x000000ef04c77211 */ /* 0x080fe400000f16ff */
[-C--:B------:R-:W-:Y:S01]  /*5a40*/  LEA R10, P1, R6, R238.reuse, 0x2 ;  /* 0x000000ee060a7211 */ /* 0x080fe200078210ff */
[----:B------:R-:W-:Y:S01]  /*5a50*/  IMAD.IADD R4, R204, 0x1, R5 ;  /* 0x00000001cc047824 */ /* 0x000fe200078e0205 */
[CC--:B---3--:R-:W-:Y:S01]  /*5a60*/  LEA R48, P0, R5.reuse, R238.reuse, 0x2 ;  /* 0x000000ee05307211 */ /* 0x0c8fe200078010ff */
[----:B------:R-:W-:Y:S01]  /*5a70*/  RED.E.ADD.F32.FTZ.RN.STRONG.GPU [R198.64], R51 ;  /* 0x00000033c600798e */ /* 0x000fe2000c10e784 */
        /* <DEDUP_REMOVED lines=11> */
[----:B------:R2:W-:Y:S04]  /*5b30*/  RED.E.ADD.F32.FTZ.RN.STRONG.GPU [R6.64], R47 ;  /* 0x0000002f0600798e */ /* 0x0005e8000c10e784 */
[----:B------:R-:W-:Y:S01]  /*5b40*/  RED.E.ADD.F32.FTZ.RN.STRONG.GPU [R238.64+0x100], R52 ;  /* 0x00010034ee00798e */ /* 0x000fe2000c10e784 */
[----:B------:R-:W-:Y:S03]  /*5b50*/  IMAD.IADD R4, R204, 0x1, R10 ;  /* 0x00000001cc047824 */ /* 0x000fe600078e020a */
        /* <DEDUP_REMOVED lines=213> */
[C---:B------:R-:W-:Y:S01]  /*68b0*/  @!P4 LEA R10, P2, R6.reuse, R240, 0x1 ;  /* 0x000000f0060ac211 */ /* 0x040fe200078408ff */
[----:B------:R1:W-:Y:S01]  /*68c0*/  @P3 STS.128 [R237], RZ ;  /* 0x000000ffed003388 */ /* 0x0003e20000000c00 */
[C---:B------:R-:W-:Y:S02]  /*68d0*/  LEA.HI.X R7, R47.reuse, R8, R48, 0x5, P1 ;  /* 0x000000082f077211 */ /* 0x040fe400008f2c30 */
[C---:B------:R-:W-:Y:S01]  /*68e0*/  @!P6 LEA R8, P1, R6.reuse, R240, 0x1 ;  /* 0x000000f00608e211 */ /* 0x040fe200078208ff */
[----:B------:R-:W-:Y:S01]  /*68f0*/  @!PT LDS RZ, [RZ] ;  /* 0x00000000fffff984 */ /* 0x000fe20000000800 */
[----:B------:R-:W-:Y:S01]  /*6900*/  @!PT LDS RZ, [RZ] ;  /* 0x00000000fffff984 */ /* 0x000fe20000000800 */
[----:B------:R-:W-:Y:S01]  /*6910*/  @!PT LDS RZ, [RZ] ;  /* 0x00000000fffff984 */ /* 0x000fe20000000800 */
[----:B------:R1:W-:Y:S01]  /*6920*/  @!P3 LDGSTS.E.BYPASS.LTC128B.128 [R237], [R4.64] ;  /* 0x0000000004edbfae */ /* 0x0003e2000b901d44 */
[C-C-:B------:R-:W-:Y:S01]  /*6930*/  @!P5 LEA.HI.X R45, R6.reuse, R242, R7.reuse, 0x1, P0 ;  /* 0x000000f2062dd211 */ /* 0x140fe200000f0c07 */
[----:B------:R-:W-:Y:S01]  /*6940*/  IMAD.MOV.U32 R240, RZ, RZ, R4 ;  /* 0x000000fffff07224 */ /* 0x000fe200078e0004 */
[C---:B------:R-:W-:Y:S01]  /*6950*/  @!P3 LEA R46, P0, R47.reuse, R4, 0x6 ;  /* 0x000000042f2eb211 */ /* 0x040fe200078030ff */
[----:B------:R1:W-:Y:S01]  /*6960*/  @P5 STS.128 [R237+0x2000], RZ ;  /* 0x002000ffed005388 */ /* 0x0003e20000000c00 */
[CCC-:B------:R-:W-:Y:S02]  /*6970*/  @!P4 LEA.HI.X R11, R6.reuse, R242.reuse, R7.reuse, 0x1, P2 ;  /* 0x000000f2060bc211 */ /* 0x1c0fe400010f0c07 */
        /* <DEDUP_REMOVED lines=38> */
.L_x_100:
[----:B------:R-:W-:Y:S02]  /*6be0*/  UISETP.GT.AND UP0, UPT, UR7, UR18, UPT ;  /* 0x000000120700728c */ /* 0x000fe4000bf04270 */
[----:B------:R-:W-:Y:S04]  /*6bf0*/  UIADD3 UR7, UR7, -0x1, URZ ;  /* 0xffffffff07077890 */ /* 0x000fe8000fffe03f */
[----:B------:R-:W-:Y:S11]  /*6c00*/  PLOP3.LUT P0, PT, PT, PT, UP0, 0x80, 0x0 ;  /* 0x000000000000781c */ /* 0x000ff60003f0f008 */
[----:B------:R-:W-:Y:S02]  /*6c10*/  @!UPT UIADD3 URZ, URZ, URZ, URZ ;  /* 0x0000003f3f3ff290 */ /* 0x000fe4000fffe03f */
[----:B------:R-:W-:-:S05]  /*6c20*/  @P0 BRA `(.L_x_101) ;  /* 0xffffd10000000947 */ /* 0x000fca000383ffff */
[----:B------:R-:W2:Y:S01]  /*6c30*/  LDL R48, [R1+0x4] ;  /* 0x0000040001307983 */ /* 0x000ea20000100800 */
        /* <DEDUP_REMOVED lines=117> */
.L_x_102:
[----:B------:R-:W-:Y:S02]  /*7390*/  @UP0 UIADD3 UR7, UR22, UR24, URZ ;  /* 0x0000001816070290 */ /* 0x000fe4000fffe03f */
[----:B------:R-:W-:Y:S02]  /*73a0*/  ULDC.64 UR12, c[0x0][0x3a8] ;  /* 0x0000ea00000c7ab9 */ /* 0x000fe40000000a00 */
[----:B------:R-:W-:-:S04]  /*73b0*/  @UP0 UIMAD.WIDE.U32 UR10, UR7, UR12, URZ ;  /* 0x0000000c070a02a5 */ /* 0x000fc8000f8e003f */
[----:B------:R-:W-:Y:S01]  /*73c0*/  @UP0 UIMAD UR13, UR7, UR13, UR11 ;  /* 0x0000000d070d02a4 */ /* 0x000fe2000f8e020b */
        /* <DEDUP_REMOVED lines=12> */
.L_x_103:
[----:B------:R-:W-:Y:S01]  /*7490*/  BAR.SYNC.DEFER_BLOCKING 0x0 ;  /* 0x0000000000007b1d */ /* 0x000fe20000010000 */
[----:B------:R-:W-:Y:S01]  /*74a0*/  UIADD3 UR6, -UR8, UR6, URZ ;  /* 0x0000000608067290 */ /* 0x000fe2000fffe13f */
[C---:B-1----:R-:W-:Y:S02]  /*74b0*/  IADD3 R42, R244.reuse, 0x40, RZ ;  /* 0x00000040f42a7810 */ /* 0x042fe40007ffe0ff */
[C---:B------:R-:W-:Y:S02]  /*74c0*/  IADD3 R41, R244.reuse, 0x80, RZ ;  /* 0x00000080f4297810 */ /* 0x040fe40007ffe0ff */
[----:B------:R-:W1:Y:S01]  /*74d0*/  S2R R45, SR_TID.X ;  /* 0x00000000002d7919 */ /* 0x000e620000002100 */
[----:B------:R-:W-:Y:S01]  /*74e0*/  BSSY B0, `(.L_x_104) ;  /* 0x000002c000007945 */ /* 0x000fe20003800000 */
[----:B------:R-:W-:Y:S02]  /*74f0*/  SHF.R.S32.HI R44, RZ, 0x1f, R244 ;  /* 0x0000001fff2c7819 */ /* 0x000fe400000114f4 */
        /* <DEDUP_REMOVED lines=13> */
[----:B------:R-:W2:Y:S01]  /*75d0*/  LDS.128 R20, [R237+0x11000] ;  /* 0x01100000ed147984 */ /* 0x000ea20000000c00 */
[----:B------:R-:W-:Y:S01]  /*75e0*/  IMAD.U32 R4, RZ, RZ, UR8 ;  /* 0x00000008ff047e24 */ /* 0x000fe2000f8e00ff */
[----:B------:R-:W-:Y:S01]  /*75f0*/  IADD3 R6, P0, R45, UR8, RZ ;  /* 0x000000082d067c10 */ /* 0x000fe2000ff1e0ff */
[----:B------:R-:W-:Y:S01]  /*7600*/  IMAD.MOV.U32 R5, RZ, RZ, R44 ;  /* 0x000000ffff057224 */ /* 0x000fe200078e002c */
[----:B------:R-:W4:Y:S01]  /*7610*/  LDS.128 R16, [R237+0x12000] ;  /* 0x01200000ed107984 */ /* 0x000f220000000c00 */
[----:B------:R-:W-:Y:S01]  /*7620*/  ULDC.64 UR6, c[0x0][0x3b8] ;  /* 0x0000ee0000067ab9 */ /* 0x000fe20000000a00 */
[----:B------:R-:W-:Y:S01]  /*7630*/  LEA.HI.X.SX32 R7, R4, R43, 0x1, P0 ;  /* 0x0000002b04077211 */ /* 0x000fe200000f0eff */
[----:B------:R-:W-:Y:S01]  /*7640*/  IMAD.MOV.U32 R4, RZ, RZ, R244 ;  /* 0x000000ffff047224 */ /* 0x000fe200078e00f4 */
[----:B------:R-:W-:Y:S01]  /*7650*/  LDS.128 R12, [R237+0x13000] ;  /* 0x01300000ed0c7984 */ /* 0x000fe20000000c00 */
[----:B------:R-:W-:Y:S01]  /*7660*/  UIMAD UR6, UR59, UR6, URZ ;  /* 0x000000063b0672a4 */ /* 0x000fe2000f8e023f */
[----:B------:R-:W-:Y:S01]  /*7670*/  ISETP.GE.AND P2, PT, R42, c[0x0][0x220], PT ;  /* 0x000088002a007a0c */ /* 0x000fe20003f46270 */
[----:B------:R-:W-:Y:S01]  /*7680*/  IMAD.WIDE.U32 R4, R6, c[0x0][0x3a0], R4 ;  /* 0x0000e80006047a25 */ /* 0x000fe200078e0004 */
[----:B------:R-:W3:Y:S01]  /*7690*/  @!P3 LDS.128 R8, [R237+0x10000] ;  /* 0x01000000ed08b984 */ /* 0x000ee20000000c00 */
        /* <DEDUP_REMOVED lines=16> */
.L_x_105:
[----:B------:R-:W-:Y:S05]  /*77a0*/  BSYNC B0 ;  /* 0x0000000000007941 */ /* 0x000fea0003800000 */
.L_x_104:
[----:B------:R-:W-:Y:S05]  /*77b0*/  @P4 BRA `(.L_x_84) ;  /* 0x000001a000004947 */ /* 0x000fea0003800000 */
[----:B--2---:R-:W-:Y:S01]  /*77c0*/  IMAD.U32 R4, RZ, RZ, UR8 ;  /* 0x00000008ff047e24 */ /* 0x004fe2000f8e00ff */
[----:B------:R-:W-:Y:S01]  /*77d0*/  IADD3 R6, P0, R45, UR8, RZ ;  /* 0x000000082d067c10 */ /* 0x000fe2000ff1e0ff */
[----:B------:R-:W-:Y:S01]  /*77e0*/  IMAD.MOV.U32 R5, RZ, RZ, R44 ;  /* 0x000000ffff057224 */ /* 0x000fe200078e002c */
[----:B------:R-:W-:Y:S01]  /*77f0*/  ULDC.64 UR6, c[0x0][0x3c0] ;  /* 0x0000f00000067ab9 */ /* 0x000fe20000000a00 */
[----:B------:R-:W-:Y:S01]  /*7800*/  ISETP.GE.AND P2, PT, R42, c[0x0][0x220], PT ;  /* 0x000088002a007a0c */ /* 0x000fe20003f46270 */
[----:B------:R-:W-:Y:S01]  /*7810*/  UIMAD UR6, UR59, UR6, URZ ;  /* 0x000000063b0672a4 */ /* 0x000fe2000f8e023f */
[----:B------:R-:W-:Y:S01]  /*7820*/  LEA.HI.X.SX32 R7, R4, R43, 0x1, P0 ;  /* 0x0000002b04077211 */ /* 0x000fe200000f0eff */
[----:B------:R-:W-:Y:S01]  /*7830*/  IMAD.MOV.U32 R4, RZ, RZ, R244 ;  /* 0x000000ffff047224 */ /* 0x000fe200078e00f4 */
[----:B------:R-:W-:Y:S01]  /*7840*/  ISETP.GE.AND P1, PT, R41, c[0x0][0x220], PT ;  /* 0x0000880029007a0c */ /* 0x000fe20003f26270 */
[----:B------:R-:W-:Y:S01]  /*7850*/  UIMAD UR6, UR37, UR7, UR6 ;  /* 0x00000007250672a4 */ /* 0x000fe2000f8e0206 */
[----:B------:R-:W-:Y:S01]  /*7860*/  ISETP.GE.AND P3, PT, R244, c[0x0][0x220], PT ;  /* 0x00008800f4007a0c */ /* 0x000fe20003f66270 */
        /* <DEDUP_REMOVED lines=13> */
[----:B-1----:R2:W-:Y:S04]  /*7940*/  @!P1 STG.E.128 [R4.64+0x100], R28 ;  /* 0x0001001c04009986 */ /* 0x0025e8000c101d04 */
[----:B------:R2:W-:Y:S02]  /*7950*/  @!P0 STG.E.128 [R4.64+0x180], R24 ;  /* 0x0001801804008986 */ /* 0x0005e4000c101d04 */
.L_x_84:
[----:B------:R-:W-:Y:S05]  /*7960*/  BSYNC B1 ;  /* 0x0000000000017941 */ /* 0x000fea0003800000 */
.L_x_74:
        /* <DEDUP_REMOVED lines=12> */
.L_x_106:
[----:B------:R-:W-:Y:S05]  /*7a30*/  EXIT ;  /* 0x000000000000794d */ /* 0x000fea0003800000 */
.L_x_108:
        /* <DEDUP_REMOVED lines=12> */
.L_x_2000:


//--------------------- .text._ZN5flash44flash_bwd_dq_dk_dv_loop_seqk_parallel_kernelI23Flash_bwd_kernel_traitsILi256ELi64ELi32ELi8ELi4ELi1ELi2ELb1ELb1EN7cutlass6half_tE19Flash_kernel_traitsILi256ELi64ELi32ELi8ES3_EELb0ELb0ELb1ELb0ELb0ELb0ELb1EEEvNS_16Flash_bwd_paramsE --------------------------
	.section	.text._ZN5flash44flash_bwd_dq_dk_dv_loop_seqk_parallel_kernelI23Flash_bwd_kernel_traitsILi256ELi64ELi32ELi8ELi4ELi1ELi2ELb1ELb1EN7cutlass6half_tE19Flash_kernel_traitsILi256ELi64ELi32ELi8ES3_EELb0ELb0ELb1ELb0ELb0ELb0ELb1EEEvNS_16Flash_bwd_paramsE,"ax",@progbits
	.sectioninfo	@"SHI_REGISTERS=255"
	.align	128
        .global         _ZN5flash44flash_bwd_dq_dk_dv_loop_seqk_parallel_kernelI23Flash_bwd_kernel_traitsILi256ELi64ELi32ELi8ELi4ELi1ELi2ELb1ELb1EN7cutlass6half_tE19Flash_kernel_traitsILi256ELi64ELi32ELi8ES3_EELb0ELb0ELb1ELb0ELb0ELb0ELb1EEEvNS_16Flash_bwd_paramsE
        .type           _ZN5flash44flash_bwd_dq_dk_dv_loop_seqk_parallel_kernelI23Flash_bwd_kernel_traitsILi256ELi64ELi32ELi8ELi4ELi1ELi2ELb1ELb1EN7cutlass6half_tE19Flash_kernel_traitsILi256ELi64ELi32ELi8ES3_EELb0ELb0ELb1ELb0ELb0ELb0ELb1EEEvNS_16Flash_bwd_paramsE,@function
        .size           _ZN5flash44flash_bwd_dq_dk_dv_loop_seqk_parallel_kernelI23Flash_bwd_kernel_traitsILi256ELi64ELi32ELi8ELi4ELi1ELi2ELb1ELb1EN7cutlass6half_tE19Flash_kernel_traitsILi256ELi64ELi32ELi8ES3_EELb0ELb0ELb1ELb0ELb0ELb0ELb1EEEvNS_16Flash_bwd_paramsE,(.L_x_2001 - _ZN5flash44flash_bwd_dq_dk_dv_loop_seqk_parallel_kernelI23Flash_bwd_kernel_traitsILi256ELi64ELi32ELi8ELi4ELi1ELi2ELb1ELb1EN7cutlass6half_tE19Flash_kernel_traitsILi256ELi64ELi32ELi8ES3_EELb0ELb0ELb1ELb0ELb0ELb0ELb1EEEvNS_16Flash_bwd_paramsE)
        .other          _ZN5flash44flash_bwd_dq_dk_dv_loop_seqk_parallel_kernelI23Flash_bwd_kernel_traitsILi256ELi64ELi32ELi8ELi4ELi1ELi2ELb1ELb1EN7cutlass6half_tE19Flash_kernel_traitsILi256ELi64ELi32ELi8ES3_EELb0ELb0ELb1ELb0ELb0ELb0ELb1EEEvNS_16Flash_bwd_paramsE,@"STO_CUDA_ENTRY STV_DEFAULT"
_ZN5flash44flash_bwd_dq_dk_dv_loop_seqk_parallel_kernelI23Flash_bwd_kernel_traitsILi256ELi64ELi32ELi8ELi4ELi1ELi2ELb1ELb1EN7cutlass6half_tE19Flash_kernel_traitsILi256ELi64ELi32ELi8ES3_EELb0ELb0ELb1ELb0ELb0ELb0ELb1EEEvNS_16Flash_bwd_paramsE:
.text._ZN5flash44flash_bwd_dq_dk_dv_loop_seqk_parallel_kernelI23Flash_bwd_kernel_traitsILi256ELi64ELi32ELi8ELi4ELi1ELi2ELb1ELb1EN7cutlass6half_tE19Flash_kernel_traitsILi256ELi64ELi32ELi8ES3_EELb0ELb0ELb1ELb0ELb0ELb0ELb1EEEvNS_16Flash_bwd_paramsE:
        /* <DEDUP_REMOVED lines=208> */
.L_x_143:
        /* <DEDUP_REMOVED lines=53> */
.L_x_109:
        /* <DEDUP_REMOVED lines=67> */
.L_x_111:
        /* <DEDUP_REMOVED lines=19> */
.L_x_112:
        /* <DEDUP_REMOVED lines=70> */
.L_x_113:
[----:B------:R-:W-:Y:S02]  /*1a10*/  UMOV UR14, UR51 ;  /* 0x00000033000e7c82 */ /* 0x000fe40008000000 */
.L_x_114:
        /* <DEDUP_REMOVED lines=120> */
.L_x_116:
        /* <DEDUP_REMOVED lines=19> */
.L_x_117:
        /* <DEDUP_REMOVED lines=28> */
.L_x_119:
[----:B------:R-:W-:Y:S05]  /*2490*/  BSYNC B0 ;  /* 0x0000000000007941 */ /* 0x000fea0003800000 */
.L_x_118:
        /* <DEDUP_REMOVED lines=27> */
.L_x_115:
        /* <DEDUP_REMOVED lines=62> */
.L_x_122:
[----:B------:R-:W-:Y:S05]  /*2a30*/  BSYNC B0 ;  /* 0x0000000000007941 */ /* 0x000fea0003800000 */
.L_x_121:
        /* <DEDUP_REMOVED lines=45> */
.L_x_124:
[----:B------:R-:W-:Y:S05]  /*2d10*/  BSYNC B0 ;  /* 0x0000000000007941 */ /* 0x000fea0003800000 */
.L_x_123:
        /* <DEDUP_REMOVED lines=48> */
.L_x_126:
[----:B------:R-:W-:Y:S05]  /*3020*/  BSYNC B0 ;  /* 0x0000000000007941 */ /* 0x000fea0003800000 */
.L_x_125:
        /* <DEDUP_REMOVED lines=40> */
.L_x_128:
[----:B------:R-:W-:Y:S05]  /*32b0*/  BSYNC B0 ;  /* 0x0000000000007941 */ /* 0x000fea0003800000 */
.L_x_127:
        /* <DEDUP_REMOVED lines=41> */
.L_x_130:
[----:B------:R-:W-:Y:S05]  /*3550*/  BSYNC B0 ;  /* 0x0000000000007941 */ /* 0x000fea0003800000 */
.L_x_129:
        /* <DEDUP_REMOVED lines=69> */
.L_x_132:
[----:B------:R-:W-:Y:S05]  /*39b0*/  BSYNC B0 ;  /* 0x0000000000007941 */ /* 0x000fea0003800000 */
.L_x_131:
        /* <DEDUP_REMOVED lines=55> */
.L_x_137:
[----:B------:R-:W0:Y:S01]  /*3d30*/  LDGDEPBAR ;  /* 0x00000000000079af */ /* 0x000e220000000000 */
[----:B------:R-:W-:Y:S02]  /*3d40*/  USHF.L.U32 UR11, UR7, 0x6, URZ ;  /* 0x00000006070b7899 */ /* 0x000fe4000800063f */
[----:B------:R-:W-:Y:S02]  /*3d50*/  ULDC UR10, c[0x0][0x2e4] ;  /* 0x0000b900000a7ab9 */ /* 0x000fe40000000800 */
[----:B------:R-:W-:Y:S01]  /*3d60*/  UISETP.GE.AND UP0, UPT, UR11, UR19, UPT ;  /* 0x000000130b00728c */ /* 0x000fe2000bf06270 */
[----:B------:R-:W-:Y:S04]  /*3d70*/  DEPBAR.LE SB0, 0x0 ;  /* 0x000080000000791a */ /* 0x000fe80000000000 */
[----:B------:R-:W-:Y:S06]  /*3d80*/  BAR.SYNC.DEFER_BLOCKING 0x0 ;  /* 0x0000000000007b1d */ /* 0x000fec0000010000 */
[----:B-1----:R-:W-:Y:S04]  /*3d90*/  LDSM.16.M88.4 R8, [R2] ;  /* 0x000000000208783b */ /* 0x002fe80000000200 */
[----:B------:R-:W2:Y:S04]  /*3da0*/  LDSM.16.M88.4 R44, [R229+0x10000] ;  /* 0x01000000e52c783b */ /* 0x000ea80000000200 */
[----:B------:R-:W-:Y:S04]  /*3db0*/  LDSM.16.M88.4 R48, [R3] ;  /* 0x000000000330783b */ /* 0x000fe80000000200 */
[----:B------:R-:W3:Y:S04]  /*3dc0*/  LDSM.16.M88.4 R52, [R230+0x10000] ;  /* 0x01000000e634783b */ /* 0x000ee80000000200 */
[----:B------:R-:W-:Y:S04]  /*3dd0*/  LDSM.16.M88.4 R56, [R228] ;  /* 0x00000000e438783b */ /* 0x000fe80000000200 */
[----:B------:R-:W4:Y:S04]  /*3de0*/  LDSM.16.M88.4 R60, [R231+0x10000] ;  /* 0x01000000e73c783b */ /* 0x000f280000000200 */
[----:B------:R-:W-:Y:S01]  /*3df0*/  LDSM.16.M88.4 R64, [R232+0x10000] ;  /* 0x01000000e840783b */ /* 0x000fe20000000200 */
[C---:B--2---:R-:W-:Y:S08]  /*3e00*/  HMMA.16816.F32 R4, R8.reuse, R44, RZ ;  /* 0x0000002c0804723c */ /* 0x044ff000000018ff */
[----:B------:R-:W-:Y:S01]  /*3e10*/  HMMA.16816.F32 R8, R8, R46, RZ ;  /* 0x0000002e0808723c */ /* 0x000fe200000018ff */
[----:B------:R-:W2:Y:S11]  /*3e20*/  LDSM.16.M88.4 R44, [R227] ;  /* 0x00000000e32c783b */ /* 0x000eb60000000200 */
[----:B------:R-:W-:Y:S04]  /*3e30*/  @!UPT UIADD3 URZ, URZ, URZ, URZ ;  /* 0x0000003f3f3ff290 */ /* 0x000fe8000fffe03f */
        /* <DEDUP_REMOVED lines=8> */
[C---:B--2---:R-:W-:Y:S08]  /*3ec0*/  HMMA.16816.F32 R4, R44.reuse, R64, R4 ;  /* 0x000000402c04723c */ /* 0x044ff00000001804 */
[----:B------:R-:W-:Y:S01]  /*3ed0*/  HMMA.16816.F32 R8, R44, R66, R8 ;  /* 0x000000422c08723c */ /* 0x000fe20000001808 */
[----:B------:R-:W-:Y:S04]  /*3ee0*/  LDSM.16.M88.4 R44, [R228+0x2000] ;  /* 0x00200000e42c783b */ /* 0x000fe80000000200 */
[----:B------:R-:W2:Y:S11]  /*3ef0*/  LDSM.16.M88.4 R64, [R231+0x11000] ;  /* 0x01100000e740783b */ /* 0x000eb60000000200 */
[C---:B---3--:R-:W-:Y:S08]  /*3f00*/  HMMA.16816.F32 R4, R48.reuse, R52, R4 ;  /* 0x000000343004723c */ /* 0x048ff00000001804 */
[----:B------:R-:W-:Y:S01]  /*3f10*/  HMMA.16816.F32 R8, R48, R54, R8 ;  /* 0x000000363008723c */ /* 0x000fe20000001808 */
[----:B------:R-:W-:Y:S04]  /*3f20*/  LDSM.16.M88.4 R48, [R227+0x2000] ;  /* 0x00200000e330783b */ /* 0x000fe80000000200 */
[----:B------:R-:W3:Y:S11]  /*3f30*/  LDSM.16.M88.4 R52, [R232+0x11000] ;  /* 0x01100000e834783b */ /* 0x000ef60000000200 */
[C---:B----4-:R-:W-:Y:S08]  /*3f40*/  HMMA.16816.F32 R4, R56.reuse, R60, R4 ;  /* 0x0000003c3804723c */ /* 0x050ff00000001804 */
[----:B------:R-:W-:Y:S01]  /*3f50*/  HMMA.16816.F32 R8, R56, R62, R8 ;  /* 0x0000003e3808723c */ /* 0x000fe20000001808 */
[----:B------:R-:W-:Y:S06]  /*3f60*/  LDSM.16.M88.4 R60, [R229+0x12000] ;  /* 0x01200000e53c783b */ /* 0x000fec0000000200 */
[----:B------:R-:W-:Y:S05]  /*3f70*/  IADD3 R56, P0, R248, UR17, RZ ;  /* 0x00000011f8387c10 */ /* 0x000fea000ff1e0ff */
[----:B------:R-:W-:Y:S02]  /*3f80*/  IADD3.X R57, R247, UR16, RZ, P0, !PT ;  /* 0x00000010f7397c10 */ /* 0x000fe400087fe4ff */
[----:B------:R-:W-:Y:S02]  /*3f90*/  PLOP3.LUT P0, PT, PT, PT, UP0, 0x80, 0x0 ;  /* 0x000000000000781c */ /* 0x000fe40003f0f008 */
[C---:B--2---:R-:W-:Y:S01]  /*3fa0*/  HMMA.16816.F32 R4, R44.reuse, R64, R4 ;  /* 0x000000402c04723c */ /* 0x044fe20000001804 */
[----:B-----5:R2:W5:Y:S04]  /*3fb0*/  LDG.E R69, [R56.64] ;  /* 0x0000000438457981 */ /* 0x020568000c1e1900 */
[----:B------:R2:W5:Y:S03]  /*3fc0*/  LDG.E R68, [R56.64+0x20] ;  /* 0x0000200438447981 */ /* 0x000566000c1e1900 */
[----:B------:R-:W-:Y:S01]  /*3fd0*/  HMMA.16816.F32 R8, R44, R66, R8 ;  /* 0x000000422c08723c */ /* 0x000fe20000001808 */
[----:B------:R-:W-:Y:S04]  /*3fe0*/  LDSM.16.M88.4 R44, [R3+0x4000] ;  /* 0x00400000032c783b */ /* 0x000fe80000000200 */
[----:B------:R-:W-:Y:S11]  /*3ff0*/  LDSM.16.M88.4 R64, [R230+0x12000] ;  /* 0x01200000e640783b */ /* 0x000ff60000000200 */
[C---:B---3--:R-:W-:Y:S01]  /*4000*/  HMMA.16816.F32 R4, R48.reuse, R52, R4 ;  /* 0x000000343004723c */ /* 0x048fe20000001804 */
[----:B--2---:R-:W2:Y:S07]  /*4010*/  LDSM.16.M88.4 R56, [R2+0x4000] ;  /* 0x004000000238783b */ /* 0x004eae0000000200 */
[----:B------:R-:W-:Y:S01]  /*4020*/  HMMA.16816.F32 R8, R48, R54, R8 ;  /* 0x000000363008723c */ /* 0x000fe20000001808 */
[----:B------:R-:W-:Y:S04]  /*4030*/  LDSM.16.M88.4 R48, [R228+0x4000] ;  /* 0x00400000e430783b */ /* 0x000fe80000000200 */
[----:B------:R-:W3:Y:S11]  /*4040*/  LDSM.16.M88.4 R52, [R231+0x12000] ;  /* 0x01200000e734783b */ /* 0x000ef60000000200 */
[C---:B--2---:R-:W-:Y:S08]  /*4050*/  HMMA.16816.F32 R4, R56.reuse, R60, R4 ;  /* 0x0000003c3804723c */ /* 0x044ff00000001804 */
[----:B------:R-:W-:Y:S01]  /*4060*/  HMMA.16816.F32 R8, R56, R62, R8 ;  /* 0x0000003e3808723c */ /* 0x000fe20000001808 */
[----:B------:R-:W-:Y:S04]  /*4070*/  LDSM.16.M88.4 R56, [R227+0x4000] ;  /* 0x00400000e338783b */ /* 0x000fe80000000200 */
[----:B------:R-:W2:Y:S11]  /*4080*/  LDSM.16.M88.4 R60, [R232+0x12000] ;  /* 0x01200000e83c783b */ /* 0x000eb60000000200 */
[C---:B------:R-:W-:Y:S08]  /*4090*/  HMMA.16816.F32 R4, R44.reuse, R64, R4 ;  /* 0x000000402c04723c */ /* 0x040ff00000001804 */
[----:B------:R-:W-:Y:S01]  /*40a0*/  HMMA.16816.F32 R8, R44, R66, R8 ;  /* 0x000000422c08723c */ /* 0x000fe20000001808 */
[----:B------:R-:W-:Y:S04]  /*40b0*/  LDSM.16.M88.4 R44, [R2+0x6000] ;  /* 0x00600000022c783b */ /* 0x000fe80000000200 */
[----:B------:R-:W4:Y:S11]  /*40c0*/  LDSM.16.M88.4 R64, [R229+0x13000] ;  /* 0x01300000e540783b */ /* 0x000f360000000200 */
[C---:B---3--:R-:W-:Y:S08]  /*40d0*/  HMMA.16816.F32 R4, R48.reuse, R52, R4 ;  /* 0x000000343004723c */ /* 0x048ff00000001804 */
[----:B------:R-:W-:Y:S01]  /*40e0*/  HMMA.16816.F32 R8, R48, R54, R8 ;  /* 0x000000363008723c */ /* 0x000fe20000001808 */
[----:B------:R-:W-:Y:S04]  /*40f0*/  LDSM.16.M88.4 R48, [R3+0x6000] ;  /* 0x006000000330783b */ /* 0x000fe80000000200 */
[----:B------:R-:W3:Y:S11]  /*4100*/  LDSM.16.M88.4 R52, [R230+0x13000] ;  /* 0x01300000e634783b */ /* 0x000ef60000000200 */
[C---:B--2---:R-:W-:Y:S08]  /*4110*/  HMMA.16816.F32 R4, R56.reuse, R60, R4 ;  /* 0x0000003c3804723c */ /* 0x044ff00000001804 */
[----:B------:R-:W-:Y:S01]  /*4120*/  HMMA.16816.F32 R8, R56, R62, R8 ;  /* 0x0000003e3808723c */ /* 0x000fe20000001808 */
[----:B------:R-:W-:Y:S04]  /*4130*/  LDSM.16.M88.4 R56, [R228+0x6000] ;  /* 0x00600000e438783b */ /* 0x000fe80000000200 */
[----:B------:R-:W2:Y:S11]  /*4140*/  LDSM.16.M88.4 R60, [R231+0x13000] ;  /* 0x01300000e73c783b */ /* 0x000eb60000000200 */
[C---:B----4-:R-:W-:Y:S08]  /*4150*/  HMMA.16816.F32 R4, R44.reuse, R64, R4 ;  /* 0x000000402c04723c */ /* 0x050ff00000001804 */
[----:B------:R-:W-:Y:S01]  /*4160*/  HMMA.16816.F32 R8, R44, R66, R8 ;  /* 0x000000422c08723c */ /* 0x000fe20000001808 */
[----:B------:R-:W-:Y:S04]  /*4170*/  LDSM.16.M88.4 R44, [R227+0x6000] ;  /* 0x00600000e32c783b */ /* 0x000fe80000000200 */
[----:B------:R-:W4:Y:S11]  /*4180*/  LDSM.16.M88.4 R64, [R232+0x13000] ;  /* 0x01300000e840783b */ /* 0x000f360000000200 */
[C---:B---3--:R-:W-:Y:S08]  /*4190*/  HMMA.16816.F32 R4, R48.reuse, R52, R4 ;  /* 0x000000343004723c */ /* 0x048ff00000001804 */
[----:B------:R-:W-:Y:S11]  /*41a0*/  HMMA.16816.F32 R8, R48, R54, R8 ;  /* 0x000000363008723c */ /* 0x000ff60000001808 */
[----:B------:R-:W-:Y:S05]  /*41b0*/  @!UPT UIADD3 URZ, URZ, URZ, URZ ;  /* 0x0000003f3f3ff290 */ /* 0x000fea000fffe03f */
[C---:B--2---:R-:W-:Y:S08]  /*41c0*/  HMMA.16816.F32 R4, R56.reuse, R60, R4 ;  /* 0x0000003c3804723c */ /* 0x044ff00000001804 */
[----:B------:R-:W-:Y:S11]  /*41d0*/  HMMA.16816.F32 R8, R56, R62, R8 ;  /* 0x0000003e3808723c */ /* 0x000ff60000001808 */
[----:B------:R-:W-:Y:S05]  /*41e0*/  @!UPT UIADD3 URZ, URZ, URZ, URZ ;  /* 0x0000003f3f3ff290 */ /* 0x000fea000fffe03f */
[C---:B----4-:R-:W-:Y:S08]  /*41f0*/  HMMA.16816.F32 R4, R44.reuse, R64, R4 ;  /* 0x000000402c04723c */ /* 0x050ff00000001804 */
        /* <DEDUP_REMOVED lines=10> */
[----:B------:R2:W4:Y:S01]  /*42a0*/  MUFU.TANH R58, R5 ;  /* 0x00000005003a7308 */ /* 0x0005220000002400 */
[----:B------:R-:W-:Y:S09]  /*42b0*/  FMUL.FTZ R11, R11, c[0x0][0x2ec] ;  /* 0x0000bb000b0b7a20 */ /* 0x000ff20000410000 */
[----:B------:R2:W1:Y:S10]  /*42c0*/  MUFU.TANH R57, R6 ;  /* 0x0000000600397308 */ /* 0x0004740000002400 */
[----:B------:R2:W1:Y:S10]  /*42d0*/  MUFU.TANH R56, R7 ;  /* 0x0000000700387308 */ /* 0x0004740000002400 */
[----:B------:R2:W1:Y:S10]  /*42e0*/  MUFU.TANH R55, R8 ;  /* 0x0000000800377308 */ /* 0x0004740000002400 */
[----:B------:R2:W1:Y:S10]  /*42f0*/  MUFU.TANH R54, R9 ;  /* 0x0000000900367308 */ /* 0x0004740000002400 */
[----:B------:R2:W1:Y:S10]  /*4300*/  MUFU.TANH R53, R10 ;  /* 0x0000000a00357308 */ /* 0x0004740000002400 */
[----:B------:R2:W1:Y:S01]  /*4310*/  MUFU.TANH R52, R11 ;  /* 0x0000000b00347308 */ /* 0x0004620000002400 */
[----:B------:R-:W-:-:S05]  /*4320*/  @!P0 BRA `(.L_x_133) ;  /* 0x0000012000008947 */ /* 0x000fca0003800000 */
[----:B-1234-:R-:W-:Y:S01]  /*4330*/  MOV R8, R52 ;  /* 0x0000003400087202 */ /* 0x01efe20000000f00 */
[----:B------:R-:W-:Y:S01]  /*4340*/  UIADD3 UR10, -UR6, UR9, UR8 ;  /* 0x00000009060a7290 */ /* 0x000fe2000fffe108 */
[----:B------:R-:W-:Y:S01]  /*4350*/  MOV R45, R54 ;  /* 0x00000036002d7202 */ /* 0x000fe20000000f00 */
[----:B------:R-:W-:Y:S01]  /*4360*/  IMAD.U32 R4, RZ, RZ, UR20 ;  /* 0x00000014ff047e24 */ /* 0x000fe2000f8e00ff */
[----:B------:R-:W-:Y:S01]  /*4370*/  UIADD3 UR13, UR11, 0x40, URZ ;  /* 0x000000400b0d7890 */ /* 0x000fe2000fffe03f */
[----:B------:R-:W-:Y:S01]  /*4380*/  MOV R6, R56 ;  /* 0x0000003800067202 */ /* 0x000fe20000000f00 */
[----:B------:R-:W-:Y:S01]  /*4390*/  IMAD.MOV.U32 R7, RZ, RZ, R53 ;  /* 0x000000ffff077224 */ /* 0x000fe200078e0035 */
[----:B------:R-:W-:Y:S01]  /*43a0*/  UIADD3 UR10, UR10, UR12, URZ ;  /* 0x0000000c0a0a7290 */ /* 0x000fe2000fffe03f */
[----:B------:R-:W-:Y:S01]  /*43b0*/  ISETP.LT.AND P0, PT, R4, UR6, PT ;  /* 0x0000000604007c0c */ /* 0x000fe2000bf01270 */
[----:B------:R-:W-:Y:S01]  /*43c0*/  IMAD.MOV.U32 R44, RZ, RZ, R55 ;  /* 0x000000ffff2c7224 */ /* 0x000fe200078e0037 */
[----:B------:R-:W-:Y:S01]  /*43d0*/  MOV R46, R58 ;  /* 0x0000003a002e7202 */ /* 0x000fe20000000f00 */
[----:B------:R-:W-:Y:S01]  /*43e0*/  UISETP.GE.AND UP0, UPT, UR13, UR10, UPT ;  /* 0x0000000a0d00728c */ /* 0x000fe2000bf06270 */
[----:B------:R-:W-:Y:S02]  /*43f0*/  IMAD.MOV.U32 R11, RZ, RZ, R57 ;  /* 0x000000ffff0b7224 */ /* 0x000fe400078e0039 */
[----:B------:R-:W-:Y:S01]  /*4400*/  UMOV UR10, UR12 ;  /* 0x0000000c000a7c82 */ /* 0x000fe20008000000 */
[----:B------:R-:W-:Y:S02]  /*4410*/  IMAD.MOV.U32 R47, RZ, RZ, R59 ;  /* 0x000000ffff2f7224 */ /* 0x000fe400078e003b */
[----:B------:R-:W-:Y:S11]  /*4420*/  PLOP3.LUT P1, PT, PT, PT, UP0, 0x80, 0x0 ;  /* 0x000000000000781c */ /* 0x000ff60003f2f008 */
[----:B------:R-:W-:Y:S02]  /*4430*/  @!UPT UIADD3 URZ, URZ, URZ, URZ ;  /* 0x0000003f3f3ff290 */ /* 0x000fe4000fffe03f */
[----:B------:R-:W-:-:S05]  /*4440*/  @!P1 BRA P0, `(.L_x_134) ;  /* 0x000002d000009947 */ /* 0x000fca0000000000 */
.L_x_133:
[----:B--234-:R-:W2:Y:S01]  /*4450*/  LDL R5, [R1+0x8] ;  /* 0x0000080001057983 */ /* 0x01cea20000100800 */
        /* <DEDUP_REMOVED lines=20> */
[----:B------:R-:W-:Y:S02]  /*45a0*/  ISETP.GE.OR P1, PT, R4, R7, !P1 ;  /* 0x000000070400720c */ /* 0x000fe40004f26670 */
        /* <DEDUP_REMOVED lines=11> */
[----:B-1----:R-:W-:Y:S02]  /*4660*/  FSEL R44, R55, -INF , !P2 ;  /* 0xff800000372c7808 */ /* 0x002fe40005000000 */
[-C--:B------:R-:W-:Y:S02]  /*4670*/  ISETP.GE.AND P2, PT, R10, R6.reuse, PT ;  /* 0x000000060a00720c */ /* 0x080fe40003f46270 */
[----:B------:R-:W-:Y:S02]  /*4680*/  FSEL R45, R54, -INF , !P1 ;  /* 0xff800000362d7808 */ /* 0x000fe40004800000 */
[-C--:B------:R-:W-:Y:S02]  /*4690*/  ISETP.GE.AND P1, PT, R9, R6.reuse, PT ;  /* 0x000000060900720c */ /* 0x080fe40003f26270 */
        /* <DEDUP_REMOVED lines=8> */
.L_x_134:
[----:B------:R-:W2:Y:S01]  /*4720*/  LDL R70, [R1] ;  /* 0x0000000001467983 */ /* 0x000ea20000100800 */
[C---:B------:R-:W-:Y:S01]  /*4730*/  FMUL.FTZ R5, R245.reuse, 1.4426950216293334961 ;  /* 0x3fb8aa3bf5057820 */ /* 0x040fe20000410000 */
[----:B------:R-:W-:Y:S01]  /*4740*/  FSETP.NEU.FTZ.AND P0, PT, R245, -INF , PT ;  /* 0xff800000f500780b */ /* 0x000fe20003f1d000 */
[C---:B------:R-:W-:Y:S01]  /*4750*/  FMUL.FTZ R9, R246.reuse, 1.4426950216293334961 ;  /* 0x3fb8aa3bf6097820 */ /* 0x040fe20000410000 */
[----:B------:R-:W-:Y:S01]  /*4760*/  MOV R249, c[0x0][0x22c] ;  /* 0x00008b0000f97a02 */ /* 0x000fe20000000f00 */
[----:B------:R-:W-:Y:S01]  /*4770*/  UISETP.GT.AND UP2, UPT, UR7, UR18, UPT ;  /* 0x000000120700728c */ /* 0x000fe2000bf44270 */
[----:B------:R-:W-:Y:S02]  /*4780*/  FSEL R5, R5, RZ, P0 ;  /* 0x000000ff05057208 */ /* 0x000fe40000000000 */
[----:B------:R-:W-:Y:S01]  /*4790*/  FSETP.NEU.FTZ.AND P0, PT, R246, -INF , PT ;  /* 0xff800000f600780b */ /* 0x000fe20003f1d000 */
[----:B------:R-:W-:Y:S02]  /*47a0*/  IMAD R249, R249, c[0x0][0x1c0], RZ ;  /* 0x00007000f9f97a24 */ /* 0x000fe400078e02ff */
[--C-:B------:R-:W-:Y:S01]  /*47b0*/  FFMA.FTZ R4, R47, c[0x0][0x23c], -R5.reuse ;  /* 0x00008f002f047a23 */ /* 0x100fe20000010805 */
[----:B------:R-:W-:Y:S03]  /*47c0*/  PLOP3.LUT P2, PT, PT, PT, UP2, 0x80, 0x0 ;  /* 0x000000000000781c */ /* 0x000fe60003f4f028 */
[----:B------:R1:W-:Y:S02]  /*47d0*/  MUFU.EX2 R67, R4 ;  /* 0x0000000400437308 */ /* 0x0003e40000000800 */
[--C-:B-1----:R-:W-:Y:S08]  /*47e0*/  FFMA.FTZ R4, R46, c[0x0][0x23c], -R5.reuse ;  /* 0x00008f002e047a23 */ /* 0x102ff00000010805 */
[----:B------:R1:W3:Y:S02]  /*47f0*/  MUFU.EX2 R66, R4 ;  /* 0x0000000400427308 */ /* 0x0002e40000000800 */
[----:B-1----:R-:W-:Y:S05]  /*4800*/  FSEL R4, R9, RZ, P0 ;  /* 0x000000ff09047208 */ /* 0x002fea0000000000 */
[--C-:B------:R-:W-:Y:S02]  /*4810*/  FFMA.FTZ R6, R6, c[0x0][0x23c], -R4.reuse ;  /* 0x00008f0006067a23 */ /* 0x100fe40000010804 */
[--C-:B------:R-:W-:Y:S02]  /*4820*/  FFMA.FTZ R9, R11, c[0x0][0x23c], -R4.reuse ;  /* 0x00008f000b097a23 */ /* 0x100fe40000010804 */
[----:B------:R1:W-:Y:S10]  /*4830*/  MUFU.EX2 R64, R6 ;  /* 0x0000000600407308 */ /* 0x0003f40000000800 */
[----:B------:R-:W4:Y:S01]  /*4840*/  MUFU.EX2 R65, R9 ;  /* 0x0000000900417308 */ /* 0x000f220000000800 */
[--C-:B-1----:R-:W-:Y:S02]  /*4850*/  FFMA.FTZ R6, R44, c[0x0][0x23c], -R5.reuse ;  /* 0x00008f002c067a23 */ /* 0x102fe40000010805 */
[----:B------:R-:W-:Y:S07]  /*4860*/  FFMA.FTZ R5, R45, c[0x0][0x23c], -R5 ;  /* 0x00008f002d057a23 */ /* 0x000fee0000010805 */
[----:B------:R-:W-:Y:S10]  /*4870*/  MUFU.EX2 R63, R6 ;  /* 0x00000006003f7308 */ /* 0x000ff40000000800 */
[----:B------:R1:W1:Y:S02]  /*4880*/  MUFU.EX2 R62, R5 ;  /* 0x00000005003e7308 */ /* 0x0002640000000800 */
[--C-:B-1----:R-:W-:Y:S02]  /*4890*/  FFMA.FTZ R5, R7, c[0x0][0x23c], -R4.reuse ;  /* 0x00008f0007057a23 */ /* 0x102fe40000010804 */
[----:B------:R-:W-:Y:S06]  /*48a0*/  FFMA.FTZ R4, R8, c[0x0][0x23c], -R4 ;  /* 0x00008f0008047a23 */ /* 0x000fec0000010804 */
[----:B------:R1:W-:Y:S10]  /*48b0*/  MUFU.EX2 R61, R5 ;  /* 0x00000005003d7308 */ /* 0x0003f40000000800 */
[----:B------:R-:W1:Y:S01]  /*48c0*/  MUFU.EX2 R60, R4 ;  /* 0x00000004003c7308 */ /* 0x000e620000000800 */
[----:B---3--:R-:W-:Y:S02]  /*48d0*/  F2FP.PACK_AB R7, R66, R67 ;  /* 0x000000434207723e */ /* 0x008fe400000000ff */
[----:B----4-:R-:W-:Y:S03]  /*48e0*/  F2FP.PACK_AB R6, R64, R65 ;  /* 0x000000414006723e */ /* 0x010fe600000000ff */
[----:B------:R-:W-:Y:S01]  /*48f0*/  STS [R250+0x15000], R7 ;  /* 0x01500007fa007388 */ /* 0x000fe20000000800 */
[----:B-1----:R-:W-:Y:S02]  /*4900*/  F2FP.PACK_AB R5, R62, R63 ;  /* 0x0000003f3e05723e */ /* 0x002fe400000000ff */
[----:B------:R-:W-:Y:S01]  /*4910*/  F2FP.PACK_AB R4, R60, R61 ;  /* 0x0000003d3c04723e */ /* 0x000fe200000000ff */
[----:B--2---:R-:W-:Y:S04]  /*4920*/  STS [R70+0x15000], R6 ;  /* 0x0150000646007388 */ /* 0x004fe80000000800 */
[----:B------:R-:W-:Y:S04]  /*4930*/  STS [R251+0x15000], R5 ;  /* 0x01500005fb007388 */ /* 0x000fe80000000800 */
[----:B------:R-:W-:Y:S04]  /*4940*/  STS [R252+0x15000], R4 ;  /* 0x01500004fc007388 */ /* 0x000fe80000000800 */
[----:B------:R-:W1:Y:S08]  /*4950*/  LDSM.16.M88.4 R8, [R2+0x8000] ;  /* 0x008000000208783b */ /* 0x000e700000000200 */
[----:B------:R-:W2:Y:S08]  /*4960*/  LDSM.16.M88.4 R44, [R3+0x8000] ;  /* 0x00800000032c783b */ /* 0x000eb00000000200 */
        /* <DEDUP_REMOVED lines=64> */
[----:B------:R-:W-:Y:S02]  /*4d70*/  FADD.FTZ R4, -R69, R4 ;  /* 0x0000000445047221 */ /* 0x000fe40000010100 */
[----:B------:R-:W-:Y:S02]  /*4d80*/  FMUL.FTZ R44, R64, R7 ;  /* 0x00000007402c7220 */ /* 0x000fe40000410000 */
[----:B------:R-:W-:Y:S02]  /*4d90*/  FFMA.FTZ R7, -R59, R59, 1 ;  /* 0x3f8000003b077423 */ /* 0x000fe4000001013b */
[----:B------:R-:W-:Y:S02]  /*4da0*/  FADD.FTZ R5, -R69, R5 ;  /* 0x0000000545057221 */ /* 0x000fe40000010100 */
[----:B------:R-:W-:Y:S02]  /*4db0*/  FMUL.FTZ R45, R65, R6 ;  /* 0x00000006412d7220 */ /* 0x000fe40000410000 */
[----:B------:R-:W-:Y:S02]  /*4dc0*/  FFMA.FTZ R6, -R58, R58, 1 ;  /* 0x3f8000003a067423 */ /* 0x000fe4000001013a */
[----:B------:R-:W-:Y:S02]  /*4dd0*/  FADD.FTZ R11, -R68, R11 ;  /* 0x0000000b440b7221 */ /* 0x000fe40000010100 */
[----:B------:R-:W-:Y:S02]  /*4de0*/  FMUL.FTZ R47, R67, R4 ;  /* 0x00000004432f7220 */ /* 0x000fe40000410000 */
[----:B------:R-:W-:Y:S02]  /*4df0*/  FFMA.FTZ R4, -R56, R56, 1 ;  /* 0x3f80000038047423 */ /* 0x000fe40000010138 */
[----:B------:R-:W-:Y:S02]  /*4e00*/  FMUL.FTZ R7, R7, c[0x0][0x2ec] ;  /* 0x0000bb0007077a20 */ /* 0x000fe40000410000 */
[----:B------:R-:W-:Y:S02]  /*4e10*/  FADD.FTZ R10, -R68, R10 ;  /* 0x0000000a440a7221 */ /* 0x000fe40000010100 */
[----:B------:R-:W-:Y:S02]  /*4e20*/  FMUL.FTZ R46, R66, R5 ;  /* 0x00000005422e7220 */ /* 0x000fe40000410000 */
[----:B------:R-:W-:Y:S02]  /*4e30*/  FFMA.FTZ R5, -R57, R57, 1 ;  /* 0x3f80000039057423 */ /* 0x000fe40000010139 */
[----:B------:R-:W-:Y:S02]  /*4e40*/  FMUL.FTZ R6, R6, c[0x0][0x2ec] ;  /* 0x0000bb0006067a20 */ /* 0x000fe40000410000 */
[----:B------:R-:W-:Y:S02]  /*4e50*/  FADD.FTZ R8, -R69, R8 ;  /* 0x0000000845087221 */ /* 0x000fe40000010100 */
[----:B------:R-:W-:Y:S02]  /*4e60*/  FMUL.FTZ R48, R60, R11 ;  /* 0x0000000b3c307220 */ /* 0x000fe40000410000 */
        /* <DEDUP_REMOVED lines=16> */
[----:B------:R-:W-:Y:S02]  /*4f70*/  FMUL.FTZ R8, R4, c[0x0][0x2ec] ;  /* 0x0000bb0004087a20 */ /* 0x000fe40000410000 */
[----:B------:R-:W-:Y:S01]  /*4f80*/  FMUL.FTZ R4, R51, R7 ;  /* 0x0000000733047220 */ /* 0x000fe20000410000 */
[----:B------:R-:W-:Y:S01]  /*4f90*/  F2FP.PACK_AB R7, R10, R11 ;  /* 0x0000000b0a07723e */ /* 0x000fe200000000ff */
[----:B------:R-:W-:Y:S02]  /*4fa0*/  FMUL.FTZ R9, R5, c[0x0][0x2ec] ;  /* 0x0000bb0005097a20 */ /* 0x000fe40000410000 */
[----:B------:R-:W-:Y:S01]  /*4fb0*/  FMUL.FTZ R5, R50, R6 ;  /* 0x0000000632057220 */ /* 0x000fe20000410000 */
[----:B------:R-:W-:Y:S01]  /*4fc0*/  F2FP.PACK_AB R6, R44, R45 ;  /* 0x0000002d2c06723e */ /* 0x000fe200000000ff */
[----:B------:R-:W-:Y:S01]  /*4fd0*/  STS [R250+0x14000], R7 ;  /* 0x01400007fa007388 */ /* 0x000fe20000000800 */
[----:B------:R-:W-:Y:S02]  /*4fe0*/  FMUL.FTZ R9, R49, R9 ;  /* 0x0000000931097220 */ /* 0x000fe40000410000 */
[----:B------:R-:W-:Y:S01]  /*4ff0*/  FMUL.FTZ R8, R48, R8 ;  /* 0x0000000830087220 */ /* 0x000fe20000410000 */
[----:B------:R-:W-:Y:S01]  /*5000*/  F2FP.PACK_AB R5, R5, R4 ;  /* 0x000000040505723e */ /* 0x000fe200000000ff */
[----:B------:R-:W-:Y:S03]  /*5010*/  STS [R70+0x14000], R6 ;  /* 0x0140000646007388 */ /* 0x000fe60000000800 */
[----:B------:R-:W-:Y:S01]  /*5020*/  F2FP.PACK_AB R4, R8, R9 ;  /* 0x000000090804723e */ /* 0x000fe200000000ff */
[----:B------:R-:W-:Y:S04]  /*5030*/  STS [R251+0x14000], R5 ;  /* 0x01400005fb007388 */ /* 0x000fe80000000800 */
[----:B------:R-:W-:Y:S04]  /*5040*/  STS [R252+0x14000], R4 ;  /* 0x01400004fc007388 */ /* 0x000fe80000000800 */
[----:B------:R-:W-:Y:S08]  /*5050*/  BAR.SYNC.DEFER_BLOCKING 0x0 ;  /* 0x0000000000007b1d */ /* 0x000ff00000010000 */
[----:B------:R-:W-:Y:S08]  /*5060*/  LDSM.16.MT88.4 R4, [R226+0x15000] ;  /* 0x01500000e204783b */ /* 0x000ff00000004200 */
[----:B------:R-:W1:Y:S08]  /*5070*/  LDSM.16.MT88.4 R8, [R0+0x8000] ;  /* 0x008000000008783b */ /* 0x000e700000004200 */
[----:B------:R-:W2:Y:S08]  /*5080*/  LDSM.16.MT88.4 R44, [R224+0x15000] ;  /* 0x01500000e02c783b */ /* 0x000eb00000004200 */
[----:B------:R-:W3:Y:S08]  /*5090*/  LDSM.16.MT88.4 R48, [R0+0xc000] ;  /* 0x00c000000030783b */ /* 0x000ef00000004200 */
[----:B------:R-:W-:Y:S08]  /*50a0*/  LDSM.16.MT88.4 R52, [R226+0x15400] ;  /* 0x01540000e234783b */ /* 0x000ff00000004200 */
[----:B------:R-:W4:Y:S01]  /*50b0*/  LDSM.16.MT88.4 R56, [R0+0x8800] ;  /* 0x008800000038783b */ /* 0x000f220000004200 */
[-C--:B-1----:R-:W-:Y:S07]  /*50c0*/  HMMA.16816.F32 R12, R4, R8.reuse, R12 ;  /* 0x00000008040c723c */ /* 0x082fee000000180c */
[----:B------:R-:W1:Y:S01]  /*50d0*/  LDSM.16.MT88.4 R60, [R224+0x15400] ;  /* 0x01540000e03c783b */ /* 0x000e620000004200 */
[C---:B--2---:R-:W-:Y:S07]  /*50e0*/  HMMA.16816.F32 R16, R44.reuse, R8, R16 ;  /* 0x000000082c10723c */ /* 0x044fee0000001810 */
[----:B------:R-:W2:Y:S01]  /*50f0*/  LDSM.16.MT88.4 R64, [R0+0xc800] ;  /* 0x00c800000040783b */ /* 0x000ea20000004200 */
[-C--:B------:R-:W-:Y:S07]  /*5100*/  HMMA.16816.F32 R20, R44, R10.reuse, R20 ;  /* 0x0000000a2c14723c */ /* 0x080fee0000001814 */
[----:B------:R-:W-:Y:S01]  /*5110*/  LDSM.16.MT88.4 R68, [R224+0x15800] ;  /* 0x01580000e044783b */ /* 0x000fe20000004200 */
[C---:B------:R-:W-:Y:S07]  /*5120*/  HMMA.16816.F32 R24, R4.reuse, R10, R24 ;  /* 0x0000000a0418723c */ /* 0x040fee0000001818 */
[----:B------:R-:W-:Y:S01]  /*5130*/  LDSM.16.MT88.4 R8, [R226+0x15800] ;  /* 0x01580000e208783b */ /* 0x000fe20000004200 */
[-C--:B---3--:R-:W-:Y:S08]  /*5140*/  HMMA.16816.F32 R28, R4, R48.reuse, R28 ;  /* 0x00000030041c723c */ /* 0x088ff0000000181c */
[C---:B------:R-:W-:Y:S08]  /*5150*/  HMMA.16816.F32 R32, R44.reuse, R48, R32 ;  /* 0x000000302c20723c */ /* 0x040ff00000001820 */
[-C--:B------:R-:W-:Y:S01]  /*5160*/  HMMA.16816.F32 R36, R44, R50.reuse, R36 ;  /* 0x000000322c24723c */ /* 0x080fe20000001824 */
[----:B------:R-:W3:Y:S07]  /*5170*/  LDSM.16.MT88.4 R44, [R0+0x9000] ;  /* 0x00900000002c783b */ /* 0x000eee0000004200 */
[----:B------:R-:W-:Y:S01]  /*5180*/  HMMA.16816.F32 R40, R4, R50, R40 ;  /* 0x000000320428723c */ /* 0x000fe20000001828 */
[----:B------:R-:W3:Y:S07]  /*5190*/  LDSM.16.MT88.4 R4, [R0+0xd000] ;  /* 0x00d000000004783b */ /* 0x000eee0000004200 */
[-C--:B----4-:R-:W-:Y:S01]  /*51a0*/  HMMA.16816.F32 R12, R52, R56.reuse, R12 ;  /* 0x00000038340c723c */ /* 0x090fe2000000180c */
[----:B------:R-:W-:Y:S07]  /*51b0*/  LDSM.16.MT88.4 R48, [R226+0x15c00] ;  /* 0x015c0000e230783b */ /* 0x000fee0000004200 */
[C---:B-1----:R-:W-:Y:S08]  /*51c0*/  HMMA.16816.F32 R16, R60.reuse, R56, R16 ;  /* 0x000000383c10723c */ /* 0x042ff00000001810 */
[-C--:B------:R-:W-:Y:S08]  /*51d0*/  HMMA.16816.F32 R20, R60, R58.reuse, R20 ;  /* 0x0000003a3c14723c */ /* 0x080ff00000001814 */
[C---:B------:R-:W-:Y:S01]  /*51e0*/  HMMA.16816.F32 R24, R52.reuse, R58, R24 ;  /* 0x0000003a3418723c */ /* 0x040fe20000001818 */
[----:B------:R-:W1:Y:S07]  /*51f0*/  LDSM.16.MT88.4 R56, [R0+0x9800] ;  /* 0x009800000038783b */ /* 0x000e6e0000004200 */
[-C--:B--2---:R-:W-:Y:S08]  /*5200*/  HMMA.16816.F32 R28, R52, R64.reuse, R28 ;  /* 0x00000040341c723c */ /* 0x084ff0000000181c */
[C---:B------:R-:W-:Y:S08]  /*5210*/  HMMA.16816.F32 R32, R60.reuse, R64, R32 ;  /* 0x000000403c20723c */ /* 0x040ff00000001820 */
[-C--:B------:R-:W-:Y:S01]  /*5220*/  HMMA.16816.F32 R36, R60, R66.reuse, R36 ;  /* 0x000000423c24723c */ /* 0x080fe20000001824 */
[----:B------:R-:W2:Y:S07]  /*5230*/  LDSM.16.MT88.4 R60, [R224+0x15c00] ;  /* 0x015c0000e03c783b */ /* 0x000eae0000004200 */
[----:B------:R-:W-:Y:S01]  /*5240*/  HMMA.16816.F32 R40, R52, R66, R40 ;  /* 0x000000423428723c */ /* 0x000fe20000001828 */
[----:B------:R-:W4:Y:S07]  /*5250*/  LDSM.16.MT88.4 R52, [R0+0xd800] ;  /* 0x00d800000034783b */ /* 0x000f2e0000004200 */
[-C--:B---3--:R-:W-:Y:S01]  /*5260*/  HMMA.16816.F32 R12, R8, R44.reuse, R12 ;  /* 0x0000002c080c723c */ /* 0x088fe2000000180c */
[----:B------:R-:W-:Y:S07]  /*5270*/  BAR.SYNC.DEFER_BLOCKING 0x0 ;  /* 0x0000000000007b1d */ /* 0x000fee0000010000 */
[C---:B------:R-:W-:Y:S08]  /*5280*/  HMMA.16816.F32 R16, R68.reuse, R44, R16 ;  /* 0x0000002c4410723c */ /* 0x040ff00000001810 */
[-C--:B------:R-:W-:Y:S08]  /*5290*/  HMMA.16816.F32 R20, R68, R46.reuse, R20 ;  /* 0x0000002e4414723c */ /* 0x080ff00000001814 */
[C---:B------:R-:W-:Y:S08]  /*52a0*/  HMMA.16816.F32 R24, R8.reuse, R46, R24 ;  /* 0x0000002e0818723c */ /* 0x040ff00000001818 */
[-C--:B------:R-:W-:Y:S08]  /*52b0*/  HMMA.16816.F32 R28, R8, R4.reuse, R28 ;  /* 0x00000004081c723c */ /* 0x080ff0000000181c */
[C---:B------:R-:W-:Y:S07]  /*52c0*/  HMMA.16816.F32 R32, R68.reuse, R4, R32 ;  /* 0x000000044420723c */ /* 0x040fee0000001820 */
[----:B------:R-:W-:Y:S01]  /*52d0*/  LEA R4, -R249, RZ, 0x6 ;  /* 0x000000fff9047211 */ /* 0x000fe200078e31ff */
[-C--:B------:R-:W-:Y:S04]  /*52e0*/  HMMA.16816.F32 R36, R68, R6.reuse, R36 ;  /* 0x000000064424723c */ /* 0x080fe80000001824 */
[C---:B------:R-:W-:Y:S04]  /*52f0*/  LEA R238, P0, R4.reuse, R238, 0x2 ;  /* 0x000000ee04ee7211 */ /* 0x040fe800078010ff */
[----:B------:R-:W-:Y:S04]  /*5300*/  HMMA.16816.F32 R40, R8, R6, R40 ;  /* 0x000000060828723c */ /* 0x000fe80000001828 */
[----:B------:R-:W-:Y:S04]  /*5310*/  LEA.HI.X.SX32 R239, R4, R239, 0x2, P0 ;  /* 0x000000ef04ef7211 */ /* 0x000fe800000f16ff */
[-C--:B-1----:R-:W-:Y:S08]  /*5320*/  HMMA.16816.F32 R12, R48, R56.reuse, R12 ;  /* 0x00000038300c723c */ /* 0x082ff0000000180c */
[C---:B--2---:R-:W-:Y:S08]  /*5330*/  HMMA.16816.F32 R16, R60.reuse, R56, R16 ;  /* 0x000000383c10723c */ /* 0x044ff00000001810 */
        /* <DEDUP_REMOVED lines=68> */
.L_x_135:
        /* <DEDUP_REMOVED lines=376> */
.L_x_136:
        /* <DEDUP_REMOVED lines=123> */
.L_x_138:
        /* <DEDUP_REMOVED lines=16> */
.L_x_139:
        /* <DEDUP_REMOVED lines=49> */
.L_x_141:
[----:B------:R-:W-:Y:S05]  /*7ac0*/  BSYNC B0 ;  /* 0x0000000000007941 */ /* 0x000fea0003800000 */
.L_x_140:
        /* <DEDUP_REMOVED lines=27> */
.L_x_120:
[----:B------:R-:W-:Y:S05]  /*7c80*/  BSYNC B1 ;  /* 0x0000000000017941 */ /* 0x000fea0003800000 */
.L_x_110:
        /* <DEDUP_REMOVED lines=12> */
.L_x_142:
[----:B------:R-:W-:Y:S05]  /*7d50*/  EXIT ;  /* 0x000000000000794d */ /* 0x000fea0003800000 */
.L_x_144:
        /* <DEDUP_REMOVED lines=10> */
.L_x_2001:


//--------------------- .text._ZN5flash44flash_bwd_dq_dk_dv_loop_seqk_parallel_kernelI23Flash_bwd_kernel_traitsILi256ELi64ELi32ELi8ELi4ELi1ELi2ELb1ELb1EN7cutlass6half_tE19Flash_kernel_traitsILi256ELi64ELi32ELi8ES3_EELb0ELb0ELb0ELb0ELb0ELb1ELb0EEEvNS_16Flash_bwd_paramsE --------------------------
	.section	.text._ZN5flash44flash_bwd_dq_dk_dv_loop_seqk_parallel_kernelI23Flash_bwd_kernel_traitsILi256ELi64ELi32ELi8ELi4ELi1ELi2ELb1ELb1EN7cutlass6half_tE19Flash_kernel_traitsILi256ELi64ELi32ELi8ES3_EELb0ELb0ELb0ELb0ELb0ELb1ELb0EEEvNS_16Flash_bwd_paramsE,"ax",@progbits
	.sectioninfo	@"SHI_REGISTERS=255"
	.align	128
        .global         _ZN5flash44flash_bwd_dq_dk_dv_loop_seqk_parallel_kernelI23Flash_bwd_kernel_traitsILi256ELi64ELi32ELi8ELi4ELi1ELi2ELb1ELb1EN7cutlass6half_tE19Flash_kernel_traitsILi256ELi64ELi32ELi8ES3_EELb0ELb0ELb0ELb0ELb0ELb1ELb0EEEvNS_16Flash_bwd_paramsE
        .type           _ZN5flash44flash_bwd_dq_dk_dv_loop_seqk_parallel_kernelI23Flash_bwd_kernel_traitsILi256ELi64ELi32ELi8ELi4ELi1ELi2ELb1ELb1EN7cutlass6half_tE19Flash_kernel_traitsILi256ELi64ELi32ELi8ES3_EELb0ELb0ELb0ELb0ELb0ELb1ELb0EEEvNS_16Flash_bwd_paramsE,@function
        .size           _ZN5flash44flash_bwd_dq_dk_dv_loop_seqk_parallel_kernelI23Flash_bwd_kernel_traitsILi256ELi64ELi32ELi8ELi4ELi1ELi2ELb1ELb1EN7cutlass6half_tE19Flash_kernel_traitsILi256ELi64ELi32ELi8ES3_EELb0ELb0ELb0ELb0ELb0ELb1ELb0EEEvNS_16Flash_bwd_paramsE,(.L_x_2002 - _ZN5flash44flash_bwd_dq_dk_dv_loop_seqk_parallel_kernelI23Flash_bwd_kernel_traitsILi256ELi64ELi32ELi8ELi4ELi1ELi2ELb1ELb1EN7cutlass6half_tE19Flash_kernel_traitsILi256ELi64ELi32ELi8ES3_EELb0ELb0ELb0ELb0ELb0ELb1ELb0EEEvNS_16Flash_bwd_paramsE)
        .other          _ZN5flash44flash_bwd_dq_dk_dv_loop_seqk_parallel_kernelI23Flash_bwd_kernel_traitsILi256ELi64ELi32ELi8ELi4ELi1ELi2ELb1ELb1EN7cutlass6half_tE19Flash_kernel_traitsILi256ELi64ELi32ELi8ES3_EELb0ELb0ELb0ELb0ELb0ELb1ELb0EEEvNS_16Flash_bwd_paramsE,@"STO_CUDA_ENTRY STV_DEFAULT"
_ZN5flash44flash_bwd_dq_dk_dv_loop_seqk_parallel_kernelI23Flash_bwd_kernel_traitsILi256ELi64ELi32ELi8ELi4ELi1ELi2ELb1ELb1EN7cutlass6half_tE19Flash_kernel_traitsILi256ELi64ELi32ELi8ES3_EELb0ELb0ELb0ELb0ELb0ELb1ELb0EEEvNS_16Flash_bwd_paramsE:
.text._ZN5flash44flash_bwd_dq_dk_dv_loop_seqk_parallel_kernelI23Flash_bwd_kernel_traitsILi256ELi64ELi32ELi8ELi4ELi1ELi2ELb1ELb1EN7cutlass6half_tE19Flash_kernel_traitsILi256ELi64ELi32ELi8ES3_EELb0ELb0ELb0ELb0ELb0ELb1ELb0EEEvNS_16Flash_bwd_paramsE:
        /* <DEDUP_REMOVED lines=34> */
[C---:B------:R-:W-:Y:S01]  /*0220*/  LEA.HI R14, R233.reuse, R11, RZ, 0x3 ;  /* 0x0000000be90e7211 */ /* 0x040fe200078f18ff */
[----:B------:R-:W-:Y:S01]  /*0230*/  ULDC UR11, c[0x0][0x1c0] ;  /* 0x00007000000b7ab9 */ /* 0x000fe20000000800 */
[----:B------:R-:W-:Y:S01]  /*0240*/  SHF.R.S32.HI R5, RZ, 0x4, R10 ;  /* 0x00000004ff057819 */ /* 0x000fe2000001140a */
[----:B---3--:R-:W-:Y:S01]  /*0250*/  UIMAD UR45, UR36, UR44, URZ ;  /* 0x0000002c242d72a4 */ /* 0x008fe2000f8e023f */
[----:B------:R-:W-:Y:S01]  /*0260*/  LOP3.LUT R3, R14, 0xfffffff8, RZ, 0xc0, !PT ;  /* 0xfffffff80e037812 */ /* 0x000fe200078ec0ff */
[----:B------:R-:W-:Y:S01]  /*0270*/  UIMAD UR44, UR44, UR12, URZ ;  /* 0x0000000c2c2c72a4 */ /* 0x000fe2000f8e023f */
[----:B------:R-:W-:Y:S01]  /*0280*/  LEA.HI R0, R10, R5, RZ, 0x1 ;  /* 0x000000050a007211 */ /* 0x000fe200078f08ff */
[----:B------:R-:W-:Y:S01]  /*0290*/  UIMAD UR53, UR8, UR6, UR53 ;  /* 0x00000006083572a4 */ /* 0x000fe2000f8e0235 */
[----:B------:R-:W-:Y:S01]  /*02a0*/  LEA.HI R12, R233, R11, RZ, 0x2 ;  /* 0x0000000be90c7211 */ /* 0x000fe200078f10ff */
[----:B------:R-:W-:Y:S01]  /*02b0*/  IMAD.IADD R3, R11, 0x1, -R3 ;  /* 0x000000010b037824 */ /* 0x000fe200078e0a03 */
[----:B------:R-:W-:Y:S01]  /*02c0*/  SHF.R.S32.HI R2, RZ, 0x3, R14 ;  /* 0x00000003ff027819 */ /* 0x000fe2000001140e */
[----:B------:R-:W-:Y:S01]  /*02d0*/  UIMAD UR50, UR7, UR29, URZ ;  /* 0x0000001d073272a4 */ /* 0x000fe2000f8e023f */
[----:B------:R-:W-:Y:S01]  /*02e0*/  LOP3.LUT R0, R0, 0xfffffffe, RZ, 0xc0, !PT ;  /* 0xfffffffe00007812 */ /* 0x000fe200078ec0ff */
[----:B------:R-:W-:Y:S01]  /*02f0*/  IMAD.SHL.U32 R16, R3, 0x8, RZ ;  /* 0x0000000803107824 */ /* 0x000fe200078e00ff */
[--C-:B------:R-:W-:Y:S01]  /*0300*/  SHF.R.S32.HI R7, RZ, 0x2, R12.reuse ;  /* 0x00000002ff077819 */ /* 0x100fe2000001140c */
[----:B------:R-:W-:Y:S01]  /*0310*/  IMAD.SHL.U32 R2, R2, 0x40, RZ ;  /* 0x0000004002027824 */ /* 0x000fe200078e00ff */
[----:B------:R-:W-:Y:S01]  /*0320*/  SHF.R.S32.HI R4, RZ, 0x1f, R12 ;  /* 0x0000001fff047819 */ /* 0x000fe2000001140c */
[----:B------:R-:W-:Y:S01]  /*0330*/  IMAD.IADD R9, R5, 0x1, -R0 ;  /* 0x0000000105097824 */ /* 0x000fe200078e0a00 */
[C---:B------:R-:W-:Y:S01]  /*0340*/  LOP3.LUT P4, RZ, R3.reuse, 0x2, RZ, 0xc0, !PT ;  /* 0x0000000203ff7812 */ /* 0x040fe2000788c0ff */
[----:B------:R-:W-:Y:S01]  /*0350*/  IMAD.SHL.U32 R0, R3, 0x40, RZ ;  /* 0x0000004003007824 */ /* 0x000fe200078e00ff */
[----:B------:R-:W-:Y:S01]  /*0360*/  LEA.HI R4, R4, R7, RZ, 0x3 ;  /* 0x0000000704047211 */ /* 0x000fe200078f18ff */
[----:B------:R1:W-:Y:S01]  /*0370*/  STL [R1+0x8], R16 ;  /* 0x0000081001007387 */ /* 0x0003e20000100800 */
[----:B------:R-:W-:Y:S01]  /*0380*/  LOP3.LUT R2, R2, 0x1c0, RZ, 0xc0, !PT ;  /* 0x000001c002027812 */ /* 0x000fe200078ec0ff */
[----:B------:R-:W-:Y:S01]  /*0390*/  UIMAD UR6, UR29, UR11, UR36 ;  /* 0x0000000b1d0672a4 */ /* 0x000fe2000f8e0224 */
[----:B------:R-:W-:Y:S01]  /*03a0*/  LOP3.LUT R0, R0, 0x1c0, RZ, 0xc0, !PT ;  /* 0x000001c000007812 */ /* 0x000fe200078ec0ff */
[----:B------:R-:W-:Y:S01]  /*03b0*/  @!UP2 UIMAD UR7, UR29, UR13, UR36 ;  /* 0x0000000d1d07a2a4 */ /* 0x000fe2000f8e0224 */
[----:B------:R-:W-:Y:S01]  /*03c0*/  LOP3.LUT R5, R4, 0xfffffff8, RZ, 0xc0, !PT ;  /* 0xfffffff804057812 */ /* 0x000fe200078ec0ff */
[----:B------:R-:W-:Y:S01]  /*03d0*/  USHF.L.U32 UR39, UR44, 0x6, URZ ;  /* 0x000000062c277899 */ /* 0x000fe2000800063f */
[----:B------:R-:W-:Y:S01]  /*03e0*/  SHF.R.U32.HI R6, RZ, 0x3, R2 ;  /* 0x00000003ff067819 */ /* 0x000fe20000011602 */
[----:B------:R-:W-:Y:S01]  /*03f0*/  ULDC UR47, c[0x0][0x214] ;  /* 0x00008500002f7ab9 */ /* 0x000fe20000000800 */
[----:B------:R-:W-:Y:S01]  /*0400*/  LOP3.LUT R4, R2, 0x38, R16, 0xf8, !PT ;  /* 0x0000003802047812 */ /* 0x000fe200078ef810 */
[----:B------:R-:W-:Y:S01]  /*0410*/  IMAD.IADD R7, R7, 0x1, -R5 ;  /* 0x0000000107077824 */ /* 0x000fe200078e0a05 */
[----:B------:R-:W-:Y:S01]  /*0420*/  LOP3.LUT R2, R0, 0x8, R14, 0xf8, !PT ;  /* 0x0000000800027812 */ /* 0x000fe200078ef80e */
[----:B------:R-:W-:Y:S01]  /*0430*/  ULDC UR54, c[0x0][0x1c8] ;  /* 0x0000720000367ab9 */ /* 0x000fe20000000800 */
[----:B------:R-:W-:Y:S01]  /*0440*/  SHF.R.U32.HI R0, RZ, 0x3, R0 ;  /* 0x00000003ff007819 */ /* 0x000fe20000011600 */
[----:B------:R-:W-:Y:S01]  /*0450*/  ULDC.U8 UR10, c[0x0][0x3d0] ;  /* 0x0000f400000a7ab9 */ /* 0x000fe20000000000 */
[----:B------:R-:W-:Y:S01]  /*0460*/  LOP3.LUT R6, R4, R6, RZ, 0x3c, !PT ;  /* 0x0000000604067212 */ /* 0x000fe200078e3cff */
[----:B------:R-:W-:Y:S01]  /*0470*/  ULDC UR48, c[0x0][0x224] ;  /* 0x0000890000307ab9 */ /* 0x000fe20000000800 */
[----:B------:R-:W-:Y:S01]  /*0480*/  LOP3.LUT R4, R2, R0, RZ, 0x3c, !PT ;  /* 0x0000000002047212 */ /* 0x000fe200078e3cff */
[----:B------:R-:W-:Y:S01]  /*0490*/  @UP2 UIMAD UR52, UR29, UR47, URZ ;  /* 0x0000002f1d3422a4 */ /* 0x000fe2000f8e023f */
[----:B------:R-:W-:Y:S01]  /*04a0*/  LOP3.LUT R0, R7, 0x1, RZ, 0xc0, !PT ;  /* 0x0000000107007812 */ /* 0x000fe200078ec0ff */
[----:B------:R-:W-:Y:S01]  /*04b0*/  ULDC.64 UR4, c[0x0][0x118] ;  /* 0x0000460000047ab9 */ /* 0x000fe20000000a00 */
[-C--:B------:R-:W-:Y:S01]  /*04c0*/  LEA.HI R2, R233, R11.reuse, RZ, 0x7 ;  /* 0x0000000be9027211 */ /* 0x080fe200078f38ff */
[----:B------:R-:W-:Y:S01]  /*04d0*/  UMOV UR61, 0x4 ;  /* 0x00000004003d7882 */ /* 0x000fe20000000000 */
[----:B------:R-:W-:Y:S01]  /*04e0*/  ISETP.NE.U32.AND P1, PT, R0, 0x1, PT ;  /* 0x000000010000780c */ /* 0x000fe20003f25070 */
[----:B------:R-:W-:Y:S01]  /*04f0*/  IMAD.SHL.U32 R0, R9, 0x100, RZ ;  /* 0x0000010009007824 */ /* 0x000fe200078e00ff */
[C---:B------:R-:W-:Y:S01]  /*0500*/  LOP3.LUT P3, RZ, R3.reuse, 0x4, RZ, 0xc0, !PT ;  /* 0x0000000403ff7812 */ /* 0x040fe2000786c0ff */
[----:B------:R-:W-:Y:S01]  /*0510*/  IMAD.SHL.U32 R3, R3, 0x20, RZ ;  /* 0x0000002003037824 */ /* 0x000fe200078e00ff */
[----:B------:R-:W-:Y:S01]  /*0520*/  SHF.R.S32.HI R8, RZ, 0x7, R2 ;  /* 0x00000007ff087819 */ /* 0x000fe20000011402 */
[----:B------:R-:W-:Y:S01]  /*0530*/  ULOP3.LUT UR54, UR36, UR54, URZ, 0x3c, !UPT ;  /* 0x0000003624367292 */ /* 0x000fe2000f8e3c3f */
[----:B------:R-:W-:Y:S01]  /*0540*/  LOP3.LUT R2, R0, 0x100, RZ, 0xc0, !PT ;  /* 0x0000010000027812 */ /* 0x000fe200078ec0ff */
[----:B------:R-:W-:Y:S01]  /*0550*/  USHF.R.S32.HI UR59, URZ, 0x1f, UR36 ;  /* 0x0000001f3f3b7899 */ /* 0x000fe20008011424 */
[----:B------:R-:W-:Y:S01]  /*0560*/  LOP3.LUT P2, RZ, R7, 0x2, RZ, 0xc0, !PT ;  /* 0x0000000207ff7812 */ /* 0x000fe2000784c0ff */
[----:B------:R-:W-:Y:S01]  /*0570*/  IMAD R0, R8, 0x2, R9 ;  /* 0x0000000208007824 */ /* 0x000fe200078e0209 */
[----:B------:R-:W-:Y:S01]  /*0580*/  LOP3.LUT R226, R2, 0xe0, R3, 0xf8, !PT ;  /* 0x000000e002e27812 */ /* 0x000fe200078ef803 */
[----:B------:R-:W-:Y:S01]  /*0590*/  UISETP.NE.AND UP3, UPT, UR10, URZ, UPT ;  /* 0x0000003f0a00728c */ /* 0x000fe2000bf65270 */
[CC--:B------:R-:W-:Y:S01]  /*05a0*/  LEA.HI R3, R233.reuse, R11.reuse, RZ, 0x6 ;  /* 0x0000000be9037211 */ /* 0x0c0fe200078f30ff */
[----:B------:R-:W-:Y:S01]  /*05b0*/  IMAD.U32 R0, R0, 0x200, R4 ;  /* 0x0000020000007824 */ /* 0x000fe200078e0004 */
[----:B------:R-:W-:Y:S01]  /*05c0*/  LEA.HI R233, R233, R11, RZ, 0x5 ;  /* 0x0000000be9e97211 */ /* 0x000fe200078f28ff */
[----:B------:R-:W-:Y:S01]  /*05d0*/  USHF.R.S32.HI UR58, URZ, 0x1f, UR29 ;  /* 0x0000001f3f3a7899 */ /* 0x000fe2000801141d */
[----:B------:R-:W-:Y:S01]  /*05e0*/  SHF.R.S32.HI R3, RZ, 0x6, R3 ;  /* 0x00000006ff037819 */ /* 0x000fe20000011403 */
[----:B------:R-:W-:Y:S01]  /*05f0*/  IMAD.SHL.U32 R229, R0, 0x2, RZ ;  /* 0x0000000200e57824 */ /* 0x000fe200078e00ff */
[----:B------:R-:W-:Y:S01]  /*0600*/  LOP3.LUT R5, R233, 0xffffffe0, RZ, 0xc0, !PT ;  /* 0xffffffe0e9057812 */ /* 0x000fe200078ec0ff */
[----:B------:R-:W-:Y:S01]  /*0610*/  USHF.R.S32.HI UR57, URZ, 0x1f, UR36 ;  /* 0x0000001f3f397899 */ /* 0x000fe20008011424 */
[----:B------:R-:W-:Y:S01]  /*0620*/  LOP3.LUT R4, R12, 0x7ffffffc, RZ, 0xc0, !PT ;  /* 0x7ffffffc0c047812 */ /* 0x000fe200078ec0ff */
[C---:B------:R-:W-:Y:S01]  /*0630*/  IMAD R237, R3.reuse, 0x200, R6 ;  /* 0x0000020003ed7824 */ /* 0x040fe200078e0206 */
[----:B------:R-:W-:Y:S01]  /*0640*/  LOP3.LUT R2, R10, 0xfffffff0, RZ, 0xc0, !PT ;  /* 0xfffffff00a027812 */ /* 0x000fe200078ec0ff */
[----:B------:R-:W-:Y:S01]  /*0650*/  IMAD.SHL.U32 R6, R3, 0x8, RZ ;  /* 0x0000000803067824 */ /* 0x000fe200078e00ff */
[----:B-1----:R-:W-:Y:S01]  /*0660*/  SHF.R.S32.HI R16, RZ, 0x5, R233 ;  /* 0x00000005ff107819 */ /* 0x002fe200000114e9 */
[----:B------:R-:W-:Y:S01]  /*0670*/  IMAD.SHL.U32 R3, R9, 0x20, RZ ;  /* 0x0000002009037824 */ /* 0x000fe200078e00ff */
[----:B------:R-:W-:Y:S01]  /*0680*/  SEL R232, R227, 0xffffffc0, !P3 ;  /* 0xffffffc0e3e87807 */ /* 0x000fe20005800000 */
[----:B------:R-:W-:Y:S01]  /*0690*/  IMAD.IADD R15, R11, 0x1, -R5 ;  /* 0x000000010b0f7824 */ /* 0x000fe200078e0a05 */
[----:B------:R-:W-:Y:S01]  /*06a0*/  SEL R250, R250, 0x240, !P1 ;  /* 0x00000240fafa7807 */ /* 0x000fe20004800000 */
[----:B------:R-:W-:Y:S01]  /*06b0*/  IMAD.SHL.U32 R5, R7, 0x20, RZ ;  /* 0x0000002007057824 */ /* 0x000fe200078e00ff */
[----:B------:R-:W-:Y:S01]  /*06c0*/  IADD3 R236, R232, 0x14000, R229 ;  /* 0x00014000e8ec7810 */ /* 0x000fe20007ffe0e5 */
[----:B------:R-:W-:Y:S01]  /*06d0*/  IMAD.IADD R12, R11, 0x1, -R4 ;  /* 0x000000010b0c7824 */ /* 0x000fe200078e0a04 */
[----:B------:R-:W-:Y:S01]  /*06e0*/  LOP3.LUT R4, R3, 0x20, RZ, 0xc0, !PT ;  /* 0x0000002003047812 */ /* 0x000fe200078ec0ff */
[----:B------:R-:W-:Y:S01]  /*06f0*/  IMAD.IADD R2, R11, 0x1, -R2 ;  /* 0x000000010b027824 */ /* 0x000fe200078e0a02 */
[----:B------:R-:W-:Y:S01]  /*0700*/  LOP3.LUT R5, R5, 0xe0, RZ, 0xc0, !PT ;  /* 0x000000e005057812 */ /* 0x000fe200078ec0ff */
[----:B------:R-:W-:Y:S01]  /*0710*/  IMAD.SHL.U32 R11, R11, 0x2, RZ ;  /* 0x000000020b0b7824 */ /* 0x000fe200078e00ff */
[----:B------:R-:W-:Y:S01]  /*0720*/  LOP3.LUT R13, R4, 0x18, R6, 0xf8, !PT ;  /* 0x00000018040d7812 */ /* 0x000fe200078ef806 */
[----:B------:R-:W-:Y:S01]  /*0730*/  IMAD.SHL.U32 R3, R8, 0x10, RZ ;  /* 0x0000001008037824 */ /* 0x000fe200078e00ff */
[----:B------:R-:W-:Y:S01]  /*0740*/  STL [R1+0x14], R15 ;  /* 0x0000140f01007387 */ /* 0x000fe20000100800 */
[C---:B------:R-:W-:Y:S01]  /*0750*/  LOP3.LUT P0, RZ, R2.reuse, 0x4, RZ, 0xc0, !PT ;  /* 0x0000000402ff7812 */ /* 0x040fe2000780c0ff */
[----:B------:R-:W-:Y:S01]  /*0760*/  IMAD.IADD R231, R229, 0x1, R232 ;  /* 0x00000001e5e77824 */ /* 0x000fe200078e02e8 */
[----:B------:R-:W-:Y:S01]  /*0770*/  USHF.R.S32.HI UR56, URZ, 0x1f, UR29 ;  /* 0x0000001f3f387899 */ /* 0x000fe2000801141d */
[----:B------:R-:W-:Y:S01]  /*0780*/  LOP3.LUT R4, R3, 0x6, R11, 0xf8, !PT ;  /* 0x0000000603047812 */ /* 0x000fe200078ef80b */
[----:B------:R-:W-:Y:S01]  /*0790*/  IMAD.SHL.U32 R237, R237, 0x2, RZ ;  /* 0x00000002eded7824 */ /* 0x000fe200078e00ff */
[----:B------:R-:W-:Y:S01]  /*07a0*/  LOP3.LUT R8, R5, 0x10, R3, 0xf8, !PT ;  /* 0x0000001005087812 */ /* 0x000fe200078ef803 */
[----:B------:R-:W-:Y:S01]  /*07b0*/  IMAD.SHL.U32 R5, R2, 0x20, RZ ;  /* 0x0000002002057824 */ /* 0x000fe200078e00ff */
[----:B------:R-:W-:Y:S01]  /*07c0*/  SHF.R.S32.HI R3, RZ, 0x1f, R2 ;  /* 0x0000001fff037819 */ /* 0x000fe20000011402 */
[----:B------:R1:W-:Y:S01]  /*07d0*/  STL [R1], R4 ;  /* 0x0000000401007387 */ /* 0x0003e20000100800 */
[----:B------:R-:W-:-:S02]  /*07e0*/  USHF.R.S32.HI UR55, URZ, 0x1f, UR36 ;  /* 0x0000001f3f377899 */ /* 0x000fc40008011424 */
[----:B------:R-:W-:Y:S01]  /*07f0*/  LEA.HI R225, R3, R2, RZ, 0x3 ;  /* 0x0000000203e17211 */ /* 0x000fe200078f18ff */
[----:B------:R-:W-:Y:S01]  /*0800*/  IMAD.SHL.U32 R3, R9, 0x8, RZ ;  /* 0x0000000809037824 */ /* 0x000fe200078e00ff */
[----:B------:R-:W-:Y:S02]  /*0810*/  UIMAD.WIDE.U32 UR40, UR34, UR42, URZ ;  /* 0x0000002a222872a5 */ /* 0x000fe4000f8e003f */
[----:B------:R-:W-:Y:S02]  /*0820*/  UIMAD UR49, UR35, UR42, URZ ;  /* 0x0000002a233172a4 */ /* 0x000fe4000f8e023f */
[----:B------:R-:W-:Y:S01]  /*0830*/  LOP3.LUT R10, R3, 0x8, RZ, 0xc0, !PT ;  /* 0x00000008030a7812 */ /* 0x000fe200078ec0ff */
[----:B------:R-:W-:Y:S02]  /*0840*/  USHF.R.S32.HI UR51, URZ, 0x1f, UR45 ;  /* 0x0000001f3f337899 */ /* 0x000fe4000801142d */
[----:B------:R-:W-:Y:S01]  /*0850*/  UIMAD UR48, UR6, UR48, URZ ;  /* 0x00000030063072a4 */ /* 0x000fe2000f8e023f */
[----:B------:R-:W-:Y:S01]  /*0860*/  LOP3.LUT R3, R10, 0x1e0, R5, 0xf8, !PT ;  /* 0x000001e00a037812 */ /* 0x000fe200078ef805 */
[----:B------:R-:W-:Y:S01]  /*0870*/  IMAD.U32 R5, RZ, RZ, UR14 ;  /* 0x0000000eff057e24 */ /* 0x000fe2000f8e00ff */
[----:B------:R-:W-:-:S02]  /*0880*/  @!UP2 UIMAD UR47, UR7, UR47, URZ ;  /* 0x0000002f072fa2a4 */ /* 0x000fc4000f8e023f */
[----:B------:R-:W-:Y:S01]  /*0890*/  USHF.R.S32.HI UR46, URZ, 0x1f, UR39 ;  /* 0x0000001f3f2e7899 */ /* 0x000fe20008011427 */
[C---:B-1----:R-:W-:Y:S01]  /*08a0*/  LOP3.LUT R4, R225.reuse, 0xfffffff8, RZ, 0xc0, !PT ;  /* 0xfffffff8e1047812 */ /* 0x042fe200078ec0ff */
[----:B------:R-:W-:-:S04]  /*08b0*/  IMAD.SHL.U32 R225, R225, 0x40, RZ ;  /* 0x00000040e1e17824 */ /* 0x000fc800078e00ff */
[C---:B------:R-:W-:Y:S01]  /*08c0*/  IMAD.IADD R6, R2.reuse, 0x1, -R4 ;  /* 0x0000000102067824 */ /* 0x040fe200078e0a04 */
[----:B------:R-:W-:Y:S01]  /*08d0*/  LOP3.LUT R225, R225, 0xfffffe00, RZ, 0xc0, !PT ;  /* 0xfffffe00e1e17812 */ /* 0x000fe200078ec0ff */
[----:B------:R-:W-:Y:S02]  /*08e0*/  IMAD.SHL.U32 R4, R2, 0x4, RZ ;  /* 0x0000000402047824 */ /* 0x000fe400078e00ff */
[----:B------:R-:W-:Y:S01]  /*08f0*/  IMAD.SHL.U32 R2, R7, 0x40, RZ ;  /* 0x0000004007027824 */ /* 0x000fe200078e00ff */
[----:B------:R-:W-:Y:S02]  /*0900*/  LOP3.LUT P6, RZ, R6, 0x2, RZ, 0xc0, !PT ;  /* 0x0000000206ff7812 */ /* 0x000fe400078cc0ff */
[----:B------:R-:W-:Y:S01]  /*0910*/  LOP3.LUT R11, R3, 0x38, R4, 0x78, !PT ;  /* 0x00000038030b7812 */ /* 0x000fe200078e7804 */
[----:B------:R-:W-:Y:S01]  /*0920*/  IMAD.SHL.U32 R3, R16, 0x8, RZ ;  /* 0x0000000810037824 */ /* 0x000fe200078e00ff */
[----:B------:R-:W-:Y:S01]  /*0930*/  LOP3.LUT R2, R2, 0x1c0, RZ, 0xc0, !PT ;  /* 0x000001c002027812 */ /* 0x000fe200078ec0ff */
[----:B------:R-:W-:Y:S01]  /*0940*/  IMAD.SHL.U32 R4, R7, 0x4, RZ ;  /* 0x0000000407047824 */ /* 0x000fe200078e00ff */
[----:B------:R-:W-:-:S02]  /*0950*/  LOP3.LUT P5, RZ, R6, 0x4, RZ, 0xc0, !PT ;  /* 0x0000000406ff7812 */ /* 0x000fc400078ac0ff */
[----:B------:R-:W-:Y:S02]  /*0960*/  LOP3.LUT R7, R3, 0x38, RZ, 0xc0, !PT ;  /* 0x0000003803077812 */ /* 0x000fe400078ec0ff */
[----:B------:R-:W-:Y:S02]  /*0970*/  SHF.R.U32.HI R3, RZ, 0x3, R2 ;  /* 0x00000003ff037819 */ /* 0x000fe40000011602 */
[----:B------:R-:W-:Y:S02]  /*0980*/  LOP3.LUT R8, R8, 0x18, R4, 0x78, !PT ;  /* 0x0000001808087812 */ /* 0x000fe400078e7804 */
[----:B------:R-:W-:Y:S02]  /*0990*/  LOP3.LUT R4, R3, R2, R7, 0x1e, !PT ;  /* 0x0000000203047212 */ /* 0x000fe400078e1e07 */
[----:B------:R-:W-:Y:S02]  /*09a0*/  LOP3.LUT R2, R226, 0x8, R14, 0xf8, !PT ;  /* 0x00000008e2027812 */ /* 0x000fe400078ef80e */
[----:B------:R-:W-:-:S02]  /*09b0*/  SHF.R.U32.HI R226, RZ, 0x3, R226 ;  /* 0x00000003ffe27819 */ /* 0x000fc400000116e2 */
[----:B------:R-:W-:Y:S02]  /*09c0*/  SHF.R.S32.HI R3, RZ, 0x1f, R233 ;  /* 0x0000001fff037819 */ /* 0x000fe400000114e9 */
[----:B------:R-:W-:Y:S02]  /*09d0*/  LOP3.LUT R226, R2, 0x38, R226, 0x78, !PT ;  /* 0x0000003802e27812 */ /* 0x000fe400078e78e2 */
[-C--:B------:R-:W-:Y:S02]  /*09e0*/  LEA.HI R2, R3, R16.reuse, RZ, 0x2 ;  /* 0x0000001003027211 */ /* 0x080fe400078f10ff */
[----:B------:R-:W-:Y:S02]  /*09f0*/  LEA.HI R233, R233, R16, RZ, 0x1 ;  /* 0x00000010e9e97211 */ /* 0x000fe400078f08ff */
[----:B------:R-:W-:Y:S01]  /*0a00*/  LOP3.LUT R3, R2, 0xfffffffc, RZ, 0xc0, !PT ;  /* 0xfffffffc02037812 */ /* 0x000fe200078ec0ff */
[----:B------:R-:W-:Y:S01]  /*0a10*/  IMAD.SHL.U32 R2, R12, 0x2, RZ ;  /* 0x000000020c027824 */ /* 0x000fe200078e00ff */
[----:B------:R-:W-:-:S02]  /*0a20*/  LOP3.LUT R233, R233, 0x3ffffe, RZ, 0xc0, !PT ;  /* 0x003ffffee9e97812 */ /* 0x000fc400078ec0ff */
[----:B------:R-:W-:Y:S01]  /*0a30*/  SEL R227, R227, 0xffffffc0, !P5 ;  /* 0xffffffc0e3e37807 */ /* 0x000fe20006800000 */
[----:B------:R-:W-:Y:S02]  /*0a40*/  IMAD.IADD R5, R16, 0x1, -R3 ;  /* 0x0000000110057824 */ /* 0x000fe400078e0a03 */
[----:B------:R-:W-:Y:S01]  /*0a50*/  IMAD.IADD R252, R2, 0x1, R4 ;  /* 0x0000000102fc7824 */ /* 0x000fe200078e0204 */
[----:B------:R-:W-:Y:S01]  /*0a60*/  SHF.R.S32.HI R4, RZ, 0x1f, R15 ;  /* 0x0000001fff047819 */ /* 0x000fe2000001140f */
[----:B------:R-:W-:Y:S02]  /*0a70*/  IMAD R3, R5, 0x200, R2 ;  /* 0x0000020005037824 */ /* 0x000fe400078e0202 */
[----:B------:R-:W-:Y:S01]  /*0a80*/  IMAD.SHL.U32 R2, R6, 0x40, RZ ;  /* 0x0000004006027824 */ /* 0x000fe200078e00ff */
[----:B------:R-:W-:Y:S01]  /*0a90*/  LEA.HI R4, R4, R15, RZ, 0x2 ;  /* 0x0000000f04047211 */ /* 0x000fe200078f10ff */
[----:B------:R-:W-:Y:S01]  /*0aa0*/  IMAD.IADD R248, R3, 0x1, R8 ;  /* 0x0000000103f87824 */ /* 0x000fe200078e0208 */
[----:B------:R-:W-:Y:S01]  /*0ab0*/  LEA R252, R252, 0x10000, 0x1 ;  /* 0x00010000fcfc7811 */ /* 0x000fe200078e08ff */
[----:B------:R-:W-:Y:S01]  /*0ac0*/  IMAD.IADD R233, R16, 0x1, -R233 ;  /* 0x0000000110e97824 */ /* 0x000fe200078e0ae9 */
[----:B------:R-:W-:Y:S01]  /*0ad0*/  SHF.R.S32.HI R6, RZ, 0x2, R4 ;  /* 0x00000002ff067819 */ /* 0x000fe20000011404 */
[----:B------:R-:W-:Y:S01]  /*0ae0*/  IMAD R4, R9, 0x1000, R225 ;  /* 0x0000100009047824 */ /* 0x000fe200078e02e1 */
[----:B------:R-:W-:Y:S01]  /*0af0*/  LOP3.LUT R2, R2, 0x1c0, RZ, 0xc0, !PT ;  /* 0x000001c002027812 */ /* 0x000fe200078ec0ff */
[----:B------:R-:W-:-:S02]  /*0b00*/  IMAD R233, R233, 0x200, R11 ;  /* 0x00000200e9e97824 */ /* 0x000fc400078e020b */
[----:B------:R-:W-:Y:S01]  /*0b10*/  IMAD R6, R5, 0x10, R6 ;  /* 0x0000001005067824 */ /* 0x000fe200078e0206 */
[----:B------:R-:W-:Y:S01]  /*0b20*/  SHF.R.U32.HI R3, RZ, 0x3, R2 ;  /* 0x00000003ff037819 */ /* 0x000fe20000011602 */
[----:B------:R-:W-:Y:S01]  /*0b30*/  IMAD.SHL.U32 R248, R248, 0x2, RZ ;  /* 0x00000002f8f87824 */ /* 0x000fe200078e00ff */
[----:B------:R-:W-:Y:S02]  /*0b40*/  LEA R233, R233, 0x14000, 0x1 ;  /* 0x00014000e9e97811 */ /* 0x000fe400078e08ff */
[CC--:B------:R-:W-:Y:S01]  /*0b50*/  LOP3.LUT R7, R3.reuse, R2.reuse, R7, 0x1e, !PT ;  /* 0x0000000203077212 */ /* 0x0c0fe200078e1e07 */
[----:B------:R1:W-:Y:S01]  /*0b60*/  STL [R1+0x10], R6 ;  /* 0x0000100601007387 */ /* 0x0003e20000100800 */
[C---:B------:R-:W-:Y:S01]  /*0b70*/  LOP3.LUT R8, R3.reuse, R2, R10, 0x1e, !PT ;  /* 0x0000000203087212 */ /* 0x040fe200078e1e0a */
[C---:B------:R-:W-:Y:S01]  /*0b80*/  IMAD.IADD R251, R248.reuse, 0x1, R250 ;  /* 0x00000001f8fb7824 */ /* 0x040fe200078e02fa */
[----:B------:R-:W-:Y:S01]  /*0b90*/  LOP3.LUT R3, R3, R13, R2, 0x1e, !PT ;  /* 0x0000000d03037212 */ /* 0x000fe200078e1e02 */
[----:B------:R-:W-:Y:S01]  /*0ba0*/  IMAD R2, R5, 0x400, R225 ;  /* 0x0000040005027824 */ /* 0x000fe200078e02e1 */
[----:B------:R-:W-:Y:S01]  /*0bb0*/  IADD3 R249, R248, 0x10, RZ ;  /* 0x00000010f8f97810 */ /* 0x000fe20007ffe0ff */
[----:B------:R-:W-:Y:S01]  /*0bc0*/  IMAD.IADD R4, R4, 0x1, R7 ;  /* 0x0000000104047824 */ /* 0x000fe200078e0207 */
[----:B------:R-:W-:Y:S01]  /*0bd0*/  LOP3.LUT R225, R3, R225, RZ, 0xfc, !PT ;  /* 0x000000e103e17212 */ /* 0x000fe200078efcff */
[----:B------:R-:W-:Y:S01]  /*0be0*/  IMAD.MOV.U32 R3, RZ, RZ, 0x20 ;  /* 0x00000020ff037424 */ /* 0x000fe200078e00ff */
[----:B------:R-:W-:Y:S01]  /*0bf0*/  IADD3 R234, R233, 0x20, RZ ;  /* 0x00000020e9ea7810 */ /* 0x000fe20007ffe0ff */
[----:B------:R-:W-:Y:S01]  /*0c00*/  IMAD.IADD R2, R2, 0x1, R8 ;  /* 0x0000000102027824 */ /* 0x000fe200078e0208 */
[----:B------:R-:W-:-:S02]  /*0c10*/  @P2 IADD3 R249, R248, -0x10, RZ ;  /* 0xfffffff0f8f92810 */ /* 0x000fc40007ffe0ff */
[C---:B------:R-:W-:Y:S01]  /*0c20*/  SEL R0, R3.reuse, 0xffffffe0, !P4 ;  /* 0xffffffe003007807 */ /* 0x040fe20006000000 */
[----:B------:R-:W-:Y:S01]  /*0c30*/  IMAD.SHL.U32 R2, R2, 0x2, RZ ;  /* 0x0000000202027824 */ /* 0x000fe200078e00ff */
[C---:B------:R-:W-:Y:S01]  /*0c40*/  SEL R224, R3.reuse, 0xffffffe0, !P3 ;  /* 0xffffffe003e07807 */ /* 0x040fe20005800000 */
[----:B------:R-:W-:Y:S01]  /*0c50*/  IMAD.IADD R250, R250, 0x1, R249 ;  /* 0x00000001fafa7824 */ /* 0x000fe200078e02f9 */
[----:B------:R-:W-:Y:S01]  /*0c60*/  SEL R3, R3, 0xffffffe0, !P6 ;  /* 0xffffffe003037807 */ /* 0x000fe20007000000 */
[----:B------:R-:W-:Y:S01]  /*0c70*/  IMAD.IADD R230, R229, 0x1, R0 ;  /* 0x00000001e5e67824 */ /* 0x000fe200078e0200 */
[----:B------:R-:W-:Y:S01]  /*0c80*/  @P0 IADD3 R234, R233, -0x20, RZ ;  /* 0xffffffe0e9ea0810 */ /* 0x000fe20007ffe0ff */
[----:B------:R-:W-:Y:S01]  /*0c90*/  IMAD.IADD R236, R0, 0x1, R236 ;  /* 0x0000000100ec7824 */ /* 0x000fe200078e02ec */
[----:B------:R-:W-:Y:S01]  /*0ca0*/  LEA R225, R225, 0x10000, 0x1 ;  /* 0x00010000e1e17811 */ /* 0x000fe200078e08ff */
[----:B------:R-:W-:Y:S01]  /*0cb0*/  IMAD.IADD R3, R2, 0x1, R3 ;  /* 0x0000000102037824 */ /* 0x000fe200078e0203 */
[----:B------:R-:W-:Y:S01]  /*0cc0*/  IADD3 R235, R234, 0x800, RZ ;  /* 0x00000800eaeb7810 */ /* 0x000fe20007ffe0ff */
[----:B------:R-:W-:-:S02]  /*0cd0*/  IMAD R224, R226, 0x2, R224 ;  /* 0x00000002e2e07824 */ /* 0x000fc400078e02e0 */
[--C-:B------:R-:W-:Y:S02]  /*0ce0*/  IMAD.IADD R228, R2, 0x1, R227.reuse ;  /* 0x0000000102e47824 */ /* 0x100fe400078e02e3 */
[----:B------:R-:W-:Y:S02]  /*0cf0*/  IMAD.IADD R232, R232, 0x1, R230 ;  /* 0x00000001e8e87824 */ /* 0x000fe400078e02e6 */
[----:B------:R-:W-:Y:S02]  /*0d00*/  IMAD.SHL.U32 R226, R226, 0x2, RZ ;  /* 0x00000002e2e27824 */ /* 0x000fe400078e00ff */
[----:B------:R-:W-:Y:S02]  /*0d10*/  IMAD.IADD R227, R3, 0x1, R227 ;  /* 0x0000000103e37824 */ /* 0x000fe400078e02e3 */
[----:B-1--4-:R-:W-:Y:S02]  /*0d20*/  IMAD.SHL.U32 R0, R4, 0x2, RZ ;  /* 0x0000000204007824 */ /* 0x012fe400078e00ff */
.L_x_161:
[----:B------:R-:W-:Y:S02]  /*0d30*/  ULDC.64 UR6, c[0x0][0x240] ;  /* 0x0000900000067ab9 */ /* 0x000fe40000000a00 */
[----:B------:R-:W-:-:S02]  /*0d40*/  UISETP.NE.U32.AND UP6, UPT, URZ, UR6, UPT ;  /* 0x000000063f00728c */ /* 0x000fc4000bfc5070 */
[----:B------:R-:W-:Y:S02]  /*0d50*/  USHF.L.U32 UR13, UR29, 0x2, URZ ;  /* 0x000000021d0d7899 */ /* 0x000fe4000800063f */
[----:B------:R-:W-:Y:S02]  /*0d60*/  USHF.R.S32.HI UR38, URZ, 0x1f, UR29 ;  /* 0x0000001f3f267899 */ /* 0x000fe4000801141d */
[----:B------:R-:W-:Y:S02]  /*0d70*/  UISETP.NE.AND.EX UP6, UPT, URZ, UR7, UPT, UP6 ;  /* 0x000000073f00728c */ /* 0x000fe4000bfc5360 */
[----:B------:R-:W-:Y:S02]  /*0d80*/  ULDC.64 UR10, c[0x0][0x250] ;  /* 0x00009400000a7ab9 */ /* 0x000fe40000000a00 */
[----:B------:R-:W-:Y:S02]  /*0d90*/  UISETP.NE.U32.AND UP4, UPT, URZ, UR10, UPT ;  /* 0x0000000a3f00728c */ /* 0x000fe4000bf85070 */
[----:B------:R-:W-:Y:S01]  /*0da0*/  USHF.L.U64.HI UR12, UR29, 0x2, UR38 ;  /* 0x000000021d0c7899 */ /* 0x000fe20008010226 */
[----:B------:R-:W-:Y:S01]  /*0db0*/  PLOP3.LUT P2, PT, PT, PT, UP6, 0x80, 0x0 ;  /* 0x000000000000781c */ /* 0x000fe20003f4f068 */
[----:B------:R-:W-:-:S02]  /*0dc0*/  UIADD3 UR6, UP0, UR13, UR6, URZ ;  /* 0x000000060d067290 */ /* 0x000fc4000ff1e03f */
[----:B------:R-:W-:Y:S02]  /*0dd0*/  UISETP.NE.AND.EX UP4, UPT, URZ, UR11, UPT, UP4 ;  /* 0x0000000b3f00728c */ /* 0x000fe4000bf85340 */
[----:B------:R-:W-:Y:S02]  /*0de0*/  UIADD3.X UR7, UR12, UR7, URZ, UP0, !UPT ;  /* 0x000000070c077290 */ /* 0x000fe400087fe43f */
[----:B-1----:R-:W-:Y:S01]  /*0df0*/  IMAD.U32 R4, RZ, RZ, UR6 ;  /* 0x00000006ff047e24 */ /* 0x002fe2000f8e00ff */
[----:B------:R-:W-:Y:S01]  /*0e00*/  ULDC.U8 UR14, c[0x0][0x312] ;  /* 0x0000c480000e7ab9 */ /* 0x000fe20000000000 */
[----:B------:R-:W-:Y:S01]  /*0e10*/  PLOP3.LUT P0, PT, PT, PT, UP4, 0x80, 0x0 ;  /* 0x000000000000781c */ /* 0x000fe20003f0f048 */
[----:B------:R-:W-:Y:S01]  /*0e20*/  ULDC.64 UR8, c[0x0][0x248] ;  /* 0x0000920000087ab9 */ /* 0x000fe20000000a00 */
[----:B------:R-:W-:Y:S01]  /*0e30*/  IMAD.U32 R5, RZ, RZ, UR7 ;  /* 0x00000007ff057e24 */ /* 0x000fe2000f8e00ff */
[----:B------:R-:W-:Y:S02]  /*0e40*/  UISETP.NE.AND UP5, UPT, UR14, URZ, UPT ;  /* 0x0000003f0e00728c */ /* 0x000fe4000bfa5270 */
[----:B------:R-:W-:-:S02]  /*0e50*/  @UP4 UIADD3 UR6, UP0, UR13, UR10, URZ ;  /* 0x0000000a0d064290 */ /* 0x000fc4000ff1e03f */
[----:B--2---:R1:W2:Y:S01]  /*0e60*/  @P2 LDG.E R9, [R4.64] ;  /* 0x0000000404092981 */ /* 0x0042a2000c1e1900 */
[----:B------:R-:W-:Y:S02]  /*0e70*/  UISETP.EQ.U32.AND UP1, UPT, URZ, UR8, UPT ;  /* 0x000000083f00728c */ /* 0x000fe4000bf22070 */
[----:B------:R-:W-:Y:S01]  /*0e80*/  @UP4 UIADD3.X UR7, UR12, UR11, URZ, UP0, !UPT ;  /* 0x0000000b0c074290 */ /* 0x000fe200087fe43f */
[----:B------:R1:W3:Y:S01]  /*0e90*/  @P2 LDG.E R8, [R4.64+0x4] ;  /* 0x0000040404082981 */ /* 0x0002e2000c1e1900 */
[----:B------:R-:W-:Y:S01]  /*0ea0*/  MOV R6, UR6 ;  /* 0x0000000600067c02 */ /* 0x000fe20008000f00 */
[----:B------:R-:W-:-:S03]  /*0eb0*/  UISETP.EQ.OR.EX UP1, UPT, URZ, UR9, !UP5, UP1 ;  /* 0x000000093f00728c */ /* 0x000fc6000ef22710 */
[----:B------:R-:W-:Y:S01]  /*0ec0*/  IMAD.U32 R7, RZ, RZ, UR7 ;  /* 0x00000007ff077e24 */ /* 0x000fe2000f8e00ff */
[----:B------:R-:W-:-:S04]  /*0ed0*/  UIADD3 UR8, UP0, UR13, UR8, URZ ;  /* 0x000000080d087290 */ /* 0x000fc8000ff1e03f */
[----:B-----5:R4:W5:Y:S01]  /*0ee0*/  @P0 LDG.E R6, [R6.64] ;  /* 0x0000000406060981 */ /* 0x020962000c1e1900 */
[----:B------:R-:W-:Y:S01]  /*0ef0*/  PLOP3.LUT P1, PT, PT, PT, UP1, 0x80, 0x0 ;  /* 0x000000000000781c */ /* 0x000fe20003f2f018 */
[----:B------:R-:W-:Y:S01]  /*0f00*/  UIADD3.X UR9, UR12, UR9, URZ, UP0, !UPT ;  /* 0x000000090c097290 */ /* 0x000fe200087fe43f */
[----:B-1----:R-:W-:-:S05]  /*0f10*/  IMAD.U32 R4, RZ, RZ, UR8 ;  /* 0x00000008ff047e24 */ /* 0x002fca000f8e00ff */
[----:B------:R-:W-:-:S06]  /*0f20*/  MOV R5, UR9 ;  /* 0x0000000900057c02 */ /* 0x000fcc0008000f00 */
[----:B----4-:R-:W4:Y:S01]  /*0f30*/  @!P1 LDG.E R7, [R4.64] ;  /* 0x0000000404079981 */ /* 0x010f22000c1e1900 */
[----:B------:R-:W-:Y:S02]  /*0f40*/  UMOV UR17, 0xffffffff ;  /* 0xffffffff00117882 */ /* 0x000fe40000000000 */
[----:B------:R-:W-:Y:S02]  /*0f50*/  UMOV UR16, URZ ;  /* 0x0000003f00107c82 */ /* 0x000fe40008000000 */
[----:B------:R-:W-:Y:S02]  /*0f60*/  UMOV UR23, 0xffffffff ;  /* 0xffffffff00177882 */ /* 0x000fe40000000000 */
[----:B------:R-:W-:Y:S01]  /*0f70*/  ULDC UR8, c[0x0][0x218] ;  /* 0x0000860000087ab9 */ /* 0x000fe20000000800 */
[----:B--2---:R-:W1:Y:S08]  /*0f80*/  @P2 R2UR UR17, R9 ;  /* 0x00000000091123c2 */ /* 0x004e7000000e0000 */
[----:B---3--:R-:W1:Y:S08]  /*0f90*/  @P2 R2UR UR6, R8 ;  /* 0x00000000080623c2 */ /* 0x008e7000000e0000 */
[----:B-----5:R2:W3:Y:S01]  /*0fa0*/  @P0 R2UR UR16, R6 ;  /* 0x00000000061003c2 */ /* 0x0204e200000e0000 */
[----:B------:R-:W-:-:S04]  /*0fb0*/  ISETP.NE.U32.AND P0, PT, RZ, c[0x0][0x248], PT ;  /* 0x00009200ff007a0c */ /* 0x000fc80003f05070 */
[----:B------:R-:W-:Y:S01]  /*0fc0*/  ISETP.NE.AND.EX P0, PT, RZ, c[0x0][0x24c], PT, P0 ;  /* 0x00009300ff007a0c */ /* 0x000fe20003f05300 */
[----:B-1----:R-:W-:Y:S02]  /*0fd0*/  @UP6 UIADD3 UR26, UR6, -UR17, URZ ;  /* 0x80000011061a6290 */ /* 0x002fe4000fffe03f */
[----:B----4-:R2:W1:Y:S05]  /*0fe0*/  @!P1 R2UR UR23, R7 ;  /* 0x00000000071793c2 */ /* 0x01046a00000e0000 */
[----:B------:R-:W-:-:S05]  /*0ff0*/  @!UP6 ULDC UR26, c[0x0][0x214] ;  /* 0x00008500001aeab9 */ /* 0x000fca0000000800 */
        /* <DEDUP_REMOVED lines=8> */
.L_x_145:
        /* <DEDUP_REMOVED lines=58> */
.L_x_147:
        /* <DEDUP_REMOVED lines=18> */
.L_x_148:
[----:B------:R-:W-:Y:S01]  /*1540*/  IABS R8, c[0x0][0x1c8] ;  /* 0x0000720000087a13 */ /* 0x000fe20000000000 */
[----:B------:R-:W-:Y:S01]  /*1550*/  ULDC.64 UR8, c[0x0][0x370] ;  /* 0x0000dc0000087ab9 */ /* 0x000fe20000000a00 */
[----:B--2---:R-:W-:Y:S01]  /*1560*/  IABS R7, UR36 ;  /* 0x0000002400077c13 */ /* 0x004fe20008000000 */
[----:B------:R-:W-:Y:S01]  /*1570*/  @UP1 UIMAD.WIDE.U32 UR6, UR17, UR8, URZ ;  /* 0x00000008110612a5 */ /* 0x000fe2000f8e003f */
[----:B------:R-:W1:Y:S01]  /*1580*/  I2F.RP R4, R8 ;  /* 0x0000000800047306 */ /* 0x000e620000209400 */
[----:B------:R-:W-:Y:S01]  /*1590*/  ULDC UR10, c[0x0][0x224] ;  /* 0x00008900000a7ab9 */ /* 0x000fe20000000800 */
[----:B------:R-:W-:Y:S01]  /*15a0*/  ISETP.NE.AND P2, PT, RZ, c[0x0][0x1c8], PT ;  /* 0x00007200ff007a0c */ /* 0x000fe20003f45270 */
        /* <DEDUP_REMOVED lines=49> */
[----:B------:R-:W-:Y:S02]  /*18c0*/  ISETP.LE.AND P1, PT, RZ, UR54, PT ;  /* 0x00000036ff007c0c */ /* 0x000fe4000bf23270 */
[----:B------:R-:W-:-:S13]  /*18d0*/  ISETP.GE.U32.AND P0, PT, R5, R8, PT ;  /* 0x000000080500720c */ /* 0x000fda0003f06070 */
[----:B------:R-:W-:Y:S02]  /*18e0*/  @P0 IADD3 R4, R4, 0x1, RZ ;  /* 0x0000000104040810 */ /* 0x000fe40007ffe0ff */
[----:B------:R-:W-:-:S03]  /*18f0*/  PLOP3.LUT P0, PT, PT, PT, UP2, 0x80, 0x0 ;  /* 0x000000000000781c */ /* 0x000fc60003f0f028 */
[----:B------:R-:W-:Y:S01]  /*1900*/  @!P1 IMAD.MOV R4, RZ, RZ, -R4 ;  /* 0x000000ffff049224 */ /* 0x000fe200078e0a04 */
[----:B------:R-:W-:-:S04]  /*1910*/  @!P2 LOP3.LUT R4, RZ, c[0x0][0x1c8], RZ, 0x33, !PT ;  /* 0x00007200ff04aa12 */ /* 0x000fc800078e33ff */
[----:B------:R-:W-:-:S05]  /*1920*/  SHF.R.S32.HI R13, RZ, 0x1f, R4 ;  /* 0x0000001fff0d7819 */ /* 0x000fca0000011404 */
[----:B------:R-:W-:Y:S05]  /*1930*/  @!P0 BRA `(.L_x_149) ;  /* 0x0000005000008947 */ /* 0x000fea0003800000 */
[----:B------:R-:W-:Y:S02]  /*1940*/  ULDC UR8, c[0x0][0x224] ;  /* 0x0000890000087ab9 */ /* 0x000fe40000000800 */
[----:B------:R-:W-:-:S04]  /*1950*/  @!UP1 UIMAD UR17, UR29, UR8, URZ ;  /* 0x000000081d1192a4 */ /* 0x000fc8000f8e023f */
[----:B------:R-:W-:-:S04]  /*1960*/  ULEA UR8, UR29, UR17, 0x7 ;  /* 0x000000111d087291 */ /* 0x000fc8000f8e383f */
[----:B------:R-:W-:Y:S01]  /*1970*/  UIMAD UR8, UR53, UR36, UR8 ;  /* 0x00000024350872a4 */ /* 0x000fe2000f8e0208 */
[----:B------:R-:W-:Y:S05]  /*1980*/  BRA `(.L_x_150) ;  /* 0x0000001000007947 */ /* 0x000fea0003800000 */
.L_x_149:
[----:B------:R-:W-:Y:S02]  /*1990*/  UMOV UR8, UR48 ;  /* 0x0000003000087c82 */ /* 0x000fe40008000000 */
.L_x_150:
[----:B------:R-:W2:Y:S04]  /*19a0*/  LDL.64 R6, [R1+0x8] ;  /* 0x0000080001067983 */ /* 0x000ea80000100a00 */
[----:B------:R1:W2:Y:S01]  /*19b0*/  LDL.64 R14, [R1+0x8] ;  /* 0x00000800010e7983 */ /* 0x0002a20000100a00 */
[----:B------:R-:W-:-:S03]  /*19c0*/  UIADD3 UR6, UP5, UP4, UR6, UR39, UR45 ;  /* 0x0000002706067290 */ /* 0x000fc6000fcbe02d */
[----:B------:R-:W3:Y:S01]  /*19d0*/  LDL R16, [R1+0x14] ;  /* 0x0000140001107983 */ /* 0x000ee20000100800 */
[----:B------:R-:W-:-:S03]  /*19e0*/  UIADD3 UR11, UP1, UP0, UR11, UR6, UR19 ;  /* 0x000000060b0b7290 */ /* 0x000fc6000f83e013 */
[----:B------:R-:W4:Y:S01]  /*19f0*/  S2R R20, SR_TID.X ;  /* 0x0000000000147919 */ /* 0x000f220000002100 */
[----:B------:R-:W-:-:S03]  /*1a00*/  ULDC.64 UR6, c[0x0][0x1a8] ;  /* 0x00006a0000067ab9 */ /* 0x000fc60000000a00 */
[----:B------:R-:W5:Y:S04]  /*1a10*/  S2R R21, SR_TID.X ;  /* 0x0000000000157919 */ /* 0x000f680000002100 */
[----:B------:R-:W1:Y:S01]  /*1a20*/  S2R R10, SR_TID.X ;  /* 0x00000000000a7919 */ /* 0x000e620000002100 */
[----:B----4-:R-:W-:-:S04]  /*1a30*/  SHF.R.S32.HI R20, RZ, 0x1f, R20 ;  /* 0x0000001fff147819 */ /* 0x010fc80000011414 */
[----:B-----5:R-:W-:-:S04]  /*1a40*/  LEA.HI R20, R20, R21, RZ, 0x3 ;  /* 0x0000001514147211 */ /* 0x020fc800078f18ff */
[----:B------:R-:W-:-:S04]  /*1a50*/  SHF.R.S32.HI R20, RZ, 0x3, R20 ;  /* 0x00000003ff147819 */ /* 0x000fc80000011414 */
[----:B------:R-:W-:Y:S02]  /*1a60*/  SHF.R.S32.HI R12, RZ, 0x1f, R20 ;  /* 0x0000001fff0c7819 */ /* 0x000fe40000011414 */
[----:B------:R-:W-:Y:S01]  /*1a70*/  IADD3 R5, P1, R20, UR12, RZ ;  /* 0x0000000c14057c10 */ /* 0x000fe2000ff3e0ff */
[----:B------:R-:W4:Y:S01]  /*1a80*/  S2R R11, SR_TID.X ;  /* 0x00000000000b7919 */ /* 0x000f220000002100 */
[----:B------:R-:W-:-:S04]  /*1a90*/  UIMAD UR6, UR59, UR6, URZ ;  /* 0x000000063b0672a4 */ /* 0x000fc8000f8e023f */
[----:B------:R-:W-:-:S03]  /*1aa0*/  UIMAD UR9, UR36, UR7, UR6 ;  /* 0x00000007240972a4 */ /* 0x000fc6000f8e0206 */
[----:B------:R-:W-:Y:S02]  /*1ab0*/  ULDC.64 UR6, c[0x0][0x370] ;  /* 0x0000dc0000067ab9 */ /* 0x000fe40000000a00 */
[----:B------:R-:W-:Y:S01]  /*1ac0*/  UIMAD UR6, UR25, UR6, URZ ;  /* 0x00000006190672a4 */ /* 0x000fe2000f8e023f */
[----:B-1----:R-:W-:-:S03]  /*1ad0*/  SHF.R.S32.HI R10, RZ, 0x1f, R10 ;  /* 0x0000001fff0a7819 */ /* 0x002fc6000001140a */
[----:B------:R-:W-:Y:S01]  /*1ae0*/  UIMAD UR6, UR12, UR7, UR6 ;  /* 0x000000070c0672a4 */ /* 0x000fe2000f8e0206 */
[----:B----4-:R-:W-:-:S04]  /*1af0*/  LEA.HI R10, R10, R11, RZ, 0x5 ;  /* 0x0000000b0a0a7211 */ /* 0x010fc800078f28ff */
[----:B------:R-:W-:Y:S01]  /*1b00*/  SHF.R.S32.HI R10, RZ, 0x5, R10 ;  /* 0x00000005ff0a7819 */ /* 0x000fe2000001140a */
[----:B------:R-:W-:-:S04]  /*1b10*/  IMAD R11, R12, c[0x0][0x370], RZ ;  /* 0x0000dc000c0b7a24 */ /* 0x000fc800078e02ff */
[----:B------:R-:W-:Y:S01]  /*1b20*/  IMAD R11, R20, c[0x0][0x374], R11 ;  /* 0x0000dd00140b7a24 */ /* 0x000fe200078e020b */
[----:B------:R-:W-:Y:S01]  /*1b30*/  BSSY B0, `(.L_x_146) ;  /* 0x0000473000007945 */ /* 0x000fe20003800000 */
[----:B--2---:R-:W-:Y:S01]  /*1b40*/  IMAD.MOV.U32 R14, RZ, RZ, R6 ;  /* 0x000000ffff0e7224 */ /* 0x004fe200078e0006 */
[----:B------:R-:W-:-:S04]  /*1b50*/  IADD3.X R7, R12, UR25, RZ, P1, !PT ;  /* 0x000000190c077c10 */ /* 0x000fc80008ffe4ff */
[----:B------:R-:W-:Y:S01]  /*1b60*/  SHF.R.S32.HI R15, RZ, 0x1f, R14 ;  /* 0x0000001fff0f7819 */ /* 0x000fe2000001140e */
[----:B------:R-:W-:-:S04]  /*1b70*/  IMAD R7, R7, c[0x0][0x190], RZ ;  /* 0x0000640007077a24 */ /* 0x000fc800078e02ff */
[----:B------:R-:W-:Y:S01]  /*1b80*/  IMAD.WIDE.U32 R8, R5, c[0x0][0x190], R14 ;  /* 0x0000640005087a25 */ /* 0x000fe200078e000e */
[----:B------:R-:W-:-:S03]  /*1b90*/  IADD3 R6, P0, R14, UR14, RZ ;  /* 0x0000000e0e067c10 */ /* 0x000fc6000ff1e0ff */
[----:B------:R-:W-:Y:S01]  /*1ba0*/  IMAD R5, R5, c[0x0][0x194], R7 ;  /* 0x0000650005057a24 */ /* 0x000fe200078e0207 */
[----:B------:R-:W-:Y:S02]  /*1bb0*/  IADD3 R8, P1, R8, UR37, RZ ;  /* 0x0000002508087c10 */ /* 0x000fe4000ff3e0ff */
[----:B------:R-:W-:Y:S02]  /*1bc0*/  IADD3.X R7, R15, UR22, RZ, P0, !PT ;  /* 0x000000160f077c10 */ /* 0x000fe400087fe4ff */
[----:B------:R-:W-:Y:S01]  /*1bd0*/  IADD3.X R9, R9, UR31, R5, P1, !PT ;  /* 0x0000001f09097c10 */ /* 0x000fe20008ffe405 */
[----:B------:R-:W-:-:S04]  /*1be0*/  IMAD.U32 R5, RZ, RZ, UR12 ;  /* 0x0000000cff057e24 */ /* 0x000fc8000f8e00ff */
[----:B------:R-:W-:-:S05]  /*1bf0*/  IMAD.WIDE.U32 R6, R5, c[0x0][0x370], R6 ;  /* 0x0000dc0005067a25 */ /* 0x000fca00078e0006 */
[----:B------:R-:W-:Y:S01]  /*1c00*/  IADD3 R7, R7, UR6, RZ ;  /* 0x0000000607077c10 */ /* 0x000fe2000fffe0ff */
[----:B------:R-:W-:Y:S02]  /*1c10*/  ULDC.64 UR6, c[0x0][0x378] ;  /* 0x0000de0000067ab9 */ /* 0x000fe40000000a00 */
[----:B------:R-:W-:Y:S01]  /*1c20*/  UIMAD UR6, UR59, UR6, URZ ;  /* 0x000000063b0672a4 */ /* 0x000fe2000f8e023f */
[----:B------:R-:W-:-:S03]  /*1c30*/  IMAD.U32 R5, RZ, RZ, UR36 ;  /* 0x00000024ff057e24 */ /* 0x000fc6000f8e00ff */
[----:B------:R-:W-:Y:S01]  /*1c40*/  UIMAD UR6, UR36, UR7, UR6 ;  /* 0x00000007240672a4 */ /* 0x000fe2000f8e0206 */
[----:B---3--:R-:W-:Y:S01]  /*1c50*/  IMAD R10, R10, UR44, R16 ;  /* 0x0000002c0a0a7c24 */ /* 0x008fe2000f8e0210 */
[----:B------:R-:W-:Y:S01]  /*1c60*/  UIADD3.X UR7, UR15, UR46, UR51, UP5, UP4 ;  /* 0x0000002e0f077290 */ /* 0x000fe2000afe8433 */
[----:B------:R-:W-:-:S03]  /*1c70*/  IMAD.WIDE.U32 R6, R5, c[0x0][0x378], R6 ;  /* 0x0000de0005067a25 */ /* 0x000fc600078e0006 */
[----:B------:R-:W-:Y:S01]  /*1c80*/  UIADD3.X UR7, UR21, UR7, UR20, UP1, UP0 ;  /* 0x0000000715077290 */ /* 0x000fe20008fe0414 */
[----:B------:R-:W-:Y:S01]  /*1c90*/  IMAD.WIDE.U32 R8, R5, c[0x0][0x1a8], R8 ;  /* 0x00006a0005087a25 */ /* 0x000fe200078e0008 */
[C---:B------:R-:W-:Y:S01]  /*1ca0*/  IADD3 R5, P0, R10.reuse, UR11, RZ ;  /* 0x0000000b0a057c10 */ /* 0x040fe2000ff1e0ff */
[----:B------:R-:W-:Y:S01]  /*1cb0*/  UISETP.GE.AND UP0, UPT, UR26, 0x1, UPT ;  /* 0x000000011a00788c */ /* 0x000fe2000bf06270 */
[----:B------:R1:W-:Y:S02]  /*1cc0*/  STL [R1+0xc], R15 ;  /* 0x00000c0f01007387 */ /* 0x0003e40000100800 */
[----:B------:R-:W-:Y:S02]  /*1cd0*/  LEA.HI.X.SX32 R10, R10, UR7, 0x1, P0 ;  /* 0x000000070a0a7c11 */ /* 0x000fe400080f0eff */
[----:B------:R-:W-:Y:S02]  /*1ce0*/  LEA R238, P0, R5, c[0x0][0x350], 0x2 ;  /* 0x0000d40005ee7a11 */ /* 0x000fe400078010ff */
[----:B------:R-:W-:-:S02]  /*1cf0*/  IADD3 R7, R7, UR6, RZ ;  /* 0x0000000607077c10 */ /* 0x000fc4000fffe0ff */
[----:B------:R-:W-:Y:S02]  /*1d00*/  LEA.HI.X R239, R5, c[0x0][0x354], R10, 0x2, P0 ;  /* 0x0000d50005ef7a11 */ /* 0x000fe400000f140a */
[----:B------:R-:W-:Y:S01]  /*1d10*/  PLOP3.LUT P0, PT, PT, PT, UP0, 0x80, 0x0 ;  /* 0x000000000000781c */ /* 0x000fe20003f0f008 */
[----:B------:R-:W-:Y:S01]  /*1d20*/  UIADD3 UR6, UR12, UR10, URZ ;  /* 0x0000000a0c067290 */ /* 0x000fe2000fffe03f */
[----:B------:R-:W-:Y:S01]  /*1d30*/  IMAD.WIDE.U32 R6, R20, c[0x0][0x370], R6 ;  /* 0x0000dc0014067a25 */ /* 0x000fe200078e0006 */
[----:B------:R-:W-:Y:S02]  /*1d40*/  ULDC.64 UR20, c[0x0][0x200] ;  /* 0x0000800000147ab9 */ /* 0x000fe40000000a00 */
[----:B------:R-:W-:Y:S01]  /*1d50*/  UIADD3 UR14, UR12, UR8, URZ ;  /* 0x000000080c0e7290 */ /* 0x000fe2000fffe03f */
[----:B------:R-:W-:Y:S01]  /*1d60*/  IMAD.IADD R5, R7, 0x1, R11 ;  /* 0x0000000107057824 */ /* 0x000fe200078e020b */
[----:B------:R-:W-:Y:S01]  /*1d70*/  UIMAD.WIDE UR10, UR6, UR61, UR20 ;  /* 0x0000003d060a72a5 */ /* 0x000fe2000f8e0214 */
[----:B------:R-:W-:-:S02]  /*1d80*/  IADD3 R9, R9, UR9, RZ ;  /* 0x0000000909097c10 */ /* 0x000fc4000fffe0ff */
[----:B------:R-:W-:Y:S01]  /*1d90*/  ULDC.64 UR20, c[0x0][0x3c8] ;  /* 0x0000f20000147ab9 */ /* 0x000fe20000000a00 */
[----:B------:R-:W-:Y:S01]  /*1da0*/  LEA R240, P2, R8, c[0x0][0x160], 0x1 ;  /* 0x0000580008f07a11 */ /* 0x000fe200078408ff */
[----:B------:R-:W-:Y:S01]  /*1db0*/  ULEA.HI.SX32 UR8, UR32, 0xffffffff, 0x1a ;  /* 0xffffffff20087891 */ /* 0x000fe2000f8fd23f */
[----:B------:R-:W-:Y:S01]  /*1dc0*/  LEA R242, P1, R6, c[0x0][0x330], 0x1 ;  /* 0x0000cc0006f27a11 */ /* 0x000fe200078208ff */
[----:B------:R-:W-:Y:S01]  /*1dd0*/  UIMAD.WIDE UR14, UR14, UR61, UR20 ;  /* 0x0000003d0e0e72a5 */ /* 0x000fe2000f8e0214 */
[----:B------:R-:W-:Y:S02]  /*1de0*/  LEA.HI.X R241, R8, c[0x0][0x164], R9, 0x1, P2 ;  /* 0x0000590008f17a11 */ /* 0x000fe400010f0c09 */
[----:B------:R-:W-:Y:S01]  /*1df0*/  LEA.HI.X R243, R6, c[0x0][0x334], R5, 0x1, P1 ;  /* 0x0000cd0006f37a11 */ /* 0x000fe200008f0c05 */
[----:B------:R-:W-:Y:S05]  /*1e00*/  @!P0 BRA `(.L_x_151) ;  /* 0x00003f0000008947 */ /* 0x000fea0003800000 */
[----:B-1----:R-:W2:Y:S01]  /*1e10*/  LDL R19, [R1+0x10] ;  /* 0x0000100001137983 */ /* 0x002ea20000100800 */
[----:B------:R-:W-:Y:S01]  /*1e20*/  UIMAD UR6, UR18, -0x20, UR13 ;  /* 0xffffffe0120678a4 */ /* 0x000fe2000f8e020d */
[----:B------:R-:W-:Y:S01]  /*1e30*/  IMAD.U32 R5, RZ, RZ, UR24 ;  /* 0x00000018ff057e24 */ /* 0x000fe2000f8e00ff */
[C---:B------:R-:W-:Y:S01]  /*1e40*/  IADD3 R8, R20.reuse, 0x20, RZ ;  /* 0x0000002014087810 */ /* 0x040fe20007ffe0ff */
[----:B------:R-:W-:Y:S01]  /*1e50*/  IMAD.MOV.U32 R18, RZ, RZ, 0x40 ;  /* 0x00000040ff127424 */ /* 0x000fe200078e00ff */
[----:B------:R-:W-:Y:S01]  /*1e60*/  UMOV UR7, UR11 ;  /* 0x0000000b00077c82 */ /* 0x000fe20008000000 */
[----:B------:R-:W-:Y:S01]  /*1e70*/  IMAD.MOV.U32 R244, RZ, RZ, 0x7f800000 ;  /* 0x7f800000fff47424 */ /* 0x000fe200078e00ff */
[----:B------:R-:W-:Y:S01]  /*1e80*/  ISETP.GE.AND P2, PT, R20, UR6, PT ;  /* 0x0000000614007c0c */ /* 0x000fe2000bf46270 */
[----:B------:R-:W-:Y:S01]  /*1e90*/  UMOV UR6, UR8 ;  /* 0x0000000800067c82 */ /* 0x000fe20008000000 */
[----:B------:R-:W-:Y:S01]  /*1ea0*/  IMAD.WIDE.U32 R16, R18, c[0x0][0x370], RZ ;  /* 0x0000dc0012107a25 */ /* 0x000fe200078e00ff */
[----:B------:R-:W-:-:S02]  /*1eb0*/  UIMAD UR9, UR6, -0x40, UR26 ;  /* 0xffffffc0060978a4 */ /* 0x000fc4000f8e021a */
[----:B------:R-:W-:Y:S01]  /*1ec0*/  UMOV UR8, UR10 ;  /* 0x0000000a00087c82 */ /* 0x000fe20008000000 */
[----:B------:R-:W-:-:S07]  /*1ed0*/  IMAD.MOV.U32 R245, RZ, RZ, 0x7f800000 ;  /* 0x7f800000fff57424 */ /* 0x000fce00078e00ff */
[C---:B------:R-:W-:Y:S02]  /*1ee0*/  @!P2 IADD3 R6, P1, R20.reuse, UR24, RZ ;  /* 0x000000181406ac10 */ /* 0x040fe4000ff3e0ff */
[----:B------:R-:W-:Y:S02]  /*1ef0*/  @!P2 IADD3 R10, P0, R20, UR24, RZ ;  /* 0x00000018140aac10 */ /* 0x000fe4000ff1e0ff */
[CC--:B------:R-:W-:Y:S02]  /*1f00*/  @!P2 LEA.HI.X.SX32 R7, R5.reuse, R12.reuse, 0x1, P1 ;  /* 0x0000000c0507a211 */ /* 0x0c0fe400008f0eff */
[----:B------:R-:W-:Y:S01]  /*1f10*/  ISETP.GE.AND P1, PT, R8, UR9, PT ;  /* 0x0000000908007c0c */ /* 0x000fe2000bf26270 */
[----:B------:R-:W-:Y:S01]  /*1f20*/  @!P2 IMAD.WIDE.U32 R8, R6, c[0x0][0x1a0], R14 ;  /* 0x000068000608aa25 */ /* 0x000fe200078e000e */
[----:B------:R-:W-:-:S03]  /*1f30*/  @!P2 LEA.HI.X.SX32 R5, R5, R12, 0x1, P0 ;  /* 0x0000000c0505a211 */ /* 0x000fc600000f0eff */
[----:B------:R-:W-:Y:S02]  /*1f40*/  @!P2 IMAD R7, R7, c[0x0][0x1a0], RZ ;  /* 0x000068000707aa24 */ /* 0x000fe400078e02ff */
[----:B------:R-:W-:Y:S02]  /*1f50*/  @!P2 IMAD R5, R5, c[0x0][0x198], RZ ;  /* 0x000066000505aa24 */ /* 0x000fe400078e02ff */
[----:B------:R-:W-:Y:S02]  /*1f60*/  @!P2 IMAD R11, R6, c[0x0][0x1a4], R7 ;  /* 0x00006900060baa24 */ /* 0x000fe400078e0207 */
[----:B------:R-:W-:Y:S01]  /*1f70*/  @!P2 IMAD.WIDE.U32 R6, R10, c[0x0][0x198], R14 ;  /* 0x000066000a06aa25 */ /* 0x000fe200078e000e */
[----:B------:R-:W-:-:S03]  /*1f80*/  @!P2 IADD3 R14, P0, R8, UR27, RZ ;  /* 0x0000001b080eac10 */ /* 0x000fc6000ff1e0ff */
[----:B------:R-:W-:Y:S01]  /*1f90*/  @!P2 IMAD R8, R10, c[0x0][0x19c], R5 ;  /* 0x000067000a08aa24 */ /* 0x000fe200078e0205 */
[----:B------:R-:W-:Y:S01]  /*1fa0*/  @!P2 IADD3.X R15, R9, UR28, R11, P0, !PT ;  /* 0x0000001c090fac10 */ /* 0x000fe200087fe40b */
[C---:B------:R-:W-:Y:S01]  /*1fb0*/  @!P2 IMAD R5, R13.reuse, c[0x0][0x1b0], RZ ;  /* 0x00006c000d05aa24 */ /* 0x040fe200078e02ff */
[----:B------:R-:W-:Y:S01]  /*1fc0*/  @!P2 IADD3 R12, P0, R6, UR30, RZ ;  /* 0x0000001e060cac10 */ /* 0x000fe2000ff1e0ff */
[----:B------:R-:W-:Y:S01]  /*1fd0*/  @!P2 IMAD R6, R13, c[0x0][0x1b8], RZ ;  /* 0x00006e000d06aa24 */ /* 0x000fe200078e02ff */
[----:B------:R-:W-:Y:S01]  /*1fe0*/  @!P1 IADD3 R10, P3, R242, R16, RZ ;  /* 0x00000010f20a9210 */ /* 0x000fe20007f7e0ff */
[----:B------:R-:W-:Y:S01]  /*1ff0*/  IMAD R9, R18, c[0x0][0x374], RZ ;  /* 0x0000dd0012097a24 */ /* 0x000fe200078e02ff */
[----:B------:R-:W-:Y:S01]  /*2000*/  @!P2 IADD3.X R13, R7, UR33, R8, P0, !PT ;  /* 0x00000021070dac10 */ /* 0x000fe200087fe408 */
[C---:B------:R-:W-:Y:S01]  /*2010*/  @!P2 IMAD R7, R4.reuse, c[0x0][0x1b4], R5 ;  /* 0x00006d000407aa24 */ /* 0x040fe200078e0205 */
[----:B------:R-:W-:Y:S01]  /*2020*/  PLOP3.LUT P0, PT, PT, PT, UP3, 0x80, 0x0 ;  /* 0x000000000000781c */ /* 0x000fe20003f0f038 */
[----:B------:R-:W-:Y:S01]  /*2030*/  @!P2 IMAD.WIDE.U32 R14, R4, c[0x0][0x1b8], R14 ;  /* 0x00006e00040eaa25 */ /* 0x000fe200078e000e */
[----:B------:R-:W-:-:S03]  /*2040*/  @!P1 IADD3.X R11, R243, R17, R9, P3, !PT ;  /* 0x00000011f30b9210 */ /* 0x000fc60001ffe409 */
[----:B------:R-:W-:Y:S01]  /*2050*/  @!P2 IMAD.WIDE.U32 R12, R4, c[0x0][0x1b0], R12 ;  /* 0x00006c00040caa25 */ /* 0x000fe200078e000c */
[----:B------:R-:W-:-:S03]  /*2060*/  @!P2 LEA R8, P5, R14, c[0x0][0x170], 0x1 ;  /* 0x00005c000e08aa11 */ /* 0x000fc600078a08ff */
[----:B------:R-:W-:Y:S01]  /*2070*/  @!P2 IMAD R9, R4, c[0x0][0x1bc], R6 ;  /* 0x00006f000409aa24 */ /* 0x000fe200078e0206 */
[----:B------:R-:W-:Y:S01]  /*2080*/  @!P2 LEA R4, P3, R12, c[0x0][0x168], 0x1 ;  /* 0x00005a000c04aa11 */ /* 0x000fe200078608ff */
[----:B------:R-:W-:Y:S02]  /*2090*/  @!P2 IMAD.IADD R13, R13, 0x1, R7 ;  /* 0x000000010d0da824 */ /* 0x000fe400078e0207 */
[----:B------:R-:W-:Y:S01]  /*20a0*/  @P0 BAR.SYNC.DEFER_BLOCKING 0x0 ;  /* 0x0000000000000b1d */ /* 0x000fe20000010000 */
[----:B------:R-:W-:Y:S02]  /*20b0*/  @!P2 IMAD.IADD R9, R15, 0x1, R9 ;  /* 0x000000010f09a824 */ /* 0x000fe400078e0209 */
[----:B------:R-:W-:-:S03]  /*20c0*/  IMAD.WIDE.U32 R16, R18, c[0x0][0x190], RZ ;  /* 0x0000640012107a25 */ /* 0x000fc600078e00ff */
[----:B------:R-:W-:Y:S01]  /*20d0*/  @!P2 LEA.HI.X R9, R14, c[0x0][0x174], R9, 0x1, P5 ;  /* 0x00005d000e09aa11 */ /* 0x000fe200028f0c09 */
[----:B------:R-:W-:Y:S01]  /*20e0*/  IMAD R18, R18, c[0x0][0x194], RZ ;  /* 0x0000650012127a24 */ /* 0x000fe200078e02ff */
[----:B------:R-:W-:-:S04]  /*20f0*/  @!P1 IADD3 R6, P4, R240, R16, RZ ;  /* 0x00000010f0069210 */ /* 0x000fc80007f9e0ff */
[----:B------:R-:W-:Y:S01]  /*2100*/  @!P1 IADD3.X R7, R241, R17, R18, P4, !PT ;  /* 0x00000011f1079210 */ /* 0x000fe200027fe412 */
[----:B------:R1:W-:Y:S04]  /*2110*/  @P2 STS.128 [R237+0x14000], RZ ;  /* 0x014000ffed002388 */ /* 0x0003e80000000c00 */
[----:B------:R1:W-:Y:S04]  /*2120*/  @P2 STS.128 [R237+0x15000], RZ ;  /* 0x015000ffed002388 */ /* 0x0003e80000000c00 */
[----:B------:R1:W-:Y:S04]  /*2130*/  @P2 STS.128 [R237+0x16000], RZ ;  /* 0x016000ffed002388 */ /* 0x0003e80000000c00 */
[----:B------:R1:W-:Y:S04]  /*2140*/  @P2 STS.128 [R237+0x17000], RZ ;  /* 0x017000ffed002388 */ /* 0x0003e80000000c00 */
[----:B------:R-:W-:Y:S01]  /*2150*/  @!PT LDS RZ, [RZ] ;  /* 0x00000000fffff984 */ /* 0x000fe20000000800 */
[----:B------:R-:W-:Y:S01]  /*2160*/  @!PT LDS RZ, [RZ] ;  /* 0x00000000fffff984 */ /* 0x000fe20000000800 */
[----:B------:R-:W-:Y:S01]  /*2170*/  @!PT LDS RZ, [RZ] ;  /* 0x00000000fffff984 */ /* 0x000fe20000000800 */
[----:B------:R3:W-:Y:S04]  /*2180*/  @!P2 LDGSTS.E.BYPASS.LTC128B.128 [R237+0x14000], [R8.64] ;  /* 0x1400000008edafae */ /* 0x0007e8000b901d44 */
[----:B------:R3:W-:Y:S04]  /*2190*/  @!P2 LDGSTS.E.BYPASS.LTC128B.128 [R237+0x15000], [R8.64+0x80] ;  /* 0x1500008008edafae */ /* 0x0007e8000b901d44 */
[----:B------:R3:W-:Y:S04]  /*21a0*/  @!P2 LDGSTS.E.BYPASS.LTC128B.128 [R237+0x16000], [R8.64+0x100] ;  /* 0x1600010008edafae */ /* 0x0007e8000b901d44 */
[----:B------:R3:W-:Y:S04]  /*21b0*/  @!P2 LDGSTS.E.BYPASS.LTC128B.128 [R237+0x17000], [R8.64+0x180] ;  /* 0x1700018008edafae */ /* 0x0007e8000b901d44 */
        /* <DEDUP_REMOVED lines=30> */
[----:B------:R-:W-:Y:S01]  /*23a0*/  UMOV UR10, UR14 ;  /* 0x0000000e000a7c82 */ /* 0x000fe20008000000 */
[C---:B--2---:R-:W-:Y:S01]  /*23b0*/  IADD3 R5, R19.reuse, 0x8, RZ ;  /* 0x0000000813057810 */ /* 0x044fe20007ffe0ff */
[----:B------:R-:W-:Y:S01]  /*23c0*/  IMAD.SHL.U32 R247, R19, 0x4, RZ ;  /* 0x0000000413f77824 */ /* 0x000fe200078e00ff */
[----:B---3--:R-:W-:-:S02]  /*23d0*/  SHF.R.S32.HI R8, RZ, 0x1f, R19 ;  /* 0x0000001fff087819 */ /* 0x008fc40000011413 */
[----:B------:R-:W-:Y:S02]  /*23e0*/  ISETP.GE.AND P6, PT, R5, UR9, PT ;  /* 0x0000000905007c0c */ /* 0x000fe4000bfc6270 */
[----:B------:R-:W-:Y:S02]  /*23f0*/  @!P2 LEA.HI.X R5, R12, c[0x0][0x16c], R13, 0x1, P3 ;  /* 0x00005b000c05aa11 */ /* 0x000fe400018f0c0d */
[----:B------:R-:W-:Y:S02]  /*2400*/  ISETP.GE.AND P3, PT, R20, UR9, PT ;  /* 0x0000000914007c0c */ /* 0x000fe4000bf66270 */
[----:B------:R-:W-:-:S11]  /*2410*/  SHF.L.U64.HI R246, R19, 0x2, R8 ;  /* 0x0000000213f67819 */ /* 0x000fd60000010208 */
        /* <DEDUP_REMOVED lines=22> */
[----:B------:R1:W-:Y:S04]  /*2580*/  @P3 STS.128 [R237], RZ ;  /* 0x000000ffed003388 */ /* 0x0003e80000000c00 */
[----:B------:R1:W-:Y:S04]  /*2590*/  @P3 STS.128 [R237+0x2000], RZ ;  /* 0x002000ffed003388 */ /* 0x0003e80000000c00 */
[----:B------:R1:W-:Y:S04]  /*25a0*/  @P3 STS.128 [R237+0x4000], RZ ;  /* 0x004000ffed003388 */ /* 0x0003e80000000c00 */
[----:B------:R1:W-:Y:S04]  /*25b0*/  @P3 STS.128 [R237+0x6000], RZ ;  /* 0x006000ffed003388 */ /* 0x0003e80000000c00 */
[----:B------:R-:W-:Y:S01]  /*25c0*/  @!PT LDS RZ, [RZ] ;  /* 0x00000000fffff984 */ /* 0x000fe20000000800 */
[----:B------:R-:W-:Y:S01]  /*25d0*/  @!PT LDS RZ, [RZ] ;  /* 0x00000000fffff984 */ /* 0x000fe20000000800 */
[----:B------:R-:W-:Y:S01]  /*25e0*/  @!PT LDS RZ, [RZ] ;  /* 0x00000000fffff984 */ /* 0x000fe20000000800 */
[----:B------:R1:W-:Y:S04]  /*25f0*/  @!P3 LDGSTS.E.BYPASS.LTC128B.128 [R237], [R240.64] ;  /* 0x00000000f0edbfae */ /* 0x0003e8000b901d44 */
        /* <DEDUP_REMOVED lines=13> */
[----:B------:R2:W-:Y:S01]  /*26d0*/  @!P1 LDGSTS.E.BYPASS.LTC128B.128 [R237+0x7000], [R6.64+0x180] ;  /* 0x0700018006ed9fae */ /* 0x0005e2000b901d44 */
[----:B------:R-:W-:-:S03]  /*26e0*/  ISETP.GE.AND P1, PT, R19, UR9, PT ;  /* 0x0000000913007c0c */ /* 0x000fc6000bf26270 */
        /* <DEDUP_REMOVED lines=8> */
[----:B------:R1:W-:Y:S01]  /*2770*/  @!P2 LDGSTS.E.BYPASS.LTC128B.128 [R237+0x11000], [R4.64+0x80] ;  /* 0x1100008004edafae */ /* 0x0003e2000b901d44 */
[----:B--2---:R-:W-:-:S03]  /*2780*/  IADD3 R6, P0, R247, UR8, RZ ;  /* 0x00000008f7067c10 */ /* 0x004fc6000ff1e0ff */
[----:B------:R1:W-:Y:S01]  /*2790*/  @!P2 LDGSTS.E.BYPASS.LTC128B.128 [R237+0x12000], [R4.64+0x100] ;  /* 0x1200010004edafae */ /* 0x0003e2000b901d44 */
[----:B------:R-:W-:-:S03]  /*27a0*/  IADD3.X R7, R246, UR7, RZ, P0, !PT ;  /* 0x00000007f6077c10 */ /* 0x000fc600087fe4ff */
[----:B------:R1:W-:Y:S04]  /*27b0*/  @!P2 LDGSTS.E.BYPASS.LTC128B.128 [R237+0x13000], [R4.64+0x180] ;  /* 0x1300018004edafae */ /* 0x0003e8000b901d44 */
[----:B------:R-:W0:Y:S04]  /*27c0*/  LDGDEPBAR ;  /* 0x00000000000079af */ /* 0x000e280000000000 */
[----:B------:R1:W5:Y:S04]  /*27d0*/  @!P1 LDG.E R244, [R6.64] ;  /* 0x0000000406f49981 */ /* 0x000368000c1e1900 */
[----:B------:R1:W5:Y:S01]  /*27e0*/  @!P6 LDG.E R245, [R6.64+0x20] ;  /* 0x0000200406f5e981 */ /* 0x000362000c1e1900 */
[----:B------:R-:W-:Y:S01]  /*27f0*/  ULEA UR9, UR18, 0x20, 0x5 ;  /* 0x0000002012097891 */ /* 0x000fe2000f8e283f */
[----:B------:R-:W-:Y:S01]  /*2800*/  CS2R R20, SRZ ;  /* 0x0000000000147805 */ /* 0x000fe2000001ff00 */
[----:B------:R-:W-:Y:S01]  /*2810*/  CS2R R18, SRZ ;  /* 0x0000000000127805 */ /* 0x000fe2000001ff00 */
[----:B------:R-:W-:Y:S01]  /*2820*/  CS2R R12, SRZ ;  /* 0x00000000000c7805 */ /* 0x000fe2000001ff00 */
[----:B------:R-:W-:-:S03]  /*2830*/  UISETP.GE.AND UP0, UPT, UR9, UR13, UPT ;  /* 0x0000000d0900728c */ /* 0x000fc6000bf06270 */
[----:B------:R-:W-:Y:S01]  /*2840*/  UMOV UR9, UR15 ;  /* 0x0000000f00097c82 */ /* 0x000fe20008000000 */
[----:B------:R-:W-:-:S04]  /*2850*/  DEPBAR.LE SB0, 0x1 ;  /* 0x000080400000791a */ /* 0x000fc80000000000 */
[----:B------:R-:W-:Y:S06]  /*2860*/  BAR.SYNC.DEFER_BLOCKING 0x0 ;  /* 0x0000000000007b1d */ /* 0x000fec0000010000 */
[----:B------:R1:W2:Y:S04]  /*2870*/  LDSM.16.M88.4 R132, [R229+0x14000] ;  /* 0x01400000e584783b */ /* 0x0002a80000000200 */
[----:B------:R1:W3:Y:S04]  /*2880*/  LDSM.16.M88.4 R136, [R230+0x14000] ;  /* 0x01400000e688783b */ /* 0x0002e80000000200 */
[----:B------:R1:W4:Y:S04]  /*2890*/  LDSM.16.M88.4 R140, [R231+0x14000] ;  /* 0x01400000e78c783b */ /* 0x0003280000000200 */
        /* <DEDUP_REMOVED lines=13> */
.L_x_154:
[----:B------:R-:W0:Y:S01]  /*2970*/  LDGDEPBAR ;  /* 0x00000000000079af */ /* 0x000e220000000000 */
[----:B------:R-:W-:Y:S01]  /*2980*/  PLOP3.LUT P0, PT, PT, PT, UP0, 0x80, 0x0 ;  /* 0x000000000000781c */ /* 0x000fe20003f0f008 */
[----:B------:R-:W-:Y:S01]  /*2990*/  UISETP.GE.AND UP5, UPT, UR6, 0x1, UPT ;  /* 0x000000010600788c */ /* 0x000fe2000bfa6270 */
[C---:B-----5:R-:W-:Y:S02]  /*29a0*/  FSETP.NEU.FTZ.AND P1, PT, R244.reuse, -INF , PT ;  /* 0xff800000f400780b */ /* 0x060fe40003f3d000 */
[----:B------:R-:W2:Y:S01]  /*29b0*/  LDL R68, [R1] ;  /* 0x0000000001447983 */ /* 0x000ea20000100800 */
[----:B------:R-:W-:Y:S04]  /*29c0*/  DEPBAR.LE SB0, 0x0 ;  /* 0x000080000000791a */ /* 0x000fe80000000000 */
[----:B------:R-:W-:Y:S06]  /*29d0*/  BAR.SYNC.DEFER_BLOCKING 0x0 ;  /* 0x0000000000007b1d */ /* 0x000fec0000010000 */
[----:B-1----:R-:W-:Y:S05]  /*29e0*/  LDSM.16.M88.4 R8, [R2] ;  /* 0x000000000208783b */ /* 0x002fea0000000200 */
[----:B------:R-:W1:Y:S05]  /*29f0*/  LDSM.16.M88.4 R44, [R229+0x10000] ;  /* 0x01000000e52c783b */ /* 0x000e6a0000000200 */
[----:B------:R-:W-:Y:S05]  /*2a00*/  LDSM.16.M88.4 R48, [R3] ;  /* 0x000000000330783b */ /* 0x000fea0000000200 */
[----:B------:R-:W3:Y:S05]  /*2a10*/  LDSM.16.M88.4 R52, [R230+0x10000] ;  /* 0x01000000e634783b */ /* 0x000eea0000000200 */
[----:B------:R-:W-:Y:S05]  /*2a20*/  LDSM.16.M88.4 R56, [R228] ;  /* 0x00000000e438783b */ /* 0x000fea0000000200 */
[----:B------:R-:W4:Y:S05]  /*2a30*/  LDSM.16.M88.4 R60, [R231+0x10000] ;  /* 0x01000000e73c783b */ /* 0x000f2a0000000200 */
[----:B------:R-:W-:Y:S01]  /*2a40*/  LDSM.16.M88.4 R64, [R232+0x10000] ;  /* 0x01000000e840783b */ /* 0x000fe20000000200 */
[C---:B-1----:R-:W-:Y:S08]  /*2a50*/  HMMA.16816.F32 R4, R8.reuse, R44, RZ ;  /* 0x0000002c0804723c */ /* 0x042ff000000018ff */
[----:B------:R-:W-:Y:S01]  /*2a60*/  HMMA.16816.F32 R8, R8, R46, RZ ;  /* 0x0000002e0808723c */ /* 0x000fe200000018ff */
[----:B------:R-:W1:Y:S11]  /*2a70*/  LDSM.16.M88.4 R44, [R227] ;  /* 0x00000000e32c783b */ /* 0x000e760000000200 */
[----:B------:R-:W-:Y:S04]  /*2a80*/  @!UPT UIADD3 URZ, URZ, URZ, URZ ;  /* 0x0000003f3f3ff290 */ /* 0x000fe8000fffe03f */
        /* <DEDUP_REMOVED lines=49> */
[----:B------:R-:W-:Y:S07]  /*2da0*/  HMMA.16816.F32 R8, R48, R54, R8 ;  /* 0x000000363008723c */ /* 0x000fee0000001808 */
[----:B------:R-:W-:Y:S02]  /*2db0*/  IMAD.U32 R49, RZ, RZ, UR18 ;  /* 0x00000012ff317e24 */ /* 0x000fe4000f8e00ff */
[----:B------:R-:W-:Y:S03]  /*2dc0*/  FMUL.FTZ R48, R244, 1.4426950216293334961 ;  /* 0x3fb8aa3bf4307820 */ /* 0x000fe60000410000 */
[----:B--2---:R-:W-:Y:S02]  /*2dd0*/  @P0 IMAD R49, R49, 0x20, R68 ;  /* 0x0000002031310824 */ /* 0x004fe400078e0244 */
[----:B------:R-:W-:Y:S01]  /*2de0*/  FSEL R48, R48, RZ, P1 ;  /* 0x000000ff30307208 */ /* 0x000fe20000800000 */
[----:B------:R-:W-:Y:S01]  /*2df0*/  IMAD.MOV.U32 R68, RZ, RZ, c[0x0][0x22c] ;  /* 0x00008b00ff447624 */ /* 0x000fe200078e00ff */
[C---:B----4-:R-:W-:Y:S05]  /*2e00*/  HMMA.16816.F32 R4, R56.reuse, R60, R4 ;  /* 0x0000003c3804723c */ /* 0x050fea0000001804 */
[C---:B------:R-:W-:Y:S01]  /*2e10*/  @P0 IADD3 R50, R49.reuse, 0x1, RZ ;  /* 0x0000000131320810 */ /* 0x040fe20007ffe0ff */
[----:B------:R-:W-:Y:S01]  /*2e20*/  IMAD R68, R68, c[0x0][0x1c0], RZ ;  /* 0x0000700044447a24 */ /* 0x000fe200078e02ff */
[----:B------:R-:W-:Y:S01]  /*2e30*/  @P0 ISETP.GE.AND P2, PT, R49, UR13, PT ;  /* 0x0000000d31000c0c */ /* 0x000fe2000bf46270 */
[----:B------:R-:W-:Y:S03]  /*2e40*/  HMMA.16816.F32 R8, R56, R62, R8 ;  /* 0x0000003e3808723c */ /* 0x000fe60000001808 */
[----:B------:R-:W-:Y:S01]  /*2e50*/  @P0 ISETP.GE.AND P3, PT, R50, UR13, PT ;  /* 0x0000000d32000c0c */ /* 0x000fe2000bf66270 */
[----:B------:R-:W-:Y:S01]  /*2e60*/  IMAD.U32 R68, R68, -0x40, RZ ;  /* 0xffffffc044447824 */ /* 0x000fe200078e00ff */
[----:B------:R-:W-:Y:S11]  /*2e70*/  FSETP.NEU.FTZ.AND P1, PT, R245, -INF , PT ;  /* 0xff800000f500780b */ /* 0x000ff60003f3d000 */
[C---:B-1----:R-:W-:Y:S08]  /*2e80*/  HMMA.16816.F32 R4, R44.reuse, R64, R4 ;  /* 0x000000402c04723c */ /* 0x042ff00000001804 */
[----:B------:R-:W-:Y:S11]  /*2e90*/  HMMA.16816.F32 R8, R44, R66, R8 ;  /* 0x000000422c08723c */ /* 0x000ff60000001808 */
[----:B------:R-:W-:Y:S05]  /*2ea0*/  @!UPT UIADD3 URZ, URZ, URZ, URZ ;  /* 0x0000003f3f3ff290 */ /* 0x000fea000fffe03f */
[----:B------:R-:W-:Y:S02]  /*2eb0*/  @P0 FSEL R4, R4, -INF , !P2 ;  /* 0xff80000004040808 */ /* 0x000fe40005000000 */
[----:B------:R-:W-:Y:S02]  /*2ec0*/  @P0 FSEL R5, R5, -INF , !P3 ;  /* 0xff80000005050808 */ /* 0x000fe40005800000 */
[----:B------:R-:W-:Y:S01]  /*2ed0*/  @P0 FSEL R7, R7, -INF , !P3 ;  /* 0xff80000007070808 */ /* 0x000fe20005800000 */
[--C-:B------:R-:W-:Y:S01]  /*2ee0*/  FFMA.FTZ R4, R4, c[0x0][0x23c], -R48.reuse ;  /* 0x00008f0004047a23 */ /* 0x100fe20000010830 */
[----:B------:R-:W-:Y:S01]  /*2ef0*/  @P0 FSEL R6, R6, -INF , !P2 ;  /* 0xff80000006060808 */ /* 0x000fe20005000000 */
[----:B------:R-:W-:Y:S01]  /*2f00*/  FFMA.FTZ R5, R5, c[0x0][0x23c], -R48 ;  /* 0x00008f0005057a23 */ /* 0x000fe20000010830 */
[----:B------:R-:W-:Y:S01]  /*2f10*/  PLOP3.LUT P3, PT, PT, PT, UP5, 0x80, 0x0 ;  /* 0x000000000000781c */ /* 0x000fe20003f6f058 */
[----:B------:R1:W-:Y:S10]  /*2f20*/  MUFU.EX2 R62, R4 ;  /* 0x00000004003e7308 */ /* 0x0003f40000000800 */
[----:B------:R2:W3:Y:S01]  /*2f30*/  MUFU.EX2 R59, R5 ;  /* 0x00000005003b7308 */ /* 0x0004e20000000800 */
[----:B-1----:R-:W-:Y:S05]  /*2f40*/  FMUL.FTZ R4, R245, 1.4426950216293334961 ;  /* 0x3fb8aa3bf5047820 */ /* 0x002fea0000410000 */
[----:B------:R-:W-:Y:S02]  /*2f50*/  FSEL R4, R4, RZ, P1 ;  /* 0x000000ff04047208 */ /* 0x000fe40000800000 */
[----:B--2---:R-:W-:Y:S03]  /*2f60*/  @P0 IADD3 R5, R49, 0x8, RZ ;  /* 0x0000000831050810 */ /* 0x004fe60007ffe0ff */
[--C-:B------:R-:W-:Y:S01]  /*2f70*/  FFMA.FTZ R7, R7, c[0x0][0x23c], -R4.reuse ;  /* 0x00008f0007077a23 */ /* 0x100fe20000010804 */
[----:B------:R-:W-:Y:S01]  /*2f80*/  @P0 IADD3 R49, R49, 0x9, RZ ;  /* 0x0000000931310810 */ /* 0x000fe20007ffe0ff */
[----:B------:R-:W-:Y:S01]  /*2f90*/  FFMA.FTZ R6, R6, c[0x0][0x23c], -R4 ;  /* 0x00008f0006067a23 */ /* 0x000fe20000010804 */
[----:B------:R-:W-:Y:S01]  /*2fa0*/  @P0 ISETP.GE.AND P1, PT, R5, UR13, PT ;  /* 0x0000000d05000c0c */ /* 0x000fe2000bf26270 */
[----:B------:R3:W-:Y:S01]  /*2fb0*/  MUFU.EX2 R60, R7 ;  /* 0x00000007003c7308 */ /* 0x0007e20000000800 */
[----:B------:R-:W-:Y:S02]  /*2fc0*/  @P0 ISETP.GE.AND P2, PT, R49, UR13, PT ;  /* 0x0000000d31000c0c */ /* 0x000fe4000bf46270 */
[----:B------:R-:W-:Y:S02]  /*2fd0*/  @P0 FSEL R8, R8, -INF , !P1 ;  /* 0xff80000008080808 */ /* 0x000fe40004800000 */
[----:B------:R-:W-:Y:S02]  /*2fe0*/  @P0 FSEL R9, R9, -INF , !P2 ;  /* 0xff80000009090808 */ /* 0x000fe40005000000 */
[----:B------:R-:W-:Y:S01]  /*2ff0*/  @P0 FSEL R11, R11, -INF , !P2 ;  /* 0xff8000000b0b0808 */ /* 0x000fe20005000000 */
[--C-:B------:R-:W-:Y:S01]  /*3000*/  FFMA.FTZ R8, R8, c[0x0][0x23c], -R48.reuse ;  /* 0x00008f0008087a23 */ /* 0x100fe20000010830 */
[----:B------:R-:W-:Y:S01]  /*3010*/  @P0 FSEL R10, R10, -INF , !P1 ;  /* 0xff8000000a0a0808 */ /* 0x000fe20004800000 */
[----:B------:R-:W1:Y:S01]  /*3020*/  MUFU.EX2 R61, R6 ;  /* 0x00000006003d7308 */ /* 0x000e620000000800 */
[----:B------:R-:W-:Y:S01]  /*3030*/  FFMA.FTZ R48, R9, c[0x0][0x23c], -R48 ;  /* 0x00008f0009307a23 */ /* 0x000fe20000010830 */
[----:B------:R-:W-:Y:S02]  /*3040*/  IADD3 R52, P0, R247, UR10, RZ ;  /* 0x0000000af7347c10 */ /* 0x000fe4000ff1e0ff */
[--C-:B------:R-:W-:Y:S02]  /*3050*/  FFMA.FTZ R10, R10, c[0x0][0x23c], -R4.reuse ;  /* 0x00008f000a0a7a23 */ /* 0x100fe40000010804 */
[----:B------:R-:W-:Y:S01]  /*3060*/  FFMA.FTZ R4, R11, c[0x0][0x23c], -R4 ;  /* 0x00008f000b047a23 */ /* 0x000fe20000010804 */
[----:B------:R-:W-:Y:S02]  /*3070*/  IADD3.X R53, R246, UR9, RZ, P0, !PT ;  /* 0x00000009f6357c10 */ /* 0x000fe400087fe4ff */
[C---:B------:R-:W-:Y:S01]  /*3080*/  LEA R238, P0, R68.reuse, R238, 0x2 ;  /* 0x000000ee44ee7211 */ /* 0x040fe200078010ff */
[----:B------:R-:W-:Y:S02]  /*3090*/  MUFU.EX2 R56, R8 ;  /* 0x0000000800387308 */ /* 0x000fe40000000800 */
[----:B------:R2:W4:Y:S01]  /*30a0*/  LDG.E R54, [R52.64] ;  /* 0x0000000434367981 */ /* 0x000522000c1e1900 */
[----:B------:R-:W-:Y:S02]  /*30b0*/  LEA.HI.X.SX32 R239, R68, R239, 0x2, P0 ;  /* 0x000000ef44ef7211 */ /* 0x000fe400000f16ff */
[----:B---3--:R-:W-:Y:S05]  /*30c0*/  F2FP.PACK_AB R7, R59, R62 ;  /* 0x0000003e3b07723e */ /* 0x008fea00000000ff */
[----:B------:R-:W3:Y:S01]  /*30d0*/  MUFU.EX2 R55, R48 ;  /* 0x0000003000377308 */ /* 0x000ee20000000800 */
[----:B------:R-:W-:Y:S01]  /*30e0*/  STS [R248+0x15000], R7 ;  /* 0x01500007f8007388 */ /* 0x000fe20000000800 */
[----:B-1----:R-:W-:Y:S05]  /*30f0*/  F2FP.PACK_AB R6, R60, R61 ;  /* 0x0000003d3c06723e */ /* 0x002fea00000000ff */
[----:B------:R-:W-:Y:S03]  /*3100*/  STS [R251+0x15000], R6 ;  /* 0x01500006fb007388 */ /* 0x000fe60000000800 */
[----:B------:R-:W-:Y:S02]  /*3110*/  MUFU.EX2 R58, R10 ;  /* 0x0000000a003a7308 */ /* 0x000fe40000000800 */
[----:B--2---:R-:W2:Y:S08]  /*3120*/  LDG.E R52, [R52.64+0x20] ;  /* 0x0000200434347981 */ /* 0x004eb0000c1e1900 */
[----:B------:R-:W1:Y:S01]  /*3130*/  MUFU.EX2 R57, R4 ;  /* 0x0000000400397308 */ /* 0x000e620000000800 */
[----:B---3--:R-:W-:Y:S05]  /*3140*/  F2FP.PACK_AB R5, R55, R56 ;  /* 0x000000383705723e */ /* 0x008fea00000000ff */
[----:B------:R-:W-:Y:S01]  /*3150*/  STS [R249+0x15000], R5 ;  /* 0x01500005f9007388 */ /* 0x000fe20000000800 */
[----:B-1----:R-:W-:Y:S05]  /*3160*/  F2FP.PACK_AB R4, R57, R58 ;  /* 0x0000003a3904723e */ /* 0x002fea00000000ff */
        /* <DEDUP_REMOVED lines=140> */
[----:B------:R-:W-:Y:S01]  /*3a30*/  IMAD.MOV.U32 R6, RZ, RZ, c[0x0][0x370] ;  /* 0x0000dc00ff067624 */ /* 0x000fe200078e00ff */
[----:B------:R-:W-:Y:S03]  /*3a40*/  MOV R7, c[0x0][0x374] ;  /* 0x0000dd0000077a02 */ /* 0x000fe60000000f00 */
[----:B------:R-:W-:Y:S05]  /*3a50*/  IMAD.U32 R4, R6, -0x40, RZ ;  /* 0xffffffc006047824 */ /* 0x000fea00078e00ff */
[C---:B------:R-:W-:Y:S04]  /*3a60*/  LEA R5, P0, R4.reuse, R242, 0x1 ;  /* 0x000000f204057211 */ /* 0x040fe800078008ff */
[----:B------:R-:W-:Y:S01]  /*3a70*/  LEA.HI.X.SX32 R4, R4, R243, 0x1, P0 ;  /* 0x000000f304047211 */ /* 0x000fe200000f0eff */
[----:B------:R-:W-:Y:S03]  /*3a80*/  IMAD.MOV.U32 R242, RZ, RZ, R5 ;  /* 0x000000fffff27224 */ /* 0x000fe600078e0005 */
[----:B------:R-:W-:Y:S02]  /*3a90*/  MOV R243, R4 ;  /* 0x0000000400f37202 */ /* 0x000fe40000000f00 */
[C---:B------:R-:W-:Y:S03]  /*3aa0*/  LEA R4, P0, R6.reuse, R242, 0x6 ;  /* 0x000000f206047211 */ /* 0x040fe600078030ff */
[----:B------:R-:W-:Y:S01]  /*3ab0*/  @!PT LDS RZ, [RZ] ;  /* 0x00000000fffff984 */ /* 0x000fe20000000800 */
[----:B------:R-:W-:Y:S01]  /*3ac0*/  @!PT LDS RZ, [RZ] ;  /* 0x00000000fffff984 */ /* 0x000fe20000000800 */
[----:B------:R-:W-:Y:S01]  /*3ad0*/  @!PT LDS RZ, [RZ] ;  /* 0x00000000fffff984 */ /* 0x000fe20000000800 */
[----:B------:R1:W-:Y:S01]  /*3ae0*/  LDGSTS.E.BYPASS.LTC128B.128 [R237+0x8000], [R242.64] ;  /* 0x08000000f2ed7fae */ /* 0x0003e2000b901d44 */
[----:B------:R-:W-:Y:S03]  /*3af0*/  LEA.HI.X R5, R6, R243, R7, 0x6, P0 ;  /* 0x000000f306057211 */ /* 0x000fe600000f3407 */
[----:B------:R1:W-:Y:S04]  /*3b00*/  LDGSTS.E.BYPASS.LTC128B.128 [R237+0xa000], [R242.64+0x80] ;  /* 0x0a000080f2ed7fae */ /* 0x0003e8000b901d44 */
[----:B------:R1:W-:Y:S04]  /*3b10*/  LDGSTS.E.BYPASS.LTC128B.128 [R237+0xc000], [R242.64+0x100] ;  /* 0x0c000100f2ed7fae */ /* 0x0003e8000b901d44 */
[----:B------:R1:W-:Y:S04]  /*3b20*/  LDGSTS.E.BYPASS.LTC128B.128 [R237+0xe000], [R242.64+0x180] ;  /* 0x0e000180f2ed7fae */ /* 0x0003e8000b901d44 */
[----:B------:R1:W-:Y:S04]  /*3b30*/  LDGSTS.E.BYPASS.LTC128B.128 [R237+0x9000], [R4.64] ;  /* 0x0900000004ed7fae */ /* 0x0003e8000b901d44 */
[----:B------:R1:W-:Y:S04]  /*3b40*/  LDGSTS.E.BYPASS.LTC128B.128 [R237+0xb000], [R4.64+0x80] ;  /* 0x0b00008004ed7fae */ /* 0x0003e8000b901d44 */
[----:B------:R1:W-:Y:S04]  /*3b50*/  LDGSTS.E.BYPASS.LTC128B.128 [R237+0xd000], [R4.64+0x100] ;  /* 0x0d00010004ed7fae */ /* 0x0003e8000b901d44 */
[----:B------:R1:W-:Y:S04]  /*3b60*/  LDGSTS.E.BYPASS.LTC128B.128 [R237+0xf000], [R4.64+0x180] ;  /* 0x0f00018004ed7fae */ /* 0x0003e8000b901d44 */
[----:B------:R-:W0:Y:S02]  /*3b70*/  LDGDEPBAR ;  /* 0x00000000000079af */ /* 0x000e240000000000 */
.L_x_152:
        /* <DEDUP_REMOVED lines=104> */
[----:B------:R-:W-:Y:S04]  /*4200*/  RED.E.ADD.F32.FTZ.RN.STRONG.GPU [R48.64], R45 ;  /* 0x0000002d3000798e */ /* 0x000fe8000c10e784 */
[----:B------:R-:W-:Y:S01]  /*4210*/  LDSM.16.MT88.4 R48, [R0+0x4000] ;  /* 0x004000000030783b */ /* 0x000fe20000004200 */
        /* <DEDUP_REMOVED lines=136> */
[----:B------:R2:W-:Y:S04]  /*4aa0*/  RED.E.ADD.F32.FTZ.RN.STRONG.GPU [R10.64], R89 ;  /* 0x000000590a00798e */ /* 0x0005e8000c10e784 */
[----:B------:R3:W-:Y:S01]  /*4ab0*/  RED.E.ADD.F32.FTZ.RN.STRONG.GPU [R6.64], R90 ;  /* 0x0000005a0600798e */ /* 0x0007e2000c10e784 */
[CC--:B-1----:R-:W-:Y:S04]  /*4ac0*/  LEA R8, P0, R5.reuse, R238.reuse, 0x2 ;  /* 0x000000ee05087211 */ /* 0x0c2fe800078010ff */
[-C--:B------:R-:W-:Y:S02]  /*4ad0*/  LEA.HI.X.SX32 R9, R5, R239.reuse, 0x2, P0 ;  /* 0x000000ef05097211 */ /* 0x080fe400000f16ff */
[-C--:B--2---:R-:W-:Y:S01]  /*4ae0*/  LEA R10, P0, R4, R238.reuse, 0x2 ;  /* 0x000000ee040a7211 */ /* 0x084fe200078010ff */
[----:B---3--:R-:W-:Y:S02]  /*4af0*/  IMAD.IADD R6, R204, 0x1, R4 ;  /* 0x00000001cc067824 */ /* 0x008fe400078e0204 */
[----:B------:R1:W-:Y:S01]  /*4b00*/  RED.E.ADD.F32.FTZ.RN.STRONG.GPU [R8.64], R91 ;  /* 0x0000005b0800798e */ /* 0x0003e2000c10e784 */
[-C--:B------:R-:W-:Y:S03]  /*4b10*/  LEA.HI.X.SX32 R11, R4, R239.reuse, 0x2, P0 ;  /* 0x000000ef040b7211 */ /* 0x080fe600000f16ff */
[----:B------:R-:W-:Y:S01]  /*4b20*/  RED.E.ADD.F32.FTZ.RN.STRONG.GPU [R238.64+0x380], R96 ;  /* 0x00038060ee00798e */ /* 0x000fe2000c10e784 */
[CC--:B------:R-:W-:Y:S03]  /*4b30*/  LEA R46, P0, R6.reuse, R238.reuse, 0x2 ;  /* 0x000000ee062e7211 */ /* 0x0c0fe600078010ff */
[----:B------:R-:W-:Y:S01]  /*4b40*/  RED.E.ADD.F32.FTZ.RN.STRONG.GPU [R196.64+0x380], R97 ;  /* 0x00038061c400798e */ /* 0x000fe2000c10e784 */
[-C--:B------:R-:W-:Y:S03]  /*4b50*/  LEA.HI.X.SX32 R47, R6, R239.reuse, 0x2, P0 ;  /* 0x000000ef062f7211 */ /* 0x080fe600000f16ff */
[----:B------:R2:W-:Y:S04]  /*4b60*/  RED.E.ADD.F32.FTZ.RN.STRONG.GPU [R10.64], R98 ;  /* 0x000000620a00798e */ /* 0x0005e8000c10e784 */
[----:B------:R-:W-:Y:S01]  /*4b70*/  RED.E.ADD.F32.FTZ.RN.STRONG.GPU [R46.64], R99 ;  /* 0x000000632e00798e */ /* 0x000fe2000c10e784 */
[C---:B-1----:R-:W-:Y:S04]  /*4b80*/  IMAD.IADD R8, R204.reuse, 0x1, R6 ;  /* 0x00000001cc087824 */ /* 0x042fe800078e0206 */
[----:B------:R-:W-:Y:S01]  /*4b90*/  IMAD.IADD R5, R204, 0x1, R8 ;  /* 0x00000001cc057824 */ /* 0x000fe200078e0208 */
[-C--:B------:R-:W-:Y:S03]  /*4ba0*/  LEA R44, P0, R8, R238.reuse, 0x2 ;  /* 0x000000ee082c7211 */ /* 0x080fe600078010ff */
[----:B------:R-:W-:Y:S01]  /*4bb0*/  IMAD.IADD R4, R204, 0x1, R5 ;  /* 0x00000001cc047824 */ /* 0x000fe200078e0205 */
[-C--:B------:R-:W-:Y:S02]  /*4bc0*/  LEA.HI.X.SX32 R45, R8, R239.reuse, 0x2, P0 ;  /* 0x000000ef082d7211 */ /* 0x080fe400000f16ff */
[CC--:B--2---:R-:W-:Y:S01]  /*4bd0*/  LEA R10, P2, R5.reuse, R238.reuse, 0x2 ;  /* 0x000000ee050a7211 */ /* 0x0c4fe200078410ff */
[----:B------:R-:W-:Y:S01]  /*4be0*/  IMAD.IADD R7, R204, 0x1, R4 ;  /* 0x00000001cc077824 */ /* 0x000fe200078e0204 */
[CC--:B------:R-:W-:Y:S01]  /*4bf0*/  LEA R8, P1, R4.reuse, R238.reuse, 0x2 ;  /* 0x000000ee04087211 */ /* 0x0c0fe200078210ff */
[----:B------:R-:W-:Y:S01]  /*4c00*/  RED.E.ADD.F32.FTZ.RN.STRONG.GPU [R44.64], R92 ;  /* 0x0000005c2c00798e */ /* 0x000fe2000c10e784 */
[-C--:B------:R-:W-:Y:S02]  /*4c10*/  LEA.HI.X.SX32 R11, R5, R239.reuse, 0x2, P2 ;  /* 0x000000ef050b7211 */ /* 0x080fe400010f16ff */
[C---:B------:R-:W-:Y:S01]  /*4c20*/  LEA R6, P0, R7.reuse, R238, 0x2 ;  /* 0x000000ee07067211 */ /* 0x040fe200078010ff */
[----:B------:R-:W-:Y:S01]  /*4c30*/  LDSM.16.MT88.4 R44, [R224+0x14000] ;  /* 0x01400000e02c783b */ /* 0x000fe20000004200 */
[-C--:B------:R-:W-:Y:S02]  /*4c40*/  LEA.HI.X.SX32 R9, R4, R239.reuse, 0x2, P1 ;  /* 0x000000ef04097211 */ /* 0x080fe400008f16ff */
[----:B------:R-:W-:Y:S01]  /*4c50*/  LEA.HI.X.SX32 R7, R7, R239, 0x2, P0 ;  /* 0x000000ef07077211 */ /* 0x000fe200000f16ff */
[----:B------:R-:W-:Y:S04]  /*4c60*/  RED.E.ADD.F32.FTZ.RN.STRONG.GPU [R10.64], R93 ;  /* 0x0000005d0a00798e */ /* 0x000fe8000c10e784 */
[----:B------:R-:W-:Y:S04]  /*4c70*/  RED.E.ADD.F32.FTZ.RN.STRONG.GPU [R8.64], R94 ;  /* 0x0000005e0800798e */ /* 0x000fe8000c10e784 */
[----:B------:R-:W-:Y:S04]  /*4c80*/  LDSM.16.MT88.4 R8, [R0] ;  /* 0x000000000008783b */ /* 0x000fe80000004200 */
[----:B------:R-:W-:Y:S04]  /*4c90*/  RED.E.ADD.F32.FTZ.RN.STRONG.GPU [R6.64], R95 ;  /* 0x0000005f0600798e */ /* 0x000fe8000c10e784 */
[----:B------:R-:W1:Y:S02]  /*4ca0*/  LDSM.16.MT88.4 R4, [R226+0x14000] ;  /* 0x01400000e204783b */ /* 0x000e640000004200 */
[-C--:B-1----:R-:W-:Y:S08]  /*4cb0*/  HMMA.16816.F32 R100, R4, R8.reuse, R100 ;  /* 0x000000080464723c */ /* 0x082ff00000001864 */
        /* <DEDUP_REMOVED lines=52> */
[----:B------:R1:W-:Y:S01]  /*5000*/  LDGSTS.E.BYPASS.LTC128B.128 [R237], [R240.64] ;  /* 0x00000000f0ed7fae */ /* 0x0003e2000b901d44 */
        /* <DEDUP_REMOVED lines=9> */
.L_x_153:
[----:B------:R-:W-:Y:S01]  /*50a0*/  ISETP.LT.AND P0, PT, RZ, UR6, PT ;  /* 0x00000006ff007c0c */ /* 0x000fe2000bf01270 */
[----:B------:R-:W-:Y:S11]  /*50b0*/  UIADD3 UR6, UR6, -0x1, URZ ;  /* 0xffffffff06067890 */ /* 0x000ff6000fffe03f */
[----:B------:R-:W-:Y:S01]  /*50c0*/  @!UPT UIADD3 URZ, URZ, URZ, URZ ;  /* 0x0000003f3f3ff290 */ /* 0x000fe2000fffe03f */
[----:B------:R-:W-:-:S05]  /*50d0*/  @P0 BRA `(.L_x_154) ;  /* 0xffffd89000000947 */ /* 0x000fca000383ffff */
        /* <DEDUP_REMOVED lines=60> */
[----:B-1----:R-:W-:Y:S01]  /*54a0*/  FMUL.FTZ R5, R125, c[0x0][0x2e0] ;  /* 0x0000b8007d057a20 */ /* 0x002fe20000410000 */
[----:B------:R-:W-:Y:S01]  /*54b0*/  F2FP.PACK_AB R6, R6, R130 ;  /* 0x000000820606723e */ /* 0x000fe200000000ff */
[----:B------:R-:W-:Y:S01]  /*54c0*/  FMUL.FTZ R126, R126, c[0x0][0x2e0] ;  /* 0x0000b8007e7e7a20 */ /* 0x000fe20000410000 */
[----:B------:R1:W-:Y:S01]  /*54d0*/  STS [R252+0x4000], R47 ;  /* 0x0040002ffc007388 */ /* 0x0003e20000000800 */
[----:B------:R-:W-:Y:S01]  /*54e0*/  FMUL.FTZ R4, R127, c[0x0][0x2e0] ;  /* 0x0000b8007f047a20 */ /* 0x000fe20000410000 */
[----:B------:R-:W-:Y:S01]  /*54f0*/  F2FP.PACK_AB R5, R5, R124 ;  /* 0x0000007c0505723e */ /* 0x000fe200000000ff */
[----:B------:R-:W-:Y:S01]  /*5500*/  ULDC.64 UR10, c[0x0][0x3a0] ;  /* 0x0000e800000a7ab9 */ /* 0x000fe20000000a00 */
[----:B------:R1:W-:Y:S01]  /*5510*/  STS [R252+0x4400], R46 ;  /* 0x0044002efc007388 */ /* 0x0003e20000000800 */
[----:B------:R-:W-:-:S02]  /*5520*/  PLOP3.LUT P0, PT, PT, PT, UP0, 0x80, 0x0 ;  /* 0x000000000000781c */ /* 0x000fc40003f0f008 */
[----:B------:R-:W-:Y:S01]  /*5530*/  F2FP.PACK_AB R4, R4, R126 ;  /* 0x0000007e0404723e */ /* 0x000fe200000000ff */
[----:B------:R1:W-:Y:S01]  /*5540*/  STS [R252+0x5000], R24 ;  /* 0x00500018fc007388 */ /* 0x0003e20000000800 */
[----:B------:R-:W-:-:S03]  /*5550*/  @UP0 UIADD3 UR8, UR16, UR23, URZ ;  /* 0x0000001710080290 */ /* 0x000fc6000fffe03f */
[----:B------:R1:W-:Y:S01]  /*5560*/  STS [R252+0x5400], R26 ;  /* 0x0054001afc007388 */ /* 0x0003e20000000800 */
[----:B------:R-:W-:-:S03]  /*5570*/  @UP0 UIMAD.WIDE.U32 UR6, UR8, UR10, URZ ;  /* 0x0000000a080602a5 */ /* 0x000fc6000f8e003f */
[----:B------:R1:W-:Y:S01]  /*5580*/  STS [R252+0x4800], R45 ;  /* 0x0048002dfc007388 */ /* 0x0003e20000000800 */
[----:B------:R-:W-:-:S03]  /*5590*/  @UP0 UIMAD UR14, UR8, UR11, UR7 ;  /* 0x0000000b080e02a4 */ /* 0x000fc6000f8e0207 */
[----:B------:R1:W-:Y:S01]  /*55a0*/  STS [R252+0x4c00], R44 ;  /* 0x004c002cfc007388 */ /* 0x0003e20000000800 */
[----:B------:R-:W-:-:S03]  /*55b0*/  @UP0 UMOV UR12, UR6 ;  /* 0x00000006000c0c82 */ /* 0x000fc60008000000 */
        /* <DEDUP_REMOVED lines=39> */
.L_x_155:
        /* <DEDUP_REMOVED lines=18> */
.L_x_156:
[----:B-1----:R-:W1:Y:S01]  /*5950*/  S2R R5, SR_TID.X ;  /* 0x0000000000057919 */ /* 0x002e620000002100 */
[----:B------:R-:W-:-:S03]  /*5960*/  UIMAD UR13, UR18, -0x20, UR13 ;  /* 0xffffffe0120d78a4 */ /* 0x000fc6000f8e020d */
[----:B------:R-:W2:Y:S04]  /*5970*/  S2R R6, SR_TID.X ;  /* 0x0000000000067919 */ /* 0x000ea80000002100 */
[----:B------:R-:W-:Y:S01]  /*5980*/  BAR.SYNC.DEFER_BLOCKING 0x0 ;  /* 0x0000000000007b1d */ /* 0x000fe20000010000 */
[----:B-1----:R-:W-:-:S04]  /*5990*/  SHF.R.S32.HI R5, RZ, 0x1f, R5 ;  /* 0x0000001fff057819 */ /* 0x002fc80000011405 */
[----:B--2---:R-:W-:-:S04]  /*59a0*/  LEA.HI R5, R5, R6, RZ, 0x3 ;  /* 0x0000000605057211 */ /* 0x004fc800078f18ff */
[----:B------:R-:W-:-:S04]  /*59b0*/  SHF.R.S32.HI R5, RZ, 0x3, R5 ;  /* 0x00000003ff057819 */ /* 0x000fc80000011405 */
[----:B------:R-:W-:-:S13]  /*59c0*/  ISETP.GE.AND P0, PT, R5, UR13, PT ;  /* 0x0000000d05007c0c */ /* 0x000fda000bf06270 */
[----:B------:R-:W-:Y:S05]  /*59d0*/  @P0 BRA `(.L_x_157) ;  /* 0x0000088000000947 */ /* 0x000fea0003800000 */
[----:B------:R-:W2:Y:S01]  /*59e0*/  LDL.64 R8, [R1+0x8] ;  /* 0x0000080001087983 */ /* 0x000ea20000100a00 */
[----:B------:R-:W-:Y:S01]  /*59f0*/  USHF.L.U32 UR6, UR18, 0x5, URZ ;  /* 0x0000000512067899 */ /* 0x000fe2000800063f */
[----:B------:R-:W-:Y:S02]  /*5a00*/  SHF.R.S32.HI R4, RZ, 0x1f, R5 ;  /* 0x0000001fff047819 */ /* 0x000fe40000011405 */
[----:B------:R-:W1:Y:S03]  /*5a10*/  LDS.128 R40, [R237+0x12000] ;  /* 0x01200000ed287984 */ /* 0x000e660000000c00 */
[----:B------:R-:W-:Y:S01]  /*5a20*/  IMAD.U32 R7, RZ, RZ, UR6 ;  /* 0x00000006ff077e24 */ /* 0x000fe2000f8e00ff */
[----:B------:R-:W-:Y:S01]  /*5a30*/  IADD3 R6, P0, R5, UR6, RZ ;  /* 0x0000000605067c10 */ /* 0x000fe2000ff1e0ff */
[----:B------:R-:W3:Y:S01]  /*5a40*/  LDS.128 R32, [R237+0x11000] ;  /* 0x01100000ed207984 */ /* 0x000ee20000000c00 */
[----:B------:R-:W-:-:S02]  /*5a50*/  ULDC.64 UR6, c[0x0][0x3b8] ;  /* 0x0000ee0000067ab9 */ /* 0x000fc40000000a00 */
[----:B------:R-:W-:Y:S01]  /*5a60*/  LEA.HI.X.SX32 R7, R7, R4, 0x1, P0 ;  /* 0x0000000407077211 */ /* 0x000fe200000f0eff */
[----:B------:R-:W4:Y:S01]  /*5a70*/  LDS.128 R28, [R237+0x10000] ;  /* 0x01000000ed1c7984 */ /* 0x000f220000000c00 */
[----:B------:R-:W-:-:S03]  /*5a80*/  UIMAD UR6, UR57, UR6, URZ ;  /* 0x00000006390672a4 */ /* 0x000fc6000f8e023f */
[----:B------:R-:W1:Y:S01]  /*5a90*/  LDS.128 R36, [R237+0x13000] ;  /* 0x01300000ed247984 */ /* 0x000e620000000c00 */
[C---:B------:R-:W-:Y:S01]  /*5aa0*/  IMAD R10, R7.reuse, c[0x0][0x3a0], RZ ;  /* 0x0000e800070a7a24 */ /* 0x040fe200078e02ff */
[----:B------:R-:W-:Y:S01]  /*5ab0*/  UIMAD UR9, UR36, UR7, UR6 ;  /* 0x00000007240972a4 */ /* 0x000fe2000f8e0206 */
[----:B------:R-:W-:Y:S01]  /*5ac0*/  IMAD R7, R7, c[0x0][0x3a8], RZ ;  /* 0x0000ea0007077a24 */ /* 0x000fe200078e02ff */
[----:B------:R-:W1:Y:S01]  /*5ad0*/  LDS.128 R20, [R237+0x16000] ;  /* 0x01600000ed147984 */ /* 0x000e620000000c00 */
[C---:B------:R-:W-:Y:S01]  /*5ae0*/  IMAD R10, R6.reuse, c[0x0][0x3a4], R10 ;  /* 0x0000e900060a7a24 */ /* 0x040fe200078e020a */
[----:B------:R-:W-:Y:S01]  /*5af0*/  ULDC.64 UR6, c[0x0][0x3c0] ;  /* 0x0000f00000067ab9 */ /* 0x000fe20000000a00 */
[----:B------:R-:W-:Y:S01]  /*5b00*/  IMAD R7, R6, c[0x0][0x3ac], R7 ;  /* 0x0000eb0006077a24 */ /* 0x000fe200078e0207 */
[----:B------:R-:W1:Y:S01]  /*5b10*/  LDS.128 R16, [R237+0x15000] ;  /* 0x01500000ed107984 */ /* 0x000e620000000c00 */
[----:B------:R-:W-:-:S03]  /*5b20*/  UIMAD UR6, UR57, UR6, URZ ;  /* 0x00000006390672a4 */ /* 0x000fc6000f8e023f */
[----:B------:R-:W1:Y:S01]  /*5b30*/  LDS.128 R12, [R237+0x14000] ;  /* 0x01400000ed0c7984 */ /* 0x000e620000000c00 */
[----:B------:R-:W-:-:S03]  /*5b40*/  UIMAD UR6, UR36, UR7, UR6 ;  /* 0x00000007240672a4 */ /* 0x000fc6000f8e0206 */
[----:B------:R-:W1:Y:S01]  /*5b50*/  LDS.128 R24, [R237+0x17000] ;  /* 0x01700000ed187984 */ /* 0x000e620000000c00 */
[--C-:B--2---:R-:W-:Y:S01]  /*5b60*/  SHF.R.S32.HI R5, RZ, 0x1f, R8.reuse ;  /* 0x0000001fff057819 */ /* 0x104fe20000011408 */
[----:B------:R-:W-:-:S04]  /*5b70*/  IMAD.MOV.U32 R4, RZ, RZ, R8 ;  /* 0x000000ffff047224 */ /* 0x000fc800078e0008 */
[----:B------:R-:W-:-:S04]  /*5b80*/  IMAD.WIDE.U32 R8, R6, c[0x0][0x3a0], R4 ;  /* 0x0000e80006087a25 */ /* 0x000fc800078e0004 */
[----:B------:R-:W-:Y:S01]  /*5b90*/  IMAD.WIDE.U32 R4, R6, c[0x0][0x3a8], R4 ;  /* 0x0000ea0006047a25 */ /* 0x000fe200078e0004 */
[----:B------:R-:W-:-:S04]  /*5ba0*/  IADD3 R8, P1, R8, UR12, RZ ;  /* 0x0000000c08087c10 */ /* 0x000fc8000ff3e0ff */
[----:B------:R-:W-:Y:S01]  /*5bb0*/  IADD3 R6, P0, R4, UR8, RZ ;  /* 0x0000000804067c10 */ /* 0x000fe2000ff1e0ff */
[----:B------:R-:W-:Y:S01]  /*5bc0*/  IMAD.U32 R4, RZ, RZ, UR36 ;  /* 0x00000024ff047e24 */ /* 0x000fe2000f8e00ff */
[----:B------:R-:W-:Y:S01]  /*5bd0*/  IADD3.X R9, R9, UR14, R10, P1, !PT ;  /* 0x0000000e09097c10 */ /* 0x000fe20008ffe40a */
[----:B------:R-:W-:Y:S01]  /*5be0*/  IMAD.U32 R10, RZ, RZ, UR36 ;  /* 0x00000024ff0a7e24 */ /* 0x000fe2000f8e00ff */
[----:B------:R-:W-:-:S03]  /*5bf0*/  IADD3.X R7, R5, UR11, R7, P0, !PT ;  /* 0x0000000b05077c10 */ /* 0x000fc600087fe407 */
[----:B------:R-:W-:-:S04]  /*5c00*/  IMAD.WIDE.U32 R4, R4, c[0x0][0x3b8], R8 ;  /* 0x0000ee0004047a25 */ /* 0x000fc800078e0008 */
[----:B------:R-:W-:Y:S01]  /*5c10*/  IMAD.WIDE.U32 R8, R10, c[0x0][0x3c0], R6 ;  /* 0x0000f0000a087a25 */ /* 0x000fe200078e0006 */
[----:B------:R-:W-:Y:S02]  /*5c20*/  IADD3 R5, R5, UR9, RZ ;  /* 0x0000000905057c10 */ /* 0x000fe4000fffe0ff */
[----:B------:R-:W-:-:S04]  /*5c30*/  LEA R6, P0, R4, c[0x0][0x340], 0x1 ;  /* 0x0000d00004067a11 */ /* 0x000fc800078008ff */
[----:B------:R-:W-:Y:S02]  /*5c40*/  LEA.HI.X R7, R4, c[0x0][0x344], R5, 0x1, P0 ;  /* 0x0000d10004077a11 */ /* 0x000fe400000f0c05 */
[----:B------:R-:W-:Y:S02]  /*5c50*/  IADD3 R5, R9, UR6, RZ ;  /* 0x0000000609057c10 */ /* 0x000fe4000fffe0ff */
[C---:B------:R-:W-:Y:S01]  /*5c60*/  LEA R4, P0, R8.reuse, c[0x0][0x348], 0x1 ;  /* 0x0000d20008047a11 */ /* 0x040fe200078008ff */
[----:B-1----:R1:W-:Y:S03]  /*5c70*/  STG.E.128 [R6.64+0x100], R40 ;  /* 0x0001002806007986 */ /* 0x0023e6000c101d04 */
[----:B------:R-:W-:Y:S01]  /*5c80*/  LEA.HI.X R5, R8, c[0x0][0x34c], R5, 0x1, P0 ;  /* 0x0000d30008057a11 */ /* 0x000fe200000f0c05 */
[----:B---3--:R1:W-:Y:S04]  /*5c90*/  STG.E.128 [R6.64+0x80], R32 ;  /* 0x0000802006007986 */ /* 0x0083e8000c101d04 */
[----:B----4-:R1:W-:Y:S04]  /*5ca0*/  STG.E.128 [R6.64], R28 ;  /* 0x0000001c06007986 */ /* 0x0103e8000c101d04 */
[----:B------:R1:W-:Y:S04]  /*5cb0*/  STG.E.128 [R6.64+0x180], R36 ;  /* 0x0001802406007986 */ /* 0x0003e8000c101d04 */
[----:B------:R1:W-:Y:S04]  /*5cc0*/  STG.E.128 [R4.64+0x100], R20 ;  /* 0x0001001404007986 */ /* 0x0003e8000c101d04 */
[----:B------:R1:W-:Y:S04]  /*5cd0*/  STG.E.128 [R4.64+0x80], R16 ;  /* 0x0000801004007986 */ /* 0x0003e8000c101d04 */
[----:B------:R1:W-:Y:S04]  /*5ce0*/  STG.E.128 [R4.64], R12 ;  /* 0x0000000c04007986 */ /* 0x0003e8000c101d04 */
[----:B------:R1:W-:Y:S01]  /*5cf0*/  STG.E.128 [R4.64+0x180], R24 ;  /* 0x0001801804007986 */ /* 0x0003e2000c101d04 */
[----:B------:R-:W-:Y:S05]  /*5d00*/  BRA `(.L_x_157) ;  /* 0x0000055000007947 */ /* 0x000fea0003800000 */
.L_x_151:
[----:B-1----:R-:W-:Y:S02]  /*5d10*/  UISETP.NE.AND UP0, UPT, UR23, -0x1, UPT ;  /* 0xffffffff1700788c */ /* 0x002fe4000bf05270 */
        /* <DEDUP_REMOVED lines=19> */
.L_x_158:
        /* <DEDUP_REMOVED lines=18> */
.L_x_159:
[----:B------:R-:W1:Y:S01]  /*5f70*/  S2R R4, SR_TID.X ;  /* 0x0000000000047919 */ /* 0x000e620000002100 */
[----:B------:R-:W-:-:S03]  /*5f80*/  UIMAD UR13, UR18, -0x20, UR13 ;  /* 0xffffffe0120d78a4 */ /* 0x000fc6000f8e020d */
[----:B------:R-:W2:Y:S01]  /*5f90*/  S2R R5, SR_TID.X ;  /* 0x0000000000057919 */ /* 0x000ea20000002100 */
[----:B-1----:R-:W-:-:S04]  /*5fa0*/  SHF.R.S32.HI R4, RZ, 0x1f, R4 ;  /* 0x0000001fff047819 */ /* 0x002fc80000011404 */
[----:B--2---:R-:W-:-:S04]  /*5fb0*/  LEA.HI R4, R4, R5, RZ, 0x3 ;  /* 0x0000000504047211 */ /* 0x004fc800078f18ff */
[----:B------:R-:W-:-:S04]  /*5fc0*/  SHF.R.S32.HI R4, RZ, 0x3, R4 ;  /* 0x00000003ff047819 */ /* 0x000fc80000011404 */
[----:B------:R-:W-:-:S13]  /*5fd0*/  ISETP.GE.AND P0, PT, R4, UR13, PT ;  /* 0x0000000d04007c0c */ /* 0x000fda000bf06270 */
[----:B------:R-:W-:Y:S05]  /*5fe0*/  @P0 BRA `(.L_x_157) ;  /* 0x0000027000000947 */ /* 0x000fea0003800000 */
[----:B------:R-:W2:Y:S01]  /*5ff0*/  LDL.64 R12, [R1+0x8] ;  /* 0x00000800010c7983 */ /* 0x000ea20000100a00 */
[----:B------:R-:W-:Y:S01]  /*6000*/  SHF.R.S32.HI R6, RZ, 0x1f, R4 ;  /* 0x0000001fff067819 */ /* 0x000fe20000011404 */
[----:B------:R-:W-:Y:S01]  /*6010*/  IMAD.U32 R5, RZ, RZ, UR24 ;  /* 0x00000018ff057e24 */ /* 0x000fe2000f8e00ff */
[----:B------:R-:W-:Y:S01]  /*6020*/  IADD3 R4, P0, R4, UR24, RZ ;  /* 0x0000001804047c10 */ /* 0x000fe2000ff1e0ff */
[----:B------:R-:W-:Y:S02]  /*6030*/  ULDC.64 UR6, c[0x0][0x3b8] ;  /* 0x0000ee0000067ab9 */ /* 0x000fe40000000a00 */
[----:B------:R-:W-:Y:S01]  /*6040*/  UIMAD UR6, UR55, UR6, URZ ;  /* 0x00000006370672a4 */ /* 0x000fe2000f8e023f */
[----:B------:R-:W-:-:S03]  /*6050*/  LEA.HI.X.SX32 R5, R5, R6, 0x1, P0 ;  /* 0x0000000605057211 */ /* 0x000fc600000f0eff */
[----:B------:R-:W-:Y:S02]  /*6060*/  UIMAD UR9, UR36, UR7, UR6 ;  /* 0x00000007240972a4 */ /* 0x000fe4000f8e0206 */
[C---:B------:R-:W-:Y:S01]  /*6070*/  IMAD R10, R5.reuse, c[0x0][0x3a0], RZ ;  /* 0x0000e800050a7a24 */ /* 0x040fe200078e02ff */
[----:B------:R-:W-:Y:S01]  /*6080*/  ULDC.64 UR6, c[0x0][0x3c0] ;  /* 0x0000f00000067ab9 */ /* 0x000fe20000000a00 */
[----:B------:R-:W-:Y:S01]  /*6090*/  IMAD R5, R5, c[0x0][0x3a8], RZ ;  /* 0x0000ea0005057a24 */ /* 0x000fe200078e02ff */
[----:B------:R-:W-:Y:S01]  /*60a0*/  UIMAD UR6, UR55, UR6, URZ ;  /* 0x00000006370672a4 */ /* 0x000fe2000f8e023f */
[----:B------:R-:W-:-:S03]  /*60b0*/  IMAD R11, R4, c[0x0][0x3a4], R10 ;  /* 0x0000e900040b7a24 */ /* 0x000fc600078e020a */
[----:B------:R-:W-:Y:S01]  /*60c0*/  UIMAD UR6, UR36, UR7, UR6 ;  /* 0x00000007240672a4 */ /* 0x000fe2000f8e0206 */
[----:B--2---:R-:W-:-:S04]  /*60d0*/  IMAD.WIDE.U32 R8, R4, c[0x0][0x3a0], R12 ;  /* 0x0000e80004087a25 */ /* 0x004fc800078e000c */
[----:B------:R-:W-:Y:S01]  /*60e0*/  IMAD.WIDE.U32 R6, R4, c[0x0][0x3a8], R12 ;  /* 0x0000ea0004067a25 */ /* 0x000fe200078e000c */
[----:B------:R-:W-:-:S03]  /*60f0*/  IADD3 R10, P0, R8, UR12, RZ ;  /* 0x0000000c080a7c10 */ /* 0x000fc6000ff1e0ff */
[----:B------:R-:W-:Y:S01]  /*6100*/  IMAD R4, R4, c[0x0][0x3ac], R5 ;  /* 0x0000eb0004047a24 */ /* 0x000fe200078e0205 */
[----:B------:R-:W-:Y:S01]  /*6110*/  IADD3.X R11, R9, UR14, R11, P0, !PT ;  /* 0x0000000e090b7c10 */ /* 0x000fe200087fe40b */
[----:B------:R-:W-:Y:S01]  /*6120*/  IMAD.U32 R5, RZ, RZ, UR36 ;  /* 0x00000024ff057e24 */ /* 0x000fe2000f8e00ff */
[----:B------:R-:W-:-:S03]  /*6130*/  IADD3 R8, P0, R6, UR8, RZ ;  /* 0x0000000806087c10 */ /* 0x000fc6000ff1e0ff */
[----:B------:R-:W-:Y:S01]  /*6140*/  IMAD.WIDE.U32 R10, R5, c[0x0][0x3b8], R10 ;  /* 0x0000ee00050a7a25 */ /* 0x000fe200078e000a */
[----:B------:R-:W-:-:S03]  /*6150*/  IADD3.X R9, R7, UR11, R4, P0, !PT ;  /* 0x0000000b07097c10 */ /* 0x000fc600087fe404 */
[----:B------:R-:W-:Y:S01]  /*6160*/  IMAD.U32 R4, RZ, RZ, UR36 ;  /* 0x00000024ff047e24 */ /* 0x000fe2000f8e00ff */
[----:B------:R-:W-:Y:S02]  /*6170*/  IADD3 R5, R11, UR9, RZ ;  /* 0x000000090b057c10 */ /* 0x000fe4000fffe0ff */
[----:B------:R-:W-:Y:S01]  /*6180*/  LEA R6, P1, R10, c[0x0][0x340], 0x1 ;  /* 0x0000d0000a067a11 */ /* 0x000fe200078208ff */
[----:B------:R-:W-:-:S03]  /*6190*/  IMAD.WIDE.U32 R8, R4, c[0x0][0x3c0], R8 ;  /* 0x0000f00004087a25 */ /* 0x000fc600078e0008 */
[----:B------:R-:W-:Y:S02]  /*61a0*/  LEA.HI.X R7, R10, c[0x0][0x344], R5, 0x1, P1 ;  /* 0x0000d1000a077a11 */ /* 0x000fe400008f0c05 */
[----:B------:R-:W-:Y:S02]  /*61b0*/  IADD3 R9, R9, UR6, RZ ;  /* 0x0000000609097c10 */ /* 0x000fe4000fffe0ff */
[C---:B------:R-:W-:Y:S01]  /*61c0*/  LEA R4, P0, R8.reuse, c[0x0][0x348], 0x1 ;  /* 0x0000d20008047a11 */ /* 0x040fe200078008ff */
[----:B------:R1:W-:Y:S03]  /*61d0*/  STG.E.128 [R6.64], RZ ;  /* 0x000000ff06007986 */ /* 0x0003e6000c101d04 */
[----:B------:R-:W-:Y:S01]  /*61e0*/  LEA.HI.X R5, R8, c[0x0][0x34c], R9, 0x1, P0 ;  /* 0x0000d30008057a11 */ /* 0x000fe200000f0c09 */
[----:B------:R1:W-:Y:S04]  /*61f0*/  STG.E.128 [R6.64+0x80], RZ ;  /* 0x000080ff06007986 */ /* 0x0003e8000c101d04 */
[----:B------:R1:W-:Y:S04]  /*6200*/  STG.E.128 [R6.64+0x100], RZ ;  /* 0x000100ff06007986 */ /* 0x0003e8000c101d04 */
[----:B------:R1:W-:Y:S04]  /*6210*/  STG.E.128 [R6.64+0x180], RZ ;  /* 0x000180ff06007986 */ /* 0x0003e8000c101d04 */
[----:B------:R1:W-:Y:S04]  /*6220*/  STG.E.128 [R4.64], RZ ;  /* 0x000000ff04007986 */ /* 0x0003e8000c101d04 */
[----:B------:R1:W-:Y:S04]  /*6230*/  STG.E.128 [R4.64+0x80], RZ ;  /* 0x000080ff04007986 */ /* 0x0003e8000c101d04 */
[----:B------:R1:W-:Y:S04]  /*6240*/  STG.E.128 [R4.64+0x100], RZ ;  /* 0x000100ff04007986 */ /* 0x0003e8000c101d04 */
[----:B------:R1:W-:Y:S02]  /*6250*/  STG.E.128 [R4.64+0x180], RZ ;  /* 0x000180ff04007986 */ /* 0x0003e4000c101d04 */
.L_x_157:
[----:B------:R-:W-:Y:S05]  /*6260*/  BSYNC B0 ;  /* 0x0000000000007941 */ /* 0x000fea0003800000 */
.L_x_146:
        /* <DEDUP_REMOVED lines=12> */
.L_x_160:
[----:B------:R-:W-:Y:S05]  /*6330*/  EXIT ;  /* 0x000000000000794d */ /* 0x000fea0003800000 */
.L_x_162:
        /* <DEDUP_REMOVED lines=12> */
.L_x_2002:


//--------------------- .text._ZN5flash44flash_bwd_dq_dk_dv_loop_seqk_parallel_kernelI23Flash_bwd_kernel_traitsILi256ELi64ELi32ELi8ELi4ELi1ELi2ELb1ELb1EN7cutlass6half_tE19Flash_kernel_traitsILi256ELi64ELi32ELi8ES3_EELb0ELb0ELb0ELb0ELb0ELb1ELb1EEEvNS_16Flash_bwd_paramsE --------------------------
	.section	.text._ZN5flash44flash_bwd_dq_dk_dv_loop_seqk_parallel_kernelI23Flash_bwd_kernel_traitsILi256ELi64ELi32ELi8ELi4ELi1ELi2ELb1ELb1EN7cutlass6half_tE19Flash_kernel_traitsILi256ELi64ELi32ELi8ES3_EELb0ELb0ELb0ELb0ELb0ELb1ELb1EEEvNS_16Flash_bwd_paramsE,"ax",@progbits
	.sectioninfo	@"SHI_REGISTERS=255"
	.align	128
        .global         _ZN5flash44flash_bwd_dq_dk_dv_loop_seqk_parallel_kernelI23Flash_bwd_kernel_traitsILi256ELi64ELi32ELi8ELi4ELi1ELi2ELb1ELb1EN7cutlass6half_tE19Flash_kernel_traitsILi256ELi64ELi32ELi8ES3_EELb0ELb0ELb0ELb0ELb0ELb1ELb1EEEvNS_16Flash_bwd_paramsE
        .type           _ZN5flash44flash_bwd_dq_dk_dv_loop_seqk_parallel_kernelI23Flash_bwd_kernel_traitsILi256ELi64ELi32ELi8ELi4ELi1ELi2ELb1ELb1EN7cutlass6half_tE19Flash_kernel_traitsILi256ELi64ELi32ELi8ES3_EELb0ELb0ELb0ELb0ELb0ELb1ELb1EEEvNS_16Flash_bwd_paramsE,@function
        .size           _ZN5flash44flash_bwd_dq_dk_dv_loop_seqk_parallel_kernelI23Flash_bwd_kernel_traitsILi256ELi64ELi32ELi8ELi4ELi1ELi2ELb1ELb1EN7cutlass6half_tE19Flash_kernel_traitsILi256ELi64ELi32ELi8ES3_EELb0ELb0ELb0ELb0ELb0ELb1ELb1EEEvNS_16Flash_bwd_paramsE,(.L_x_2003 - _ZN5flash44flash_bwd_dq_dk_dv_loop_seqk_parallel_kernelI23Flash_bwd_kernel_traitsILi256ELi64ELi32ELi8ELi4ELi1ELi2ELb1ELb1EN7cutlass6half_tE19Flash_kernel_traitsILi256ELi64ELi32ELi8ES3_EELb0ELb0ELb0ELb0ELb0ELb1ELb1EEEvNS_16Flash_bwd_paramsE)
        .other          _ZN5flash44flash_bwd_dq_dk_dv_loop_seqk_parallel_kernelI23Flash_bwd_kernel_traitsILi256ELi64ELi32ELi8ELi4ELi1ELi2ELb1ELb1EN7cutlass6half_tE19Flash_kernel_traitsILi256ELi64ELi32ELi8ES3_EELb0ELb0ELb0ELb0ELb0ELb1ELb1EEEvNS_16Flash_bwd_paramsE,@"STO_CUDA_ENTRY STV_DEFAULT"
_ZN5flash44flash_bwd_dq_dk_dv_loop_seqk_parallel_kernelI23Flash_bwd_kernel_traitsILi256ELi64ELi32ELi8ELi4ELi1ELi2ELb1ELb1EN7cutlass6half_tE19Flash_kernel_traitsILi256ELi64ELi32ELi8ES3_EELb0ELb0ELb0ELb0ELb0ELb1ELb1EEEvNS_16Flash_bwd_paramsE:
.text._ZN5flash44flash_bwd_dq_dk_dv_loop_seqk_parallel_kernelI23Flash_bwd_kernel_traitsILi256ELi64ELi32ELi8ELi4ELi1ELi2ELb1ELb1EN7cutlass6half_tE19Flash_kernel_traitsILi256ELi64ELi32ELi8ES3_EELb0ELb0ELb0ELb0ELb0ELb1ELb1EEEvNS_16Flash_bwd_paramsE:
        /* <DEDUP_REMOVED lines=211> */
.L_x_179:
        /* <DEDUP_REMOVED lines=53> */
.L_x_163:
        /* <DEDUP_REMOVED lines=58> */
.L_x_165:
        /* <DEDUP_REMOVED lines=18> */
.L_x_166:
        /* <DEDUP_REMOVED lines=69> */
.L_x_167:
[----:B------:R-:W-:Y:S02]  /*1990*/  UMOV UR8, UR48 ;  /* 0x0000003000087c82 */ /* 0x000fe40008000000 */
.L_x_168:
        /* <DEDUP_REMOVED lines=253> */
.L_x_172:
[----:B------:R-:W0:Y:S01]  /*2970*/  LDGDEPBAR ;  /* 0x00000000000079af */ /* 0x000e220000000000 */
[----:B------:R-:W-:Y:S01]  /*2980*/  PLOP3.LUT P0, PT, PT, PT, UP0, 0x80, 0x0 ;  /* 0x000000000000781c */ /* 0x000fe20003f0f008 */
[----:B------:R-:W-:Y:S01]  /*2990*/  UISETP.GE.AND UP5, UPT, UR6, 0x1, UPT ;  /* 0x000000010600788c */ /* 0x000fe2000bfa6270 */
[----:B-----5:R-:W-:Y:S02]  /*29a0*/  FSETP.NEU.FTZ.AND P1, PT, R244, -INF , PT ;  /* 0xff800000f400780b */ /* 0x020fe40003f3d000 */
[----:B------:R-:W-:Y:S01]  /*29b0*/  MOV R71, c[0x0][0x22c] ;  /* 0x00008b0000477a02 */ /* 0x000fe20000000f00 */
[----:B------:R-:W2:Y:S04]  /*29c0*/  LDL R68, [R1] ;  /* 0x0000000001447983 */ /* 0x000ea80000100800 */
[----:B------:R-:W-:Y:S05]  /*29d0*/  IMAD R71, R71, c[0x0][0x1c0], RZ ;  /* 0x0000700047477a24 */ /* 0x000fea00078e02ff */
[----:B------:R-:W-:Y:S01]  /*29e0*/  LEA R71, -R71, RZ, 0x6 ;  /* 0x000000ff47477211 */ /* 0x000fe200078e31ff */
[----:B------:R-:W-:Y:S04]  /*29f0*/  DEPBAR.LE SB0, 0x0 ;  /* 0x000080000000791a */ /* 0x000fe80000000000 */
[----:B------:R-:W-:Y:S06]  /*2a00*/  BAR.SYNC.DEFER_BLOCKING 0x0 ;  /* 0x0000000000007b1d */ /* 0x000fec0000010000 */
[----:B-1----:R-:W-:Y:S06]  /*2a10*/  LDSM.16.M88.4 R8, [R2] ;  /* 0x000000000208783b */ /* 0x002fec0000000200 */
[----:B------:R-:W1:Y:S06]  /*2a20*/  LDSM.16.M88.4 R44, [R229+0x10000] ;  /* 0x01000000e52c783b */ /* 0x000e6c0000000200 */
[----:B------:R-:W-:Y:S06]  /*2a30*/  LDSM.16.M88.4 R48, [R3] ;  /* 0x000000000330783b */ /* 0x000fec0000000200 */
[----:B------:R-:W3:Y:S06]  /*2a40*/  LDSM.16.M88.4 R52, [R230+0x10000] ;  /* 0x01000000e634783b */ /* 0x000eec0000000200 */
[----:B------:R-:W-:Y:S06]  /*2a50*/  LDSM.16.M88.4 R56, [R228] ;  /* 0x00000000e438783b */ /* 0x000fec0000000200 */
[----:B------:R-:W4:Y:S06]  /*2a60*/  LDSM.16.M88.4 R60, [R231+0x10000] ;  /* 0x01000000e73c783b */ /* 0x000f2c0000000200 */
[----:B------:R-:W-:Y:S01]  /*2a70*/  LDSM.16.M88.4 R64, [R232+0x10000] ;  /* 0x01000000e840783b */ /* 0x000fe20000000200 */
[C---:B-1----:R-:W-:Y:S08]  /*2a80*/  HMMA.16816.F32 R4, R8.reuse, R44, RZ ;  /* 0x0000002c0804723c */ /* 0x042ff000000018ff */
[----:B------:R-:W-:Y:S01]  /*2a90*/  HMMA.16816.F32 R8, R8, R46, RZ ;  /* 0x0000002e0808723c */ /* 0x000fe200000018ff */
[----:B------:R-:W1:Y:S11]  /*2aa0*/  LDSM.16.M88.4 R44, [R227] ;  /* 0x00000000e32c783b */ /* 0x000e760000000200 */
[----:B------:R-:W-:Y:S04]  /*2ab0*/  @!UPT UIADD3 URZ, URZ, URZ, URZ ;  /* 0x0000003f3f3ff290 */ /* 0x000fe8000fffe03f */
        /* <DEDUP_REMOVED lines=49> */
[----:B------:R-:W-:Y:S11]  /*2dd0*/  HMMA.16816.F32 R8, R48, R54, R8 ;  /* 0x000000363008723c */ /* 0x000ff60000001808 */
[----:B------:R-:W-:Y:S05]  /*2de0*/  @!UPT UIADD3 URZ, URZ, URZ, URZ ;  /* 0x0000003f3f3ff290 */ /* 0x000fea000fffe03f */
[C---:B----4-:R-:W-:Y:S08]  /*2df0*/  HMMA.16816.F32 R4, R56.reuse, R60, R4 ;  /* 0x0000003c3804723c */ /* 0x050ff00000001804 */
[----:B------:R-:W-:Y:S11]  /*2e00*/  HMMA.16816.F32 R8, R56, R62, R8 ;  /* 0x0000003e3808723c */ /* 0x000ff60000001808 */
[----:B------:R-:W-:Y:S05]  /*2e10*/  @!UPT UIADD3 URZ, URZ, URZ, URZ ;  /* 0x0000003f3f3ff290 */ /* 0x000fea000fffe03f */
[C---:B-1----:R-:W-:Y:S08]  /*2e20*/  HMMA.16816.F32 R4, R44.reuse, R64, R4 ;  /* 0x000000402c04723c */ /* 0x042ff00000001804 */
[----:B------:R-:W-:Y:S11]  /*2e30*/  HMMA.16816.F32 R8, R44, R66, R8 ;  /* 0x000000422c08723c */ /* 0x000ff60000001808 */
[----:B------:R-:W-:Y:S05]  /*2e40*/  @!UPT UIADD3 URZ, URZ, URZ, URZ ;  /* 0x0000003f3f3ff290 */ /* 0x000fea000fffe03f */
[----:B------:R-:W-:Y:S02]  /*2e50*/  FMUL.FTZ R6, R6, c[0x0][0x2ec] ;  /* 0x0000bb0006067a20 */ /* 0x000fe40000410000 */
[----:B------:R-:W-:Y:S02]  /*2e60*/  FMUL.FTZ R5, R5, c[0x0][0x2ec] ;  /* 0x0000bb0005057a20 */ /* 0x000fe40000410000 */
[----:B------:R1:W-:Y:S01]  /*2e70*/  MUFU.TANH R62, R6 ;  /* 0x00000006003e7308 */ /* 0x0003e20000002400 */
[----:B------:R-:W-:Y:S02]  /*2e80*/  FMUL.FTZ R4, R4, c[0x0][0x2ec] ;  /* 0x0000bb0004047a20 */ /* 0x000fe40000410000 */
[----:B------:R-:W-:Y:S02]  /*2e90*/  FMUL.FTZ R7, R7, c[0x0][0x2ec] ;  /* 0x0000bb0007077a20 */ /* 0x000fe40000410000 */
[----:B------:R-:W-:Y:S02]  /*2ea0*/  FMUL.FTZ R8, R8, c[0x0][0x2ec] ;  /* 0x0000bb0008087a20 */ /* 0x000fe40000410000 */
[----:B------:R-:W-:Y:S02]  /*2eb0*/  FMUL.FTZ R9, R9, c[0x0][0x2ec] ;  /* 0x0000bb0009097a20 */ /* 0x000fe40000410000 */
[----:B------:R-:W-:Y:S01]  /*2ec0*/  FMUL.FTZ R10, R10, c[0x0][0x2ec] ;  /* 0x0000bb000a0a7a20 */ /* 0x000fe20000410000 */
[----:B------:R3:W-:Y:S01]  /*2ed0*/  MUFU.TANH R57, R5 ;  /* 0x0000000500397308 */ /* 0x0007e20000002400 */
[----:B------:R-:W-:Y:S09]  /*2ee0*/  FMUL.FTZ R11, R11, c[0x0][0x2ec] ;  /* 0x0000bb000b0b7a20 */ /* 0x000ff20000410000 */
[----:B------:R-:W4:Y:S01]  /*2ef0*/  MUFU.TANH R58, R4 ;  /* 0x00000004003a7308 */ /* 0x000f220000002400 */
[----:B-1----:R-:W-:Y:S04]  /*2f00*/  MOV R6, UR18 ;  /* 0x0000001200067c02 */ /* 0x002fe80008000f00 */
[----:B--2---:R-:W-:Y:S05]  /*2f10*/  @P0 LEA R6, R6, R68, 0x5 ;  /* 0x0000004406060211 */ /* 0x004fea00078e28ff */
[----:B------:R1:W2:Y:S01]  /*2f20*/  MUFU.TANH R61, R7 ;  /* 0x00000007003d7308 */ /* 0x0002a20000002400 */
[----:B------:R-:W-:Y:S01]  /*2f30*/  @P0 ISETP.GE.AND P2, PT, R6, UR13, PT ;  /* 0x0000000d06000c0c */ /* 0x000fe2000bf46270 */
[----:B---3--:R-:W-:Y:S05]  /*2f40*/  FMUL.FTZ R5, R244, 1.4426950216293334961 ;  /* 0x3fb8aa3bf4057820 */ /* 0x008fea0000410000 */
[----:B------:R-:W-:Y:S03]  /*2f50*/  FSEL R5, R5, RZ, P1 ;  /* 0x000000ff05057208 */ /* 0x000fe60000800000 */
[----:B------:R3:W-:Y:S01]  /*2f60*/  MUFU.TANH R56, R8 ;  /* 0x0000000800387308 */ /* 0x0007e20000002400 */
[----:B------:R-:W-:Y:S02]  /*2f70*/  FSETP.NEU.FTZ.AND P1, PT, R245, -INF , PT ;  /* 0xff800000f500780b */ /* 0x000fe40003f3d000 */
[----:B----4-:R-:W-:Y:S02]  /*2f80*/  MOV R4, R58 ;  /* 0x0000003a00047202 */ /* 0x010fe40000000f00 */
[----:B------:R-:W-:Y:S05]  /*2f90*/  @P0 FSEL R4, R58, -INF , !P2 ;  /* 0xff8000003a040808 */ /* 0x000fea0005000000 */
[----:B------:R4:W2:Y:S01]  /*2fa0*/  MUFU.TANH R55, R9 ;  /* 0x0000000900377308 */ /* 0x0008a20000002400 */
[----:B-1----:R-:W-:Y:S04]  /*2fb0*/  @P0 IADD3 R7, R6, 0x1, RZ ;  /* 0x0000000106070810 */ /* 0x002fe80007ffe0ff */
[----:B------:R-:W-:Y:S01]  /*2fc0*/  @P0 ISETP.GE.AND P3, PT, R7, UR13, PT ;  /* 0x0000000d07000c0c */ /* 0x000fe2000bf66270 */
[--C-:B------:R-:W-:Y:S01]  /*2fd0*/  FFMA.FTZ R7, R4, c[0x0][0x23c], -R5.reuse ;  /* 0x00008f0004077a23 */ /* 0x100fe20000010805 */
[----:B------:R-:W-:Y:S03]  /*2fe0*/  MOV R4, R57 ;  /* 0x0000003900047202 */ /* 0x000fe60000000f00 */
[----:B------:R-:W1:Y:S01]  /*2ff0*/  MUFU.TANH R60, R10 ;  /* 0x0000000a003c7308 */ /* 0x000e620000002400 */
[----:B------:R-:W-:Y:S01]  /*3000*/  @P0 FSEL R4, R57, -INF , !P3 ;  /* 0xff80000039040808 */ /* 0x000fe20005800000 */
[----:B---3--:R-:W-:Y:S08]  /*3010*/  FMUL.FTZ R8, R245, 1.4426950216293334961 ;  /* 0x3fb8aa3bf5087820 */ /* 0x008ff00000410000 */
[----:B------:R3:W-:Y:S01]  /*3020*/  MUFU.EX2 R66, R7 ;  /* 0x0000000700427308 */ /* 0x0007e20000000800 */
[--C-:B----4-:R-:W-:Y:S01]  /*3030*/  FFMA.FTZ R9, R4, c[0x0][0x23c], -R5.reuse ;  /* 0x00008f0004097a23 */ /* 0x110fe20000010805 */
[----:B------:R-:W-:Y:S08]  /*3040*/  FSEL R4, R8, RZ, P1 ;  /* 0x000000ff08047208 */ /* 0x000ff00000800000 */
[----:B------:R4:W-:Y:S10]  /*3050*/  MUFU.EX2 R65, R9 ;  /* 0x0000000900417308 */ /* 0x0009f40000000800 */
[----:B------:R-:W1:Y:S01]  /*3060*/  MUFU.TANH R59, R11 ;  /* 0x0000000b003b7308 */ /* 0x000e620000002400 */
[----:B---3--:R-:W-:Y:S02]  /*3070*/  MOV R7, R62 ;  /* 0x0000003e00077202 */ /* 0x008fe40000000f00 */
[----:B------:R-:W-:Y:S05]  /*3080*/  @P0 FSEL R7, R62, -INF , !P2 ;  /* 0xff8000003e070808 */ /* 0x000fea0005000000 */
[--C-:B------:R-:W-:Y:S01]  /*3090*/  FFMA.FTZ R8, R7, c[0x0][0x23c], -R4.reuse ;  /* 0x00008f0007087a23 */ /* 0x100fe20000010804 */
[----:B--2---:R-:W-:Y:S02]  /*30a0*/  MOV R7, R61 ;  /* 0x0000003d00077202 */ /* 0x004fe40000000f00 */
[C---:B----4-:R-:W-:Y:S01]  /*30b0*/  @P0 IADD3 R9, R6.reuse, 0x8, RZ ;  /* 0x0000000806090810 */ /* 0x050fe20007ffe0ff */
[----:B------:R2:W-:Y:S01]  /*30c0*/  MUFU.EX2 R70, R8 ;  /* 0x0000000800467308 */ /* 0x0005e20000000800 */
[----:B------:R-:W-:Y:S02]  /*30d0*/  @P0 IADD3 R6, R6, 0x9, RZ ;  /* 0x0000000906060810 */ /* 0x000fe40007ffe0ff */
[----:B------:R-:W-:Y:S02]  /*30e0*/  @P0 FSEL R7, R61, -INF , !P3 ;  /* 0xff8000003d070808 */ /* 0x000fe40005800000 */
[----:B------:R-:W-:Y:S02]  /*30f0*/  @P0 ISETP.GE.AND P1, PT, R9, UR13, PT ;  /* 0x0000000d09000c0c */ /* 0x000fe4000bf26270 */
[----:B------:R-:W-:Y:S02]  /*3100*/  @P0 ISETP.GE.AND P2, PT, R6, UR13, PT ;  /* 0x0000000d06000c0c */ /* 0x000fe4000bf46270 */
[----:B------:R-:W-:Y:S02]  /*3110*/  MOV R6, R55 ;  /* 0x0000003700067202 */ /* 0x000fe40000000f00 */
[----:B------:R-:W-:Y:S02]  /*3120*/  @P0 FSEL R6, R55, -INF , !P2 ;  /* 0xff80000037060808 */ /* 0x000fe40005000000 */
[----:B------:R-:W-:Y:S01]  /*3130*/  PLOP3.LUT P3, PT, PT, PT, UP5, 0x80, 0x0 ;  /* 0x000000000000781c */ /* 0x000fe20003f6f058 */
[--C-:B--2---:R-:W-:Y:S01]  /*3140*/  FFMA.FTZ R8, R7, c[0x0][0x23c], -R4.reuse ;  /* 0x00008f0007087a23 */ /* 0x104fe20000010804 */
[----:B------:R-:W-:Y:S02]  /*3150*/  MOV R7, R56 ;  /* 0x0000003800077202 */ /* 0x000fe40000000f00 */
[----:B------:R-:W-:Y:S01]  /*3160*/  @P0 FSEL R7, R56, -INF , !P1 ;  /* 0xff80000038070808 */ /* 0x000fe20004800000 */
[----:B------:R-:W-:Y:S04]  /*3170*/  MUFU.EX2 R69, R8 ;  /* 0x0000000800457308 */ /* 0x000fe80000000800 */
[--C-:B------:R-:W-:Y:S02]  /*3180*/  FFMA.FTZ R7, R7, c[0x0][0x23c], -R5.reuse ;  /* 0x00008f0007077a23 */ /* 0x100fe40000010805 */
[----:B------:R-:W-:Y:S01]  /*3190*/  FFMA.FTZ R5, R6, c[0x0][0x23c], -R5 ;  /* 0x00008f0006057a23 */ /* 0x000fe20000010805 */
[----:B-1----:R-:W-:Y:S02]  /*31a0*/  MOV R6, R60 ;  /* 0x0000003c00067202 */ /* 0x002fe40000000f00 */
[----:B------:R-:W-:Y:S01]  /*31b0*/  @P0 FSEL R6, R60, -INF , !P1 ;  /* 0xff8000003c060808 */ /* 0x000fe20004800000 */
[----:B------:R1:W-:Y:S04]  /*31c0*/  MUFU.EX2 R63, R5 ;  /* 0x00000005003f7308 */ /* 0x0003e80000000800 */
[--C-:B------:R-:W-:Y:S06]  /*31d0*/  FFMA.FTZ R6, R6, c[0x0][0x23c], -R4.reuse ;  /* 0x00008f0006067a23 */ /* 0x100fec0000010804 */
[----:B------:R2:W3:Y:S10]  /*31e0*/  MUFU.EX2 R64, R7 ;  /* 0x0000000700407308 */ /* 0x0004f40000000800 */
[----:B------:R4:W-:Y:S01]  /*31f0*/  MUFU.EX2 R68, R6 ;  /* 0x0000000600447308 */ /* 0x0009e20000000800 */
[----:B-1----:R-:W-:Y:S02]  /*3200*/  MOV R5, R59 ;  /* 0x0000003b00057202 */ /* 0x002fe40000000f00 */
[----:B------:R-:W-:Y:S02]  /*3210*/  @P0 FSEL R5, R59, -INF , !P2 ;  /* 0xff8000003b050808 */ /* 0x000fe40005000000 */
[----:B------:R-:W-:Y:S03]  /*3220*/  IADD3 R52, P0, R247, UR10, RZ ;  /* 0x0000000af7347c10 */ /* 0x000fe6000ff1e0ff */
[----:B------:R-:W-:Y:S01]  /*3230*/  FFMA.FTZ R4, R5, c[0x0][0x23c], -R4 ;  /* 0x00008f0005047a23 */ /* 0x000fe20000010804 */
[----:B------:R-:W-:Y:S02]  /*3240*/  IADD3.X R53, R246, UR9, RZ, P0, !PT ;  /* 0x00000009f6357c10 */ /* 0x000fe400087fe4ff */
[----:B--2---:R-:W-:Y:S01]  /*3250*/  F2FP.PACK_AB R7, R65, R66 ;  /* 0x000000424107723e */ /* 0x004fe200000000ff */
[----:B------:R-:W1:Y:S01]  /*3260*/  MUFU.EX2 R67, R4 ;  /* 0x0000000400437308 */ /* 0x000e620000000800 */
[----:B---3--:R-:W-:Y:S01]  /*3270*/  F2FP.PACK_AB R5, R63, R64 ;  /* 0x000000403f05723e */ /* 0x008fe200000000ff */
[----:B------:R2:W3:Y:S01]  /*3280*/  LDG.E R54, [R52.64] ;  /* 0x0000000434367981 */ /* 0x0004e2000c1e1900 */
[C---:B------:R-:W-:Y:S04]  /*3290*/  LEA R238, P0, R71.reuse, R238, 0x2 ;  /* 0x000000ee47ee7211 */ /* 0x040fe800078010ff */
[----:B------:R-:W-:Y:S01]  /*32a0*/  LEA.HI.X.SX32 R239, R71, R239, 0x2, P0 ;  /* 0x000000ef47ef7211 */ /* 0x000fe200000f16ff */
[----:B------:R-:W-:Y:S01]  /*32b0*/  STS [R248+0x15000], R7 ;  /* 0x01500007f8007388 */ /* 0x000fe20000000800 */
[----:B----4-:R-:W-:Y:S05]  /*32c0*/  F2FP.PACK_AB R6, R69, R70 ;  /* 0x000000464506723e */ /* 0x010fea00000000ff */
[----:B------:R-:W-:Y:S06]  /*32d0*/  STS [R251+0x15000], R6 ;  /* 0x01500006fb007388 */ /* 0x000fec0000000800 */
[----:B------:R-:W-:Y:S01]  /*32e0*/  STS [R249+0x15000], R5 ;  /* 0x01500005f9007388 */ /* 0x000fe20000000800 */
[----:B-1----:R-:W-:Y:S05]  /*32f0*/  F2FP.PACK_AB R4, R67, R68 ;  /* 0x000000444304723e */ /* 0x002fea00000000ff */
[----:B--2---:R-:W2:Y:S06]  /*3300*/  LDG.E R52, [R52.64+0x20] ;  /* 0x0000200434347981 */ /* 0x004eac000c1e1900 */
[----:B------:R-:W-:Y:S06]  /*3310*/  STS [R250+0x15000], R4 ;  /* 0x01500004fa007388 */ /* 0x000fec0000000800 */
[----:B------:R-:W1:Y:S06]  /*3320*/  LDSM.16.M88.4 R8, [R2+0x8000] ;  /* 0x008000000208783b */ /* 0x000e6c0000000200 */
[----:B------:R-:W4:Y:S06]  /*3330*/  LDSM.16.M88.4 R44, [R3+0x8000] ;  /* 0x00800000032c783b */ /* 0x000f2c0000000200 */
        /* <DEDUP_REMOVED lines=181> */
.L_x_170:
        /* <DEDUP_REMOVED lines=338> */
.L_x_171:
        /* <DEDUP_REMOVED lines=121> */
.L_x_173:
        /* <DEDUP_REMOVED lines=18> */
.L_x_174:
        /* <DEDUP_REMOVED lines=60> */
.L_x_169:
        /* <DEDUP_REMOVED lines=20> */
.L_x_176:
        /* <DEDUP_REMOVED lines=18> */
.L_x_177:
        /* <DEDUP_REMOVED lines=47> */
.L_x_175:
[----:B------:R-:W-:Y:S05]  /*6570*/  BSYNC B0 ;  /* 0x0000000000007941 */ /* 0x000fea0003800000 */
.L_x_164:
        /* <DEDUP_REMOVED lines=12> */
.L_x_178:
[----:B------:R-:W-:Y:S05]  /*6640*/  EXIT ;  /* 0x000000000000794d */ /* 0x000fea0003800000 */
.L_x_180:
        /* <DEDUP_REMOVED lines=11> */
.L_x_2003:


//--------------------- .text._ZN5flash44flash_bwd_dq_dk_dv_loop_seqk_parallel_kernelI23Flash_bwd_kernel_traitsILi256ELi64ELi32ELi8ELi4ELi1ELi2ELb1ELb1EN7cutlass6half_tE19Flash_kernel_traitsILi256ELi64ELi32ELi8ES3_EELb0ELb0ELb0ELb1ELb0ELb0ELb0EEEvNS_16Flash_bwd_paramsE --------------------------
	.section	.text._ZN5flash44flash_bwd_dq_dk_dv_loop_seqk_parallel_kernelI23Flash_bwd_kernel_traitsILi256ELi64ELi32ELi8ELi4ELi1ELi2ELb1ELb1EN7cutlass6half_tE19Flash_kernel_traitsILi256ELi64ELi32ELi8ES3_EELb0ELb0ELb0ELb1ELb0ELb0ELb0EEEvNS_16Flash_bwd_paramsE,"ax",@progbits
	.sectioninfo	@"SHI_REGISTERS=255"
	.align	128
        .global         _ZN5flash44flash_bwd_dq_dk_dv_loop_seqk_parallel_kernelI23Flash_bwd_kernel_traitsILi256ELi64ELi32ELi8ELi4ELi1ELi2ELb1ELb1EN7cutlass6half_tE19Flash_kernel_traitsILi256ELi64ELi32ELi8ES3_EELb0ELb0ELb0ELb1ELb0ELb0ELb0EEEvNS_16Flash_bwd_paramsE
        .type           _ZN5flash44flash_bwd_dq_dk_dv_loop_seqk_parallel_kernelI23Flash_bwd_kernel_traitsILi256ELi64ELi32ELi8ELi4ELi1ELi2ELb1ELb1EN7cutlass6half_tE19Flash_kernel_traitsILi256ELi64ELi32ELi8ES3_EELb0ELb0ELb0ELb1ELb0ELb0ELb0EEEvNS_16Flash_bwd_paramsE,@function
        .size           _ZN5flash44flash_bwd_dq_dk_dv_loop_seqk_parallel_kernelI23Flash_bwd_kernel_traitsILi256ELi64ELi32ELi8ELi4ELi1ELi2ELb1ELb1EN7cutlass6half_tE19Flash_kernel_traitsILi256ELi64ELi32ELi8ES3_EELb0ELb0ELb0ELb1ELb0ELb0ELb0EEEvNS_16Flash_bwd_paramsE,(.L_x_2004 - _ZN5flash44flash_bwd_dq_dk_dv_loop_seqk_parallel_kernelI23Flash_bwd_kernel_traitsILi256ELi64ELi32ELi8ELi4ELi1ELi2ELb1ELb1EN7cutlass6half_tE19Flash_kernel_traitsILi256ELi64ELi32ELi8ES3_EELb0ELb0ELb0ELb1ELb0ELb0ELb0EEEvNS_16Flash_bwd_paramsE)
        .other          _ZN5flash44flash_bwd_dq_dk_dv_loop_seqk_parallel_kernelI23Flash_bwd_kernel_traitsILi256ELi64ELi32ELi8ELi4ELi1ELi2ELb1ELb1EN7cutlass6half_tE19Flash_kernel_traitsILi256ELi64ELi32ELi8ES3_EELb0ELb0ELb0ELb1ELb0ELb0ELb0EEEvNS_16Flash_bwd_paramsE,@"STO_CUDA_ENTRY STV_DEFAULT"
_ZN5flash44flash_bwd_dq_dk_dv_loop_seqk_parallel_kernelI23Flash_bwd_kernel_traitsILi256ELi64ELi32ELi8ELi4ELi1ELi2ELb1ELb1EN7cutlass6half_tE19Flash_kernel_traitsILi256ELi64ELi32ELi8ES3_EELb0ELb0ELb0ELb1ELb0ELb0ELb0EEEvNS_16Flash_bwd_paramsE:
.text._ZN5flash44flash_bwd_dq_dk_dv_loop_seqk_parallel_kernelI23Flash_bwd_kernel_traitsILi256ELi64ELi32ELi8ELi4ELi1ELi2ELb1ELb1EN7cutlass6half_tE19Flash_kernel_traitsILi256ELi64ELi32ELi8ES3_EELb0ELb0ELb0ELb1ELb0ELb0ELb0EEEvNS_16Flash_bwd_paramsE:
        /* <DEDUP_REMOVED lines=34> */
[CC--:B------:R-:W-:Y:S01]  /*0220*/  LEA.HI R0, R2.reuse, R11.reuse, RZ, 0x2 ;  /* 0x0000000b02007211 */ /* 0x0c0fe200078f10ff */
[----:B------:R-:W-:Y:S01]  /*0230*/  ULDC UR11, c[0x0][0x1c0] ;  /* 0x00007000000b7ab9 */ /* 0x000fe20000000800 */
[----:B------:R-:W-:Y:S01]  /*0240*/  SHF.R.S32.HI R4, RZ, 0x4, R3 ;  /* 0x00000004ff047819 */ /* 0x000fe20000011403 */
[----:B---3--:R-:W-:Y:S01]  /*0250*/  UIMAD UR45, UR34, UR44, URZ ;  /* 0x0000002c222d72a4 */ /* 0x008fe2000f8e023f */
[CC--:B------:R-:W-:Y:S01]  /*0260*/  LEA.HI R14, R2.reuse, R11.reuse, RZ, 0x3 ;  /* 0x0000000b020e7211 */ /* 0x0c0fe200078f18ff */
[----:B------:R-:W-:Y:S01]  /*0270*/  UIMAD UR44, UR44, UR12, URZ ;  /* 0x0000000c2c2c72a4 */ /* 0x000fe2000f8e023f */
[CC--:B------:R-:W-:Y:S01]  /*0280*/  LEA.HI R12, R2.reuse, R11.reuse, RZ, 0x5 ;  /* 0x0000000b020c7211 */ /* 0x0c0fe200078f28ff */
[----:B------:R-:W-:Y:S01]  /*0290*/  UIMAD UR53, UR8, UR6, UR53 ;  /* 0x00000006083572a4 */ /* 0x000fe2000f8e0235 */
[CC--:B------:R-:W-:Y:S01]  /*02a0*/  LEA.HI R13, R2.reuse, R11.reuse, RZ, 0x7 ;  /* 0x0000000b020d7211 */ /* 0x0c0fe200078f38ff */
[----:B------:R-:W-:Y:S01]  /*02b0*/  UIMAD UR50, UR7, UR32, URZ ;  /* 0x00000020073272a4 */ /* 0x000fe2000f8e023f */
[----:B------:R-:W-:Y:S01]  /*02c0*/  LEA.HI R15, R2, R11, RZ, 0x6 ;  /* 0x0000000b020f7211 */ /* 0x000fe200078f30ff */
[----:B------:R-:W-:Y:S01]  /*02d0*/  UIMAD UR6, UR32, UR11, UR34 ;  /* 0x0000000b200672a4 */ /* 0x000fe2000f8e0222 */
[----:B------:R-:W-:Y:S01]  /*02e0*/  LOP3.LUT R2, R3, 0xfffffff0, RZ, 0xc0, !PT ;  /* 0xfffffff003027812 */ /* 0x000fe200078ec0ff */
[----:B------:R-:W-:Y:S01]  /*02f0*/  @!UP2 UIMAD UR7, UR32, UR13, UR34 ;  /* 0x0000000d2007a2a4 */ /* 0x000fe2000f8e0222 */
[--C-:B------:R-:W-:Y:S01]  /*0300*/  SHF.R.S32.HI R6, RZ, 0x2, R0.reuse ;  /* 0x00000002ff067819 */ /* 0x100fe20000011400 */
[----:B------:R-:W-:Y:S01]  /*0310*/  USHF.L.U32 UR39, UR44, 0x6, URZ ;  /* 0x000000062c277899 */ /* 0x000fe2000800063f */
[----:B------:R-:W-:Y:S01]  /*0320*/  SHF.R.S32.HI R9, RZ, 0x1f, R0 ;  /* 0x0000001fff097819 */ /* 0x000fe20000011400 */
[----:B------:R-:W-:Y:S01]  /*0330*/  IMAD.IADD R8, R11, 0x1, -R2 ;  /* 0x000000010b087824 */ /* 0x000fe200078e0a02 */
[----:B------:R-:W-:Y:S01]  /*0340*/  LOP3.LUT R7, R0, 0x7ffffffc, RZ, 0xc0, !PT ;  /* 0x7ffffffc00077812 */ /* 0x000fe200078ec0ff */
[----:B------:R-:W-:Y:S01]  /*0350*/  ULDC UR47, c[0x0][0x214] ;  /* 0x00008500002f7ab9 */ /* 0x000fe20000000800 */
[----:B------:R-:W-:Y:S01]  /*0360*/  LEA.HI R0, R3, R4, RZ, 0x1 ;  /* 0x0000000403007211 */ /* 0x000fe200078f08ff */
[----:B------:R-:W-:Y:S01]  /*0370*/  ULDC UR54, c[0x0][0x1c8] ;  /* 0x0000720000367ab9 */ /* 0x000fe20000000800 */
[----:B------:R-:W-:Y:S01]  /*0380*/  LOP3.LUT R5, R14, 0xfffffff8, RZ, 0xc0, !PT ;  /* 0xfffffff80e057812 */ /* 0x000fe200078ec0ff */
[----:B------:R-:W-:Y:S01]  /*0390*/  IMAD.IADD R16, R11, 0x1, -R7 ;  /* 0x000000010b107824 */ /* 0x000fe200078e0a07 */
[----:B------:R-:W-:Y:S01]  /*03a0*/  LOP3.LUT R2, R0, 0xfffffffe, RZ, 0xc0, !PT ;  /* 0xfffffffe00027812 */ /* 0x000fe200078ec0ff */
[----:B------:R-:W-:Y:S01]  /*03b0*/  ULDC.U8 UR10, c[0x0][0x3d0] ;  /* 0x0000f400000a7ab9 */ /* 0x000fe20000000000 */
[----:B------:R-:W-:Y:S01]  /*03c0*/  LEA.HI R0, R9, R6, RZ, 0x3 ;  /* 0x0000000609007211 */ /* 0x000fe200078f18ff */
[----:B------:R-:W-:Y:S01]  /*03d0*/  IMAD.IADD R3, R11, 0x1, -R5 ;  /* 0x000000010b037824 */ /* 0x000fe200078e0a05 */
[----:B------:R-:W-:Y:S01]  /*03e0*/  LOP3.LUT R10, R12, 0xffffffe0, RZ, 0xc0, !PT ;  /* 0xffffffe00c0a7812 */ /* 0x000fe200078ec0ff */
[----:B------:R-:W-:Y:S01]  /*03f0*/  ULDC UR48, c[0x0][0x224] ;  /* 0x0000890000307ab9 */ /* 0x000fe20000000800 */
[----:B------:R-:W-:Y:S01]  /*0400*/  LOP3.LUT R0, R0, 0xfffffff8, RZ, 0xc0, !PT ;  /* 0xfffffff800007812 */ /* 0x000fe200078ec0ff */
[----:B------:R-:W-:Y:S01]  /*0410*/  IMAD.SHL.U32 R240, R3, 0x8, RZ ;  /* 0x0000000803f07824 */ /* 0x000fe200078e00ff */
[----:B------:R-:W-:Y:S01]  /*0420*/  SHF.R.S32.HI R17, RZ, 0x3, R14 ;  /* 0x00000003ff117819 */ /* 0x000fe2000001140e */
[----:B------:R-:W-:Y:S01]  /*0430*/  IMAD.IADD R5, R11, 0x1, -R10 ;  /* 0x000000010b057824 */ /* 0x000fe200078e0a0a */
[C---:B------:R-:W-:Y:S01]  /*0440*/  LOP3.LUT P0, RZ, R3.reuse, 0x4, RZ, 0xc0, !PT ;  /* 0x0000000403ff7812 */ /* 0x040fe2000780c0ff */
[----:B------:R-:W-:Y:S01]  /*0450*/  IMAD.IADD R9, R6, 0x1, -R0 ;  /* 0x0000000106097824 */ /* 0x000fe200078e0a00 */
[----:B------:R-:W-:Y:S01]  /*0460*/  LOP3.LUT P5, RZ, R3, 0x2, RZ, 0xc0, !PT ;  /* 0x0000000203ff7812 */ /* 0x000fe200078ac0ff */
[----:B------:R-:W-:Y:S01]  /*0470*/  IMAD.SHL.U32 R0, R17, 0x40, RZ ;  /* 0x0000004011007824 */ /* 0x000fe200078e00ff */
[----:B------:R-:W-:Y:S01]  /*0480*/  SHF.R.S32.HI R6, RZ, 0x7, R13 ;  /* 0x00000007ff067819 */ /* 0x000fe2000001140d */
[----:B------:R-:W-:Y:S01]  /*0490*/  IMAD.IADD R10, R4, 0x1, -R2 ;  /* 0x00000001040a7824 */ /* 0x000fe200078e0a02 */
[----:B------:R-:W-:Y:S01]  /*04a0*/  SHF.R.S32.HI R2, RZ, 0x1f, R5 ;  /* 0x0000001fff027819 */ /* 0x000fe20000011405 */
[C---:B------:R-:W-:Y:S01]  /*04b0*/  IMAD.SHL.U32 R4, R3.reuse, 0x40, RZ ;  /* 0x0000004003047824 */ /* 0x040fe200078e00ff */
[----:B------:R-:W-:Y:S01]  /*04c0*/  LOP3.LUT R0, R0, 0x1c0, RZ, 0xc0, !PT ;  /* 0x000001c000007812 */ /* 0x000fe200078ec0ff */
[----:B------:R-:W-:Y:S01]  /*04d0*/  IMAD.SHL.U32 R3, R3, 0x20, RZ ;  /* 0x0000002003037824 */ /* 0x000fe200078e00ff */
[----:B------:R-:W-:Y:S01]  /*04e0*/  LEA.HI R17, R2, R5, RZ, 0x2 ;  /* 0x0000000502117211 */ /* 0x000fe200078f10ff */
[----:B------:R-:W-:Y:S01]  /*04f0*/  @UP2 UIMAD UR52, UR32, UR47, URZ ;  /* 0x0000002f203422a4 */ /* 0x000fe2000f8e023f */
[----:B------:R-:W-:Y:S01]  /*0500*/  SHF.R.U32.HI R2, RZ, 0x3, R0 ;  /* 0x00000003ff027819 */ /* 0x000fe20000011600 */
[----:B------:R-:W-:Y:S01]  /*0510*/  ULDC.64 UR4, c[0x0][0x118] ;  /* 0x0000460000047ab9 */ /* 0x000fe20000000a00 */
[----:B------:R-:W-:Y:S01]  /*0520*/  LOP3.LUT R0, R0, 0x38, R240, 0xf8, !PT ;  /* 0x0000003800007812 */ /* 0x000fe200078ef8f0 */
[----:B------:R-:W-:Y:S01]  /*0530*/  UMOV UR61, 0x4 ;  /* 0x00000004003d7882 */ /* 0x000fe20000000000 */
[C---:B------:R-:W-:Y:S01]  /*0540*/  LOP3.LUT P2, RZ, R9.reuse, 0x2, RZ, 0xc0, !PT ;  /* 0x0000000209ff7812 */ /* 0x040fe2000784c0ff */
[----:B------:R-:W-:Y:S01]  /*0550*/  ULOP3.LUT UR54, UR34, UR54, URZ, 0x3c, !UPT ;  /* 0x0000003622367292 */ /* 0x000fe2000f8e3c3f */
[----:B------:R-:W-:Y:S01]  /*0560*/  LOP3.LUT R5, R0, R2, RZ, 0x3c, !PT ;  /* 0x0000000200057212 */ /* 0x000fe200078e3cff */
[----:B------:R-:W-:Y:S01]  /*0570*/  UISETP.NE.AND UP3, UPT, UR10, URZ, UPT ;  /* 0x0000003f0a00728c */ /* 0x000fe2000bf65270 */
[----:B------:R-:W-:Y:S01]  /*0580*/  LOP3.LUT R0, R4, 0x1c0, RZ, 0xc0, !PT ;  /* 0x000001c004007812 */ /* 0x000fe200078ec0ff */
[----:B------:R-:W-:Y:S01]  /*0590*/  USHF.R.S32.HI UR55, URZ, 0x1f, UR34 ;  /* 0x0000001f3f377899 */ /* 0x000fe20008011422 */
[----:B------:R-:W-:Y:S01]  /*05a0*/  LOP3.LUT P6, RZ, R8, 0x4, RZ, 0xc0, !PT ;  /* 0x0000000408ff7812 */ /* 0x000fe200078cc0ff */
[----:B------:R-:W-:Y:S01]  /*05b0*/  USHF.R.S32.HI UR59, URZ, 0x1f, UR32 ;  /* 0x0000001f3f3b7899 */ /* 0x000fe20008011420 */
[----:B------:R-:W-:Y:S01]  /*05c0*/  LOP3.LUT R4, R0, 0x8, R14, 0xf8, !PT ;  /* 0x0000000800047812 */ /* 0x000fe200078ef80e */
[----:B------:R-:W-:Y:S01]  /*05d0*/  USHF.R.S32.HI UR58, URZ, 0x1f, UR34 ;  /* 0x0000001f3f3a7899 */ /* 0x000fe20008011422 */
[----:B------:R-:W-:Y:S01]  /*05e0*/  SHF.R.U32.HI R2, RZ, 0x3, R0 ;  /* 0x00000003ff027819 */ /* 0x000fe20000011600 */
[----:B------:R-:W-:Y:S01]  /*05f0*/  USHF.R.S32.HI UR57, URZ, 0x1f, UR32 ;  /* 0x0000001f3f397899 */ /* 0x000fe20008011420 */
[----:B------:R-:W-:Y:S01]  /*0600*/  LOP3.LUT R0, R9, 0x1, RZ, 0xc0, !PT ;  /* 0x0000000109007812 */ /* 0x000fe200078ec0ff */
[----:B------:R-:W-:Y:S01]  /*0610*/  USHF.R.S32.HI UR56, URZ, 0x1f, UR34 ;  /* 0x0000001f3f387899 */ /* 0x000fe20008011422 */
[----:B------:R-:W-:Y:S01]  /*0620*/  LOP3.LUT R4, R4, R2, RZ, 0x3c, !PT ;  /* 0x0000000204047212 */ /* 0x000fe200078e3cff */
[----:B------:R-:W-:Y:S01]  /*0630*/  UIMAD.WIDE.U32 UR40, UR36, UR42, URZ ;  /* 0x0000002a242872a5 */ /* 0x000fe2000f8e003f */
[----:B------:R-:W-:Y:S01]  /*0640*/  ISETP.NE.U32.AND P1, PT, R0, 0x1, PT ;  /* 0x000000010000780c */ /* 0x000fe20003f25070 */
[----:B------:R-:W-:Y:S01]  /*0650*/  IMAD.SHL.U32 R0, R10, 0x100, RZ ;  /* 0x000001000a007824 */ /* 0x000fe200078e00ff */
[----:B------:R-:W-:Y:S01]  /*0660*/  SEL R232, R227, 0xffffffc0, !P0 ;  /* 0xffffffc0e3e87807 */ /* 0x000fe20004000000 */
[----:B------:R-:W-:Y:S01]  /*0670*/  UIMAD UR49, UR37, UR42, URZ ;  /* 0x0000002a253172a4 */ /* 0x000fe2000f8e023f */
[----:B------:R-:W-:Y:S01]  /*0680*/  SEL R252, R252, 0x240, !P1 ;  /* 0x00000240fcfc7807 */ /* 0x000fe20004800000 */
[----:B------:R-:W-:Y:S01]  /*0690*/  USHF.R.S32.HI UR51, URZ, 0x1f, UR45 ;  /* 0x0000001f3f337899 */ /* 0x000fe2000801142d */
[----:B------:R-:W-:Y:S01]  /*06a0*/  LOP3.LUT R2, R0, 0x100, RZ, 0xc0, !PT ;  /* 0x0000010000027812 */ /* 0x000fe200078ec0ff */
[----:B------:R-:W-:Y:S01]  /*06b0*/  IMAD R0, R6, 0x2, R10 ;  /* 0x0000000206007824 */ /* 0x000fe200078e020a */
[----:B------:R-:W-:-:S02]  /*06c0*/  UIMAD UR48, UR6, UR48, URZ ;  /* 0x00000030063072a4 */ /* 0x000fc4000f8e023f */
[----:B------:R-:W-:Y:S01]  /*06d0*/  LOP3.LUT R226, R2, 0xe0, R3, 0xf8, !PT ;  /* 0x000000e002e27812 */ /* 0x000fe200078ef803 */
[----:B------:R-:W-:Y:S01]  /*06e0*/  IMAD.SHL.U32 R3, R10, 0x20, RZ ;  /* 0x000000200a037824 */ /* 0x000fe200078e00ff */
[----:B------:R-:W-:Y:S01]  /*06f0*/  SHF.R.S32.HI R2, RZ, 0x6, R15 ;  /* 0x00000006ff027819 */ /* 0x000fe2000001140f */
[----:B------:R-:W-:Y:S01]  /*0700*/  IMAD.U32 R0, R0, 0x200, R4 ;  /* 0x0000020000007824 */ /* 0x000fe200078e0004 */
[----:B------:R-:W-:Y:S01]  /*0710*/  @!UP2 UIMAD UR47, UR7, UR47, URZ ;  /* 0x0000002f072fa2a4 */ /* 0x000fe2000f8e023f */
[----:B------:R-:W-:Y:S01]  /*0720*/  IMAD.SHL.U32 R4, R9, 0x20, RZ ;  /* 0x0000002009047824 */ /* 0x000fe200078e00ff */
[----:B------:R-:W-:Y:S01]  /*0730*/  USHF.R.S32.HI UR46, URZ, 0x1f, UR39 ;  /* 0x0000001f3f2e7899 */ /* 0x000fe20008011427 */
[C---:B------:R-:W-:Y:S02]  /*0740*/  IMAD R237, R2.reuse, 0x200, R5 ;  /* 0x0000020002ed7824 */ /* 0x040fe400078e0205 */
[----:B------:R-:W-:Y:S01]  /*0750*/  IMAD.SHL.U32 R5, R2, 0x8, RZ ;  /* 0x0000000802057824 */ /* 0x000fe200078e00ff */
[----:B------:R-:W-:Y:S01]  /*0760*/  LOP3.LUT R2, R3, 0x20, RZ, 0xc0, !PT ;  /* 0x0000002003027812 */ /* 0x000fe200078ec0ff */
[----:B------:R-:W-:Y:S01]  /*0770*/  IMAD.SHL.U32 R3, R6, 0x10, RZ ;  /* 0x0000001006037824 */ /* 0x000fe200078e00ff */
[----:B------:R-:W-:Y:S01]  /*0780*/  LOP3.LUT R4, R4, 0xe0, RZ, 0xc0, !PT ;  /* 0x000000e004047812 */ /* 0x000fe200078ec0ff */
[----:B------:R-:W-:Y:S01]  /*0790*/  IMAD.SHL.U32 R229, R0, 0x2, RZ ;  /* 0x0000000200e57824 */ /* 0x000fe200078e00ff */
[----:B------:R-:W-:Y:S01]  /*07a0*/  LOP3.LUT R15, R2, 0x18, R5, 0xf8, !PT ;  /* 0x00000018020f7812 */ /* 0x000fe200078ef805 */
[----:B------:R-:W-:Y:S01]  /*07b0*/  IMAD.SHL.U32 R237, R237, 0x2, RZ ;  /* 0x00000002eded7824 */ /* 0x000fe200078e00ff */
[----:B------:R-:W-:Y:S01]  /*07c0*/  LOP3.LUT R13, R4, 0x10, R3, 0xf8, !PT ;  /* 0x00000010040d7812 */ /* 0x000fe200078ef803 */
[----:B------:R-:W-:Y:S01]  /*07d0*/  IMAD.U32 R4, RZ, RZ, UR14 ;  /* 0x0000000eff047e24 */ /* 0x000fe2000f8e00ff */
[----:B------:R-:W-:Y:S01]  /*07e0*/  SHF.R.S32.HI R3, RZ, 0x1f, R8 ;  /* 0x0000001fff037819 */ /* 0x000fe20000011408 */
[----:B------:R-:W-:Y:S01]  /*07f0*/  IMAD.SHL.U32 R4, R10, 0x8, RZ ;  /* 0x000000080a047824 */ /* 0x000fe200078e00ff */
[----:B------:R-:W-:Y:S01]  /*0800*/  SHF.R.S32.HI R2, RZ, 0x5, R12 ;  /* 0x00000005ff027819 */ /* 0x000fe2000001140c */
[----:B------:R-:W-:Y:S01]  /*0810*/  IMAD.IADD R231, R229, 0x1, R232 ;  /* 0x00000001e5e77824 */ /* 0x000fe200078e02e8 */
[----:B------:R-:W-:Y:S01]  /*0820*/  LEA.HI R225, R3, R8, RZ, 0x3 ;  /* 0x0000000803e17211 */ /* 0x000fe200078f18ff */
[----:B------:R-:W-:Y:S01]  /*0830*/  IMAD.SHL.U32 R3, R8, 0x20, RZ ;  /* 0x0000002008037824 */ /* 0x000fe200078e00ff */
[----:B------:R-:W-:-:S02]  /*0840*/  LOP3.LUT R11, R4, 0x8, RZ, 0xc0, !PT ;  /* 0x00000008040b7812 */ /* 0x000fc400078ec0ff */
[C---:B------:R-:W-:Y:S01]  /*0850*/  LOP3.LUT R5, R225.reuse, 0xfffffff8, RZ, 0xc0, !PT ;  /* 0xfffffff8e1057812 */ /* 0x040fe200078ec0ff */
[----:B------:R-:W-:Y:S01]  /*0860*/  IMAD.SHL.U32 R225, R225, 0x40, RZ ;  /* 0x00000040e1e17824 */ /* 0x000fe200078e00ff */
[----:B------:R-:W-:Y:S02]  /*0870*/  SHF.R.S32.HI R6, RZ, 0x1f, R12 ;  /* 0x0000001fff067819 */ /* 0x000fe4000001140c */
[----:B------:R-:W-:Y:S01]  /*0880*/  LOP3.LUT R4, R11, 0x1e0, R3, 0xf8, !PT ;  /* 0x000001e00b047812 */ /* 0x000fe200078ef803 */
[----:B------:R-:W-:Y:S01]  /*0890*/  IMAD.IADD R7, R8, 0x1, -R5 ;  /* 0x0000000108077824 */ /* 0x000fe200078e0a05 */
[-C--:B------:R-:W-:Y:S01]  /*08a0*/  LEA.HI R3, R12, R2.reuse, RZ, 0x1 ;  /* 0x000000020c037211 */ /* 0x080fe200078f08ff */
[----:B------:R-:W-:Y:S01]  /*08b0*/  IMAD.SHL.U32 R5, R8, 0x4, RZ ;  /* 0x0000000408057824 */ /* 0x000fe200078e00ff */
[----:B------:R-:W-:Y:S02]  /*08c0*/  LEA.HI R6, R6, R2, RZ, 0x2 ;  /* 0x0000000206067211 */ /* 0x000fe400078f10ff */
[----:B------:R-:W-:-:S02]  /*08d0*/  LOP3.LUT R3, R3, 0x3ffffe, RZ, 0xc0, !PT ;  /* 0x003ffffe03037812 */ /* 0x000fc400078ec0ff */
[----:B------:R-:W-:Y:S02]  /*08e0*/  LOP3.LUT R6, R6, 0xfffffffc, RZ, 0xc0, !PT ;  /* 0xfffffffc06067812 */ /* 0x000fe400078ec0ff */
[----:B------:R-:W-:Y:S01]  /*08f0*/  LOP3.LUT R12, R4, 0x38, R5, 0x78, !PT ;  /* 0x00000038040c7812 */ /* 0x000fe200078e7805 */
[----:B------:R-:W-:Y:S01]  /*0900*/  IMAD.SHL.U32 R4, R9, 0x40, RZ ;  /* 0x0000004009047824 */ /* 0x000fe200078e00ff */
[----:B------:R-:W-:Y:S01]  /*0910*/  LOP3.LUT R225, R225, 0xfffffe00, RZ, 0xc0, !PT ;  /* 0xfffffe00e1e17812 */ /* 0x000fe200078ec0ff */
[----:B------:R-:W-:Y:S01]  /*0920*/  IMAD.SHL.U32 R5, R9, 0x4, RZ ;  /* 0x0000000409057824 */ /* 0x000fe200078e00ff */
[C---:B------:R-:W-:Y:S01]  /*0930*/  LOP3.LUT P4, RZ, R7.reuse, 0x4, RZ, 0xc0, !PT ;  /* 0x0000000407ff7812 */ /* 0x040fe2000788c0ff */
[C---:B------:R-:W-:Y:S01]  /*0940*/  IMAD.IADD R233, R2.reuse, 0x1, -R3 ;  /* 0x0000000102e97824 */ /* 0x040fe200078e0a03 */
[----:B------:R-:W-:Y:S01]  /*0950*/  LOP3.LUT P3, RZ, R7, 0x2, RZ, 0xc0, !PT ;  /* 0x0000000207ff7812 */ /* 0x000fe2000786c0ff */
[C---:B------:R-:W-:Y:S01]  /*0960*/  IMAD.SHL.U32 R3, R2.reuse, 0x8, RZ ;  /* 0x0000000802037824 */ /* 0x040fe200078e00ff */
[----:B------:R-:W-:Y:S01]  /*0970*/  LOP3.LUT R9, R13, 0x18, R5, 0x78, !PT ;  /* 0x000000180d097812 */ /* 0x000fe200078e7805 */
[----:B------:R-:W-:Y:S01]  /*0980*/  IMAD.IADD R6, R2, 0x1, -R6 ;  /* 0x0000000102067824 */ /* 0x000fe200078e0a06 */
[----:B------:R-:W-:Y:S01]  /*0990*/  LOP3.LUT R2, R4, 0x1c0, RZ, 0xc0, !PT ;  /* 0x000001c004027812 */ /* 0x000fe200078ec0ff */
[----:B------:R-:W-:Y:S01]  /*09a0*/  IMAD R233, R233, 0x200, R12 ;  /* 0x00000200e9e97824 */ /* 0x000fe200078e020c */
[----:B------:R-:W-:-:S02]  /*09b0*/  LOP3.LUT R5, R3, 0x38, RZ, 0xc0, !PT ;  /* 0x0000003803057812 */ /* 0x000fc400078ec0ff */
[----:B------:R-:W-:Y:S02]  /*09c0*/  LOP3.LUT R4, R226, 0x8, R14, 0xf8, !PT ;  /* 0x00000008e2047812 */ /* 0x000fe400078ef80e */
[----:B------:R-:W-:Y:S02]  /*09d0*/  SHF.R.U32.HI R3, RZ, 0x3, R2 ;  /* 0x00000003ff037819 */ /* 0x000fe40000011602 */
[----:B------:R-:W-:Y:S02]  /*09e0*/  SHF.R.U32.HI R226, RZ, 0x3, R226 ;  /* 0x00000003ffe27819 */ /* 0x000fe400000116e2 */
[----:B------:R-:W-:Y:S01]  /*09f0*/  LOP3.LUT R8, R3, R2, R5, 0x1e, !PT ;  /* 0x0000000203087212 */ /* 0x000fe200078e1e05 */
[----:B------:R-:W-:Y:S01]  /*0a00*/  IMAD.SHL.U32 R2, R7, 0x40, RZ ;  /* 0x0000004007027824 */ /* 0x000fe200078e00ff */
[----:B------:R-:W-:Y:S01]  /*0a10*/  LOP3.LUT R226, R4, 0x38, R226, 0x78, !PT ;  /* 0x0000003804e27812 */ /* 0x000fe200078e78e2 */
[----:B------:R-:W-:Y:S01]  /*0a20*/  IMAD.SHL.U32 R4, R16, 0x2, RZ ;  /* 0x0000000210047824 */ /* 0x000fe200078e00ff */
[----:B------:R-:W-:-:S02]  /*0a30*/  IADD3 R236, R232, 0x14000, R229 ;  /* 0x00014000e8ec7810 */ /* 0x000fc40007ffe0e5 */
[----:B------:R-:W-:Y:S01]  /*0a40*/  LOP3.LUT R2, R2, 0x1c0, RZ, 0xc0, !PT ;  /* 0x000001c002027812 */ /* 0x000fe200078ec0ff */
[----:B------:R-:W-:Y:S01]  /*0a50*/  IMAD R3, R6, 0x200, R4 ;  /* 0x0000020006037824 */ /* 0x000fe200078e0204 */
[----:B------:R-:W-:Y:S01]  /*0a60*/  LEA R233, R233, 0x14000, 0x1 ;  /* 0x00014000e9e97811 */ /* 0x000fe200078e08ff */
[----:B------:R-:W-:Y:S01]  /*0a70*/  IMAD.IADD R8, R4, 0x1, R8 ;  /* 0x0000000104087824 */ /* 0x000fe200078e0208 */
[----:B------:R-:W-:Y:S01]  /*0a80*/  SEL R227, R227, 0xffffffc0, !P4 ;  /* 0xffffffc0e3e37807 */ /* 0x000fe20006000000 */
[----:B------:R-:W-:Y:S01]  /*0a90*/  IMAD.IADD R9, R3, 0x1, R9 ;  /* 0x0000000103097824 */ /* 0x000fe200078e0209 */
[----:B------:R-:W-:Y:S01]  /*0aa0*/  SHF.R.U32.HI R3, RZ, 0x3, R2 ;  /* 0x00000003ff037819 */ /* 0x000fe20000011602 */
[----:B------:R-:W-:Y:S01]  /*0ab0*/  IMAD R4, R10, 0x1000, R225 ;  /* 0x000010000a047824 */ /* 0x000fe200078e02e1 */
[----:B------:R-:W-:Y:S01]  /*0ac0*/  IADD3 R234, R233, 0x20, RZ ;  /* 0x00000020e9ea7810 */ /* 0x000fe20007ffe0ff */
        /* <DEDUP_REMOVED lines=8> */
[C---:B------:R-:W-:Y:S01]  /*0b50*/  IMAD R5, R6.reuse, 0x10, R2 ;  /* 0x0000001006057824 */ /* 0x040fe200078e0202 */
[----:B------:R-:W-:Y:S01]  /*0b60*/  @P6 IADD3 R234, R233, -0x20, RZ ;  /* 0xffffffe0e9ea6810 */ /* 0x000fe20007ffe0ff */
        /* <DEDUP_REMOVED lines=10> */
[----:B------:R-:W-:Y:S01]  /*0c10*/  IMAD.IADD R236, R0, 0x1, R236 ;  /* 0x0000000100ec7824 */ /* 0x000fe200078e02ec */
[----:B------:R-:W-:Y:S01]  /*0c20*/  IADD3 R235, R234, 0x800, RZ ;  /* 0x00000800eaeb7810 */ /* 0x000fe20007ffe0ff */
        /* <DEDUP_REMOVED lines=13> */
.L_x_213:
        /* <DEDUP_REMOVED lines=53> */
.L_x_181:
        /* <DEDUP_REMOVED lines=58> */
.L_x_183:
        /* <DEDUP_REMOVED lines=18> */
.L_x_184:
        /* <DEDUP_REMOVED lines=70> */
.L_x_185:
[----:B------:R-:W-:Y:S02]  /*1970*/  UMOV UR10, UR48 ;  /* 0x00000030000a7c82 */ /* 0x000fe40008000000 */
.L_x_186:
[----:B------:R-:W1:Y:S01]  /*1980*/  S2R R28, SR_TID.X ;  /* 0x00000000001c7919 */ /* 0x000e620000002100 */
[----:B------:R-:W-:Y:S01]  /*1990*/  UIADD3 UR6, UP5, UP4, UR6, UR39, UR45 ;  /* 0x0000002706067290 */ /* 0x000fe2000fcbe02d */
[--C-:B------:R-:W-:Y:S01]  /*19a0*/  SHF.R.S32.HI R31, RZ, 0x1f, R240.reuse ;  /* 0x0000001fff1f7819 */ /* 0x100fe200000114f0 */
[----:B------:R-:W-:Y:S01]  /*19b0*/  IMAD.U32 R7, RZ, RZ, UR19 ;  /* 0x00000013ff077e24 */ /* 0x000fe2000f8e00ff */
[----:B------:R-:W2:Y:S01]  /*19c0*/  S2R R32, SR_TID.X ;  /* 0x0000000000207919 */ /* 0x000ea20000002100 */
[----:B------:R-:W-:Y:S01]  /*19d0*/  UIADD3 UR12, UP1, UP0, UR12, UR6, UR21 ;  /* 0x000000060c0c7290 */ /* 0x000fe2000f83e015 */
[C---:B------:R-:W-:Y:S01]  /*19e0*/  IADD3 R35, R240.reuse, 0x40, RZ ;  /* 0x00000040f0237810 */ /* 0x040fe20007ffe0ff */
[----:B------:R-:W-:Y:S01]  /*19f0*/  UIADD3.X UR6, UR9, UR46, UR51, UP5, UP4 ;  /* 0x0000002e09067290 */ /* 0x000fe2000afe8433 */
[----:B------:R-:W3:Y:S01]  /*1a00*/  S2R R33, SR_TID.X ;  /* 0x0000000000217919 */ /* 0x000ee20000002100 */
[----:B------:R-:W-:Y:S01]  /*1a10*/  IMAD.MOV.U32 R30, RZ, RZ, R240 ;  /* 0x000000ffff1e7224 */ /* 0x000fe200078e00f0 */
[----:B------:R-:W-:Y:S01]  /*1a20*/  ISETP.GE.AND P2, PT, R35, c[0x0][0x220], PT ;  /* 0x0000880023007a0c */ /* 0x000fe20003f46270 */
[----:B------:R-:W-:Y:S01]  /*1a30*/  UIADD3.X UR9, UR11, UR6, UR17, UP1, UP0 ;  /* 0x000000060b097290 */ /* 0x000fe20008fe0411 */
[C---:B------:R-:W-:Y:S01]  /*1a40*/  ISETP.GE.AND P5, PT, R240.reuse, c[0x0][0x220], PT ;  /* 0x00008800f0007a0c */ /* 0x040fe20003fa6270 */
[----:B------:R-:W-:Y:S01]  /*1a50*/  UISETP.GE.AND UP0, UPT, UR26, 0x1, UPT ;  /* 0x000000011a00788c */ /* 0x000fe2000bf06270 */
[----:B------:R-:W-:Y:S01]  /*1a60*/  SEL R9, RZ, 0xffffffff, P2 ;  /* 0xffffffffff097807 */ /* 0x000fe20001000000 */
[----:B------:R-:W-:Y:S01]  /*1a70*/  ULDC.64 UR6, c[0x0][0x370] ;  /* 0x0000dc0000067ab9 */ /* 0x000fe20000000a00 */
[----:B------:R4:W-:Y:S01]  /*1a80*/  STL.64 [R1+0x10], R30 ;  /* 0x0000101e01007387 */ /* 0x0009e20000100a00 */
[----:B------:R-:W-:Y:S01]  /*1a90*/  UIMAD UR6, UR30, UR6, URZ ;  /* 0x000000061e0672a4 */ /* 0x000fe2000f8e023f */
[----:B------:R-:W-:Y:S01]  /*1aa0*/  IADD3 R34, R240, 0xc0, RZ ;  /* 0x000000c0f0227810 */ /* 0x000fe20007ffe0ff */
[----:B------:R-:W-:Y:S01]  /*1ab0*/  IMAD.U32 R14, RZ, RZ, UR34 ;  /* 0x00000022ff0e7e24 */ /* 0x000fe2000f8e00ff */
[----:B------:R-:W-:Y:S01]  /*1ac0*/  SEL R11, RZ, 0x1, P5 ;  /* 0x00000001ff0b7807 */ /* 0x000fe20002800000 */
[----:B------:R-:W-:Y:S01]  /*1ad0*/  UIMAD UR8, UR19, UR7, UR6 ;  /* 0x00000007130872a4 */ /* 0x000fe2000f8e0206 */
[----:B------:R-:W-:Y:S01]  /*1ae0*/  BSSY B1, `(.L_x_182) ;  /* 0x0000602000017945 */ /* 0x000fe20003800000 */
[----:B------:R-:W-:Y:S01]  /*1af0*/  UIADD3 UR16, UR19, UR16, URZ ;  /* 0x0000001013107290 */ /* 0x000fe2000fffe03f */
[----:B-1----:R-:W-:Y:S01]  /*1b00*/  SHF.R.S32.HI R29, RZ, 0x1f, R28 ;  /* 0x0000001fff1d7819 */ /* 0x002fe2000001141c */
[----:B------:R-:W-:-:S02]  /*1b10*/  ULDC.64 UR6, c[0x0][0x378] ;  /* 0x0000de0000067ab9 */ /* 0x000fc40000000a00 */
[----:B------:R-:W-:Y:S01]  /*1b20*/  UIMAD UR6, UR55, UR6, URZ ;  /* 0x00000006370672a4 */ /* 0x000fe2000f8e023f */
[----:B------:R-:W-:Y:S01]  /*1b30*/  LEA.HI R4, R29, R28, RZ, 0x5 ;  /* 0x0000001c1d047211 */ /* 0x000fe200078f28ff */
[----:B------:R-:W-:Y:S01]  /*1b40*/  ULEA.HI.SX32 UR21, UR35, 0xffffffff, 0x1a ;  /* 0xffffffff23157891 */ /* 0x000fe2000f8fd23f */
[----:B--2---:R-:W-:Y:S01]  /*1b50*/  SHF.R.S32.HI R32, RZ, 0x1f, R32 ;  /* 0x0000001fff207819 */ /* 0x004fe20000011420 */
[----:B------:R-:W-:Y:S01]  /*1b60*/  UIMAD UR13, UR34, UR7, UR6 ;  /* 0x00000007220d72a4 */ /* 0x000fe2000f8e0206 */
[----:B------:R-:W-:Y:S01]  /*1b70*/  LOP3.LUT R6, R4, 0xffffffe0, RZ, 0xc0, !PT ;  /* 0xffffffe004067812 */ /* 0x000fe200078ec0ff */
[----:B------:R-:W-:Y:S01]  /*1b80*/  UIADD3 UR6, UR19, UR10, URZ ;  /* 0x0000000a13067290 */ /* 0x000fe2000fffe03f */
[----:B---3--:R-:W-:Y:S02]  /*1b90*/  LEA.HI R32, R32, R33, RZ, 0x3 ;  /* 0x0000002120207211 */ /* 0x008fe400078f18ff */
[----:B------:R-:W-:Y:S01]  /*1ba0*/  SHF.R.S32.HI R4, RZ, 0x5, R4 ;  /* 0x00000005ff047819 */ /* 0x000fe20000011404 */
[----:B------:R-:W-:Y:S01]  /*1bb0*/  IMAD.IADD R6, R28, 0x1, -R6 ;  /* 0x000000011c067824 */ /* 0x000fe200078e0a06 */
[----:B------:R-:W-:Y:S01]  /*1bc0*/  SHF.R.S32.HI R32, RZ, 0x3, R32 ;  /* 0x00000003ff207819 */ /* 0x000fe20000011420 */
[----:B------:R-:W-:-:S02]  /*1bd0*/  ULDC.64 UR10, c[0x0][0x3c8] ;  /* 0x0000f200000a7ab9 */ /* 0x000fc40000000a00 */
[----:B------:R-:W-:Y:S01]  /*1be0*/  IMAD R6, R4, UR44, R6 ;  /* 0x0000002c04067c24 */ /* 0x000fe2000f8e0206 */
[----:B------:R-:W-:Y:S01]  /*1bf0*/  SHF.R.S32.HI R27, RZ, 0x1f, R32 ;  /* 0x0000001fff1b7819 */ /* 0x000fe20000011420 */
[----:B------:R-:W-:Y:S01]  /*1c00*/  UIMAD.WIDE UR6, UR6, UR61, UR10 ;  /* 0x0000003d060672a5 */ /* 0x000fe2000f8e020a */
[----:B------:R-:W-:Y:S02]  /*1c10*/  IADD3 R19, P0, R32, UR19, RZ ;  /* 0x0000001320137c10 */ /* 0x000fe4000ff1e0ff */
[----:B------:R-:W-:Y:S02]  /*1c20*/  IADD3 R4, P1, R240, UR18, RZ ;  /* 0x00000012f0047c10 */ /* 0x000fe4000ff3e0ff */
[----:B------:R-:W-:Y:S02]  /*1c30*/  IADD3.X R23, R27, UR30, RZ, P0, !PT ;  /* 0x0000001e1b177c10 */ /* 0x000fe400087fe4ff */
[C---:B------:R-:W-:Y:S02]  /*1c40*/  IADD3 R10, P0, R6.reuse, UR12, RZ ;  /* 0x0000000c060a7c10 */ /* 0x040fe4000ff1e0ff */
[----:B------:R-:W-:Y:S01]  /*1c50*/  IADD3.X R5, R31, UR20, RZ, P1, !PT ;  /* 0x000000141f057c10 */ /* 0x000fe20008ffe4ff */
[----:B------:R-:W-:Y:S01]  /*1c60*/  IMAD R8, R23, c[0x0][0x190], RZ ;  /* 0x0000640017087a24 */ /* 0x000fe200078e02ff */
[----:B------:R-:W-:-:S02]  /*1c70*/  LEA.HI.X.SX32 R13, R6, UR9, 0x1, P0 ;  /* 0x00000009060d7c11 */ /* 0x000fc400080f0eff */
[----:B------:R-:W-:Y:S01]  /*1c80*/  IADD3 R6, R240, 0x80, RZ ;  /* 0x00000080f0067810 */ /* 0x000fe20007ffe0ff */
[----:B------:R-:W-:Y:S01]  /*1c90*/  IMAD.WIDE.U32 R4, R7, c[0x0][0x370], R4 ;  /* 0x0000dc0007047a25 */ /* 0x000fe200078e0004 */
[----:B------:R-:W-:Y:S02]  /*1ca0*/  ISETP.GE.AND P1, PT, R34, c[0x0][0x220], PT ;  /* 0x0000880022007a0c */ /* 0x000fe40003f26270 */
[----:B------:R-:W-:Y:S01]  /*1cb0*/  ISETP.GE.AND P6, PT, R6, c[0x0][0x220], PT ;  /* 0x0000880006007a0c */ /* 0x000fe20003fc6270 */
[----:B------:R-:W-:Y:S01]  /*1cc0*/  IMAD.WIDE.U32 R6, R19, c[0x0][0x190], R30 ;  /* 0x0000640013067a25 */ /* 0x000fe200078e001e */
[----:B------:R-:W-:Y:S01]  /*1cd0*/  IADD3 R5, R5, UR8, RZ ;  /* 0x0000000805057c10 */ /* 0x000fe2000fffe0ff */
[----:B------:R-:W-:Y:S02]  /*1ce0*/  ULDC.64 UR8, c[0x0][0x200] ;  /* 0x0000800000087ab9 */ /* 0x000fe40000000a00 */
[----:B------:R-:W-:Y:S01]  /*1cf0*/  IMAD R25, R19, c[0x0][0x194], R8 ;  /* 0x0000650013197a24 */ /* 0x000fe200078e0208 */
[----:B------:R-:W-:Y:S01]  /*1d00*/  IADD3 R8, P0, R6, UR29, RZ ;  /* 0x0000001d06087c10 */ /* 0x000fe2000ff1e0ff */
[----:B------:R-:W-:Y:S01]  /*1d10*/  IMAD.SHL.U32 R6, R9, 0x2, RZ ;  /* 0x0000000209067824 */ /* 0x000fe200078e00ff */
[----:B------:R-:W-:Y:S01]  /*1d20*/  UIMAD.WIDE UR16, UR16, UR61, UR8 ;  /* 0x0000003d101072a5 */ /* 0x000fe2000f8e0208 */
[----:B------:R-:W-:Y:S01]  /*1d30*/  IMAD.WIDE.U32 R4, R14, c[0x0][0x378], R4 ;  /* 0x0000de000e047a25 */ /* 0x000fe200078e0004 */
[----:B------:R-:W-:-:S02]  /*1d40*/  IADD3.X R9, R7, UR25, R25, P0, !PT ;  /* 0x0000001907097c10 */ /* 0x000fc400087fe419 */
[----:B------:R-:W-:Y:S02]  /*1d50*/  LEA R238, P0, R10, c[0x0][0x350], 0x2 ;  /* 0x0000d4000aee7a11 */ /* 0x000fe400078010ff */
[----:B------:R-:W-:Y:S02]  /*1d60*/  LOP3.LUT R12, R6, 0x2, R11, 0xe2, !PT ;  /* 0x00000002060c7812 */ /* 0x000fe400078ee20b */
[----:B------:R-:W-:Y:S02]  /*1d70*/  LEA.HI.X R239, R10, c[0x0][0x354], R13, 0x2, P0 ;  /* 0x0000d5000aef7a11 */ /* 0x000fe400000f140d */
[----:B------:R-:W-:Y:S02]  /*1d80*/  PLOP3.LUT P0, PT, PT, PT, UP0, 0x80, 0x0 ;  /* 0x000000000000781c */ /* 0x000fe40003f0f008 */
[----:B------:R-:W-:Y:S02]  /*1d90*/  SEL R11, RZ, 0x4, P6 ;  /* 0x00000004ff0b7807 */ /* 0x000fe40003000000 */
[----:B------:R-:W-:-:S02]  /*1da0*/  SEL R6, RZ, 0x8, P1 ;  /* 0x00000008ff067807 */ /* 0x000fc40000800000 */
[----:B------:R-:W-:Y:S02]  /*1db0*/  IADD3 R7, R5, UR13, RZ ;  /* 0x0000000d05077c10 */ /* 0x000fe4000fffe0ff */
[----:B------:R-:W-:Y:S01]  /*1dc0*/  LOP3.LUT R21, R6, R12, R11, 0xfe, !PT ;  /* 0x0000000c06157212 */ /* 0x000fe200078efe0b */
[----:B------:R-:W-:-:S04]  /*1dd0*/  IMAD.MOV.U32 R6, RZ, RZ, R4 ;  /* 0x000000ffff067224 */ /* 0x000fc800078e0004 */
        /* <DEDUP_REMOVED lines=78> */
.L_x_189:
[----:B------:R-:W-:Y:S05]  /*22c0*/  BSYNC B0 ;  /* 0x0000000000007941 */ /* 0x000fea0003800000 */
.L_x_188:
        /* <DEDUP_REMOVED lines=47> */
.L_x_191:
[----:B------:R-:W-:Y:S05]  /*25c0*/  BSYNC B0 ;  /* 0x0000000000007941 */ /* 0x000fea0003800000 */
.L_x_190:
        /* <DEDUP_REMOVED lines=47> */
.L_x_193:
[----:B------:R-:W-:Y:S05]  /*28c0*/  BSYNC B0 ;  /* 0x0000000000007941 */ /* 0x000fea0003800000 */
.L_x_192:
        /* <DEDUP_REMOVED lines=42> */
.L_x_195:
[----:B------:R-:W-:Y:S05]  /*2b70*/  BSYNC B0 ;  /* 0x0000000000007941 */ /* 0x000fea0003800000 */
.L_x_194:
        /* <DEDUP_REMOVED lines=43> */
.L_x_197:
[----:B------:R-:W-:Y:S05]  /*2e30*/  BSYNC B0 ;  /* 0x0000000000007941 */ /* 0x000fea0003800000 */
.L_x_196:
[----:B--2---:R-:W2:Y:S01]  /*2e40*/  LDL R14, [R1+0x18] ;  /* 0x00001800010e7983 */ /* 0x004ea20000100800 */
[----:B------:R-:W-:Y:S02]  /*2e50*/  IMAD.MOV.U32 R246, RZ, RZ, 0x7f800000 ;  /* 0x7f800000fff67424 */ /* 0x000fe400078e00ff */
[----:B------:R-:W-:Y:S01]  /*2e60*/  IMAD.MOV.U32 R247, RZ, RZ, 0x7f800000 ;  /* 0x7f800000fff77424 */ /* 0x000fe200078e00ff */
[----:B-12-4-:R-:W-:Y:S01]  /*2e70*/  SHF.R.S32.HI R4, RZ, 0x1f, R14 ;  /* 0x0000001fff047819 */ /* 0x016fe2000001140e */
        /* <DEDUP_REMOVED lines=61> */
.L_x_199:
[----:B------:R-:W-:Y:S05]  /*3250*/  BSYNC B0 ;  /* 0x0000000000007941 */ /* 0x000fea0003800000 */
.L_x_198:
[----:B------:R-:W0:Y:S01]  /*3260*/  LDGDEPBAR ;  /* 0x00000000000079af */ /* 0x000e220000000000 */
[----:B------:R-:W-:Y:S02]  /*3270*/  ULDC.64 UR16, c[0x0][0x318] ;  /* 0x0000c60000107ab9 */ /* 0x000fe40000000a00 */
[----:B------:R-:W-:Y:S02]  /*3280*/  UISETP.NE.U32.AND UP1, UPT, URZ, UR16, UPT ;  /* 0x000000103f00728c */ /* 0x000fe4000bf25070 */
[----:B------:R-:W-:Y:S02]  /*3290*/  ULDC.64 UR18, c[0x0][0x320] ;  /* 0x0000c80000127ab9 */ /* 0x000fe40000000a00 */
[----:B------:R-:W-:-:S06]  /*32a0*/  UISETP.NE.AND.EX UP1, UPT, URZ, UR17, UPT, UP1 ;  /* 0x000000113f00728c */ /* 0x000fcc000bf25310 */
[----:B------:R-:W-:-:S05]  /*32b0*/  PLOP3.LUT P0, PT, PT, PT, UP1, 0x80, 0x0 ;  /* 0x000000000000781c */ /* 0x000fca0003f0f018 */
[----:B------:R-:W-:Y:S02]  /*32c0*/  @UP1 UIMAD UR6, UR38, UR18, URZ ;  /* 0x00000012260612a4 */ /* 0x000fe4000f8e023f */
[----:B------:R-:W-:Y:S02]  /*32d0*/  @UP1 UMOV UR12, UR34 ;  /* 0x00000022000c1c82 */ /* 0x000fe40008000000 */
[----:B------:R-:W-:Y:S01]  /*32e0*/  @UP1 UMOV UR13, UR55 ;  /* 0x00000037000d1c82 */ /* 0x000fe20008000000 */
[----:B------:R-:W-:-:S04]  /*32f0*/  DEPBAR.LE SB0, 0x1 ;  /* 0x000080400000791a */ /* 0x000fc80000000000 */
[----:B------:R-:W-:Y:S01]  /*3300*/  BAR.SYNC.DEFER_BLOCKING 0x0 ;  /* 0x0000000000007b1d */ /* 0x000fe20000010000 */
[----:B------:R-:W-:Y:S02]  /*3310*/  @UP1 UIMAD.WIDE.U32 UR12, UR32, UR18, UR12 ;  /* 0x00000012200c12a5 */ /* 0x000fe4000f8e000c */
[----:B------:R-:W-:Y:S02]  /*3320*/  @UP1 UIMAD UR19, UR32, UR19, UR6 ;  /* 0x00000013201312a4 */ /* 0x000fe4000f8e0206 */
[----:B------:R-:W-:Y:S02]  /*3330*/  @UP1 ULEA UR16, UP0, UR12, UR16, 0x2 ;  /* 0x000000100c101291 */ /* 0x000fe4000f80103f */
[----:B------:R-:W-:-:S04]  /*3340*/  @UP1 UIADD3 UR19, UR13, UR19, URZ ;  /* 0x000000130d131290 */ /* 0x000fc8000fffe03f */
[----:B------:R-:W-:Y:S01]  /*3350*/  @UP1 ULEA.HI.X UR17, UR12, UR17, UR19, 0x2, UP0 ;  /* 0x000000110c111291 */ /* 0x000fe200080f1413 */
[----:B-1----:R-:W-:-:S05]  /*3360*/  IMAD.U32 R4, RZ, RZ, UR16 ;  /* 0x00000010ff047e24 */ /* 0x002fca000f8e00ff */
[----:B------:R-:W-:-:S06]  /*3370*/  IMAD.U32 R5, RZ, RZ, UR17 ;  /* 0x00000011ff057e24 */ /* 0x000fcc000f8e00ff */
[----:B------:R1:W2:Y:S01]  /*3380*/  @P0 LDG.E R5, [R4.64] ;  /* 0x0000000404050981 */ /* 0x0002a2000c1e1900 */
[----:B------:R-:W-:Y:S01]  /*3390*/  IMAD.SHL.U32 R6, R28, 0x2, RZ ;  /* 0x000000021c067824 */ /* 0x000fe200078e00ff */
[----:B------:R-:W2:Y:S01]  /*33a0*/  @P0 MUFU.RCP R7, c[0x0][0x238] ;  /* 0x00008e0000070b08 */ /* 0x000ea20000001000 */
[----:B------:R-:W-:Y:S01]  /*33b0*/  ULEA UR12, UR28, 0x20, 0x5 ;  /* 0x000000201c0c7891 */ /* 0x000fe2000f8e283f */
[----:B------:R4:W3:Y:S01]  /*33c0*/  LDSM.16.M88.4 R132, [R229+0x14000] ;  /* 0x01400000e584783b */ /* 0x0008e20000000200 */
[----:B------:R-:W-:Y:S01]  /*33d0*/  CS2R R126, SRZ ;  /* 0x00000000007e7805 */ /* 0x000fe2000001ff00 */
[----:B------:R-:W-:Y:S01]  /*33e0*/  CS2R R124, SRZ ;  /* 0x00000000007c7805 */ /* 0x000fe2000001ff00 */
[----:B------:R-:W-:Y:S01]  /*33f0*/  CS2R R130, SRZ ;  /* 0x0000000000827805 */ /* 0x000fe2000001ff00 */
[----:B------:R4:W2:Y:S01]  /*3400*/  LDSM.16.M88.4 R136, [R230+0x14000] ;  /* 0x01400000e688783b */ /* 0x0008a20000000200 */
        /* <DEDUP_REMOVED lines=16> */
[----:B-1----:R-:W-:Y:S01]  /*3510*/  LEA.HI R4, R29, R28, RZ, 0x7 ;  /* 0x0000001c1d047211 */ /* 0x002fe200078f38ff */
[----:B------:R-:W-:Y:S01]  /*3520*/  CS2R R100, SRZ ;  /* 0x0000000000647805 */ /* 0x000fe2000001ff00 */
[----:B------:R-:W-:Y:S01]  /*3530*/  CS2R R38, SRZ ;  /* 0x0000000000267805 */ /* 0x000fe2000001ff00 */
[----:B------:R4:W1:Y:S01]  /*3540*/  LDSM.16.M88.4 R156, [R231+0x15000] ;  /* 0x01500000e79c783b */ /* 0x0008620000000200 */
[----:B------:R-:W-:Y:S01]  /*3550*/  SHF.R.S32.HI R4, RZ, 0x7, R4 ;  /* 0x00000007ff047819 */ /* 0x000fe20000011404 */
[----:B------:R-:W-:Y:S01]  /*3560*/  CS2R R36, SRZ ;  /* 0x0000000000247805 */ /* 0x000fe2000001ff00 */
[----:B------:R-:W-:Y:S01]  /*3570*/  CS2R R42, SRZ ;  /* 0x00000000002a7805 */ /* 0x000fe2000001ff00 */
[----:B------:R4:W1:Y:S01]  /*3580*/  LDSM.16.M88.4 R160, [R236+0x1000] ;  /* 0x00100000eca0783b */ /* 0x0008620000000200 */
[----:B------:R-:W-:Y:S01]  /*3590*/  SHF.L.U32 R4, R4, 0x4, RZ ;  /* 0x0000000404047819 */ /* 0x000fe200000006ff */
[----:B------:R-:W-:Y:S01]  /*35a0*/  CS2R R40, SRZ ;  /* 0x0000000000287805 */ /* 0x000fe2000001ff00 */
[----:B------:R-:W-:Y:S01]  /*35b0*/  CS2R R34, SRZ ;  /* 0x0000000000227805 */ /* 0x000fe2000001ff00 */
[----:B------:R4:W1:Y:S01]  /*35c0*/  LDSM.16.M88.4 R164, [R229+0x16000] ;  /* 0x01600000e5a4783b */ /* 0x0008620000000200 */
[----:B------:R-:W-:Y:S01]  /*35d0*/  LOP3.LUT R6, R4, 0x6, R6, 0xf8, !PT ;  /* 0x0000000604067812 */ /* 0x000fe200078ef806 */
[----:B------:R-:W-:Y:S01]  /*35e0*/  IMAD.U32 R4, RZ, RZ, UR28 ;  /* 0x0000001cff047e24 */ /* 0x000fe2000f8e00ff */
[----:B------:R-:W-:Y:S01]  /*35f0*/  CS2R R32, SRZ ;  /* 0x0000000000207805 */ /* 0x000fe2000001ff00 */
[----:B------:R4:W1:Y:S01]  /*3600*/  LDSM.16.M88.4 R168, [R230+0x16000] ;  /* 0x01600000e6a8783b */ /* 0x0008620000000200 */
[----:B------:R-:W-:Y:S01]  /*3610*/  CS2R R30, SRZ ;  /* 0x00000000001e7805 */ /* 0x000fe2000001ff00 */
[----:B------:R-:W-:Y:S01]  /*3620*/  CS2R R28, SRZ ;  /* 0x00000000001c7805 */ /* 0x000fe2000001ff00 */
[----:B------:R-:W-:Y:S01]  /*3630*/  LEA R245, R4, R6, 0x5 ;  /* 0x0000000604f57211 */ /* 0x000fe200078e28ff */
[----:B------:R4:W1:Y:S01]  /*3640*/  LDSM.16.M88.4 R172, [R231+0x16000] ;  /* 0x01600000e7ac783b */ /* 0x0008620000000200 */
[----:B------:R-:W-:Y:S01]  /*3650*/  CS2R R22, SRZ ;  /* 0x0000000000167805 */ /* 0x000fe2000001ff00 */
[----:B------:R-:W-:Y:S01]  /*3660*/  CS2R R20, SRZ ;  /* 0x0000000000147805 */ /* 0x000fe2000001ff00 */
[----:B------:R-:W-:Y:S01]  /*3670*/  IADD3 R4, R14, -UR26, -R245 ;  /* 0x8000001a0e047c10 */ /* 0x000fe2000fffe8f5 */
[----:B------:R4:W1:Y:S01]  /*3680*/  LDSM.16.M88.4 R176, [R236+0x2000] ;  /* 0x00200000ecb0783b */ /* 0x0008620000000200 */
[----:B------:R-:W-:Y:S01]  /*3690*/  CS2R R26, SRZ ;  /* 0x00000000001a7805 */ /* 0x000fe2000001ff00 */
[----:B------:R-:W-:Y:S01]  /*36a0*/  CS2R R24, SRZ ;  /* 0x0000000000187805 */ /* 0x000fe2000001ff00 */
[----:B------:R-:W-:Y:S01]  /*36b0*/  IADD3 R4, R4, UR14, RZ ;  /* 0x0000000e04047c10 */ /* 0x000fe2000fffe0ff */
[----:B------:R4:W1:Y:S01]  /*36c0*/  LDSM.16.M88.4 R180, [R229+0x17000] ;  /* 0x01700000e5b4783b */ /* 0x0008620000000200 */
[----:B------:R-:W-:Y:S01]  /*36d0*/  CS2R R18, SRZ ;  /* 0x0000000000127805 */ /* 0x000fe2000001ff00 */
[----:B------:R-:W-:Y:S01]  /*36e0*/  CS2R R16, SRZ ;  /* 0x0000000000107805 */ /* 0x000fe2000001ff00 */
[----:B------:R-:W-:Y:S01]  /*36f0*/  CS2R R14, SRZ ;  /* 0x00000000000e7805 */ /* 0x000fe2000001ff00 */
[----:B------:R4:W1:Y:S01]  /*3700*/  LDSM.16.M88.4 R184, [R230+0x17000] ;  /* 0x01700000e6b8783b */ /* 0x0008620000000200 */
[----:B------:R-:W-:Y:S01]  /*3710*/  CS2R R12, SRZ ;  /* 0x00000000000c7805 */ /* 0x000fe2000001ff00 */
[----:B------:R-:W-:-:S02]  /*3720*/  UMOV UR6, URZ ;  /* 0x0000003f00067c82 */ /* 0x000fc40008000000 */
[----:B------:R4:W1:Y:S01]  /*3730*/  LDSM.16.M88.4 R188, [R231+0x17000] ;  /* 0x01700000e7bc783b */ /* 0x0008620000000200 */
[----:B------:R-:W-:-:S03]  /*3740*/  UISETP.GE.AND UP0, UPT, UR12, UR14, UPT ;  /* 0x0000000e0c00728c */ /* 0x000fc6000bf06270 */
[----:B------:R4:W1:Y:S04]  /*3750*/  LDSM.16.M88.4 R192, [R236+0x3000] ;  /* 0x00300000ecc0783b */ /* 0x0008680000000200 */
[----:B------:R4:W-:Y:S01]  /*3760*/  STL [R1+0x8], R4 ;  /* 0x0000080401007387 */ /* 0x0009e20000100800 */
[----:B--2---:R-:W-:-:S04]  /*3770*/  @P0 FMUL.FTZ R5, R5, R7 ;  /* 0x0000000705050220 */ /* 0x004fc80000410000 */
[----:B------:R-:W2:Y:S02]  /*3780*/  @P0 R2UR UR13, R5 ;  /* 0x00000000050d03c2 */ /* 0x000ea400000e0000 */
[----:B-1234-:R-:W-:-:S05]  /*3790*/  @UP1 UMOV UR6, UR13 ;  /* 0x0000000d00061c82 */ /* 0x01efca0008000000 */
.L_x_202:
[----:B------:R-:W0:Y:S01]  /*37a0*/  LDGDEPBAR ;  /* 0x00000000000079af */ /* 0x000e220000000000 */
[----:B------:R-:W-:Y:S01]  /*37b0*/  PLOP3.LUT P2, PT, PT, PT, UP0, 0x80, 0x0 ;  /* 0x000000000000781c */ /* 0x000fe20003f4f008 */
[----:B------:R-:W-:Y:S01]  /*37c0*/  UISETP.GE.AND UP5, UPT, UR7, 0x1, UPT ;  /* 0x000000010700788c */ /* 0x000fe2000bfa6270 */
[----:B------:R-:W-:Y:S02]  /*37d0*/  PLOP3.LUT P4, PT, PT, PT, UP0, 0x80, 0x0 ;  /* 0x000000000000781c */ /* 0x000fe40003f8f008 */
[----:B------:R-:W-:Y:S01]  /*37e0*/  IADD3 R69, R240, 0xc0, RZ ;  /* 0x000000c0f0457810 */ /* 0x000fe20007ffe0ff */
[----:B------:R-:W2:Y:S01]  /*37f0*/  LDL R68, [R1+0x8] ;  /* 0x0000080001447983 */ /* 0x000ea20000100800 */
[----:B------:R-:W-:Y:S05]  /*3800*/  DEPBAR.LE SB0, 0x0 ;  /* 0x000080000000791a */ /* 0x000fea0000000000 */
        /* <DEDUP_REMOVED lines=61> */
[----:B------:R-:W-:Y:S07]  /*3be0*/  HMMA.16816.F32 R8, R48, R54, R8 ;  /* 0x000000363008723c */ /* 0x000fee0000001808 */
[----:B------:R-:W-:Y:S05]  /*3bf0*/  IMAD.U32 R48, RZ, RZ, UR7 ;  /* 0x00000007ff307e24 */ /* 0x000fea000f8e00ff */
[----:B--2---:R-:W-:Y:S02]  /*3c00*/  IMAD R48, R48, 0x40, R68 ;  /* 0x0000004030307824 */ /* 0x004fe400078e0244 */
[----:B------:R-:W2:Y:S02]  /*3c10*/  LDL R68, [R1] ;  /* 0x0000000001447983 */ /* 0x000ea40000100800 */
[C---:B----4-:R-:W-:Y:S05]  /*3c20*/  HMMA.16816.F32 R4, R56.reuse, R60, R4 ;  /* 0x0000003c3804723c */ /* 0x050fea0000001804 */
[----:B------:R-:W-:Y:S02]  /*3c30*/  IABS R49, R48 ;  /* 0x0000003000317213 */ /* 0x000fe40000000000 */
[C---:B------:R-:W-:Y:S01]  /*3c40*/  IADD3 R51, R48.reuse, 0x8, RZ ;  /* 0x0000000830337810 */ /* 0x040fe20007ffe0ff */
[----:B------:R-:W-:Y:S01]  /*3c50*/  HMMA.16816.F32 R8, R56, R62, R8 ;  /* 0x0000003e3808723c */ /* 0x000fe20000001808 */
[----:B------:R3:W4:Y:S02]  /*3c60*/  I2F R53, R49 ;  /* 0x0000003100357306 */ /* 0x0007240000201400 */
[----:B------:R-:W-:Y:S02]  /*3c70*/  ISETP.GE.AND P0, PT, R51, RZ, PT ;  /* 0x000000ff3300720c */ /* 0x000fe40003f06270 */
[----:B------:R-:W-:Y:S04]  /*3c80*/  IADD3 R50, R48, -0x1, RZ ;  /* 0xffffffff30327810 */ /* 0x000fe80007ffe0ff */
[----:B------:R-:W-:Y:S07]  /*3c90*/  ISETP.GE.AND P1, PT, R50, RZ, PT ;  /* 0x000000ff3200720c */ /* 0x000fee0003f26270 */
[C---:B-1----:R-:W-:Y:S05]  /*3ca0*/  HMMA.16816.F32 R4, R44.reuse, R64, R4 ;  /* 0x000000402c04723c */ /* 0x042fea0000001804 */
[C---:B------:R-:W-:Y:S02]  /*3cb0*/  @!P0 IADD3 R51, -R48.reuse, -0x8, RZ ;  /* 0xfffffff830338810 */ /* 0x040fe40007ffe1ff */
[C---:B------:R-:W-:Y:S01]  /*3cc0*/  @!P1 IADD3 R50, -R48.reuse, 0x1, RZ ;  /* 0x0000000130329810 */ /* 0x040fe20007ffe1ff */
[----:B------:R-:W-:Y:S01]  /*3cd0*/  HMMA.16816.F32 R8, R44, R66, R8 ;  /* 0x000000422c08723c */ /* 0x000fe20000001808 */
[----:B------:R-:W-:Y:S02]  /*3ce0*/  PLOP3.LUT P1, PT, PT, PT, UP0, 0x80, 0x0 ;  /* 0x000000000000781c */ /* 0x000fe40003f2f008 */
[----:B------:R-:W1:Y:S01]  /*3cf0*/  I2F R51, R51 ;  /* 0x0000003300337306 */ /* 0x000e620000201400 */
[C---:B---3--:R-:W-:Y:S02]  /*3d00*/  IADD3 R49, R48.reuse, 0x7, RZ ;  /* 0x0000000730317810 */ /* 0x048fe40007ffe0ff */
[----:B------:R-:W-:Y:S01]  /*3d10*/  @P2 ISETP.GE.AND P0, PT, R245, UR14, PT ;  /* 0x0000000ef5002c0c */ /* 0x000fe2000bf06270 */
[----:B-----5:R-:W-:Y:S01]  /*3d20*/  FMUL.FTZ R44, R247, 1.4426950216293334961 ;  /* 0x3fb8aa3bf72c7820 */ /* 0x020fe20000410000 */
[----:B------:R-:W-:Y:S02]  /*3d30*/  ISETP.GE.AND P3, PT, R49, RZ, PT ;  /* 0x000000ff3100720c */ /* 0x000fe40003f66270 */
[----:B------:R-:W-:Y:S03]  /*3d40*/  PLOP3.LUT P2, PT, PT, PT, UP0, 0x80, 0x0 ;  /* 0x000000000000781c */ /* 0x000fe60003f4f008 */
[----:B------:R-:W3:Y:S03]  /*3d50*/  I2F R52, R50 ;  /* 0x0000003200347306 */ /* 0x000ee60000201400 */
[C---:B----4-:R-:W-:Y:S05]  /*3d60*/  FFMA.FTZ R4, R53.reuse, -UR6, R4 ;  /* 0x8000000635047c23 */ /* 0x050fea0008010004 */
[----:B------:R-:W-:Y:S02]  /*3d70*/  @!P3 IADD3 R49, -R48, -0x7, RZ ;  /* 0xfffffff93031b810 */ /* 0x000fe40007ffe1ff */
[----:B------:R-:W-:Y:S01]  /*3d80*/  @P1 FSEL R4, R4, -INF , !P0 ;  /* 0xff80000004041808 */ /* 0x000fe20004000000 */
[----:B------:R-:W-:Y:S01]  /*3d90*/  FFMA.FTZ R10, R53, -UR6, R10 ;  /* 0x80000006350a7c23 */ /* 0x000fe2000801000a */
[----:B------:R4:W4:Y:S01]  /*3da0*/  I2F R54, R49 ;  /* 0x0000003100367306 */ /* 0x0009220000201400 */
[----:B------:R-:W-:Y:S01]  /*3db0*/  PLOP3.LUT P1, PT, PT, PT, UP0, 0x80, 0x0 ;  /* 0x000000000000781c */ /* 0x000fe20003f2f008 */
[----:B-1----:R-:W-:Y:S01]  /*3dc0*/  FFMA.FTZ R6, R51, -UR6, R6 ;  /* 0x8000000633067c23 */ /* 0x002fe20008010006 */
[----:B------:R-:W-:Y:S04]  /*3dd0*/  IADD3 R51, R48, -0x9, RZ ;  /* 0xfffffff730337810 */ /* 0x000fe80007ffe0ff */
[----:B------:R-:W-:Y:S02]  /*3de0*/  @P2 FSEL R6, R6, -INF , !P0 ;  /* 0xff80000006062808 */ /* 0x000fe40004000000 */
[----:B------:R-:W-:Y:S02]  /*3df0*/  PLOP3.LUT P0, PT, PT, PT, UP0, 0x80, 0x0 ;  /* 0x000000000000781c */ /* 0x000fe40003f0f008 */
[----:B------:R-:W-:Y:S01]  /*3e00*/  ISETP.GE.AND P2, PT, R51, RZ, PT ;  /* 0x000000ff3300720c */ /* 0x000fe20003f46270 */
[----:B---3--:R-:W-:Y:S01]  /*3e10*/  FFMA.FTZ R5, R52, -UR6, R5 ;  /* 0x8000000634057c23 */ /* 0x008fe20008010005 */
[----:B------:R-:W-:Y:S01]  /*3e20*/  IADD3 R50, R48, -0x8, RZ ;  /* 0xfffffff830327810 */ /* 0x000fe20007ffe0ff */
[----:B------:R-:W-:Y:S03]  /*3e30*/  FFMA.FTZ R11, R52, -UR6, R11 ;  /* 0x80000006340b7c23 */ /* 0x000fe6000801000b */
[----:B------:R-:W-:Y:S02]  /*3e40*/  ISETP.GE.AND P3, PT, R50, RZ, PT ;  /* 0x000000ff3200720c */ /* 0x000fe40003f66270 */
[----:B----4-:R-:W-:Y:S01]  /*3e50*/  @P1 IADD3 R49, R245, 0x1, RZ ;  /* 0x00000001f5311810 */ /* 0x010fe20007ffe0ff */
[----:B------:R-:W-:Y:S01]  /*3e60*/  FFMA.FTZ R7, R54, -UR6, R7 ;  /* 0x8000000636077c23 */ /* 0x000fe20008010007 */
[----:B------:R-:W-:Y:S02]  /*3e70*/  PLOP3.LUT P1, PT, PT, PT, UP0, 0x80, 0x0 ;  /* 0x000000000000781c */ /* 0x000fe40003f2f008 */
[----:B------:R-:W-:Y:S07]  /*3e80*/  @P0 ISETP.GE.AND P0, PT, R49, UR14, PT ;  /* 0x0000000e31000c0c */ /* 0x000fee000bf06270 */
[C---:B------:R-:W-:Y:S02]  /*3e90*/  @!P3 IADD3 R50, -R48.reuse, 0x8, RZ ;  /* 0x000000083032b810 */ /* 0x040fe40007ffe1ff */
[----:B------:R-:W-:Y:S01]  /*3ea0*/  @!P2 IADD3 R51, -R48, 0x9, RZ ;  /* 0x000000093033a810 */ /* 0x000fe20007ffe1ff */
[C---:B------:R-:W-:Y:S01]  /*3eb0*/  FMUL.FTZ R48, R246.reuse, 1.4426950216293334961 ;  /* 0x3fb8aa3bf6307820 */ /* 0x040fe20000410000 */
[----:B------:R-:W-:Y:S02]  /*3ec0*/  PLOP3.LUT P2, PT, PT, PT, UP0, 0x80, 0x0 ;  /* 0x000000000000781c */ /* 0x000fe40003f4f008 */
[----:B------:R-:W-:Y:S01]  /*3ed0*/  PLOP3.LUT P3, PT, PT, PT, UP0, 0x80, 0x0 ;  /* 0x000000000000781c */ /* 0x000fe20003f6f008 */
[----:B------:R-:W1:Y:S01]  /*3ee0*/  I2F R50, R50 ;  /* 0x0000003200327306 */ /* 0x000e620000201400 */
[----:B------:R-:W-:Y:S02]  /*3ef0*/  @P1 FSEL R5, R5, -INF , !P0 ;  /* 0xff80000005051808 */ /* 0x000fe40004000000 */
[----:B------:R-:W-:Y:S07]  /*3f00*/  PLOP3.LUT P1, PT, PT, PT, UP0, 0x80, 0x0 ;  /* 0x000000000000781c */ /* 0x000fee0003f2f008 */
[----:B------:R-:W-:Y:S01]  /*3f10*/  @P2 FSEL R7, R7, -INF , !P0 ;  /* 0xff80000007072808 */ /* 0x000fe20004000000 */
[----:B------:R-:W3:Y:S01]  /*3f20*/  I2F R51, R51 ;  /* 0x0000003300337306 */ /* 0x000ee20000201400 */
[----:B------:R-:W-:Y:S02]  /*3f30*/  FSETP.NEU.FTZ.AND P0, PT, R246, -INF , PT ;  /* 0xff800000f600780b */ /* 0x000fe40003f1d000 */
[----:B------:R-:W-:Y:S02]  /*3f40*/  @P3 IADD3 R46, R245, 0x8, RZ ;  /* 0x00000008f52e3810 */ /* 0x000fe40007ffe0ff */
[----:B------:R-:W-:Y:S02]  /*3f50*/  FSEL R45, R48, RZ, P0 ;  /* 0x000000ff302d7208 */ /* 0x000fe40000000000 */
[----:B------:R-:W-:Y:S02]  /*3f60*/  FSETP.NEU.FTZ.AND P0, PT, R247, -INF , PT ;  /* 0xff800000f700780b */ /* 0x000fe40003f1d000 */
[----:B------:R-:W-:Y:S01]  /*3f70*/  @P1 ISETP.GE.AND P2, PT, R46, UR14, PT ;  /* 0x0000000e2e001c0c */ /* 0x000fe2000bf46270 */
[--C-:B------:R-:W-:Y:S01]  /*3f80*/  FFMA.FTZ R4, R4, c[0x0][0x23c], -R45.reuse ;  /* 0x00008f0004047a23 */ /* 0x100fe2000001082d */
[----:B------:R-:W-:Y:S01]  /*3f90*/  FSEL R44, R44, RZ, P0 ;  /* 0x000000ff2c2c7208 */ /* 0x000fe20000000000 */
[----:B------:R-:W-:Y:S01]  /*3fa0*/  FFMA.FTZ R5, R5, c[0x0][0x23c], -R45 ;  /* 0x00008f0005057a23 */ /* 0x000fe2000001082d */
[----:B------:R-:W-:Y:S01]  /*3fb0*/  PLOP3.LUT P1, PT, PT, PT, UP0, 0x80, 0x0 ;  /* 0x000000000000781c */ /* 0x000fe20003f2f008 */
[----:B-1----:R-:W-:Y:S01]  /*3fc0*/  FFMA.FTZ R8, R50, -UR6, R8 ;  /* 0x8000000632087c23 */ /* 0x002fe20008010008 */
[----:B------:R-:W-:Y:S01]  /*3fd0*/  PLOP3.LUT P0, PT, PT, PT, UP0, 0x80, 0x0 ;  /* 0x000000000000781c */ /* 0x000fe20003f0f008 */
[--C-:B------:R-:W-:Y:S01]  /*3fe0*/  FFMA.FTZ R7, R7, c[0x0][0x23c], -R44.reuse ;  /* 0x00008f0007077a23 */ /* 0x100fe2000001082c */
[----:B------:R-:W-:Y:S01]  /*3ff0*/  @P4 IADD3 R46, R245, 0x9, RZ ;  /* 0x00000009f52e4810 */ /* 0x000fe20007ffe0ff */
[----:B------:R-:W-:Y:S01]  /*4000*/  MUFU.EX2 R61, R4 ;  /* 0x00000004003d7308 */ /* 0x000fe20000000800 */
[--C-:B------:R-:W-:Y:S01]  /*4010*/  FFMA.FTZ R6, R6, c[0x0][0x23c], -R44.reuse ;  /* 0x00008f0006067a23 */ /* 0x100fe2000001082c */
[----:B------:R-:W-:Y:S01]  /*4020*/  ISETP.GE.AND P3, PT, R69, c[0x0][0x220], PT ;  /* 0x0000880045007a0c */ /* 0x000fe20003f66270 */
[----:B---3--:R-:W-:Y:S05]  /*4030*/  FFMA.FTZ R9, R51, -UR6, R9 ;  /* 0x8000000633097c23 */ /* 0x008fea0008010009 */
[----:B------:R-:W-:Y:S02]  /*4040*/  @P1 ISETP.GE.AND P1, PT, R46, UR14, PT ;  /* 0x0000000e2e001c0c */ /* 0x000fe4000bf26270 */
[----:B------:R-:W-:Y:S01]  /*4050*/  @P0 FSEL R8, R8, -INF , !P2 ;  /* 0xff80000008080808 */ /* 0x000fe20005000000 */
[----:B------:R-:W1:Y:S01]  /*4060*/  MUFU.EX2 R59, R5 ;  /* 0x00000005003b7308 */ /* 0x000e620000000800 */
[----:B------:R-:W-:Y:S03]  /*4070*/  PLOP3.LUT P0, PT, PT, PT, UP0, 0x80, 0x0 ;  /* 0x000000000000781c */ /* 0x000fe60003f0f008 */
[--C-:B------:R-:W-:Y:S06]  /*4080*/  FFMA.FTZ R8, R8, c[0x0][0x23c], -R45.reuse ;  /* 0x00008f0008087a23 */ /* 0x100fec000001082d */
[----:B------:R1:W-:Y:S04]  /*4090*/  MUFU.EX2 R60, R7 ;  /* 0x00000007003c7308 */ /* 0x0003e80000000800 */
[----:B------:R-:W-:Y:S02]  /*40a0*/  @P0 FSEL R9, R9, -INF , !P1 ;  /* 0xff80000009090808 */ /* 0x000fe40004800000 */
[----:B------:R-:W-:Y:S03]  /*40b0*/  PLOP3.LUT P0, PT, PT, PT, UP0, 0x80, 0x0 ;  /* 0x000000000000781c */ /* 0x000fe60003f0f008 */
[----:B------:R-:W-:Y:S01]  /*40c0*/  FFMA.FTZ R45, R9, c[0x0][0x23c], -R45 ;  /* 0x00008f00092d7a23 */ /* 0x000fe2000001082d */
[----:B------:R-:W3:Y:S09]  /*40d0*/  MUFU.EX2 R62, R6 ;  /* 0x00000006003e7308 */ /* 0x000ef20000000800 */
[----:B------:R-:W-:Y:S01]  /*40e0*/  @P0 FSEL R10, R10, -INF , !P2 ;  /* 0xff8000000a0a0808 */ /* 0x000fe20005000000 */
[----:B------:R-:W-:Y:S01]  /*40f0*/  MUFU.EX2 R57, R8 ;  /* 0x0000000800397308 */ /* 0x000fe20000000800 */
[----:B------:R-:W-:Y:S02]  /*4100*/  PLOP3.LUT P0, PT, PT, PT, UP0, 0x80, 0x0 ;  /* 0x000000000000781c */ /* 0x000fe40003f0f008 */
[----:B------:R-:W-:Y:S01]  /*4110*/  PLOP3.LUT P2, PT, PT, PT, UP5, 0x80, 0x0 ;  /* 0x000000000000781c */ /* 0x000fe20003f4f058 */
[--C-:B------:R-:W-:Y:S01]  /*4120*/  FFMA.FTZ R10, R10, c[0x0][0x23c], -R44.reuse ;  /* 0x00008f000a0a7a23 */ /* 0x100fe2000001082c */
[----:B-1----:R-:W-:Y:S05]  /*4130*/  F2FP.PACK_AB R7, R59, R61 ;  /* 0x0000003d3b07723e */ /* 0x002fea00000000ff */
[----:B------:R-:W1:Y:S01]  /*4140*/  MUFU.EX2 R55, R45 ;  /* 0x0000002d00377308 */ /* 0x000e620000000800 */
[----:B------:R-:W-:Y:S03]  /*4150*/  STS [R250+0x15000], R7 ;  /* 0x01500007fa007388 */ /* 0x000fe60000000800 */
[----:B------:R-:W-:Y:S02]  /*4160*/  @P0 FSEL R11, R11, -INF , !P1 ;  /* 0xff8000000b0b0808 */ /* 0x000fe40004800000 */
[----:B---3--:R-:W-:Y:S02]  /*4170*/  F2FP.PACK_AB R6, R60, R62 ;  /* 0x0000003e3c06723e */ /* 0x008fe400000000ff */
[----:B------:R-:W-:Y:S01]  /*4180*/  IADD3 R52, P0, R249, UR11, RZ ;  /* 0x0000000bf9347c10 */ /* 0x000fe2000ff1e0ff */
[----:B------:R-:W-:Y:S01]  /*4190*/  FFMA.FTZ R44, R11, c[0x0][0x23c], -R44 ;  /* 0x00008f000b2c7a23 */ /* 0x000fe2000001082c */
[----:B------:R-:W-:Y:S02]  /*41a0*/  MUFU.EX2 R58, R10 ;  /* 0x0000000a003a7308 */ /* 0x000fe40000000800 */
[----:B------:R-:W-:Y:S05]  /*41b0*/  IADD3.X R53, R248, UR10, RZ, P0, !PT ;  /* 0x0000000af8357c10 */ /* 0x000fea00087fe4ff */
[----:B------:R3:W4:Y:S03]  /*41c0*/  LDG.E R54, [R52.64] ;  /* 0x0000000434367981 */ /* 0x000726000c1e1900 */
[----:B------:R-:W3:Y:S01]  /*41d0*/  MUFU.EX2 R56, R44 ;  /* 0x0000002c00387308 */ /* 0x000ee20000000800 */
[----:B-1----:R-:W-:Y:S02]  /*41e0*/  F2FP.PACK_AB R5, R55, R57 ;  /* 0x000000393705723e */ /* 0x002fe400000000ff */
[----:B---3--:R-:W3:Y:S01]  /*41f0*/  LDG.E R52, [R52.64+0x20] ;  /* 0x0000200434347981 */ /* 0x008ee2000c1e1900 */
[----:B------:R-:W-:Y:S05]  /*4200*/  F2FP.PACK_AB R4, R56, R58 ;  /* 0x0000003a3804723e */ /* 0x000fea00000000ff */
[----:B--2---:R-:W-:Y:S06]  /*4210*/  STS [R68+0x15000], R6 ;  /* 0x0150000644007388 */ /* 0x004fec0000000800 */
[----:B------:R-:W-:Y:S06]  /*4220*/  STS [R251+0x15000], R5 ;  /* 0x01500005fb007388 */ /* 0x000fec0000000800 */
[----:B------:R-:W-:Y:S06]  /*4230*/  STS [R252+0x15000], R4 ;  /* 0x01500004fc007388 */ /* 0x000fec0000000800 */
[----:B------:R-:W1:Y:S06]  /*4240*/  LDSM.16.M88.4 R8, [R2+0x8000] ;  /* 0x008000000208783b */ /* 0x000e6c0000000200 */
[----:B------:R-:W2:Y:S06]  /*4250*/  LDSM.16.M88.4 R44, [R3+0x8000] ;  /* 0x00800000032c783b */ /* 0x000eac0000000200 */
[----:B------:R-:W2:Y:S01]  /*4260*/  LDSM.16.M88.4 R48, [R228+0x8000] ;  /* 0x00800000e430783b */ /* 0x000ea20000000200 */
[C---:B-1----:R-:W-:Y:S08]  /*4270*/  HMMA.16816.F32 R4, R8.reuse, R132, RZ ;  /* 0x000000840804723c */ /* 0x042ff000000018ff */
[----:B------:R-:W-:Y:S11]  /*4280*/  HMMA.16816.F32 R8, R8, R134, RZ ;  /* 0x000000860808723c */ /* 0x000ff600000018ff */
[----:B------:R-:W-:Y:S05]  /*4290*/  @!UPT UIADD3 URZ, URZ, URZ, URZ ;  /* 0x0000003f3f3ff290 */ /* 0x000fea000fffe03f */
[C---:B--2---:R-:W-:Y:S08]  /*42a0*/  HMMA.16816.F32 R4, R44.reuse, R136, R4 ;  /* 0x000000882c04723c */ /* 0x044ff00000001804 */
[----:B------:R-:W-:Y:S01]  /*42b0*/  HMMA.16816.F32 R8, R44, R138, R8 ;  /* 0x0000008a2c08723c */ /* 0x000fe20000001808 */
[----:B------:R-:W1:Y:S11]  /*42c0*/  LDSM.16.M88.4 R44, [R227+0x8000] ;  /* 0x00800000e32c783b */ /* 0x000e760000000200 */
[----:B------:R-:W-:Y:S04]  /*42d0*/  @!UPT UIADD3 URZ, URZ, URZ, URZ ;  /* 0x0000003f3f3ff290 */ /* 0x000fe8000fffe03f */
[C---:B------:R-:W-:Y:S08]  /*42e0*/  HMMA.16816.F32 R4, R48.reuse, R140, R4 ;  /* 0x0000008c3004723c */ /* 0x040ff00000001804 */
        /* <DEDUP_REMOVED lines=57> */
[C---:B---3--:R-:W-:Y:S02]  /*4680*/  FADD.FTZ R4, -R52.reuse, R6 ;  /* 0x0000000634047221 */ /* 0x048fe40000010100 */
        /* <DEDUP_REMOVED lines=11> */
[----:B------:R1:W-:Y:S01]  /*4740*/  STS [R68+0x14000], R6 ;  /* 0x0140000644007388 */ /* 0x0003e20000000800 */
[----:B------:R-:W-:Y:S01]  /*4750*/  FADD.FTZ R8, -R52, R11 ;  /* 0x0000000b34087221 */ /* 0x000fe20000010100 */
[----:B------:R-:W-:Y:S01]  /*4760*/  F2FP.PACK_AB R5, R45, R46 ;  /* 0x0000002e2d05723e */ /* 0x000fe200000000ff */
[----:B------:R-:W-:Y:S02]  /*4770*/  FMUL.FTZ R9, R58, R9 ;  /* 0x000000093a097220 */ /* 0x000fe40000410000 */
[----:B------:R-:W-:Y:S02]  /*4780*/  FMUL.FTZ R8, R56, R8 ;  /* 0x0000000838087220 */ /* 0x000fe40000410000 */
[----:B------:R-:W-:Y:S03]  /*4790*/  STS [R251+0x14000], R5 ;  /* 0x01400005fb007388 */ /* 0x000fe60000000800 */
[----:B------:R-:W-:Y:S05]  /*47a0*/  F2FP.PACK_AB R4, R8, R9 ;  /* 0x000000090804723e */ /* 0x000fea00000000ff */
[----:B------:R-:W-:Y:S06]  /*47b0*/  STS [R252+0x14000], R4 ;  /* 0x01400004fc007388 */ /* 0x000fec0000000800 */
[----:B------:R-:W-:Y:S01]  /*47c0*/  BAR.SYNC.DEFER_BLOCKING 0x0 ;  /* 0x0000000000007b1d */ /* 0x000fe20000010000 */
[----:B-1----:R-:W-:Y:S04]  /*47d0*/  IMAD.MOV.U32 R68, RZ, RZ, c[0x0][0x22c] ;  /* 0x00008b00ff447624 */ /* 0x002fe800078e00ff */
[----:B------:R-:W-:Y:S04]  /*47e0*/  IMAD R68, R68, c[0x0][0x1c0], RZ ;  /* 0x0000700044447a24 */ /* 0x000fe800078e02ff */
[----:B------:R-:W-:Y:S01]  /*47f0*/  IMAD.U32 R70, R68, -0x40, RZ ;  /* 0xffffffc044467824 */ /* 0x000fe200078e00ff */
[----:B------:R-:W-:Y:S04]  /*4800*/  IADD3 R68, R240, 0x40, RZ ;  /* 0x00000040f0447810 */ /* 0x000fe80007ffe0ff */
[----:B------:R-:W-:Y:S02]  /*4810*/  LEA R238, P0, R70, R238, 0x2 ;  /* 0x000000ee46ee7211 */ /* 0x000fe400078010ff */
[----:B------:R-:W-:Y:S02]  /*4820*/  ISETP.GE.AND P4, PT, R68, c[0x0][0x220], PT ;  /* 0x0000880044007a0c */ /* 0x000fe40003f86270 */
[----:B------:R-:W-:Y:S01]  /*4830*/  LEA.HI.X.SX32 R239, R70, R239, 0x2, P0 ;  /* 0x000000ef46ef7211 */ /* 0x000fe200000f16ff */
        /* <DEDUP_REMOVED lines=111> */
.L_x_200:
        /* <DEDUP_REMOVED lines=378> */
.L_x_201:
[----:B------:R-:W-:Y:S01]  /*66d0*/  ISETP.LT.AND P0, PT, RZ, UR7, PT ;  /* 0x00000007ff007c0c */ /* 0x000fe2000bf01270 */
[----:B------:R-:W-:Y:S11]  /*66e0*/  UIADD3 UR7, UR7, -0x1, URZ ;  /* 0xffffffff07077890 */ /* 0x000ff6000fffe03f */
[----:B------:R-:W-:Y:S01]  /*66f0*/  @!UPT UIADD3 URZ, URZ, URZ, URZ ;  /* 0x0000003f3f3ff290 */ /* 0x000fe2000fffe03f */
        /* <DEDUP_REMOVED lines=119> */
.L_x_203:
        /* <DEDUP_REMOVED lines=18> */
.L_x_204:
[----:B------:R-:W-:Y:S01]  /*6f90*/  BAR.SYNC.DEFER_BLOCKING 0x0 ;  /* 0x0000000000007b1d */ /* 0x000fe20000010000 */
[----:B------:R-:W-:Y:S01]  /*6fa0*/  UIMAD UR6, UR28, -0x20, UR14 ;  /* 0xffffffe01c0678a4 */ /* 0x000fe2000f8e020e */
[C---:B------:R-:W-:Y:S02]  /*6fb0*/  IADD3 R41, R240.reuse, 0x40, RZ ;  /* 0x00000040f0297810 */ /* 0x040fe40007ffe0ff */
[----:B-1----:R-:W-:Y:S02]  /*6fc0*/  SHF.R.S32.HI R44, RZ, 0x1f, R240 ;  /* 0x0000001fff2c7819 */ /* 0x002fe400000114f0 */
[----:B------:R-:W1:Y:S01]  /*6fd0*/  S2R R45, SR_TID.X ;  /* 0x00000000002d7919 */ /* 0x000e620000002100 */
[----:B------:R-:W-:Y:S01]  /*6fe0*/  BSSY B0, `(.L_x_205) ;  /* 0x000002d000007945 */ /* 0x000fe20003800000 */
[----:B------:R-:W-:-:S02]  /*6ff0*/  IADD3 R40, R240, 0x80, RZ ;  /* 0x00000080f0287810 */ /* 0x000fc40007ffe0ff */
        /* <DEDUP_REMOVED lines=43> */
.L_x_206:
[----:B------:R-:W-:Y:S05]  /*72b0*/  BSYNC B0 ;  /* 0x0000000000007941 */ /* 0x000fea0003800000 */
.L_x_205:
        /* <DEDUP_REMOVED lines=30> */
.L_x_187:
        /* <DEDUP_REMOVED lines=20> */
.L_x_208:
        /* <DEDUP_REMOVED lines=18> */
.L_x_209:
        /* <DEDUP_REMOVED lines=11> */
[----:B------:R-:W-:Y:S02]  /*77b0*/  IADD3 R8, R240, 0x80, RZ ;  /* 0x00000080f0087810 */ /* 0x000fe40007ffe0ff */
[----:B------:R-:W-:-:S05]  /*77c0*/  SHF.R.S32.HI R11, RZ, 0x1f, R14 ;  /* 0x0000001fff0b7819 */ /* 0x000fca000001140e */
        /* <DEDUP_REMOVED lines=25> */
.L_x_211:
[----:B-1----:R-:W-:Y:S05]  /*7960*/  BSYNC B0 ;  /* 0x0000000000007941 */ /* 0x002fea0003800000 */
.L_x_210:
        /* <DEDUP_REMOVED lines=25> */
.L_x_207:
[----:B------:R-:W-:Y:S05]  /*7b00*/  BSYNC B1 ;  /* 0x0000000000017941 */ /* 0x000fea0003800000 */
.L_x_182:
        /* <DEDUP_REMOVED lines=12> */
.L_x_212:
[----:B------:R-:W-:Y:S05]  /*7bd0*/  EXIT ;  /* 0x000000000000794d */ /* 0x000fea0003800000 */
.L_x_214:
        /* <DEDUP_REMOVED lines=10> */
.L_x_2004:


//--------------------- .text._ZN5flash44flash_bwd_dq_dk_dv_loop_seqk_parallel_kernelI23Flash_bwd_kernel_traitsILi256ELi64ELi32ELi8ELi4ELi1ELi2ELb1ELb1EN7cutlass6half_tE19Flash_kernel_traitsILi256ELi64ELi32ELi8ES3_EELb0ELb0ELb0ELb1ELb0ELb0ELb1EEEvNS_16Flash_bwd_paramsE --------------------------
	.section	.text._ZN5flash44flash_bwd_dq_dk_dv_loop_seqk_parallel_kernelI23Flash_bwd_kernel_traitsILi256ELi64ELi32ELi8ELi4ELi1ELi2ELb1ELb1EN7cutlass6half_tE19Flash_kernel_traitsILi256ELi64ELi32ELi8ES3_EELb0ELb0ELb0ELb1ELb0ELb0ELb1EEEvNS_16Flash_bwd_paramsE,"ax",@progbits
	.sectioninfo	@"SHI_REGISTERS=255"
	.align	128
        .global         _ZN5flash44flash_bwd_dq_dk_dv_loop_seqk_parallel_kernelI23Flash_bwd_kernel_traitsILi256ELi64ELi32ELi8ELi4ELi1ELi2ELb1ELb1EN7cutlass6half_tE19Flash_kernel_traitsILi256ELi64ELi32ELi8ES3_EELb0ELb0ELb0ELb1ELb0ELb0ELb1EEEvNS_16Flash_bwd_paramsE
        .type           _ZN5flash44flash_bwd_dq_dk_dv_loop_seqk_parallel_kernelI23Flash_bwd_kernel_traitsILi256ELi64ELi32ELi8ELi4ELi1ELi2ELb1ELb1EN7cutlass6half_tE19Flash_kernel_traitsILi256ELi64ELi32ELi8ES3_EELb0ELb0ELb0ELb1ELb0ELb0ELb1EEEvNS_16Flash_bwd_paramsE,@function
        .size           _ZN5flash44flash_bwd_dq_dk_dv_loop_seqk_parallel_kernelI23Flash_bwd_kernel_traitsILi256ELi64ELi32ELi8ELi4ELi1ELi2ELb1ELb1EN7cutlass6half_tE19Flash_kernel_traitsILi256ELi64ELi32ELi8ES3_EELb0ELb0ELb0ELb1ELb0ELb0ELb1EEEvNS_16Flash_bwd_paramsE,(.L_x_2005 - _ZN5flash44flash_bwd_dq_dk_dv_loop_seqk_parallel_kernelI23Flash_bwd_kernel_traitsILi256ELi64ELi32ELi8ELi4ELi1ELi2ELb1ELb1EN7cutlass6half_tE19Flash_kernel_traitsILi256ELi64ELi32ELi8ES3_EELb0ELb0ELb0ELb1ELb0ELb0ELb1EEEvNS_16Flash_bwd_paramsE)
        .other          _ZN5flash44flash_bwd_dq_dk_dv_loop_seqk_parallel_kernelI23Flash_bwd_kernel_traitsILi256ELi64ELi32ELi8ELi4ELi1ELi2ELb1ELb1EN7cutlass6half_tE19Flash_kernel_traitsILi256ELi64ELi32ELi8ES3_EELb0ELb0ELb0ELb1ELb0ELb0ELb1EEEvNS_16Flash_bwd_paramsE,@"STO_CUDA_ENTRY STV_DEFAULT"
_ZN5flash44flash_bwd_dq_dk_dv_loop_seqk_parallel_kernelI23Flash_bwd_kernel_traitsILi256ELi64ELi32ELi8ELi4ELi1ELi2ELb1ELb1EN7cutlass6half_tE19Flash_kernel_traitsILi256ELi64ELi32ELi8ES3_EELb0ELb0ELb0ELb1ELb0ELb0ELb1EEEvNS_16Flash_bwd_paramsE:
.text._ZN5flash44flash_bwd_dq_dk_dv_loop_seqk_parallel_kernelI23Flash_bwd_kernel_traitsILi256ELi64ELi32ELi8ELi4ELi1ELi2ELb1ELb1EN7cutlass6half_tE19Flash_kernel_traitsILi256ELi64ELi32ELi8ES3_EELb0ELb0ELb0ELb1ELb0ELb0ELb1EEEvNS_16Flash_bwd_paramsE:
        /* <DEDUP_REMOVED lines=208> */
.L_x_247:
        /* <DEDUP_REMOVED lines=53> */
.L_x_215:
        /* <DEDUP_REMOVED lines=58> */
.L_x_217:
        /* <DEDUP_REMOVED lines=18> */
.L_x_218:
        /* <DEDUP_REMOVED lines=70> */
.L_x_219:
[----:B------:R-:W-:Y:S02]  /*1970*/  UMOV UR10, UR48 ;  /* 0x00000030000a7c82 */ /* 0x000fe40008000000 */
.L_x_220:
        /* <DEDUP_REMOVED lines=148> */
.L_x_223:
[----:B------:R-:W-:Y:S05]  /*22c0*/  BSYNC B0 ;  /* 0x0000000000007941 */ /* 0x000fea0003800000 */
.L_x_222:
        /* <DEDUP_REMOVED lines=47> */
.L_x_225:
[----:B------:R-:W-:Y:S05]  /*25c0*/  BSYNC B0 ;  /* 0x0000000000007941 */ /* 0x000fea0003800000 */
.L_x_224:
        /* <DEDUP_REMOVED lines=47> */
.L_x_227:
[----:B------:R-:W-:Y:S05]  /*28c0*/  BSYNC B0 ;  /* 0x0000000000007941 */ /* 0x000fea0003800000 */
.L_x_226:
        /* <DEDUP_REMOVED lines=42> */
.L_x_229:
[----:B------:R-:W-:Y:S05]  /*2b70*/  BSYNC B0 ;  /* 0x0000000000007941 */ /* 0x000fea0003800000 */
.L_x_228:
        /* <DEDUP_REMOVED lines=43> */
.L_x_231:
[----:B------:R-:W-:Y:S05]  /*2e30*/  BSYNC B0 ;  /* 0x0000000000007941 */ /* 0x000fea0003800000 */
.L_x_230:
        /* <DEDUP_REMOVED lines=65> */
.L_x_233:
[----:B------:R-:W-:Y:S05]  /*3250*/  BSYNC B0 ;  /* 0x0000000000007941 */ /* 0x000fea0003800000 */
.L_x_232:
        /* <DEDUP_REMOVED lines=84> */
.L_x_236:
[----:B------:R-:W0:Y:S01]  /*37a0*/  LDGDEPBAR ;  /* 0x00000000000079af */ /* 0x000e220000000000 */
[----:B------:R-:W-:Y:S01]  /*37b0*/  PLOP3.LUT P2, PT, PT, PT, UP1, 0x80, 0x0 ;  /* 0x000000000000781c */ /* 0x000fe20003f4f018 */
[----:B------:R-:W-:Y:S01]  /*37c0*/  UISETP.GE.AND UP0, UPT, UR7, 0x1, UPT ;  /* 0x000000010700788c */ /* 0x000fe2000bf06270 */
[----:B------:R-:W-:Y:S03]  /*37d0*/  PLOP3.LUT P4, PT, PT, PT, UP1, 0x80, 0x0 ;  /* 0x000000000000781c */ /* 0x000fe60003f8f018 */
[----:B------:R-:W2:Y:S06]  /*37e0*/  LDL R68, [R1+0x8] ;  /* 0x0000080001447983 */ /* 0x000eac0000100800 */
[----:B------:R-:W3:Y:S01]  /*37f0*/  LDL R71, [R1] ;  /* 0x0000000001477983 */ /* 0x000ee20000100800 */
[----:B------:R-:W-:Y:S05]  /*3800*/  DEPBAR.LE SB0, 0x0 ;  /* 0x000080000000791a */ /* 0x000fea0000000000 */
[----:B------:R-:W-:Y:S06]  /*3810*/  BAR.SYNC.DEFER_BLOCKING 0x0 ;  /* 0x0000000000007b1d */ /* 0x000fec0000010000 */
[----:B-1----:R-:W-:Y:S06]  /*3820*/  LDSM.16.M88.4 R8, [R2] ;  /* 0x000000000208783b */ /* 0x002fec0000000200 */
[----:B------:R-:W1:Y:S06]  /*3830*/  LDSM.16.M88.4 R44, [R229+0x10000] ;  /* 0x01000000e52c783b */ /* 0x000e6c0000000200 */
[----:B------:R-:W-:Y:S06]  /*3840*/  LDSM.16.M88.4 R48, [R3] ;  /* 0x000000000330783b */ /* 0x000fec0000000200 */
[----:B------:R-:W4:Y:S06]  /*3850*/  LDSM.16.M88.4 R52, [R230+0x10000] ;  /* 0x01000000e634783b */ /* 0x000f2c0000000200 */
[----:B------:R-:W-:Y:S06]  /*3860*/  LDSM.16.M88.4 R56, [R228] ;  /* 0x00000000e438783b */ /* 0x000fec0000000200 */
[----:B------:R-:W4:Y:S06]  /*3870*/  LDSM.16.M88.4 R60, [R231+0x10000] ;  /* 0x01000000e73c783b */ /* 0x000f2c0000000200 */
[----:B------:R-:W-:Y:S01]  /*3880*/  LDSM.16.M88.4 R64, [R232+0x10000] ;  /* 0x01000000e840783b */ /* 0x000fe20000000200 */
[C---:B-1----:R-:W-:Y:S08]  /*3890*/  HMMA.16816.F32 R4, R8.reuse, R44, RZ ;  /* 0x0000002c0804723c */ /* 0x042ff000000018ff */
[----:B------:R-:W-:Y:S01]  /*38a0*/  HMMA.16816.F32 R8, R8, R46, RZ ;  /* 0x0000002e0808723c */ /* 0x000fe200000018ff */
[----:B------:R-:W1:Y:S11]  /*38b0*/  LDSM.16.M88.4 R44, [R227] ;  /* 0x00000000e32c783b */ /* 0x000e760000000200 */
[----:B------:R-:W-:Y:S04]  /*38c0*/  @!UPT UIADD3 URZ, URZ, URZ, URZ ;  /* 0x0000003f3f3ff290 */ /* 0x000fe8000fffe03f */
[C---:B----4-:R-:W-:Y:S08]  /*38d0*/  HMMA.16816.F32 R4, R48.reuse, R52, R4 ;  /* 0x000000343004723c */ /* 0x050ff00000001804 */
[----:B------:R-:W-:Y:S01]  /*38e0*/  HMMA.16816.F32 R8, R48, R54, R8 ;  /* 0x000000363008723c */ /* 0x000fe20000001808 */
[----:B------:R-:W-:Y:S06]  /*38f0*/  LDSM.16.M88.4 R48, [R2+0x2000] ;  /* 0x002000000230783b */ /* 0x000fec0000000200 */
[----:B------:R-:W4:Y:S09]  /*3900*/  LDSM.16.M88.4 R52, [R229+0x11000] ;  /* 0x01100000e534783b */ /* 0x000f320000000200 */
[C---:B------:R-:W-:Y:S08]  /*3910*/  HMMA.16816.F32 R4, R56.reuse, R60, R4 ;  /* 0x0000003c3804723c */ /* 0x040ff00000001804 */
[----:B------:R-:W-:Y:S01]  /*3920*/  HMMA.16816.F32 R8, R56, R62, R8 ;  /* 0x0000003e3808723c */ /* 0x000fe20000001808 */
[----:B------:R-:W-:Y:S06]  /*3930*/  LDSM.16.M88.4 R56, [R3+0x2000] ;  /* 0x002000000338783b */ /* 0x000fec0000000200 */
[----:B------:R-:W4:Y:S09]  /*3940*/  LDSM.16.M88.4 R60, [R230+0x11000] ;  /* 0x01100000e63c783b */ /* 0x000f320000000200 */
[C---:B-1----:R-:W-:Y:S08]  /*3950*/  HMMA.16816.F32 R4, R44.reuse, R64, R4 ;  /* 0x000000402c04723c */ /* 0x042ff00000001804 */
[----:B------:R-:W-:Y:S01]  /*3960*/  HMMA.16816.F32 R8, R44, R66, R8 ;  /* 0x000000422c08723c */ /* 0x000fe20000001808 */
[----:B------:R-:W-:Y:S06]  /*3970*/  LDSM.16.M88.4 R44, [R228+0x2000] ;  /* 0x00200000e42c783b */ /* 0x000fec0000000200 */
[----:B------:R-:W1:Y:S09]  /*3980*/  LDSM.16.M88.4 R64, [R231+0x11000] ;  /* 0x01100000e740783b */ /* 0x000e720000000200 */
        /* <DEDUP_REMOVED lines=19> */
[----:B------:R-:W2:Y:S09]  /*3ac0*/  LDSM.16.M88.4 R60, [R232+0x12000] ;  /* 0x01200000e83c783b */ /* 0x000eb20000000200 */
        /* <DEDUP_REMOVED lines=8> */
[C---:B--2---:R-:W-:Y:S08]  /*3b50*/  HMMA.16816.F32 R4, R56.reuse, R60, R4 ;  /* 0x0000003c3804723c */ /* 0x044ff00000001804 */
        /* <DEDUP_REMOVED lines=8> */
[----:B------:R-:W-:Y:S07]  /*3be0*/  HMMA.16816.F32 R8, R48, R54, R8 ;  /* 0x000000363008723c */ /* 0x000fee0000001808 */
[----:B------:R-:W-:Y:S05]  /*3bf0*/  IMAD.U32 R48, RZ, RZ, UR7 ;  /* 0x00000007ff307e24 */ /* 0x000fea000f8e00ff */
[----:B------:R-:W-:Y:S04]  /*3c00*/  IMAD R48, R48, 0x40, R68 ;  /* 0x0000004030307824 */ /* 0x000fe800078e0244 */
[C---:B--2---:R-:W-:Y:S05]  /*3c10*/  HMMA.16816.F32 R4, R56.reuse, R60, R4 ;  /* 0x0000003c3804723c */ /* 0x044fea0000001804 */
[C---:B------:R-:W-:Y:S02]  /*3c20*/  IADD3 R49, R48.reuse, 0x8, RZ ;  /* 0x0000000830317810 */ /* 0x040fe40007ffe0ff */
[----:B------:R-:W-:Y:S01]  /*3c30*/  IABS R50, R48 ;  /* 0x0000003000327213 */ /* 0x000fe20000000000 */
[----:B------:R-:W-:Y:S03]  /*3c40*/  HMMA.16816.F32 R8, R56, R62, R8 ;  /* 0x0000003e3808723c */ /* 0x000fe60000001808 */
[----:B------:R-:W-:Y:S01]  /*3c50*/  ISETP.GE.AND P0, PT, R49, RZ, PT ;  /* 0x000000ff3100720c */ /* 0x000fe20003f06270 */
[----:B------:R-:W-:Y:S11]  /*3c60*/  I2F R52, R50 ;  /* 0x0000003200347306 */ /* 0x000ff60000201400 */
[----:B------:R-:W-:Y:S01]  /*3c70*/  @!UPT UIADD3 URZ, URZ, URZ, URZ ;  /* 0x0000003f3f3ff290 */ /* 0x000fe2000fffe03f */
[C---:B-1----:R-:W-:Y:S05]  /*3c80*/  HMMA.16816.F32 R4, R44.reuse, R64, R4 ;  /* 0x000000402c04723c */ /* 0x042fea0000001804 */
[----:B------:R-:W-:Y:S02]  /*3c90*/  @!P0 IADD3 R49, -R48, -0x8, RZ ;  /* 0xfffffff830318810 */ /* 0x000fe40007ffe1ff */
[----:B------:R-:W-:Y:S01]  /*3ca0*/  PLOP3.LUT P0, PT, PT, PT, UP1, 0x80, 0x0 ;  /* 0x000000000000781c */ /* 0x000fe20003f0f018 */
[----:B------:R-:W-:Y:S01]  /*3cb0*/  HMMA.16816.F32 R8, R44, R66, R8 ;  /* 0x000000422c08723c */ /* 0x000fe20000001808 */
[----:B------:R1:W-:Y:S11]  /*3cc0*/  I2F R53, R49 ;  /* 0x0000003100357306 */ /* 0x0003f60000201400 */
[----:B------:R-:W-:Y:S04]  /*3cd0*/  @P0 ISETP.GE.AND P0, PT, R245, UR14, PT ;  /* 0x0000000ef5000c0c */ /* 0x000fe8000bf06270 */
[----:B------:R-:W-:Y:S02]  /*3ce0*/  FMUL.FTZ R4, R4, c[0x0][0x2ec] ;  /* 0x0000bb0004047a20 */ /* 0x000fe40000410000 */
[----:B------:R-:W-:Y:S02]  /*3cf0*/  FMUL.FTZ R6, R6, c[0x0][0x2ec] ;  /* 0x0000bb0006067a20 */ /* 0x000fe40000410000 */
[----:B------:R2:W4:Y:S01]  /*3d00*/  MUFU.TANH R64, R4 ;  /* 0x0000000400407308 */ /* 0x0005220000002400 */
[----:B------:R-:W-:Y:S02]  /*3d10*/  FMUL.FTZ R5, R5, c[0x0][0x2ec] ;  /* 0x0000bb0005057a20 */ /* 0x000fe40000410000 */
[----:B------:R-:W-:Y:S01]  /*3d20*/  FMUL.FTZ R7, R7, c[0x0][0x2ec] ;  /* 0x0000bb0007077a20 */ /* 0x000fe20000410000 */
[----:B-1----:R-:W-:Y:S01]  /*3d30*/  IADD3 R49, R48, -0x1, RZ ;  /* 0xffffffff30317810 */ /* 0x002fe20007ffe0ff */
[----:B------:R-:W-:Y:S02]  /*3d40*/  FMUL.FTZ R9, R9, c[0x0][0x2ec] ;  /* 0x0000bb0009097a20 */ /* 0x000fe40000410000 */
[----:B------:R-:W-:Y:S01]  /*3d50*/  FMUL.FTZ R10, R10, c[0x0][0x2ec] ;  /* 0x0000bb000a0a7a20 */ /* 0x000fe20000410000 */
[----:B------:R-:W-:Y:S02]  /*3d60*/  ISETP.GE.AND P1, PT, R49, RZ, PT ;  /* 0x000000ff3100720c */ /* 0x000fe40003f26270 */
[----:B------:R1:W1:Y:S01]  /*3d70*/  MUFU.TANH R70, R6 ;  /* 0x0000000600467308 */ /* 0x0002620000002400 */
[----:B------:R-:W-:Y:S09]  /*3d80*/  FMUL.FTZ R11, R11, c[0x0][0x2ec] ;  /* 0x0000bb000b0b7a20 */ /* 0x000ff20000410000 */
[----:B------:R-:W-:Y:S01]  /*3d90*/  MUFU.TANH R61, R5 ;  /* 0x00000005003d7308 */ /* 0x000fe20000002400 */
[C---:B------:R-:W-:Y:S02]  /*3da0*/  @!P1 IADD3 R49, -R48.reuse, 0x1, RZ ;  /* 0x0000000130319810 */ /* 0x040fe40007ffe1ff */
[----:B--2---:R-:W-:Y:S01]  /*3db0*/  IADD3 R4, R48, 0x7, RZ ;  /* 0x0000000730047810 */ /* 0x004fe20007ffe0ff */
[----:B----4-:R-:W-:Y:S01]  /*3dc0*/  FFMA.FTZ R50, R52, -UR6, R64 ;  /* 0x8000000634327c23 */ /* 0x010fe20008010040 */
[----:B------:R-:W-:Y:S02]  /*3dd0*/  PLOP3.LUT P1, PT, PT, PT, UP1, 0x80, 0x0 ;  /* 0x000000000000781c */ /* 0x000fe40003f2f018 */
[----:B------:R-:W-:Y:S02]  /*3de0*/  ISETP.GE.AND P3, PT, R4, RZ, PT ;  /* 0x000000ff0400720c */ /* 0x000fe40003f66270 */
[----:B------:R-:W-:Y:S01]  /*3df0*/  @P2 FSEL R50, R50, -INF , !P0 ;  /* 0xff80000032322808 */ /* 0x000fe20004000000 */
[----:B------:R2:W4:Y:S01]  /*3e00*/  I2F R51, R49 ;  /* 0x0000003100337306 */ /* 0x0005220000201400 */
[----:B-1----:R-:W-:Y:S04]  /*3e10*/  IADD3 R6, R48, -0x8, RZ ;  /* 0xfffffff830067810 */ /* 0x002fe80007ffe0ff */
[----:B------:R-:W-:Y:S05]  /*3e20*/  ISETP.GE.AND P2, PT, R6, RZ, PT ;  /* 0x000000ff0600720c */ /* 0x000fea0003f46270 */
[C---:B------:R-:W-:Y:S01]  /*3e30*/  @!P3 IADD3 R4, -R48.reuse, -0x7, RZ ;  /* 0xfffffff93004b810 */ /* 0x040fe20007ffe1ff */
[----:B------:R1:W-:Y:S01]  /*3e40*/  MUFU.TANH R65, R7 ;  /* 0x0000000700417308 */ /* 0x0003e20000002400 */
[----:B------:R-:W-:Y:S06]  /*3e50*/  PLOP3.LUT P3, PT, PT, PT, UP1, 0x80, 0x0 ;  /* 0x000000000000781c */ /* 0x000fec0003f6f018 */
[C---:B------:R-:W-:Y:S03]  /*3e60*/  @!P2 IADD3 R6, -R48.reuse, 0x8, RZ ;  /* 0x000000083006a810 */ /* 0x040fe60007ffe1ff */
[----:B------:R3:W3:Y:S01]  /*3e70*/  I2F R54, R4 ;  /* 0x0000000400367306 */ /* 0x0006e20000201400 */
[----:B--2---:R-:W-:Y:S05]  /*3e80*/  FFMA.FTZ R49, R53, -UR6, R70 ;  /* 0x8000000635317c23 */ /* 0x004fea0008010046 */
[----:B------:R-:W-:Y:S02]  /*3e90*/  @P1 FSEL R49, R49, -INF , !P0 ;  /* 0xff80000031311808 */ /* 0x000fe40004000000 */
[----:B------:R-:W-:Y:S02]  /*3ea0*/  PLOP3.LUT P1, PT, PT, PT, UP1, 0x80, 0x0 ;  /* 0x000000000000781c */ /* 0x000fe40003f2f018 */
[----:B------:R4:W-:Y:S01]  /*3eb0*/  I2F R45, R6 ;  /* 0x00000006002d7306 */ /* 0x0009e20000201400 */
[----:B------:R-:W-:Y:S02]  /*3ec0*/  PLOP3.LUT P0, PT, PT, PT, UP1, 0x80, 0x0 ;  /* 0x000000000000781c */ /* 0x000fe40003f0f018 */
[C---:B-1----:R-:W-:Y:S07]  /*3ed0*/  @P3 IADD3 R7, R245.reuse, 0x8, RZ ;  /* 0x00000008f5073810 */ /* 0x042fee0007ffe0ff */
[----:B------:R1:W-:Y:S01]  /*3ee0*/  MUFU.TANH R55, R9 ;  /* 0x0000000900377308 */ /* 0x0003e20000002400 */
[----:B------:R-:W-:Y:S02]  /*3ef0*/  @P1 IADD3 R5, R245, 0x1, RZ ;  /* 0x00000001f5051810 */ /* 0x000fe40007ffe0ff */
[----:B---3--:R-:W-:Y:S02]  /*3f00*/  IADD3 R4, R48, -0x9, RZ ;  /* 0xfffffff730047810 */ /* 0x008fe40007ffe0ff */
[----:B------:R-:W-:Y:S01]  /*3f10*/  @P0 ISETP.GE.AND P0, PT, R5, UR14, PT ;  /* 0x0000000e05000c0c */ /* 0x000fe2000bf06270 */
[----:B-----5:R-:W-:Y:S01]  /*3f20*/  FMUL.FTZ R5, R246, 1.4426950216293334961 ;  /* 0x3fb8aa3bf6057820 */ /* 0x020fe20000410000 */
[----:B------:R-:W-:Y:S02]  /*3f30*/  ISETP.GE.AND P2, PT, R4, RZ, PT ;  /* 0x000000ff0400720c */ /* 0x000fe40003f46270 */
[----:B------:R-:W-:Y:S01]  /*3f40*/  PLOP3.LUT P1, PT, PT, PT, UP1, 0x80, 0x0 ;  /* 0x000000000000781c */ /* 0x000fe20003f2f018 */
[----:B------:R-:W-:Y:S01]  /*3f50*/  MUFU.TANH R60, R10 ;  /* 0x0000000a003c7308 */ /* 0x000fe20000002400 */
[----:B----4-:R-:W-:Y:S09]  /*3f60*/  FFMA.FTZ R6, R51, -UR6, R61 ;  /* 0x8000000633067c23 */ /* 0x010ff2000801003d */
[----:B------:R-:W-:Y:S01]  /*3f70*/  @!P2 IADD3 R4, -R48, 0x9, RZ ;  /* 0x000000093004a810 */ /* 0x000fe20007ffe1ff */
[----:B------:R-:W-:Y:S01]  /*3f80*/  MUFU.TANH R58, R11 ;  /* 0x0000000b003a7308 */ /* 0x000fe20000002400 */
[----:B------:R-:W-:Y:S02]  /*3f90*/  PLOP3.LUT P2, PT, PT, PT, UP1, 0x80, 0x0 ;  /* 0x000000000000781c */ /* 0x000fe40003f4f018 */
[----:B------:R-:W-:Y:S02]  /*3fa0*/  @P1 FSEL R6, R6, -INF , !P0 ;  /* 0xff80000006061808 */ /* 0x000fe40004000000 */
[----:B------:R-:W-:Y:S02]  /*3fb0*/  PLOP3.LUT P1, PT, PT, PT, UP1, 0x80, 0x0 ;  /* 0x000000000000781c */ /* 0x000fe40003f2f018 */
[----:B-1----:R-:W-:Y:S03]  /*3fc0*/  @P4 IADD3 R9, R245, 0x9, RZ ;  /* 0x00000009f5094810 */ /* 0x002fe60007ffe0ff */
[----:B------:R1:W-:Y:S02]  /*3fd0*/  I2F R44, R4 ;  /* 0x00000004002c7306 */ /* 0x0003e40000201400 */
[----:B-1----:R-:W-:Y:S02]  /*3fe0*/  FMUL.FTZ R4, R8, c[0x0][0x2ec] ;  /* 0x0000bb0008047a20 */ /* 0x002fe40000410000 */
[----:B------:R-:W-:Y:S06]  /*3ff0*/  FFMA.FTZ R8, R54, -UR6, R65 ;  /* 0x8000000636087c23 */ /* 0x000fec0008010041 */
[----:B------:R1:W2:Y:S01]  /*4000*/  MUFU.TANH R56, R4 ;  /* 0x0000000400387308 */ /* 0x0002a20000002400 */
[----:B------:R-:W-:Y:S02]  /*4010*/  @P2 FSEL R8, R8, -INF , !P0 ;  /* 0xff80000008082808 */ /* 0x000fe40004000000 */
[----:B------:R-:W-:Y:S02]  /*4020*/  FSETP.NEU.FTZ.AND P0, PT, R246, -INF , PT ;  /* 0xff800000f600780b */ /* 0x000fe40003f1d000 */
[----:B------:R-:W-:Y:S02]  /*4030*/  @P1 ISETP.GE.AND P2, PT, R7, UR14, PT ;  /* 0x0000000e07001c0c */ /* 0x000fe4000bf46270 */
[----:B------:R-:W-:Y:S02]  /*4040*/  FSEL R5, R5, RZ, P0 ;  /* 0x000000ff05057208 */ /* 0x000fe40000000000 */
[C---:B------:R-:W-:Y:S02]  /*4050*/  FSETP.NEU.FTZ.AND P0, PT, R247.reuse, -INF , PT ;  /* 0xff800000f700780b */ /* 0x040fe40003f1d000 */
[----:B------:R-:W-:Y:S01]  /*4060*/  PLOP3.LUT P1, PT, PT, PT, UP1, 0x80, 0x0 ;  /* 0x000000000000781c */ /* 0x000fe20003f2f018 */
[--C-:B------:R-:W-:Y:S02]  /*4070*/  FFMA.FTZ R6, R6, c[0x0][0x23c], -R5.reuse ;  /* 0x00008f0006067a23 */ /* 0x100fe40000010805 */
[----:B------:R-:W-:Y:S02]  /*4080*/  FFMA.FTZ R50, R50, c[0x0][0x23c], -R5 ;  /* 0x00008f0032327a23 */ /* 0x000fe40000010805 */
[----:B------:R3:W-:Y:S01]  /*4090*/  MUFU.EX2 R62, R6 ;  /* 0x00000006003e7308 */ /* 0x0007e20000000800 */
[----:B-1----:R-:W-:Y:S02]  /*40a0*/  FMUL.FTZ R4, R247, 1.4426950216293334961 ;  /* 0x3fb8aa3bf7047820 */ /* 0x002fe40000410000 */
[----:B--2---:R-:W-:Y:S05]  /*40b0*/  FFMA.FTZ R7, R45, -UR6, R56 ;  /* 0x800000062d077c23 */ /* 0x004fea0008010038 */
[----:B------:R-:W-:Y:S02]  /*40c0*/  @P1 ISETP.GE.AND P1, PT, R9, UR14, PT ;  /* 0x0000000e09001c0c */ /* 0x000fe4000bf26270 */
[----:B------:R-:W-:Y:S01]  /*40d0*/  MUFU.EX2 R63, R50 ;  /* 0x00000032003f7308 */ /* 0x000fe20000000800 */
[----:B------:R-:W-:Y:S02]  /*40e0*/  FSEL R4, R4, RZ, P0 ;  /* 0x000000ff04047208 */ /* 0x000fe40000000000 */
[----:B------:R-:W-:Y:S03]  /*40f0*/  PLOP3.LUT P0, PT, PT, PT, UP1, 0x80, 0x0 ;  /* 0x000000000000781c */ /* 0x000fe60003f0f018 */
[--C-:B------:R-:W-:Y:S02]  /*4100*/  FFMA.FTZ R8, R8, c[0x0][0x23c], -R4.reuse ;  /* 0x00008f0008087a23 */ /* 0x100fe40000010804 */
[----:B------:R-:W-:Y:S02]  /*4110*/  FFMA.FTZ R49, R49, c[0x0][0x23c], -R4 ;  /* 0x00008f0031317a23 */ /* 0x000fe40000010804 */
[----:B------:R1:W-:Y:S01]  /*4120*/  MUFU.EX2 R68, R8 ;  /* 0x0000000800447308 */ /* 0x0003e20000000800 */
[----:B---3--:R-:W-:Y:S05]  /*4130*/  FFMA.FTZ R6, R44, -UR6, R55 ;  /* 0x800000062c067c23 */ /* 0x008fea0008010037 */
[----:B------:R-:W-:Y:S02]  /*4140*/  @P0 FSEL R7, R7, -INF , !P2 ;  /* 0xff80000007070808 */ /* 0x000fe40005000000 */
[----:B------:R-:W-:Y:S02]  /*4150*/  PLOP3.LUT P0, PT, PT, PT, UP1, 0x80, 0x0 ;  /* 0x000000000000781c */ /* 0x000fe40003f0f018 */
[----:B------:R-:W2:Y:S01]  /*4160*/  MUFU.EX2 R69, R49 ;  /* 0x0000003100457308 */ /* 0x000ea20000000800 */
[--C-:B------:R-:W-:Y:S09]  /*4170*/  FFMA.FTZ R7, R7, c[0x0][0x23c], -R5.reuse ;  /* 0x00008f0007077a23 */ /* 0x100ff20000010805 */
[----:B------:R3:W-:Y:S01]  /*4180*/  MUFU.EX2 R59, R7 ;  /* 0x00000007003b7308 */ /* 0x0007e20000000800 */
[----:B------:R-:W-:Y:S02]  /*4190*/  @P0 FSEL R6, R6, -INF , !P1 ;  /* 0xff80000006060808 */ /* 0x000fe40004800000 */
[----:B------:R-:W-:Y:S01]  /*41a0*/  PLOP3.LUT P0, PT, PT, PT, UP1, 0x80, 0x0 ;  /* 0x000000000000781c */ /* 0x000fe20003f0f018 */
[----:B-1----:R-:W-:Y:S02]  /*41b0*/  FFMA.FTZ R8, R52, -UR6, R60 ;  /* 0x8000000634087c23 */ /* 0x002fe4000801003c */
[----:B------:R-:W-:Y:S04]  /*41c0*/  FFMA.FTZ R5, R6, c[0x0][0x23c], -R5 ;  /* 0x00008f0006057a23 */ /* 0x000fe80000010805 */
[----:B------:R1:W4:Y:S01]  /*41d0*/  MUFU.EX2 R57, R5 ;  /* 0x0000000500397308 */ /* 0x0003220000000800 */
[----:B--2---:R-:W-:Y:S05]  /*41e0*/  F2FP.PACK_AB R6, R68, R69 ;  /* 0x000000454406723e */ /* 0x004fea00000000ff */
[----:B------:R-:W-:Y:S02]  /*41f0*/  @P0 FSEL R8, R8, -INF , !P2 ;  /* 0xff80000008080808 */ /* 0x000fe40005000000 */
[----:B------:R-:W-:Y:S02]  /*4200*/  PLOP3.LUT P0, PT, PT, PT, UP1, 0x80, 0x0 ;  /* 0x000000000000781c */ /* 0x000fe40003f0f018 */
[----:B------:R-:W-:Y:S01]  /*4210*/  PLOP3.LUT P2, PT, PT, PT, UP0, 0x80, 0x0 ;  /* 0x000000000000781c */ /* 0x000fe20003f4f008 */
[----:B------:R-:W-:Y:S01]  /*4220*/  FFMA.FTZ R8, R8, c[0x0][0x23c], -R4 ;  /* 0x00008f0008087a23 */ /* 0x000fe20000010804 */
[----:B---3--:R-:W-:Y:S03]  /*4230*/  F2FP.PACK_AB R7, R62, R63 ;  /* 0x0000003f3e07723e */ /* 0x008fe600000000ff */
[----:B------:R-:W-:Y:S02]  /*4240*/  MUFU.EX2 R67, R8 ;  /* 0x0000000800437308 */ /* 0x000fe40000000800 */
[----:B------:R-:W-:Y:S01]  /*4250*/  STS [R250+0x15000], R7 ;  /* 0x01500007fa007388 */ /* 0x000fe20000000800 */
[----:B-1----:R-:W-:Y:S05]  /*4260*/  FFMA.FTZ R5, R51, -UR6, R58 ;  /* 0x8000000633057c23 */ /* 0x002fea000801003a */
[----:B------:R-:W-:Y:S01]  /*4270*/  STS [R71+0x15000], R6 ;  /* 0x0150000647007388 */ /* 0x000fe20000000800 */
[----:B------:R-:W-:Y:S02]  /*4280*/  @P0 FSEL R5, R5, -INF , !P1 ;  /* 0xff80000005050808 */ /* 0x000fe40004800000 */
[----:B------:R-:W-:Y:S03]  /*4290*/  IADD3 R52, P0, R249, UR11, RZ ;  /* 0x0000000bf9347c10 */ /* 0x000fe6000ff1e0ff */
[----:B------:R-:W-:Y:S01]  /*42a0*/  FFMA.FTZ R4, R5, c[0x0][0x23c], -R4 ;  /* 0x00008f0005047a23 */ /* 0x000fe20000010804 */
[----:B----4-:R-:W-:Y:S02]  /*42b0*/  F2FP.PACK_AB R5, R57, R59 ;  /* 0x0000003b3905723e */ /* 0x010fe400000000ff */
[----:B------:R-:W-:Y:S01]  /*42c0*/  IADD3.X R53, R248, UR10, RZ, P0, !PT ;  /* 0x0000000af8357c10 */ /* 0x000fe200087fe4ff */
[----:B------:R-:W1:Y:S02]  /*42d0*/  MUFU.EX2 R66, R4 ;  /* 0x0000000400427308 */ /* 0x000e640000000800 */
        /* <DEDUP_REMOVED lines=73> */
[C---:B------:R-:W-:Y:S04]  /*4770*/  FADD.FTZ R4, -R54.reuse, R4 ;  /* 0x0000000436047221 */ /* 0x040fe80000010100 */
        /* <DEDUP_REMOVED lines=11> */
[C---:B--2---:R-:W-:Y:S02]  /*4830*/  FADD.FTZ R4, -R52.reuse, R10 ;  /* 0x0000000a34047221 */ /* 0x044fe40000010100 */
[----:B------:R-:W-:Y:S02]  /*4840*/  FMUL.FTZ R5, R5, R8 ;  /* 0x0000000805057220 */ /* 0x000fe40000410000 */
[C---:B------:R-:W-:Y:S02]  /*4850*/  FADD.FTZ R8, -R52.reuse, R6 ;  /* 0x0000000634087221 */ /* 0x040fe40000010100 */
[C---:B------:R-:W-:Y:S02]  /*4860*/  FADD.FTZ R6, -R52.reuse, R7 ;  /* 0x0000000734067221 */ /* 0x040fe40000010100 */
[----:B------:R-:W-:Y:S02]  /*4870*/  FMUL.FTZ R45, R45, R47 ;  /* 0x0000002f2d2d7220 */ /* 0x000fe40000410000 */
[----:B------:R-:W-:Y:S02]  /*4880*/  FADD.FTZ R47, -R52, R11 ;  /* 0x0000000b342f7221 */ /* 0x000fe40000010100 */
[----:B------:R-:W-:Y:S02]  /*4890*/  FMUL.FTZ R11, R67, R4 ;  /* 0x00000004430b7220 */ /* 0x000fe40000410000 */
[----:B------:R-:W-:Y:S02]  /*48a0*/  FFMA.FTZ R4, -R70, R70, 1 ;  /* 0x3f80000046047423 */ /* 0x000fe40000010146 */
[----:B------:R-:W-:Y:S01]  /*48b0*/  FMUL.FTZ R10, R68, R6 ;  /* 0x00000006440a7220 */ /* 0x000fe20000410000 */
[C---:B------:R-:W-:Y:S01]  /*48c0*/  IADD3 R68, R240.reuse, 0x40, RZ ;  /* 0x00000040f0447810 */ /* 0x040fe20007ffe0ff */
[----:B------:R-:W-:Y:S02]  /*48d0*/  FFMA.FTZ R6, -R65, R65, 1 ;  /* 0x3f80000041067423 */ /* 0x000fe40000010141 */
[----:B------:R-:W-:Y:S01]  /*48e0*/  FMUL.FTZ R7, R69, R8 ;  /* 0x0000000845077220 */ /* 0x000fe20000410000 */
[----:B------:R-:W-:Y:S01]  /*48f0*/  IADD3 R69, R240, 0xc0, RZ ;  /* 0x000000c0f0457810 */ /* 0x000fe20007ffe0ff */
[----:B------:R-:W-:Y:S01]  /*4900*/  FMUL.FTZ R4, R4, c[0x0][0x2ec] ;  /* 0x0000bb0004047a20 */ /* 0x000fe20000410000 */
[----:B------:R-:W-:Y:S01]  /*4910*/  ISETP.GE.AND P4, PT, R68, c[0x0][0x220], PT ;  /* 0x0000880044007a0c */ /* 0x000fe20003f86270 */
[----:B------:R-:W-:Y:S01]  /*4920*/  FMUL.FTZ R6, R6, c[0x0][0x2ec] ;  /* 0x0000bb0006067a20 */ /* 0x000fe20000410000 */
[----:B------:R-:W-:Y:S01]  /*4930*/  ISETP.GE.AND P3, PT, R69, c[0x0][0x220], PT ;  /* 0x0000880045007a0c */ /* 0x000fe20003f66270 */
        /* <DEDUP_REMOVED lines=11> */
[----:B------:R1:W-:Y:S01]  /*49f0*/  STS [R71+0x14000], R6 ;  /* 0x0140000647007388 */ /* 0x0003e20000000800 */
[----:B------:R-:W-:Y:S02]  /*4a00*/  FMUL.FTZ R8, R8, c[0x0][0x2ec] ;  /* 0x0000bb0008087a20 */ /* 0x000fe40000410000 */
[----:B------:R-:W-:Y:S02]  /*4a10*/  FMUL.FTZ R9, R9, R11 ;  /* 0x0000000b09097220 */ /* 0x000fe40000410000 */
[----:B------:R-:W-:Y:S01]  /*4a20*/  FMUL.FTZ R8, R8, R47 ;  /* 0x0000002f08087220 */ /* 0x000fe20000410000 */
[----:B------:R-:W-:Y:S04]  /*4a30*/  STS [R251+0x14000], R5 ;  /* 0x01400005fb007388 */ /* 0x000fe80000000800 */
[----:B------:R-:W-:Y:S05]  /*4a40*/  F2FP.PACK_AB R4, R8, R9 ;  /* 0x000000090804723e */ /* 0x000fea00000000ff */
[----:B------:R-:W-:Y:S06]  /*4a50*/  STS [R252+0x14000], R4 ;  /* 0x01400004fc007388 */ /* 0x000fec0000000800 */
[----:B------:R-:W-:Y:S01]  /*4a60*/  BAR.SYNC.DEFER_BLOCKING 0x0 ;  /* 0x0000000000007b1d */ /* 0x000fe20000010000 */
[----:B-1----:R-:W-:Y:S05]  /*4a70*/  MOV R71, c[0x0][0x22c] ;  /* 0x00008b0000477a02 */ /* 0x002fea0000000f00 */
[----:B------:R-:W-:Y:S05]  /*4a80*/  IMAD R71, R71, c[0x0][0x1c0], RZ ;  /* 0x0000700047477a24 */ /* 0x000fea00078e02ff */
[----:B------:R-:W-:Y:S04]  /*4a90*/  LEA R70, -R71, RZ, 0x6 ;  /* 0x000000ff47467211 */ /* 0x000fe800078e31ff */
[C---:B------:R-:W-:Y:S04]  /*4aa0*/  LEA R238, P0, R70.reuse, R238, 0x2 ;  /* 0x000000ee46ee7211 */ /* 0x040fe800078010ff */
        /* <DEDUP_REMOVED lines=112> */
.L_x_234:
        /* <DEDUP_REMOVED lines=378> */
.L_x_235:
        /* <DEDUP_REMOVED lines=122> */
.L_x_237:
        /* <DEDUP_REMOVED lines=18> */
.L_x_238:
        /* <DEDUP_REMOVED lines=50> */
.L_x_240:
[----:B------:R-:W-:Y:S05]  /*7530*/  BSYNC B0 ;  /* 0x0000000000007941 */ /* 0x000fea0003800000 */
.L_x_239:
        /* <DEDUP_REMOVED lines=30> */
.L_x_221:
        /* <DEDUP_REMOVED lines=20> */
.L_x_242:
        /* <DEDUP_REMOVED lines=18> */
.L_x_243:
        /* <DEDUP_REMOVED lines=38> */
.L_x_245:
[----:B-1----:R-:W-:Y:S05]  /*7be0*/  BSYNC B0 ;  /* 0x0000000000007941 */ /* 0x002fea0003800000 */
.L_x_244:
        /* <DEDUP_REMOVED lines=25> */
.L_x_241:
[----:B------:R-:W-:Y:S05]  /*7d80*/  BSYNC B1 ;  /* 0x0000000000017941 */ /* 0x000fea0003800000 */
.L_x_216:
        /* <DEDUP_REMOVED lines=12> */
.L_x_246:
[----:B------:R-:W-:Y:S05]  /*7e50*/  EXIT ;  /* 0x000000000000794d */ /* 0x000fea0003800000 */
.L_x_248:
        /* <DEDUP_REMOVED lines=10> */
.L_x_2005:


//--------------------- .text._ZN5flash44flash_bwd_dq_dk_dv_loop_seqk_parallel_kernelI23Flash_bwd_kernel_traitsILi256ELi64ELi32ELi8ELi4ELi1ELi2ELb1ELb1EN7cutlass6half_tE19Flash_kernel_traitsILi256ELi64ELi32ELi8ES3_EELb0ELb0ELb1ELb0ELb0ELb1ELb0EEEvNS_16Flash_bwd_paramsE --------------------------
	.section	.text._ZN5flash44flash_bwd_dq_dk_dv_loop_seqk_parallel_kernelI23Flash_bwd_kernel_traitsILi256ELi64ELi32ELi8ELi4ELi1ELi2ELb1ELb1EN7cutlass6half_tE19Flash_kernel_traitsILi256ELi64ELi32ELi8ES3_EELb0ELb0ELb1ELb0ELb0ELb1ELb0EEEvNS_16Flash_bwd_paramsE,"ax",@progbits
	.sectioninfo	@"SHI_REGISTERS=255"
	.align	128
        .global         _ZN5flash44flash_bwd_dq_dk_dv_loop_seqk_parallel_kernelI23Flash_bwd_kernel_traitsILi256ELi64ELi32ELi8ELi4ELi1ELi2ELb1ELb1EN7cutlass6half_tE19Flash_kernel_traitsILi256ELi64ELi32ELi8ES3_EELb0ELb0ELb1ELb0ELb0ELb1ELb0EEEvNS_16Flash_bwd_paramsE
        .type           _ZN5flash44flash_bwd_dq_dk_dv_loop_seqk_parallel_kernelI23Flash_bwd_kernel_traitsILi256ELi64ELi32ELi8ELi4ELi1ELi2ELb1ELb1EN7cutlass6half_tE19Flash_kernel_traitsILi256ELi64ELi32ELi8ES3_EELb0ELb0ELb1ELb0ELb0ELb1ELb0EEEvNS_16Flash_bwd_paramsE,@function
        .size           _ZN5flash44flash_bwd_dq_dk_dv_loop_seqk_parallel_kernelI23Flash_bwd_kernel_traitsILi256ELi64ELi32ELi8ELi4ELi1ELi2ELb1ELb1EN7cutlass6half_tE19Flash_kernel_traitsILi256ELi64ELi32ELi8ES3_EELb0ELb0ELb1ELb0ELb0ELb1ELb0EEEvNS_16Flash_bwd_paramsE,(.L_x_2006 - _ZN5flash44flash_bwd_dq_dk_dv_loop_seqk_parallel_kernelI23Flash_bwd_kernel_traitsILi256ELi64ELi32ELi8ELi4ELi1ELi2ELb1ELb1EN7cutlass6half_tE19Flash_kernel_traitsILi256ELi64ELi32ELi8ES3_EELb0ELb0ELb1ELb0ELb0ELb1ELb0EEEvNS_16Flash_bwd_paramsE)
        .other          _ZN5flash44flash_bwd_dq_dk_dv_loop_seqk_parallel_kernelI23Flash_bwd_kernel_traitsILi256ELi64ELi32ELi8ELi4ELi1ELi2ELb1ELb1EN7cutlass6half_tE19Flash_kernel_traitsILi256ELi64ELi32ELi8ES3_EELb0ELb0ELb1ELb0ELb0ELb1ELb0EEEvNS_16Flash_bwd_paramsE,@"STO_CUDA_ENTRY STV_DEFAULT"
_ZN5flash44flash_bwd_dq_dk_dv_loop_seqk_parallel_kernelI23Flash_bwd_kernel_traitsILi256ELi64ELi32ELi8ELi4ELi1ELi2ELb1ELb1EN7cutlass6half_tE19Flash_kernel_traitsILi256ELi64ELi32ELi8ES3_EELb0ELb0ELb1ELb0ELb0ELb1ELb0EEEvNS_16Flash_bwd_paramsE:
.text._ZN5flash44flash_bwd_dq_dk_dv_loop_seqk_parallel_kernelI23Flash_bwd_kernel_traitsILi256ELi64ELi32ELi8ELi4ELi1ELi2ELb1ELb1EN7cutlass6half_tE19Flash_kernel_traitsILi256ELi64ELi32ELi8ES3_EELb0ELb0ELb1ELb0ELb0ELb1ELb0EEEvNS_16Flash_bwd_paramsE:
        /* <DEDUP_REMOVED lines=13> */
[----:B------:R-:W2:Y:S01]  /*00d0*/  S2UR UR36, SR_CTAID.Z ;  /* 0x00000000002479c3 */ /* 0x000ea20000002700 */
[----:B------:R-:W-:Y:S01]  /*00e0*/  IMAD.MOV.U32 R227, RZ, RZ, 0x40 ;  /* 0x00000040ffe37424 */ /* 0x000fe200078e00ff */
[----:B------:R-:W-:Y:S01]  /*00f0*/  ULDC.U8 UR9, c[0x0][0x328] ;  /* 0x0000ca0000097ab9 */ /* 0x000fe20000000000 */
[----:B------:R-:W-:Y:S01]  /*0100*/  IMAD.MOV.U32 R251, RZ, RZ, 0x1c0 ;  /* 0x000001c0fffb7424 */ /* 0x000fe200078e00ff */
[----:B------:R-:W-:Y:S02]  /*0110*/  UISETP.NE.AND UP5, UPT, UR9, URZ, UPT ;  /* 0x0000003f0900728c */ /* 0x000fe4000bfa5270 */
[----:B------:R-:W-:Y:S02]  /*0120*/  ULDC UR14, c[0x0][0x224] ;  /* 0x00008900000e7ab9 */ /* 0x000fe40000000800 */
[----:B------:R-:W3:Y:S01]  /*0130*/  S2UR UR30, SR_CTAID.Y ;  /* 0x00000000001e79c3 */ /* 0x000ee20000002600 */
[----:B------:R-:W-:-:S02]  /*0140*/  ULDC UR45, c[0x0][0x22c] ;  /* 0x00008b00002d7ab9 */ /* 0x000fc40000000800 */
[----:B------:R-:W-:Y:S02]  /*0150*/  ULDC UR34, c[0x0][0x1c0] ;  /* 0x0000700000227ab9 */ /* 0x000fe40000000800 */
[----:B------:R-:W-:Y:S02]  /*0160*/  ULDC UR12, c[0x0][0x1c0] ;  /* 0x00007000000c7ab9 */ /* 0x000fe40000000800 */
[----:B------:R-:W-:Y:S01]  /*0170*/  USHF.R.S32.HI UR7, URZ, 0x1f, UR14 ;  /* 0x0000001f3f077899 */ /* 0x000fe2000801140e */
[----:B------:R-:W4:Y:S01]  /*0180*/  S2UR UR59, SR_CTAID.X ;  /* 0x00000000003b79c3 */ /* 0x000f220000002500 */
[----:B------:R-:W-:Y:S02]  /*0190*/  UIMAD.WIDE UR34, UR45, UR34, URZ ;  /* 0x000000222d2272a5 */ /* 0x000fe4000f8e023f */
[----:B------:R-:W-:Y:S02]  /*01a0*/  UMOV UR8, 0x80 ;  /* 0x0000008000087882 */ /* 0x000fe40000000000 */
[----:B------:R-:W-:Y:S01]  /*01b0*/  ULDC UR6, c[0x0][0x210] ;  /* 0x0000840000067ab9 */ /* 0x000fe20000000800 */
[----:B-1----:R-:W-:Y:S01]  /*01c0*/  SHF.R.S32.HI R233, RZ, 0x1f, R11 ;  /* 0x0000001fffe97819 */ /* 0x002fe2000001140b */
[----:B--2---:R-:W-:-:S02]  /*01d0*/  UIMAD UR46, UR36, UR45, URZ ;  /* 0x0000002d242e72a4 */ /* 0x004fc4000f8e023f */
[----:B------:R-:W-:Y:S01]  /*01e0*/  UIMAD UR45, UR45, UR12, URZ ;  /* 0x0000000c2d2d72a4 */ /* 0x000fe2000f8e023f */
[CC--:B------:R-:W-:Y:S01]  /*01f0*/  LEA.HI R10, R233.reuse, R11.reuse, RZ, 0x4 ;  /* 0x0000000be90a7211 */ /* 0x0c0fe200078f20ff */
[----:B------:R-:W-:Y:S01]  /*0200*/  ULDC UR54, c[0x0][0x234] ;  /* 0x00008d0000367ab9 */ /* 0x000fe20000000800 */
[C---:B------:R-:W-:Y:S01]  /*0210*/  LEA.HI R12, R233.reuse, R11, RZ, 0x2 ;  /* 0x0000000be90c7211 */ /* 0x040fe200078f10ff */
[----:B------:R-:W-:Y:S01]  /*0220*/  ULDC UR13, c[0x0][0x1c0] ;  /* 0x00007000000d7ab9 */ /* 0x000fe20000000800 */
[----:B------:R-:W-:Y:S01]  /*0230*/  SHF.R.S32.HI R3, RZ, 0x4, R10 ;  /* 0x00000004ff037819 */ /* 0x000fe2000001140a */
[----:B------:R-:W-:Y:S01]  /*0240*/  ULDC UR11, c[0x0][0x1c0] ;  /* 0x00007000000b7ab9 */ /* 0x000fe20000000800 */
[--C-:B------:R-:W-:Y:S01]  /*0250*/  SHF.R.S32.HI R8, RZ, 0x2, R12.reuse ;  /* 0x00000002ff087819 */ /* 0x100fe2000001140c */
[----:B------:R-:W-:Y:S01]  /*0260*/  UIMAD UR54, UR8, UR6, UR54 ;  /* 0x00000006083672a4 */ /* 0x000fe2000f8e0236 */
[----:B------:R-:W-:Y:S01]  /*0270*/  LEA.HI R0, R10, R3, RZ, 0x1 ;  /* 0x000000030a007211 */ /* 0x000fe200078f08ff */
[----:B---3--:R-:W-:Y:S01]  /*0280*/  UIMAD UR51, UR7, UR30, URZ ;  /* 0x0000001e073372a4 */ /* 0x008fe2000f8e023f */
[----:B------:R-:W-:Y:S01]  /*0290*/  SHF.R.S32.HI R4, RZ, 0x1f, R12 ;  /* 0x0000001fff047819 */ /* 0x000fe2000001140c */
[----:B------:R-:W-:Y:S01]  /*02a0*/  UIMAD.WIDE.U32 UR42, UR30, UR14, URZ ;  /* 0x0000000e1e2a72a5 */ /* 0x000fe2000f8e003f */
[----:B------:R-:W-:Y:S01]  /*02b0*/  LEA.HI R13, R233, R11, RZ, 0x3 ;  /* 0x0000000be90d7211 */ /* 0x000fe200078f18ff */
[----:B------:R-:W-:Y:S01]  /*02c0*/  UIMAD UR6, UR30, UR11, UR36 ;  /* 0x0000000b1e0672a4 */ /* 0x000fe2000f8e0224 */
[----:B------:R-:W-:Y:S01]  /*02d0*/  LOP3.LUT R2, R0, 0xfffffffe, RZ, 0xc0, !PT ;  /* 0xfffffffe00027812 */ /* 0x000fe200078ec0ff */
[----:B------:R-:W-:Y:S01]  /*02e0*/  @!UP5 UIMAD UR7, UR30, UR13, UR36 ;  /* 0x0000000d1e07d2a4 */ /* 0x000fe2000f8e0224 */
[----:B------:R-:W-:Y:S01]  /*02f0*/  LEA.HI R0, R4, R8, RZ, 0x3 ;  /* 0x0000000804007211 */ /* 0x000fe200078f18ff */
[----:B------:R-:W-:Y:S01]  /*0300*/  USHF.L.U32 UR44, UR45, 0x6, URZ ;  /* 0x000000062d2c7899 */ /* 0x000fe2000800063f */
[--C-:B------:R-:W-:Y:S01]  /*0310*/  SHF.R.S32.HI R5, RZ, 0x3, R13.reuse ;  /* 0x00000003ff057819 */ /* 0x100fe2000001140d */
[----:B------:R-:W-:Y:S01]  /*0320*/  IMAD.IADD R9, R3, 0x1, -R2 ;  /* 0x0000000103097824 */ /* 0x000fe200078e0a02 */
[----:B------:R-:W-:Y:S01]  /*0330*/  LOP3.LUT R4, R13, 0xfffffff8, RZ, 0xc0, !PT ;  /* 0xfffffff80d047812 */ /* 0x000fe200078ec0ff */
[----:B------:R-:W-:Y:S01]  /*0340*/  ULDC UR48, c[0x0][0x214] ;  /* 0x0000850000307ab9 */ /* 0x000fe20000000800 */
[----:B------:R-:W-:Y:S01]  /*0350*/  LOP3.LUT R2, R0, 0xfffffff8, RZ, 0xc0, !PT ;  /* 0xfffffff800027812 */ /* 0x000fe200078ec0ff */
[----:B------:R-:W-:Y:S01]  /*0360*/  IMAD.SHL.U32 R3, R5, 0x40, RZ ;  /* 0x0000004005037824 */ /* 0x000fe200078e00ff */
[----:B------:R-:W-:Y:S01]  /*0370*/  ULDC UR55, c[0x0][0x1c8] ;  /* 0x0000720000377ab9 */ /* 0x000fe20000000800 */
[----:B------:R-:W-:Y:S01]  /*0380*/  IMAD.IADD R0, R11, 0x1, -R4 ;  /* 0x000000010b007824 */ /* 0x000fe200078e0a04 */
[----:B------:R-:W-:Y:S01]  /*0390*/  ULDC.U8 UR10, c[0x0][0x3d0] ;  /* 0x0000f400000a7ab9 */ /* 0x000fe20000000000 */
[----:B------:R-:W-:Y:S01]  /*03a0*/  IMAD.IADD R8, R8, 0x1, -R2 ;  /* 0x0000000108087824 */ /* 0x000fe200078e0a02 */
[----:B------:R-:W-:Y:S01]  /*03b0*/  LOP3.LUT R2, R3, 0x1c0, RZ, 0xc0, !PT ;  /* 0x000001c003027812 */ /* 0x000fe200078ec0ff */
[C---:B------:R-:W-:Y:S01]  /*03c0*/  IMAD.SHL.U32 R6, R0.reuse, 0x8, RZ ;  /* 0x0000000800067824 */ /* 0x040fe200078e00ff */
[C---:B------:R-:W-:Y:S01]  /*03d0*/  LOP3.LUT P4, RZ, R0.reuse, 0x2, RZ, 0xc0, !PT ;  /* 0x0000000200ff7812 */ /* 0x040fe2000788c0ff */
[----:B------:R-:W-:Y:S01]  /*03e0*/  IMAD.SHL.U32 R5, R0, 0x40, RZ ;  /* 0x0000004000057824 */ /* 0x000fe200078e00ff */
[----:B------:R-:W-:Y:S01]  /*03f0*/  SHF.R.U32.HI R4, RZ, 0x3, R2 ;  /* 0x00000003ff047819 */ /* 0x000fe20000011602 */
[----:B------:R-:W-:Y:S01]  /*0400*/  ULDC UR49, c[0x0][0x224] ;  /* 0x0000890000317ab9 */ /* 0x000fe20000000800 */
[----:B------:R-:W-:Y:S01]  /*0410*/  LOP3.LUT R3, R2, 0x38, R6, 0xf8, !PT ;  /* 0x0000003802037812 */ /* 0x000fe200078ef806 */
[----:B------:R1:W-:Y:S01]  /*0420*/  STL [R1+0x10], R6 ;  /* 0x0000100601007387 */ /* 0x0003e20000100800 */
[----:B------:R-:W-:Y:S01]  /*0430*/  LOP3.LUT R2, R5, 0x1c0, RZ, 0xc0, !PT ;  /* 0x000001c005027812 */ /* 0x000fe200078ec0ff */
[----:B------:R-:W-:Y:S01]  /*0440*/  @UP5 UIMAD UR53, UR30, UR48, URZ ;  /* 0x000000301e3552a4 */ /* 0x000fe2000f8e023f */
[----:B------:R-:W-:Y:S01]  /*0450*/  LOP3.LUT R7, R3, R4, RZ, 0x3c, !PT ;  /* 0x0000000403077212 */ /* 0x000fe200078e3cff */
[----:B------:R-:W-:Y:S01]  /*0460*/  ULDC.64 UR4, c[0x0][0x118] ;  /* 0x0000460000047ab9 */ /* 0x000fe20000000a00 */
[----:B------:R-:W-:Y:S01]  /*0470*/  LOP3.LUT R4, R2, 0x8, R13, 0xf8, !PT ;  /* 0x0000000802047812 */ /* 0x000fe200078ef80d */
[----:B------:R-:W-:Y:S01]  /*0480*/  UMOV UR60, 0x4 ;  /* 0x00000004003c7882 */ /* 0x000fe20000000000 */
[----:B------:R-:W-:Y:S01]  /*0490*/  SHF.R.U32.HI R3, RZ, 0x3, R2 ;  /* 0x00000003ff037819 */ /* 0x000fe20000011602 */
[----:B------:R-:W-:Y:S01]  /*04a0*/  ULOP3.LUT UR55, UR36, UR55, URZ, 0x3c, !UPT ;  /* 0x0000003724377292 */ /* 0x000fe2000f8e3c3f */
[----:B------:R-:W-:Y:S01]  /*04b0*/  LOP3.LUT R2, R8, 0x1, RZ, 0xc0, !PT ;  /* 0x0000000108027812 */ /* 0x000fe200078ec0ff */
[----:B------:R-:W-:Y:S01]  /*04c0*/  USHF.R.S32.HI UR56, URZ, 0x1f, UR36 ;  /* 0x0000001f3f387899 */ /* 0x000fe20008011424 */
[----:B------:R-:W-:Y:S01]  /*04d0*/  LOP3.LUT P3, RZ, R0, 0x4, RZ, 0xc0, !PT ;  /* 0x0000000400ff7812 */ /* 0x000fe2000786c0ff */
[----:B------:R-:W-:Y:S01]  /*04e0*/  USHF.L.U32 UR61, UR30, 0x7, URZ ;  /* 0x000000071e3d7899 */ /* 0x000fe2000800063f */
[----:B------:R-:W-:Y:S01]  /*04f0*/  ISETP.NE.U32.AND P1, PT, R2, 0x1, PT ;  /* 0x000000010200780c */ /* 0x000fe20003f25070 */
[----:B------:R-:W-:Y:S01]  /*0500*/  IMAD.SHL.U32 R2, R9, 0x100, RZ ;  /* 0x0000010009027824 */ /* 0x000fe200078e00ff */
[----:B------:R-:W-:Y:S01]  /*0510*/  LOP3.LUT P2, RZ, R8, 0x2, RZ, 0xc0, !PT ;  /* 0x0000000208ff7812 */ /* 0x000fe2000784c0ff */
[----:B------:R-:W-:Y:S01]  /*0520*/  UISETP.NE.AND UP6, UPT, UR10, URZ, UPT ;  /* 0x0000003f0a00728c */ /* 0x000fe2000bfc5270 */
[----:B------:R-:W-:Y:S01]  /*0530*/  SEL R232, R227, 0xffffffc0, !P3 ;  /* 0xffffffc0e3e87807 */ /* 0x000fe20005800000 */
[----:B------:R-:W-:Y:S01]  /*0540*/  USHF.R.S32.HI UR58, URZ, 0x1f, UR30 ;  /* 0x0000001f3f3a7899 */ /* 0x000fe2000801141e */
[----:B------:R-:W-:Y:S01]  /*0550*/  SEL R251, R251, 0x240, !P1 ;  /* 0x00000240fbfb7807 */ /* 0x000fe20004800000 */
[----:B------:R-:W-:-:S02]  /*0560*/  USHF.R.S32.HI UR57, URZ, 0x1f, UR36 ;  /* 0x0000001f3f397899 */ /* 0x000fc40008011424 */
[----:B------:R-:W-:Y:S02]  /*0570*/  UIMAD.WIDE.U32 UR40, UR34, UR42, URZ ;  /* 0x0000002a222872a5 */ /* 0x000fe4000f8e003f */
[----:B------:R-:W-:Y:S01]  /*0580*/  UIMAD UR50, UR35, UR42, URZ ;  /* 0x0000002a233272a4 */ /* 0x000fe2000f8e023f */
[----:B-1----:R-:W-:Y:S01]  /*0590*/  LOP3.LUT R6, R4, R3, RZ, 0x3c, !PT ;  /* 0x0000000304067212 */ /* 0x002fe200078e3cff */
[----:B------:R-:W-:Y:S01]  /*05a0*/  IMAD.SHL.U32 R3, R0, 0x20, RZ ;  /* 0x0000002000037824 */ /* 0x000fe200078e00ff */
[----:B------:R-:W-:Y:S01]  /*05b0*/  LOP3.LUT R0, R2, 0x100, RZ, 0xc0, !PT ;  /* 0x0000010002007812 */ /* 0x000fe200078ec0ff */
[----:B------:R-:W-:Y:S01]  /*05c0*/  USHF.R.S32.HI UR52, URZ, 0x1f, UR46 ;  /* 0x0000001f3f347899 */ /* 0x000fe2000801142e */
[CC--:B------:R-:W-:Y:S01]  /*05d0*/  LEA.HI R2, R233.reuse, R11.reuse, RZ, 0x7 ;  /* 0x0000000be9027211 */ /* 0x0c0fe200078f38ff */
[----:B------:R-:W-:Y:S01]  /*05e0*/  UIMAD UR49, UR6, UR49, URZ ;  /* 0x00000031063172a4 */ /* 0x000fe2000f8e023f */
[-C--:B------:R-:W-:Y:S01]  /*05f0*/  LEA.HI R4, R233, R11.reuse, RZ, 0x6 ;  /* 0x0000000be9047211 */ /* 0x080fe200078f30ff */
[----:B------:R-:W-:Y:S01]  /*0600*/  @!UP5 UIMAD UR48, UR7, UR48, URZ ;  /* 0x000000300730d2a4 */ /* 0x000fe2000f8e023f */
[----:B------:R-:W-:Y:S01]  /*0610*/  LOP3.LUT R226, R0, 0xe0, R3, 0xf8, !PT ;  /* 0x000000e000e27812 */ /* 0x000fe200078ef803 */
[----:B------:R-:W-:Y:S01]  /*0620*/  USHF.R.S32.HI UR47, URZ, 0x1f, UR44 ;  /* 0x0000001f3f2f7899 */ /* 0x000fe2000801142c */
[----:B------:R-:W-:Y:S01]  /*0630*/  SHF.R.S32.HI R5, RZ, 0x7, R2 ;  /* 0x00000007ff057819 */ /* 0x000fe20000011402 */
[----:B------:R-:W-:Y:S01]  /*0640*/  IMAD.SHL.U32 R2, R9, 0x20, RZ ;  /* 0x0000002009027824 */ /* 0x000fe200078e00ff */
[----:B------:R-:W-:Y:S01]  /*0650*/  SHF.R.S32.HI R0, RZ, 0x6, R4 ;  /* 0x00000006ff007819 */ /* 0x000fe20000011404 */
[----:B------:R-:W-:Y:S01]  /*0660*/  ULDC UR39, c[0x0][0x2e8] ;  /* 0x0000ba0000277ab9 */ /* 0x000fe20000000800 */
[----:B------:R-:W-:Y:S01]  /*0670*/  LEA.HI R233, R233, R11, RZ, 0x5 ;  /* 0x0000000be9e97211 */ /* 0x000fe200078f28ff */
[----:B------:R-:W-:Y:S01]  /*0680*/  IMAD R3, R5, 0x2, R9 ;  /* 0x0000000205037824 */ /* 0x000fe200078e0209 */
[----:B------:R-:W-:Y:S01]  /*0690*/  LOP3.LUT R2, R2, 0x20, RZ, 0xc0, !PT ;  /* 0x0000002002027812 */ /* 0x000fe200078ec0ff */
[C---:B------:R-:W-:Y:S01]  /*06a0*/  IMAD.SHL.U32 R4, R0.reuse, 0x8, RZ ;  /* 0x0000000800047824 */ /* 0x040fe200078e00ff */
[----:B------:R-:W-:Y:S01]  /*06b0*/  SHF.R.S32.HI R16, RZ, 0x5, R233 ;  /* 0x00000005ff107819 */ /* 0x000fe200000114e9 */
[----:B------:R-:W-:-:S02]  /*06c0*/  IMAD R237, R0, 0x200, R7 ;  /* 0x0000020000ed7824 */ /* 0x000fc400078e0207 */
[----:B------:R-:W-:Y:S01]  /*06d0*/  IMAD.U32 R0, R3, 0x200, R6 ;  /* 0x0000020003007824 */ /* 0x000fe200078e0006 */
[----:B------:R-:W-:Y:S01]  /*06e0*/  LOP3.LUT R14, R2, 0x18, R4, 0xf8, !PT ;  /* 0x00000018020e7812 */ /* 0x000fe200078ef804 */
[----:B------:R-:W-:Y:S01]  /*06f0*/  IMAD.SHL.U32 R237, R237, 0x2, RZ ;  /* 0x00000002eded7824 */ /* 0x000fe200078e00ff */
[----:B------:R-:W-:Y:S01]  /*0700*/  LOP3.LUT R2, R10, 0xfffffff0, RZ, 0xc0, !PT ;  /* 0xfffffff00a027812 */ /* 0x000fe200078ec0ff */
[----:B------:R-:W-:Y:S01]  /*0710*/  IMAD.SHL.U32 R10, R11, 0x2, RZ ;  /* 0x000000020b0a7824 */ /* 0x000fe200078e00ff */
[----:B------:R-:W-:Y:S01]  /*0720*/  LOP3.LUT R3, R12, 0x7ffffffc, RZ, 0xc0, !PT ;  /* 0x7ffffffc0c037812 */ /* 0x000fe200078ec0ff */
[----:B------:R-:W-:Y:S01]  /*0730*/  IMAD.SHL.U32 R229, R0, 0x2, RZ ;  /* 0x0000000200e57824 */ /* 0x000fe200078e00ff */
[----:B------:R-:W-:Y:S01]  /*0740*/  LOP3.LUT R6, R233, 0xffffffe0, RZ, 0xc0, !PT ;  /* 0xffffffe0e9067812 */ /* 0x000fe200078ec0ff */
[C---:B------:R-:W-:Y:S02]  /*0750*/  IMAD.IADD R2, R11.reuse, 0x1, -R2 ;  /* 0x000000010b027824 */ /* 0x040fe400078e0a02 */
[----:B------:R-:W-:Y:S01]  /*0760*/  IMAD.IADD R12, R11, 0x1, -R3 ;  /* 0x000000010b0c7824 */ /* 0x000fe200078e0a03 */
[----:B------:R-:W-:Y:S01]  /*0770*/  IADD3 R236, R232, 0x14000, R229 ;  /* 0x00014000e8ec7810 */ /* 0x000fe20007ffe0e5 */
[----:B------:R-:W-:Y:S01]  /*0780*/  IMAD.SHL.U32 R3, R5, 0x10, RZ ;  /* 0x0000001005037824 */ /* 0x000fe200078e00ff */
[----:B------:R-:W-:Y:S01]  /*0790*/  SHF.R.S32.HI R4, RZ, 0x1f, R2 ;  /* 0x0000001fff047819 */ /* 0x000fe20000011402 */
[----:B------:R-:W-:Y:S01]  /*07a0*/  IMAD.SHL.U32 R5, R9, 0x8, RZ ;  /* 0x0000000809057824 */ /* 0x000fe200078e00ff */
[----:B------:R-:W-:Y:S01]  /*07b0*/  LOP3.LUT P0, RZ, R2, 0x4, RZ, 0xc0, !PT ;  /* 0x0000000402ff7812 */ /* 0x000fe2000780c0ff */
[----:B------:R-:W-:Y:S01]  /*07c0*/  IMAD.IADD R15, R11, 0x1, -R6 ;  /* 0x000000010b0f7824 */ /* 0x000fe200078e0a06 */
[----:B------:R-:W-:Y:S01]  /*07d0*/  LEA.HI R225, R4, R2, RZ, 0x3 ;  /* 0x0000000204e17211 */ /* 0x000fe200078f18ff */
[----:B------:R-:W-:Y:S01]  /*07e0*/  IMAD.SHL.U32 R4, R8, 0x20, RZ ;  /* 0x0000002008047824 */ /* 0x000fe200078e00ff */
[----:B------:R-:W-:Y:S01]  /*07f0*/  LOP3.LUT R11, R5, 0x8, RZ, 0xc0, !PT ;  /* 0x00000008050b7812 */ /* 0x000fe200078ec0ff */
[----:B------:R-:W-:Y:S01]  /*0800*/  IMAD.SHL.U32 R7, R2, 0x20, RZ ;  /* 0x0000002002077824 */ /* 0x000fe200078e00ff */
[----:B------:R-:W-:Y:S01]  /*0810*/  LOP3.LUT R6, R225, 0xfffffff8, RZ, 0xc0, !PT ;  /* 0xfffffff8e1067812 */ /* 0x000fe200078ec0ff */
[----:B------:R-:W-:Y:S01]  /*0820*/  STL [R1+0x18], R15 ;  /* 0x0000180f01007387 */ /* 0x000fe20000100800 */
[----:B------:R-:W-:Y:S01]  /*0830*/  LOP3.LUT R5, R4, 0xe0, RZ, 0xc0, !PT ;  /* 0x000000e004057812 */ /* 0x000fe200078ec0ff */
[----:B------:R-:W-:-:S02]  /*0840*/  IMAD.SHL.U32 R4, R2, 0x4, RZ ;  /* 0x0000000402047824 */ /* 0x000fc400078e00ff */
[----:B------:R-:W-:Y:S01]  /*0850*/  IMAD.IADD R6, R2, 0x1, -R6 ;  /* 0x0000000102067824 */ /* 0x000fe200078e0a06 */
[----:B------:R-:W-:Y:S01]  /*0860*/  LOP3.LUT R2, R11, 0x1e0, R7, 0xf8, !PT ;  /* 0x000001e00b027812 */ /* 0x000fe200078ef807 */
[----:B------:R-:W-:Y:S01]  /*0870*/  IMAD.SHL.U32 R225, R225, 0x40, RZ ;  /* 0x00000040e1e17824 */ /* 0x000fe200078e00ff */
[----:B------:R-:W-:Y:S01]  /*0880*/  LOP3.LUT R7, R3, 0x6, R10, 0xf8, !PT ;  /* 0x0000000603077812 */ /* 0x000fe200078ef80a */
[----:B------:R-:W-:Y:S01]  /*0890*/  IMAD.IADD R231, R229, 0x1, R232 ;  /* 0x00000001e5e77824 */ /* 0x000fe200078e02e8 */
[----:B------:R-:W-:Y:S01]  /*08a0*/  LOP3.LUT R10, R2, 0x38, R4, 0x78, !PT ;  /* 0x00000038020a7812 */ /* 0x000fe200078e7804 */
[C---:B------:R-:W-:Y:S01]  /*08b0*/  IMAD.SHL.U32 R2, R8.reuse, 0x40, RZ ;  /* 0x0000004008027824 */ /* 0x040fe200078e00ff */
[----:B------:R-:W-:Y:S01]  /*08c0*/  LOP3.LUT R5, R5, 0x10, R3, 0xf8, !PT ;  /* 0x0000001005057812 */ /* 0x000fe200078ef803 */
[----:B------:R1:W-:Y:S01]  /*08d0*/  STL [R1+0x8], R7 ;  /* 0x0000080701007387 */ /* 0x0003e20000100800 */
[----:B------:R-:W-:Y:S01]  /*08e0*/  IMAD.SHL.U32 R4, R8, 0x4, RZ ;  /* 0x0000000408047824 */ /* 0x000fe200078e00ff */
[----:B------:R-:W-:-:S02]  /*08f0*/  LOP3.LUT R225, R225, 0xfffffe00, RZ, 0xc0, !PT ;  /* 0xfffffe00e1e17812 */ /* 0x000fc400078ec0ff */
[----:B------:R-:W-:Y:S02]  /*0900*/  LOP3.LUT R2, R2, 0x1c0, RZ, 0xc0, !PT ;  /* 0x000001c002027812 */ /* 0x000fe400078ec0ff */
[----:B------:R-:W-:Y:S02]  /*0910*/  LOP3.LUT R8, R5, 0x18, R4, 0x78, !PT ;  /* 0x0000001805087812 */ /* 0x000fe400078e7804 */
[----:B------:R-:W-:Y:S02]  /*0920*/  SHF.R.U32.HI R3, RZ, 0x3, R2 ;  /* 0x00000003ff037819 */ /* 0x000fe40000011602 */
[C---:B------:R-:W-:Y:S02]  /*0930*/  LOP3.LUT P6, RZ, R6.reuse, 0x2, RZ, 0xc0, !PT ;  /* 0x0000000206ff7812 */ /* 0x040fe400078cc0ff */
[----:B------:R-:W-:-:S04]  /*0940*/  LOP3.LUT P5, RZ, R6, 0x4, RZ, 0xc0, !PT ;  /* 0x0000000406ff7812 */ /* 0x000fc800078ac0ff */
[----:B------:R-:W-:Y:S01]  /*0950*/  SEL R227, R227, 0xffffffc0, !P5 ;  /* 0xffffffc0e3e37807 */ /* 0x000fe20006800000 */
[----:B-1----:R-:W-:-:S05]  /*0960*/  IMAD.SHL.U32 R7, R16, 0x8, RZ ;  /* 0x0000000810077824 */ /* 0x002fca00078e00ff */
[----:B------:R-:W-:-:S04]  /*0970*/  LOP3.LUT R7, R7, 0x38, RZ, 0xc0, !PT ;  /* 0x0000003807077812 */ /* 0x000fc800078ec0ff */
[----:B------:R-:W-:Y:S02]  /*0980*/  LOP3.LUT R4, R3, R2, R7, 0x1e, !PT ;  /* 0x0000000203047212 */ /* 0x000fe400078e1e07 */
[----:B------:R-:W-:Y:S02]  /*0990*/  LOP3.LUT R2, R226, 0x8, R13, 0xf8, !PT ;  /* 0x00000008e2027812 */ /* 0x000fe400078ef80d */
[----:B------:R-:W-:Y:S02]  /*09a0*/  SHF.R.U32.HI R226, RZ, 0x3, R226 ;  /* 0x00000003ffe27819 */ /* 0x000fe400000116e2 */
[----:B------:R-:W-:Y:S02]  /*09b0*/  SHF.R.S32.HI R3, RZ, 0x1f, R233 ;  /* 0x0000001fff037819 */ /* 0x000fe400000114e9 */
[----:B------:R-:W-:Y:S02]  /*09c0*/  LOP3.LUT R226, R2, 0x38, R226, 0x78, !PT ;  /* 0x0000003802e27812 */ /* 0x000fe400078e78e2 */
[----:B------:R-:W-:-:S02]  /*09d0*/  LEA.HI R233, R233, R16, RZ, 0x1 ;  /* 0x00000010e9e97211 */ /* 0x000fc400078f08ff */
[----:B------:R-:W-:Y:S02]  /*09e0*/  LEA.HI R2, R3, R16, RZ, 0x2 ;  /* 0x0000001003027211 */ /* 0x000fe400078f10ff */
[----:B------:R-:W-:Y:S02]  /*09f0*/  LOP3.LUT R233, R233, 0x3ffffe, RZ, 0xc0, !PT ;  /* 0x003ffffee9e97812 */ /* 0x000fe400078ec0ff */
[----:B------:R-:W-:Y:S01]  /*0a00*/  LOP3.LUT R3, R2, 0xfffffffc, RZ, 0xc0, !PT ;  /* 0xfffffffc02037812 */ /* 0x000fe200078ec0ff */
[----:B------:R-:W-:Y:S02]  /*0a10*/  IMAD.SHL.U32 R2, R12, 0x2, RZ ;  /* 0x000000020c027824 */ /* 0x000fe400078e00ff */
[C---:B------:R-:W-:Y:S02]  /*0a20*/  IMAD.IADD R233, R16.reuse, 0x1, -R233 ;  /* 0x0000000110e97824 */ /* 0x040fe400078e0ae9 */
[----:B------:R-:W-:Y:S02]  /*0a30*/  IMAD.IADD R5, R16, 0x1, -R3 ;  /* 0x0000000110057824 */ /* 0x000fe400078e0a03 */
[----:B------:R-:W-:-:S02]  /*0a40*/  IMAD R233, R233, 0x200, R10 ;  /* 0x00000200e9e97824 */ /* 0x000fc400078e020a */
[----:B------:R-:W-:Y:S02]  /*0a50*/  IMAD R3, R5, 0x200, R2 ;  /* 0x0000020005037824 */ /* 0x000fe400078e0202 */
[----:B------:R-:W-:Y:S01]  /*0a60*/  IMAD.IADD R10, R2, 0x1, R4 ;  /* 0x00000001020a7824 */ /* 0x000fe200078e0204 */
[----:B------:R-:W-:Y:S01]  /*0a70*/  SHF.R.S32.HI R4, RZ, 0x1f, R15 ;  /* 0x0000001fff047819 */ /* 0x000fe2000001140f */
[----:B------:R-:W-:Y:S01]  /*0a80*/  IMAD.SHL.U32 R2, R6, 0x40, RZ ;  /* 0x0000004006027824 */ /* 0x000fe200078e00ff */
[----:B------:R-:W-:Y:S01]  /*0a90*/  LEA R233, R233, 0x14000, 0x1 ;  /* 0x00014000e9e97811 */ /* 0x000fe200078e08ff */
[----:B------:R-:W-:Y:S01]  /*0aa0*/  IMAD.IADD R249, R3, 0x1, R8 ;  /* 0x0000000103f97824 */ /* 0x000fe200078e0208 */
[----:B------:R-:W-:Y:S02]  /*0ab0*/  LEA.HI R4, R4, R15, RZ, 0x2 ;  /* 0x0000000f04047211 */ /* 0x000fe400078f10ff */
[----:B------:R-:W-:Y:S01]  /*0ac0*/  LOP3.LUT R2, R2, 0x1c0, RZ, 0xc0, !PT ;  /* 0x000001c002027812 */ /* 0x000fe200078ec0ff */
[----:B------:R-:W-:Y:S01]  /*0ad0*/  IMAD.SHL.U32 R249, R249, 0x2, RZ ;  /* 0x00000002f9f97824 */ /* 0x000fe200078e00ff */
[----:B------:R-:W-:Y:S01]  /*0ae0*/  SHF.R.S32.HI R6, RZ, 0x2, R4 ;  /* 0x00000002ff067819 */ /* 0x000fe20000011404 */
[----:B------:R-:W-:Y:S01]  /*0af0*/  IMAD R4, R9, 0x1000, R225 ;  /* 0x0000100009047824 */ /* 0x000fe200078e02e1 */
[----:B------:R-:W-:Y:S01]  /*0b00*/  SHF.R.U32.HI R3, RZ, 0x3, R2 ;  /* 0x00000003ff037819 */ /* 0x000fe20000011602 */
[C---:B------:R-:W-:Y:S01]  /*0b10*/  IMAD.IADD R252, R249.reuse, 0x1, R251 ;  /* 0x00000001f9fc7824 */ /* 0x040fe200078e02fb */
[----:B------:R-:W-:Y:S01]  /*0b20*/  IADD3 R250, R249, 0x10, RZ ;  /* 0x00000010f9fa7810 */ /* 0x000fe20007ffe0ff */
[----:B------:R-:W-:Y:S01]  /*0b30*/  IMAD R6, R5, 0x10, R6 ;  /* 0x0000001005067824 */ /* 0x000fe200078e0206 */
[----:B------:R-:W-:-:S02]  /*0b40*/  LOP3.LUT R7, R3, R2, R7, 0x1e, !PT ;  /* 0x0000000203077212 */ /* 0x000fc400078e1e07 */
[C---:B------:R-:W-:Y:S02]  /*0b50*/  LOP3.LUT R8, R3.reuse, R2, R11, 0x1e, !PT ;  /* 0x0000000203087212 */ /* 0x040fe400078e1e0b */
[----:B------:R-:W-:Y:S01]  /*0b60*/  LOP3.LUT R3, R3, R14, R2, 0x1e, !PT ;  /* 0x0000000e03037212 */ /* 0x000fe200078e1e02 */
[----:B------:R-:W-:Y:S01]  /*0b70*/  IMAD R2, R5, 0x400, R225 ;  /* 0x0000040005027824 */ /* 0x000fe200078e02e1 */
[----:B------:R-:W-:Y:S01]  /*0b80*/  IADD3 R234, R233, 0x20, RZ ;  /* 0x00000020e9ea7810 */ /* 0x000fe20007ffe0ff */
[----:B------:R-:W-:Y:S01]  /*0b90*/  IMAD.IADD R4, R4, 0x1, R7 ;  /* 0x0000000104047824 */ /* 0x000fe200078e0207 */
[----:B------:R-:W-:Y:S01]  /*0ba0*/  LOP3.LUT R225, R3, R225, RZ, 0xfc, !PT ;  /* 0x000000e103e17212 */ /* 0x000fe200078efcff */
[----:B------:R-:W-:Y:S01]  /*0bb0*/  IMAD.MOV.U32 R3, RZ, RZ, 0x20 ;  /* 0x00000020ff037424 */ /* 0x000fe200078e00ff */
[----:B------:R-:W-:Y:S01]  /*0bc0*/  @P2 IADD3 R250, R249, -0x10, RZ ;  /* 0xfffffff0f9fa2810 */ /* 0x000fe20007ffe0ff */
[----:B------:R-:W-:Y:S01]  /*0bd0*/  IMAD.IADD R2, R2, 0x1, R8 ;  /* 0x0000000102027824 */ /* 0x000fe200078e0208 */
[----:B------:R-:W-:Y:S01]  /*0be0*/  @P0 IADD3 R234, R233, -0x20, RZ ;  /* 0xffffffe0e9ea0810 */ /* 0x000fe20007ffe0ff */
[----:B------:R-:W-:Y:S01]  /*0bf0*/  STL [R1+0x4], R6 ;  /* 0x0000040601007387 */ /* 0x000fe20000100800 */
[C---:B------:R-:W-:Y:S01]  /*0c00*/  SEL R0, R3.reuse, 0xffffffe0, !P4 ;  /* 0xffffffe003007807 */ /* 0x040fe20006000000 */
[----:B------:R-:W-:Y:S01]  /*0c10*/  IMAD.SHL.U32 R2, R2, 0x2, RZ ;  /* 0x0000000202027824 */ /* 0x000fe200078e00ff */
[----:B------:R-:W-:Y:S01]  /*0c20*/  SEL R224, R3, 0xffffffe0, !P3 ;  /* 0xffffffe003e07807 */ /* 0x000fe20005800000 */
[----:B------:R-:W-:Y:S01]  /*0c30*/  IMAD.IADD R251, R251, 0x1, R250 ;  /* 0x00000001fbfb7824 */ /* 0x000fe200078e02fa */
[----:B------:R-:W-:Y:S01]  /*0c40*/  SEL R3, R3, 0xffffffe0, !P6 ;  /* 0xffffffe003037807 */ /* 0x000fe20007000000 */
[----:B------:R-:W-:Y:S01]  /*0c50*/  IMAD.IADD R236, R0, 0x1, R236 ;  /* 0x0000000100ec7824 */ /* 0x000fe200078e02ec */
[----:B------:R-:W-:Y:S01]  /*0c60*/  LEA R225, R225, 0x10000, 0x1 ;  /* 0x00010000e1e17811 */ /* 0x000fe200078e08ff */
[----:B------:R-:W-:Y:S01]  /*0c70*/  IMAD.IADD R230, R229, 0x1, R0 ;  /* 0x00000001e5e67824 */ /* 0x000fe200078e0200 */
[----:B------:R-:W-:Y:S01]  /*0c80*/  LEA R0, R10, 0x10000, 0x1 ;  /* 0x000100000a007811 */ /* 0x000fe200078e08ff */
[----:B------:R-:W-:Y:S01]  /*0c90*/  IMAD.IADD R3, R2, 0x1, R3 ;  /* 0x0000000102037824 */ /* 0x000fe200078e0203 */
[----:B------:R-:W-:Y:S01]  /*0ca0*/  IADD3 R235, R234, 0x800, RZ ;  /* 0x00000800eaeb7810 */ /* 0x000fe20007ffe0ff */
[----:B------:R-:W-:-:S02]  /*0cb0*/  IMAD R224, R226, 0x2, R224 ;  /* 0x00000002e2e07824 */ /* 0x000fc400078e02e0 */
[----:B------:R1:W-:Y:S01]  /*0cc0*/  STL [R1], R0 ;  /* 0x0000000001007387 */ /* 0x0003e20000100800 */
[--C-:B------:R-:W-:Y:S02]  /*0cd0*/  IMAD.IADD R228, R2, 0x1, R227.reuse ;  /* 0x0000000102e47824 */ /* 0x100fe400078e02e3 */
[----:B------:R-:W-:Y:S02]  /*0ce0*/  IMAD.IADD R232, R232, 0x1, R230 ;  /* 0x00000001e8e87824 */ /* 0x000fe400078e02e6 */
[----:B------:R-:W-:Y:S02]  /*0cf0*/  IMAD.SHL.U32 R226, R226, 0x2, RZ ;  /* 0x00000002e2e27824 */ /* 0x000fe400078e00ff */
[----:B------:R-:W-:Y:S02]  /*0d00*/  IMAD.IADD R227, R3, 0x1, R227 ;  /* 0x0000000103e37824 */ /* 0x000fe400078e02e3 */
[----:B-1--4-:R-:W-:Y:S02]  /*0d10*/  IMAD.SHL.U32 R0, R4, 0x2, RZ ;  /* 0x0000000204007824 */ /* 0x012fe400078e00ff */
.L_x_267:
        /* <DEDUP_REMOVED lines=53> */
.L_x_249:
        /* <DEDUP_REMOVED lines=54> */
[----:B------:R-:W-:Y:S05]  /*13d0*/  @P1 BRA `(.L_x_251) ;  /* 0x000000c000001947 */ /* 0x000fea0003800000 */
        /* <DEDUP_REMOVED lines=12> */
.L_x_251:
        /* <DEDUP_REMOVED lines=18> */
.L_x_252:
        /* <DEDUP_REMOVED lines=26> */
[----:B------:R-:W-:Y:S02]  /*1760*/  ULDC UR13, c[0x0][0x234] ;  /* 0x00008d00000d7ab9 */ /* 0x000fe40000000800 */
        /* <DEDUP_REMOVED lines=13> */
[----:B------:R-:W-:Y:S01]  /*1840*/  USEL UR11, UR11, URZ, UP6 ;  /* 0x0000003f0b0b7287 */ /* 0x000fe2000b000000 */
[----:B------:R-:W-:Y:S01]  /*1850*/  IMAD.HI.U32 R4, R5, R6, R4 ;  /* 0x0000000605047227 */ /* 0x000fe200078e0004 */
[----:B------:R-:W-:Y:S02]  /*1860*/  UIMAD UR10, UR34, UR9, UR7 ;  /* 0x00000009220a72a4 */ /* 0x000fe4000f8e0207 */
[----:B------:R-:W-:Y:S01]  /*1870*/  @UP5 USEL UR7, UR53, UR16, !UP3 ;  /* 0x0000001035075287 */ /* 0x000fe2000d800000 */
[----:B------:R-:W-:Y:S01]  /*1880*/  IMAD.MOV.U32 R5, RZ, RZ, R7 ;  /* 0x000000ffff057224 */ /* 0x000fe200078e0007 */
[----:B------:R-:W-:Y:S02]  /*1890*/  UIMAD.WIDE.U32 UR8, UR34, UR8, URZ ;  /* 0x00000008220872a5 */ /* 0x000fe4000f8e003f */
[----:B------:R-:W-:Y:S01]  /*18a0*/  @UP5 UIMAD UR14, UR36, UR13, UR7 ;  /* 0x0000000d240e52a4 */ /* 0x000fe2000f8e0207 */
[----:B------:R-:W-:Y:S01]  /*18b0*/  IMAD.HI.U32 R4, R4, R5, RZ ;  /* 0x0000000504047227 */ /* 0x000fe200078e00ff */
[----:B------:R-:W-:-:S03]  /*18c0*/  UIADD3 UR10, UR9, UR10, URZ ;  /* 0x0000000a090a7290 */ /* 0x000fc6000fffe03f */
[----:B------:R-:W-:Y:S02]  /*18d0*/  IMAD.MOV R6, RZ, RZ, -R4 ;  /* 0x000000ffff067224 */ /* 0x000fe400078e0a04 */
[----:B------:R-:W-:Y:S02]  /*18e0*/  @!UP5 UMOV UR14, UR48 ;  /* 0x00000030000edc82 */ /* 0x000fe40008000000 */
[----:B------:R-:W-:-:S05]  /*18f0*/  IMAD R5, R8, R6, R5 ;  /* 0x0000000608057224 */ /* 0x000fca00078e0205 */
[----:B------:R-:W-:-:S13]  /*1900*/  ISETP.GT.U32.AND P2, PT, R8, R5, PT ;  /* 0x000000050800720c */ /* 0x000fda0003f44070 */
        /* <DEDUP_REMOVED lines=15> */
.L_x_253:
[----:B------:R-:W-:Y:S02]  /*1a00*/  UMOV UR13, UR49 ;  /* 0x00000031000d7c82 */ /* 0x000fe40008000000 */
.L_x_254:
[----:B------:R-:W2:Y:S04]  /*1a10*/  LDL.64 R6, [R1+0x10] ;  /* 0x0000100001067983 */ /* 0x000ea80000100a00 */
[----:B------:R1:W2:Y:S04]  /*1a20*/  LDL.64 R22, [R1+0x10] ;  /* 0x0000100001167983 */ /* 0x0002a80000100a00 */
[----:B------:R-:W3:Y:S04]  /*1a30*/  LDL R12, [R1+0x18] ;  /* 0x00001800010c7983 */ /* 0x000ee80000100800 */
[----:B------:R-:W4:Y:S04]  /*1a40*/  S2R R20, SR_TID.X ;  /* 0x0000000000147919 */ /* 0x000f280000002100 */
[----:B------:R-:W5:Y:S01]  /*1a50*/  S2R R21, SR_TID.X ;  /* 0x0000000000157919 */ /* 0x000f620000002100 */
[----:B------:R-:W-:-:S04]  /*1a60*/  UIADD3 UR8, UP4, UP3, UR8, UR44, UR46 ;  /* 0x0000002c08087290 */ /* 0x000fc8000fb9e02e */
[----:B------:R-:W-:Y:S02]  /*1a70*/  UIADD3 UR18, UP2, UP1, UR18, UR8, UR19 ;  /* 0x0000000812127290 */ /* 0x000fe4000f95e013 */
[----:B------:R-:W-:Y:S02]  /*1a80*/  UIADD3.X UR7, UR10, UR47, UR52, UP4, UP3 ;  /* 0x0000002f0a077290 */ /* 0x000fe4000a7e6434 */
[----:B------:R-:W-:Y:S01]  /*1a90*/  ULDC.64 UR8, c[0x0][0x1a8] ;  /* 0x00006a0000087ab9 */ /* 0x000fe20000000a00 */
[----:B----4-:R-:W-:-:S04]  /*1aa0*/  SHF.R.S32.HI R20, RZ, 0x1f, R20 ;  /* 0x0000001fff147819 */ /* 0x010fc80000011414 */
[----:B-----5:R-:W-:-:S04]  /*1ab0*/  LEA.HI R20, R20, R21, RZ, 0x3 ;  /* 0x0000001514147211 */ /* 0x020fc800078f18ff */
[----:B------:R-:W-:Y:S01]  /*1ac0*/  SHF.R.S32.HI R20, RZ, 0x3, R20 ;  /* 0x00000003ff147819 */ /* 0x000fe20000011414 */
[----:B------:R-:W-:-:S03]  /*1ad0*/  UIADD3.X UR15, UR11, UR7, UR15, UP2, UP1 ;  /* 0x000000070b0f7290 */ /* 0x000fc600097e240f */
[----:B------:R-:W-:Y:S02]  /*1ae0*/  SHF.R.S32.HI R13, RZ, 0x1f, R20 ;  /* 0x0000001fff0d7819 */ /* 0x000fe40000011414 */
[----:B------:R-:W-:Y:S01]  /*1af0*/  IADD3 R5, P2, R20, UR17, RZ ;  /* 0x0000001114057c10 */ /* 0x000fe2000ff5e0ff */
[----:B------:R-:W-:Y:S01]  /*1b00*/  UIMAD UR7, UR56, UR8, URZ ;  /* 0x00000008380772a4 */ /* 0x000fe2000f8e023f */
[----:B------:R-:W4:Y:S03]  /*1b10*/  S2R R10, SR_TID.X ;  /* 0x00000000000a7919 */ /* 0x000f260000002100 */
[----:B------:R-:W-:-:S03]  /*1b20*/  UIMAD UR16, UR36, UR9, UR7 ;  /* 0x00000009241072a4 */ /* 0x000fc6000f8e0207 */
[----:B------:R-:W-:Y:S02]  /*1b30*/  ULDC.64 UR8, c[0x0][0x378] ;  /* 0x0000de0000087ab9 */ /* 0x000fe40000000a00 */
[----:B------:R-:W-:Y:S01]  /*1b40*/  UIMAD UR7, UR56, UR8, URZ ;  /* 0x00000008380772a4 */ /* 0x000fe2000f8e023f */
[----:B------:R-:W5:Y:S03]  /*1b50*/  S2R R11, SR_TID.X ;  /* 0x00000000000b7919 */ /* 0x000f660000002100 */
[----:B------:R-:W-:-:S03]  /*1b60*/  UIMAD UR10, UR36, UR9, UR7 ;  /* 0x00000009240a72a4 */ /* 0x000fc6000f8e0207 */
[----:B------:R-:W-:Y:S02]  /*1b70*/  ULDC.64 UR8, c[0x0][0x370] ;  /* 0x0000dc0000087ab9 */ /* 0x000fe40000000a00 */
[----:B------:R-:W-:-:S04]  /*1b80*/  UIMAD UR7, UR26, UR8, URZ ;  /* 0x000000081a0772a4 */ /* 0x000fc8000f8e023f */
[----:B------:R-:W-:Y:S02]  /*1b90*/  UIMAD UR7, UR17, UR9, UR7 ;  /* 0x00000009110772a4 */ /* 0x000fe4000f8e0207 */
[----:B------:R-:W-:Y:S01]  /*1ba0*/  ULDC UR19, c[0x0][0x2e8] ;  /* 0x0000ba0000137ab9 */ /* 0x000fe20000000800 */
[----:B----4-:R-:W-:Y:S01]  /*1bb0*/  SHF.R.S32.HI R10, RZ, 0x1f, R10 ;  /* 0x0000001fff0a7819 */ /* 0x010fe2000001140a */
[----:B------:R-:W-:Y:S02]  /*1bc0*/  UIADD3 UR11, UR17, UR13, URZ ;  /* 0x0000000d110b7290 */ /* 0x000fe4000fffe03f */
[----:B------:R-:W-:Y:S01]  /*1bd0*/  UIADD3 UR8, UR17, UR14, URZ ;  /* 0x0000000e11087290 */ /* 0x000fe2000fffe03f */
[----:B-----5:R-:W-:-:S04]  /*1be0*/  LEA.HI R10, R10, R11, RZ, 0x5 ;  /* 0x0000000b0a0a7211 */ /* 0x020fc800078f28ff */
[----:B------:R-:W-:Y:S01]  /*1bf0*/  SHF.R.S32.HI R10, RZ, 0x5, R10 ;  /* 0x00000005ff0a7819 */ /* 0x000fe2000001140a */
[----:B------:R-:W-:Y:S01]  /*1c00*/  IMAD.U32 R11, RZ, RZ, UR36 ;  /* 0x00000024ff0b7e24 */ /* 0x000fe2000f8e00ff */
        /* <DEDUP_REMOVED lines=14> */
[----:B------:R-:W-:-:S04]  /*1cf0*/  UIADD3 UR7, -UR6, UR12, UR20 ;  /* 0x0000000c06077290 */ /* 0x000fc8000fffe114 */
[----:B------:R-:W-:-:S04]  /*1d00*/  UIADD3 UR7, UR7, -UR19, URZ ;  /* 0x8000001307077290 */ /* 0x000fc8000fffe03f */
[----:B------:R-:W-:-:S04]  /*1d10*/  USHF.R.S32.HI UR17, URZ, 0x1f, UR7 ;  /* 0x0000001f3f117899 */ /* 0x000fc80008011407 */
[----:B------:R-:W-:Y:S01]  /*1d20*/  ULEA.HI UR17, UR17, UR7, URZ, 0x6 ;  /* 0x0000000711117291 */ /* 0x000fe2000f8f303f */
[----:B---3--:R-:W-:-:S03]  /*1d30*/  IMAD R5, R10, UR45, R12 ;  /* 0x0000002d0a057c24 */ /* 0x008fc6000f8e020c */
[----:B------:R-:W-:-:S04]  /*1d40*/  USHF.R.S32.HI UR17, URZ, 0x6, UR17 ;  /* 0x000000063f117899 */ /* 0x000fc80008011411 */
[----:B------:R-:W-:Y:S01]  /*1d50*/  UISETP.LT.AND UP1, UPT, URZ, UR17, UPT ;  /* 0x000000113f00728c */ /* 0x000fe2000bf21270 */
[----:B------:R-:W-:-:S03]  /*1d60*/  IADD3 R10, P0, R5, UR18, RZ ;  /* 0x00000012050a7c10 */ /* 0x000fc6000ff1e0ff */
[----:B------:R-:W-:Y:S01]  /*1d70*/  USEL UR17, URZ, UR17, !UP1 ;  /* 0x000000113f117287 */ /* 0x000fe2000c800000 */
[----:B------:R-:W-:Y:S01]  /*1d80*/  LEA.HI.X.SX32 R5, R5, UR15, 0x1, P0 ;  /* 0x0000000f05057c11 */ /* 0x000fe200080f0eff */
[----:B------:R1:W-:Y:S01]  /*1d90*/  STL [R1+0x14], R23 ;  /* 0x0000141701007387 */ /* 0x0003e20000100800 */
[C---:B------:R-:W-:Y:S01]  /*1da0*/  LEA R238, P0, R10.reuse, c[0x0][0x350], 0x2 ;  /* 0x0000d4000aee7a11 */ /* 0x040fe200078010ff */
[----:B------:R-:W-:Y:S01]  /*1db0*/  UISETP.GT.AND UP1, UPT, UR29, UR17, UPT ;  /* 0x000000111d00728c */ /* 0x000fe2000bf24270 */
[----:B------:R-:W-:Y:S01]  /*1dc0*/  IMAD.WIDE.U32 R6, R11, c[0x0][0x378], R6 ;  /* 0x0000de000b067a25 */ /* 0x000fe200078e0006 */
[----:B------:R-:W-:Y:S01]  /*1dd0*/  ULDC.64 UR24, c[0x0][0x200] ;  /* 0x0000800000187ab9 */ /* 0x000fe20000000a00 */
[----:B------:R-:W-:Y:S01]  /*1de0*/  LEA.HI.X R239, R10, c[0x0][0x354], R5, 0x2, P0 ;  /* 0x0000d5000aef7a11 */ /* 0x000fe200000f1405 */
[----:B------:R-:W-:Y:S02]  /*1df0*/  UIMAD.WIDE UR8, UR8, UR60, UR24 ;  /* 0x0000003c080872a5 */ /* 0x000fe4000f8e0218 */
[----:B------:R-:W-:Y:S01]  /*1e00*/  PLOP3.LUT P0, PT, PT, PT, UP1, 0x80, 0x0 ;  /* 0x000000000000781c */ /* 0x000fe20003f0f018 */
[----:B------:R-:W-:Y:S01]  /*1e10*/  IMAD R5, R13, c[0x0][0x370], RZ ;  /* 0x0000dc000d057a24 */ /* 0x000fe200078e02ff */
[----:B------:R-:W-:Y:S01]  /*1e20*/  IADD3 R7, R7, UR10, RZ ;  /* 0x0000000a07077c10 */ /* 0x000fe2000fffe0ff */
[----:B------:R-:W-:Y:S01]  /*1e30*/  ULDC.64 UR24, c[0x0][0x3c8] ;  /* 0x0000f20000187ab9 */ /* 0x000fe20000000a00 */
[----:B------:R-:W-:Y:S01]  /*1e40*/  IMAD.WIDE.U32 R8, R11, c[0x0][0x1a8], R8 ;  /* 0x00006a000b087a25 */ /* 0x000fe200078e0008 */
[----:B------:R-:W-:-:S03]  /*1e50*/  UIMAD.WIDE UR10, UR11, UR60, UR24 ;  /* 0x0000003c0b0a72a5 */ /* 0x000fc6000f8e0218 */
[C---:B------:R-:W-:Y:S02]  /*1e60*/  IMAD R5, R20.reuse, c[0x0][0x374], R5 ;  /* 0x0000dd0014057a24 */ /* 0x040fe400078e0205 */
[----:B------:R-:W-:Y:S01]  /*1e70*/  IMAD.WIDE.U32 R6, R20, c[0x0][0x370], R6 ;  /* 0x0000dc0014067a25 */ /* 0x000fe200078e0006 */
[----:B------:R-:W-:Y:S01]  /*1e80*/  IADD3 R9, R9, UR16, RZ ;  /* 0x0000001009097c10 */ /* 0x000fe2000fffe0ff */
[----:B------:R-:W-:Y:S01]  /*1e90*/  UIADD3 UR7, UR29, -0x1, URZ ;  /* 0xffffffff1d077890 */ /* 0x000fe2000fffe03f */
[----:B------:R-:W-:Y:S01]  /*1ea0*/  LEA R242, P3, R8, c[0x0][0x160], 0x1 ;  /* 0x0000580008f27a11 */ /* 0x000fe200078608ff */
[----:B------:R-:W-:Y:S01]  /*1eb0*/  IMAD.IADD R5, R7, 0x1, R5 ;  /* 0x0000000107057824 */ /* 0x000fe200078e0205 */
[----:B------:R-:W-:Y:S01]  /*1ec0*/  LEA R240, P2, R6, c[0x0][0x330], 0x1 ;  /* 0x0000cc0006f07a11 */ /* 0x000fe200078408ff */
[----:B------:R-:W-:Y:S02]  /*1ed0*/  UMOV UR14, UR8 ;  /* 0x00000008000e7c82 */ /* 0x000fe40008000000 */
[----:B------:R-:W-:-:S02]  /*1ee0*/  UMOV UR13, UR9 ;  /* 0x00000009000d7c82 */ /* 0x000fc40008000000 */
[----:B------:R-:W-:Y:S02]  /*1ef0*/  UMOV UR16, UR10 ;  /* 0x0000000a00107c82 */ /* 0x000fe40008000000 */
[----:B------:R-:W-:Y:S01]  /*1f00*/  UMOV UR15, UR11 ;  /* 0x0000000b000f7c82 */ /* 0x000fe20008000000 */
[----:B------:R-:W-:Y:S02]  /*1f10*/  LEA.HI.X R243, R8, c[0x0][0x164], R9, 0x1, P3 ;  /* 0x0000590008f37a11 */ /* 0x000fe400018f0c09 */
[----:B------:R-:W-:Y:S01]  /*1f20*/  LEA.HI.X R241, R6, c[0x0][0x334], R5, 0x1, P2 ;  /* 0x0000cd0006f17a11 */ /* 0x000fe200010f0c05 */
[----:B------:R-:W-:Y:S05]  /*1f30*/  @P0 BRA `(.L_x_255) ;  /* 0x000004b000000947 */ /* 0x000fea0003800000 */
[----:B-1----:R-:W-:Y:S02]  /*1f40*/  @UP0 UIADD3 UR7, UR21, UR23, URZ ;  /* 0x0000001715070290 */ /* 0x002fe4000fffe03f */
        /* <DEDUP_REMOVED lines=9> */
[----:B------:R-:W-:Y:S02]  /*1fe0*/  UIMAD UR11, UR21, UR11, UR7 ;  /* 0x0000000b150b72a4 */ /* 0x000fe4000f8e0207 */
[----:B------:R-:W-:-:S02]  /*1ff0*/  ULDC.64 UR12, c[0x0][0x388] ;  /* 0x0000e200000c7ab9 */ /* 0x000fc40000000a00 */
[----:B------:R-:W-:Y:S02]  /*2000*/  UIADD3 UR9, UR9, UR11, URZ ;  /* 0x0000000b09097290 */ /* 0x000fe4000fffe03f */
[----:B------:R-:W-:Y:S02]  /*2010*/  UIMAD UR7, UR38, UR12, URZ ;  /* 0x0000000c260772a4 */ /* 0x000fe4000f8e023f */
[----:B------:R-:W-:Y:S02]  /*2020*/  UIMAD.WIDE.U32 UR8, UR30, UR12, UR8 ;  /* 0x0000000c1e0872a5 */ /* 0x000fe4000f8e0008 */
[----:B------:R-:W-:-:S04]  /*2030*/  UIMAD UR7, UR30, UR13, UR7 ;  /* 0x0000000d1e0772a4 */ /* 0x000fc8000f8e0207 */
[----:B------:R-:W-:Y:S02]  /*2040*/  UIADD3 UR15, UR9, UR7, URZ ;  /* 0x00000007090f7290 */ /* 0x000fe4000fffe03f */
[----:B------:R-:W-:Y:S02]  /*2050*/  UMOV UR14, UR8 ;  /* 0x00000008000e7c82 */ /* 0x000fe40008000000 */
.L_x_256:
        /* <DEDUP_REMOVED lines=16> */
.L_x_257:
[----:B------:R-:W-:-:S06]  /*2160*/  UIMAD UR6, UR22, -0x20, UR6 ;  /* 0xffffffe0160678a4 */ /* 0x000fcc000f8e0206 */
[----:B------:R-:W-:-:S13]  /*2170*/  ISETP.GE.AND P0, PT, R20, UR6, PT ;  /* 0x0000000614007c0c */ /* 0x000fda000bf06270 */
[----:B------:R-:W-:Y:S05]  /*2180*/  @P0 BRA `(.L_x_258) ;  /* 0x000043b000000947 */ /* 0x000fea0003800000 */
[----:B------:R-:W-:Y:S01]  /*2190*/  IMAD.U32 R5, RZ, RZ, UR20 ;  /* 0x00000014ff057e24 */ /* 0x000fe2000f8e00ff */
[----:B------:R-:W-:Y:S01]  /*21a0*/  IADD3 R4, P0, R20, UR20, RZ ;  /* 0x0000001414047c10 */ /* 0x000fe2000ff1e0ff */
[----:B------:R-:W-:Y:S02]  /*21b0*/  ULDC.64 UR6, c[0x0][0x3b8] ;  /* 0x0000ee0000067ab9 */ /* 0x000fe40000000a00 */
[----:B------:R-:W-:Y:S01]  /*21c0*/  UIMAD UR6, UR56, UR6, URZ ;  /* 0x00000006380672a4 */ /* 0x000fe2000f8e023f */
[----:B------:R-:W-:Y:S01]  /*21d0*/  LEA.HI.X.SX32 R5, R5, R13, 0x1, P0 ;  /* 0x0000000d05057211 */ /* 0x000fe200000f0eff */
[C-C-:B------:R-:W-:Y:S02]  /*21e0*/  IMAD.WIDE.U32 R8, R4.reuse, c[0x0][0x3a0], R22.reuse ;  /* 0x0000e80004087a25 */ /* 0x140fe400078e0016 */
[----:B------:R-:W-:Y:S02]  /*21f0*/  UIMAD UR9, UR36, UR7, UR6 ;  /* 0x00000007240972a4 */ /* 0x000fe4000f8e0206 */
[----:B------:R-:W-:Y:S01]  /*2200*/  IMAD R10, R5, c[0x0][0x3a0], RZ ;  /* 0x0000e800050a7a24 */ /* 0x000fe200078e02ff */
[----:B------:R-:W-:Y:S01]  /*2210*/  ULDC.64 UR6, c[0x0][0x3c0] ;  /* 0x0000f00000067ab9 */ /* 0x000fe20000000a00 */
[----:B------:R-:W-:Y:S01]  /*2220*/  IMAD.WIDE.U32 R6, R4, c[0x0][0x3a8], R22 ;  /* 0x0000ea0004067a25 */ /* 0x000fe200078e0016 */
[----:B------:R-:W-:-:S03]  /*2230*/  UIMAD UR6, UR56, UR6, URZ ;  /* 0x00000006380672a4 */ /* 0x000fc6000f8e023f */
[----:B------:R-:W-:Y:S01]  /*2240*/  IMAD R11, R4, c[0x0][0x3a4], R10 ;  /* 0x0000e900040b7a24 */ /* 0x000fe200078e020a */
[----:B------:R-:W-:Y:S01]  /*2250*/  IADD3 R10, P0, R8, UR14, RZ ;  /* 0x0000000e080a7c10 */ /* 0x000fe2000ff1e0ff */
[----:B------:R-:W-:Y:S01]  /*2260*/  IMAD R5, R5, c[0x0][0x3a8], RZ ;  /* 0x0000ea0005057a24 */ /* 0x000fe200078e02ff */
[----:B------:R-:W-:Y:S02]  /*2270*/  UIMAD UR6, UR36, UR7, UR6 ;  /* 0x00000007240672a4 */ /* 0x000fe4000f8e0206 */
[----:B------:R-:W-:Y:S01]  /*2280*/  IADD3.X R11, R9, UR15, R11, P0, !PT ;  /* 0x0000000f090b7c10 */ /* 0x000fe200087fe40b */
[----:B------:R-:W-:Y:S01]  /*2290*/  IMAD R4, R4, c[0x0][0x3ac], R5 ;  /* 0x0000eb0004047a24 */ /* 0x000fe200078e0205 */
[----:B------:R-:W-:Y:S01]  /*22a0*/  IADD3 R8, P0, R6, UR8, RZ ;  /* 0x0000000806087c10 */ /* 0x000fe2000ff1e0ff */
[----:B------:R-:W-:-:S03]  /*22b0*/  IMAD.U32 R5, RZ, RZ, UR36 ;  /* 0x00000024ff057e24 */ /* 0x000fc6000f8e00ff */
[----:B------:R-:W-:Y:S01]  /*22c0*/  IADD3.X R9, R7, UR11, R4, P0, !PT ;  /* 0x0000000b07097c10 */ /* 0x000fe200087fe404 */
[----:B------:R-:W-:Y:S02]  /*22d0*/  IMAD.U32 R4, RZ, RZ, UR36 ;  /* 0x00000024ff047e24 */ /* 0x000fe4000f8e00ff */
[----:B------:R-:W-:-:S04]  /*22e0*/  IMAD.WIDE.U32 R10, R5, c[0x0][0x3b8], R10 ;  /* 0x0000ee00050a7a25 */ /* 0x000fc800078e000a */
[----:B------:R-:W-:Y:S01]  /*22f0*/  IMAD.WIDE.U32 R8, R4, c[0x0][0x3c0], R8 ;  /* 0x0000f00004087a25 */ /* 0x000fe200078e0008 */
[----:B------:R-:W-:Y:S02]  /*2300*/  IADD3 R5, R11, UR9, RZ ;  /* 0x000000090b057c10 */ /* 0x000fe4000fffe0ff */
[----:B------:R-:W-:Y:S02]  /*2310*/  LEA R6, P1, R10, c[0x0][0x340], 0x1 ;  /* 0x0000d0000a067a11 */ /* 0x000fe400078208ff */
[----:B------:R-:W-:Y:S02]  /*2320*/  IADD3 R9, R9, UR6, RZ ;  /* 0x0000000609097c10 */ /* 0x000fe4000fffe0ff */
[----:B------:R-:W-:Y:S02]  /*2330*/  LEA R4, P0, R8, c[0x0][0x348], 0x1 ;  /* 0x0000d20008047a11 */ /* 0x000fe400078008ff */
[----:B------:R-:W-:Y:S02]  /*2340*/  LEA.HI.X R7, R10, c[0x0][0x344], R5, 0x1, P1 ;  /* 0x0000d1000a077a11 */ /* 0x000fe400008f0c05 */
[----:B------:R-:W-:-:S03]  /*2350*/  LEA.HI.X R5, R8, c[0x0][0x34c], R9, 0x1, P0 ;  /* 0x0000d30008057a11 */ /* 0x000fc600000f0c09 */
[----:B------:R1:W-:Y:S04]  /*2360*/  STG.E.128 [R6.64], RZ ;  /* 0x000000ff06007986 */ /* 0x0003e8000c101d04 */
[----:B------:R1:W-:Y:S04]  /*2370*/  STG.E.128 [R6.64+0x80], RZ ;  /* 0x000080ff06007986 */ /* 0x0003e8000c101d04 */
[----:B------:R1:W-:Y:S04]  /*2380*/  STG.E.128 [R6.64+0x100], RZ ;  /* 0x000100ff06007986 */ /* 0x0003e8000c101d04 */
[----:B------:R1:W-:Y:S04]  /*2390*/  STG.E.128 [R6.64+0x180], RZ ;  /* 0x000180ff06007986 */ /* 0x0003e8000c101d04 */
[----:B------:R1:W-:Y:S04]  /*23a0*/  STG.E.128 [R4.64], RZ ;  /* 0x000000ff04007986 */ /* 0x0003e8000c101d04 */
[----:B------:R1:W-:Y:S04]  /*23b0*/  STG.E.128 [R4.64+0x80], RZ ;  /* 0x000080ff04007986 */ /* 0x0003e8000c101d04 */
[----:B------:R1:W-:Y:S04]  /*23c0*/  STG.E.128 [R4.64+0x100], RZ ;  /* 0x000100ff04007986 */ /* 0x0003e8000c101d04 */
[----:B------:R1:W-:Y:S01]  /*23d0*/  STG.E.128 [R4.64+0x180], RZ ;  /* 0x000180ff04007986 */ /* 0x0003e2000c101d04 */
[----:B------:R-:W-:Y:S05]  /*23e0*/  BRA `(.L_x_258) ;  /* 0x0000415000007947 */ /* 0x000fea0003800000 */
.L_x_255:
[----:B-1----:R-:W2:Y:S01]  /*23f0*/  LDL R19, [R1+0x4] ;  /* 0x0000040001137983 */ /* 0x002ea20000100800 */
[----:B------:R-:W-:Y:S01]  /*2400*/  UIMAD UR8, UR22, -0x20, UR6 ;  /* 0xffffffe0160878a4 */ /* 0x000fe2000f8e0206 */
[----:B------:R-:W-:Y:S01]  /*2410*/  IADD3 R5, R20, 0x20, RZ ;  /* 0x0000002014057810 */ /* 0x000fe20007ffe0ff */
[----:B------:R-:W-:-:S02]  /*2420*/  IMAD.U32 R7, RZ, RZ, UR20 ;  /* 0x00000014ff077e24 */ /* 0x000fc4000f8e00ff */
[----:B------:R-:W-:Y:S02]  /*2430*/  IMAD.U32 R6, RZ, RZ, UR20 ;  /* 0x00000014ff067e24 */ /* 0x000fe4000f8e00ff */
[----:B------:R-:W-:Y:S01]  /*2440*/  ISETP.GE.AND P2, PT, R20, UR8, PT ;  /* 0x0000000814007c0c */ /* 0x000fe2000bf46270 */
[----:B------:R-:W-:Y:S01]  /*2450*/  UIMAD UR8, UR7, -0x40, UR12 ;  /* 0xffffffc0070878a4 */ /* 0x000fe2000f8e020c */
[----:B------:R-:W-:Y:S02]  /*2460*/  IMAD.MOV.U32 R18, RZ, RZ, 0x40 ;  /* 0x00000040ff127424 */ /* 0x000fe400078e00ff */
[----:B------:R-:W-:Y:S02]  /*2470*/  IMAD.MOV.U32 R244, RZ, RZ, 0x7f800000 ;  /* 0x7f800000fff47424 */ /* 0x000fe400078e00ff */
[----:B------:R-:W-:Y:S01]  /*2480*/  IMAD.WIDE.U32 R14, R18, c[0x0][0x370], RZ ;  /* 0x0000dc00120e7a25 */ /* 0x000fe200078e00ff */
[----:B------:R-:W-:-:S03]  /*2490*/  ISETP.GE.AND P1, PT, R5, UR8, PT ;  /* 0x0000000805007c0c */ /* 0x000fc6000bf26270 */
[----:B------:R-:W-:Y:S02]  /*24a0*/  IMAD R17, R18, c[0x0][0x374], RZ ;  /* 0x0000dd0012117a24 */ /* 0x000fe400078e02ff */
[----:B------:R-:W-:Y:S01]  /*24b0*/  IMAD.MOV.U32 R245, RZ, RZ, 0x7f800000 ;  /* 0x7f800000fff57424 */ /* 0x000fe200078e00ff */
[C---:B------:R-:W-:Y:S02]  /*24c0*/  @!P2 IADD3 R5, P3, R20.reuse, UR20, RZ ;  /* 0x000000141405ac10 */ /* 0x040fe4000ff7e0ff */
[----:B------:R-:W-:Y:S02]  /*24d0*/  @!P2 IADD3 R12, P0, R20, UR20, RZ ;  /* 0x00000014140cac10 */ /* 0x000fe4000ff1e0ff */
[-C--:B------:R-:W-:Y:S01]  /*24e0*/  @!P2 LEA.HI.X.SX32 R7, R7, R13.reuse, 0x1, P3 ;  /* 0x0000000d0707a211 */ /* 0x080fe200018f0eff */
[--C-:B------:R-:W-:Y:S01]  /*24f0*/  @!P2 IMAD.WIDE.U32 R8, R5, c[0x0][0x1a0], R22.reuse ;  /* 0x000068000508aa25 */ /* 0x100fe200078e0016 */
[----:B------:R-:W-:Y:S02]  /*2500*/  @!P2 LEA.HI.X.SX32 R13, R6, R13, 0x1, P0 ;  /* 0x0000000d060da211 */ /* 0x000fe400000f0eff */
[----:B------:R-:W-:Y:S01]  /*2510*/  @!P1 IADD3 R10, P0, R240, R14, RZ ;  /* 0x0000000ef00a9210 */ /* 0x000fe20007f1e0ff */
[----:B------:R-:W-:Y:S01]  /*2520*/  @!P2 IMAD R11, R7, c[0x0][0x1a0], RZ ;  /* 0x00006800070baa24 */ /* 0x000fe200078e02ff */
[----:B------:R-:W-:Y:S01]  /*2530*/  @!P2 IADD3 R14, P3, R8, UR27, RZ ;  /* 0x0000001b080eac10 */ /* 0x000fe2000ff7e0ff */
[----:B------:R-:W-:-:S04]  /*2540*/  @!P2 IMAD.WIDE.U32 R6, R12, c[0x0][0x198], R22 ;  /* 0x000066000c06aa25 */ /* 0x000fc800078e0016 */
[----:B------:R-:W-:Y:S02]  /*2550*/  @!P2 IMAD R13, R13, c[0x0][0x198], RZ ;  /* 0x000066000d0daa24 */ /* 0x000fe400078e02ff */
[----:B------:R-:W-:Y:S01]  /*2560*/  @!P2 IMAD R5, R5, c[0x0][0x1a4], R11 ;  /* 0x000069000505aa24 */ /* 0x000fe200078e020b */
[----:B------:R-:W-:Y:S01]  /*2570*/  @!P1 IADD3.X R11, R241, R15, R17, P0, !PT ;  /* 0x0000000ff10b9210 */ /* 0x000fe200007fe411 */
[----:B------:R-:W-:Y:S01]  /*2580*/  @!P2 IMAD R13, R12, c[0x0][0x19c], R13 ;  /* 0x000067000c0daa24 */ /* 0x000fe200078e020d */
[----:B------:R-:W-:Y:S01]  /*2590*/  @!P2 IADD3 R12, P0, R6, UR31, RZ ;  /* 0x0000001f060cac10 */ /* 0x000fe2000ff1e0ff */
[C---:B------:R-:W-:Y:S01]  /*25a0*/  @!P2 IMAD R6, R16.reuse, c[0x0][0x1b8], RZ ;  /* 0x00006e001006aa24 */ /* 0x040fe200078e02ff */
[----:B------:R-:W-:Y:S01]  /*25b0*/  @!P2 IADD3.X R15, R9, UR28, R5, P3, !PT ;  /* 0x0000001c090fac10 */ /* 0x000fe20009ffe405 */
[----:B------:R-:W-:Y:S01]  /*25c0*/  @!P2 IMAD R5, R16, c[0x0][0x1b0], RZ ;  /* 0x00006c001005aa24 */ /* 0x000fe200078e02ff */
[----:B------:R-:W-:Y:S01]  /*25d0*/  @!P2 IADD3.X R13, R7, UR33, R13, P0, !PT ;  /* 0x00000021070dac10 */ /* 0x000fe200087fe40d */
[C---:B------:R-:W-:Y:S01]  /*25e0*/  @!P2 IMAD R9, R4.reuse, c[0x0][0x1bc], R6 ;  /* 0x00006f000409aa24 */ /* 0x040fe200078e0206 */
[----:B------:R-:W-:Y:S01]  /*25f0*/  PLOP3.LUT P0, PT, PT, PT, UP6, 0x80, 0x0 ;  /* 0x000000000000781c */ /* 0x000fe20003f0f068 */
[----:B------:R-:W-:-:S02]  /*2600*/  @!P2 IMAD R7, R4, c[0x0][0x1b4], R5 ;  /* 0x00006d000407aa24 */ /* 0x000fc400078e0205 */
[----:B------:R-:W-:-:S04]  /*2610*/  @!P2 IMAD.WIDE.U32 R12, R4, c[0x0][0x1b0], R12 ;  /* 0x00006c00040caa25 */ /* 0x000fc800078e000c */
[----:B------:R-:W-:Y:S01]  /*2620*/  @!P2 IMAD.WIDE.U32 R14, R4, c[0x0][0x1b8], R14 ;  /* 0x00006e00040eaa25 */ /* 0x000fe200078e000e */
[----:B------:R-:W-:-:S03]  /*2630*/  @!P2 LEA R4, P3, R12, c[0x0][0x168], 0x1 ;  /* 0x00005a000c04aa11 */ /* 0x000fc600078608ff */
[----:B------:R-:W-:Y:S01]  /*2640*/  @!P2 IMAD.IADD R13, R13, 0x1, R7 ;  /* 0x000000010d0da824 */ /* 0x000fe200078e0207 */
[----:B------:R-:W-:Y:S01]  /*2650*/  @!P2 LEA R8, P5, R14, c[0x0][0x170], 0x1 ;  /* 0x00005c000e08aa11 */ /* 0x000fe200078a08ff */
        /* <DEDUP_REMOVED lines=19> */
[----:B------:R-:W-:Y:S01]  /*2790*/  UIADD3 UR18, UR20, UR12, URZ ;  /* 0x0000000c14127290 */ /* 0x000fe2000fffe03f */
[----:B------:R-:W-:Y:S01]  /*27a0*/  CS2R R126, SRZ ;  /* 0x00000000007e7805 */ /* 0x000fe2000001ff00 */
[----:B------:R-:W-:Y:S01]  /*27b0*/  CS2R R124, SRZ ;  /* 0x00000000007c7805 */ /* 0x000fe2000001ff00 */
[----:B------:R-:W-:Y:S01]  /*27c0*/  CS2R R130, SRZ ;  /* 0x0000000000827805 */ /* 0x000fe2000001ff00 */
[----:B------:R-:W-:Y:S01]  /*27d0*/  UIADD3 UR19, -UR6, 0x20, UR18 ;  /* 0x0000002006137890 */ /* 0x000fe2000fffe112 */
        /* <DEDUP_REMOVED lines=26> */
[----:B------:R-:W-:-:S02]  /*2980*/  ULDC UR9, c[0x0][0x2e8] ;  /* 0x0000ba0000097ab9 */ /* 0x000fc40000000800 */
[----:B------:R-:W-:Y:S02]  /*2990*/  UIADD3 UR20, UR20, 0x20, URZ ;  /* 0x0000002014147890 */ /* 0x000fe4000fffe03f */
[----:B------:R-:W-:Y:S02]  /*29a0*/  UIADD3 UR19, UR19, -UR9, URZ ;  /* 0x8000000913137290 */ /* 0x000fe4000fffe03f */
[----:B------:R-:W-:Y:S01]  /*29b0*/  ULDC UR10, c[0x0][0x2e4] ;  /* 0x0000b900000a7ab9 */ /* 0x000fe20000000800 */
[C---:B--2---:R-:W-:Y:S01]  /*29c0*/  IADD3 R5, R19.reuse, 0x8, RZ ;  /* 0x0000000813057810 */ /* 0x044fe20007ffe0ff */
[----:B------:R-:W-:Y:S01]  /*29d0*/  IMAD.SHL.U32 R247, R19, 0x4, RZ ;  /* 0x0000000413f77824 */ /* 0x000fe200078e00ff */
[----:B---3--:R-:W-:Y:S02]  /*29e0*/  SHF.R.S32.HI R8, RZ, 0x1f, R19 ;  /* 0x0000001fff087819 */ /* 0x008fe40000011413 */
[----:B------:R-:W-:Y:S02]  /*29f0*/  ISETP.GE.AND P6, PT, R5, UR8, PT ;  /* 0x0000000805007c0c */ /* 0x000fe4000bfc6270 */
[----:B------:R-:W-:-:S02]  /*2a00*/  @!P2 LEA.HI.X R5, R12, c[0x0][0x16c], R13, 0x1, P3 ;  /* 0x00005b000c05aa11 */ /* 0x000fc400018f0c0d */
        /* <DEDUP_REMOVED lines=63> */
[----:B------:R-:W-:Y:S01]  /*2e00*/  CS2R R20, SRZ ;  /* 0x0000000000147805 */ /* 0x000fe2000001ff00 */
[----:B------:R-:W-:Y:S01]  /*2e10*/  CS2R R18, SRZ ;  /* 0x0000000000127805 */ /* 0x000fe2000001ff00 */
[----:B------:R-:W-:Y:S01]  /*2e20*/  CS2R R12, SRZ ;  /* 0x00000000000c7805 */ /* 0x000fe2000001ff00 */
        /* <DEDUP_REMOVED lines=18> */
.L_x_263:
        /* <DEDUP_REMOVED lines=10> */
[----:B------:R-:W1:Y:S04]  /*2ff0*/  LDSM.16.M88.4 R44, [R229+0x10000] ;  /* 0x01000000e52c783b */ /* 0x000e680000000200 */
[----:B------:R-:W-:Y:S04]  /*3000*/  LDSM.16.M88.4 R48, [R3] ;  /* 0x000000000330783b */ /* 0x000fe80000000200 */
[----:B------:R-:W2:Y:S04]  /*3010*/  LDSM.16.M88.4 R52, [R230+0x10000] ;  /* 0x01000000e634783b */ /* 0x000ea80000000200 */
[----:B------:R-:W-:Y:S04]  /*3020*/  LDSM.16.M88.4 R56, [R231+0x10000] ;  /* 0x01000000e738783b */ /* 0x000fe80000000200 */
[----:B-----5:R3:W5:Y:S01]  /*3030*/  LDG.E R62, [R60.64] ;  /* 0x000000043c3e7981 */ /* 0x020762000c1e1900 */
[C---:B-1----:R-:W-:Y:S03]  /*3040*/  HMMA.16816.F32 R4, R8.reuse, R44, RZ ;  /* 0x0000002c0804723c */ /* 0x042fe600000018ff */
[----:B---3--:R1:W5:Y:S05]  /*3050*/  LDG.E R60, [R60.64+0x20] ;  /* 0x000020043c3c7981 */ /* 0x00836a000c1e1900 */
[----:B------:R-:W-:Y:S01]  /*3060*/  HMMA.16816.F32 R8, R8, R46, RZ ;  /* 0x0000002e0808723c */ /* 0x000fe200000018ff */
[----:B------:R-:W3:Y:S11]  /*3070*/  LDSM.16.M88.4 R44, [R228] ;  /* 0x00000000e42c783b */ /* 0x000ef60000000200 */
[----:B------:R-:W-:Y:S04]  /*3080*/  @!UPT UIADD3 URZ, URZ, URZ, URZ ;  /* 0x0000003f3f3ff290 */ /* 0x000fe8000fffe03f */
[C---:B--2---:R-:W-:Y:S08]  /*3090*/  HMMA.16816.F32 R4, R48.reuse, R52, R4 ;  /* 0x000000343004723c */ /* 0x044ff00000001804 */
[----:B------:R-:W-:Y:S01]  /*30a0*/  HMMA.16816.F32 R8, R48, R54, R8 ;  /* 0x000000363008723c */ /* 0x000fe20000001808 */
[----:B------:R-:W-:Y:S04]  /*30b0*/  LDSM.16.M88.4 R48, [R227] ;  /* 0x00000000e330783b */ /* 0x000fe80000000200 */
[----:B------:R-:W2:Y:S11]  /*30c0*/  LDSM.16.M88.4 R52, [R232+0x10000] ;  /* 0x01000000e834783b */ /* 0x000eb60000000200 */
        /* <DEDUP_REMOVED lines=49> */
[----:B------:R-:W-:Y:S11]  /*33e0*/  HMMA.16816.F32 R8, R44, R58, R8 ;  /* 0x0000003a2c08723c */ /* 0x000ff60000001808 */
[----:B------:R-:W-:Y:S05]  /*33f0*/  @!UPT UIADD3 URZ, URZ, URZ, URZ ;  /* 0x0000003f3f3ff290 */ /* 0x000fea000fffe03f */
[C---:B--2---:R-:W-:Y:S08]  /*3400*/  HMMA.16816.F32 R4, R48.reuse, R52, R4 ;  /* 0x000000343004723c */ /* 0x044ff00000001804 */
[----:B------:R-:W-:Y:S01]  /*3410*/  HMMA.16816.F32 R8, R48, R54, R8 ;  /* 0x000000363008723c */ /* 0x000fe20000001808 */
[----:B------:R-:W-:-:S07]  /*3420*/  @!P0 BRA `(.L_x_259) ;  /* 0x0000009000008947 */ /* 0x000fce0003800000 */
[----:B-1----:R-:W-:Y:S01]  /*3430*/  UIADD3 UR11, UR10, UR18, -UR6 ;  /* 0x000000120a0b7290 */ /* 0x002fe2000fffe806 */
[----:B------:R-:W-:Y:S01]  /*3440*/  IMAD.U32 R44, RZ, RZ, UR20 ;  /* 0x00000014ff2c7e24 */ /* 0x000fe2000f8e00ff */
[----:B------:R-:W-:Y:S04]  /*3450*/  UIADD3 UR8, UR9, 0x40, URZ ;  /* 0x0000004009087890 */ /* 0x000fe8000fffe03f */
[----:B------:R-:W-:Y:S01]  /*3460*/  UISETP.GE.AND UP0, UPT, UR8, UR11, UPT ;  /* 0x0000000b0800728c */ /* 0x000fe2000bf06270 */
[----:B------:R-:W-:Y:S02]  /*3470*/  ISETP.LT.AND P0, PT, R44, UR6, PT ;  /* 0x000000062c007c0c */ /* 0x000fe4000bf01270 */
[----:B------:R-:W-:Y:S03]  /*3480*/  UMOV UR8, UR10 ;  /* 0x0000000a00087c82 */ /* 0x000fe60008000000 */
[----:B------:R-:W-:Y:S11]  /*3490*/  PLOP3.LUT P1, PT, PT, PT, UP0, 0x80, 0x0 ;  /* 0x000000000000781c */ /* 0x000ff60003f2f008 */
[----:B------:R-:W-:Y:S02]  /*34a0*/  @!UPT UIADD3 URZ, URZ, URZ, URZ ;  /* 0x0000003f3f3ff290 */ /* 0x000fe4000fffe03f */
[----:B------:R-:W-:-:S05]  /*34b0*/  @!P1 BRA P0, `(.L_x_260) ;  /* 0x000002d000009947 */ /* 0x000fca0000000000 */
.L_x_259:
[----:B-1----:R-:W2:Y:S01]  /*34c0*/  LDL R44, [R1+0x4] ;  /* 0x00000400012c7983 */ /* 0x002ea20000100800 */
[----:B------:R-:W-:Y:S02]  /*34d0*/  UIADD3 UR11, UR6, 0x1, -UR12 ;  /* 0x00000001060b7890 */ /* 0x000fe4000fffe80c */
[----:B------:R-:W-:Y:S01]  /*34e0*/  UIADD3 UR10, -UR8, UR6, -UR12 ;  /* 0x00000006080a7290 */ /* 0x000fe2000fffe90c */
[----:B------:R-:W3:Y:S01]  /*34f0*/  LDL R47, [R1+0x8] ;  /* 0x00000800012f7983 */ /* 0x000ee20000100800 */
[----:B--2---:R-:W-:Y:S01]  /*3500*/  IADD3 R45, R44, UR9, RZ ;  /* 0x000000092c2d7c10 */ /* 0x004fe2000fffe0ff */
[----:B------:R-:W-:Y:S01]  /*3510*/  UIADD3 UR9, UR11, UR39, URZ ;  /* 0x000000270b097290 */ /* 0x000fe2000fffe03f */
[----:B------:R-:W-:Y:S02]  /*3520*/  IMAD.U32 R44, RZ, RZ, UR22 ;  /* 0x00000016ff2c7e24 */ /* 0x000fe4000f8e00ff */
[C---:B------:R-:W-:Y:S02]  /*3530*/  IADD3 R46, R45.reuse, UR10, RZ ;  /* 0x0000000a2d2e7c10 */ /* 0x040fe4000fffe0ff */
[C---:B------:R-:W-:Y:S01]  /*3540*/  IADD3 R51, R45.reuse, 0x8, RZ ;  /* 0x000000082d337810 */ /* 0x040fe20007ffe0ff */
[----:B---3--:R-:W-:Y:S01]  /*3550*/  IMAD R44, R44, 0x20, R47 ;  /* 0x000000202c2c7824 */ /* 0x008fe200078e022f */
[----:B------:R-:W-:Y:S02]  /*3560*/  IADD3 R50, R45, UR9, RZ ;  /* 0x000000092d327c10 */ /* 0x000fe4000fffe0ff */
[----:B------:R-:W-:Y:S02]  /*3570*/  IMNMX R46, RZ, R46, !PT ;  /* 0x0000002eff2e7217 */ /* 0x000fe40007800200 */
[C---:B------:R-:W-:Y:S01]  /*3580*/  IADD3 R45, R51.reuse, UR10, RZ ;  /* 0x0000000a332d7c10 */ /* 0x040fe2000fffe0ff */
[----:B------:R-:W-:Y:S01]  /*3590*/  UMOV UR10, UR8 ;  /* 0x00000008000a7c82 */ /* 0x000fe20008000000 */
[----:B------:R-:W-:Y:S02]  /*35a0*/  IMNMX R50, R50, UR6, PT ;  /* 0x0000000632327c17 */ /* 0x000fe4000b800200 */
[C---:B------:R-:W-:Y:S02]  /*35b0*/  ISETP.GE.AND P0, PT, R44.reuse, R46, PT ;  /* 0x0000002e2c00720c */ /* 0x040fe40003f06270 */
[C---:B------:R-:W-:Y:S02]  /*35c0*/  IADD3 R49, R44.reuse, 0x1, RZ ;  /* 0x000000012c317810 */ /* 0x040fe40007ffe0ff */
[C---:B------:R-:W-:Y:S02]  /*35d0*/  IADD3 R48, R44.reuse, 0x8, RZ ;  /* 0x000000082c307810 */ /* 0x040fe40007ffe0ff */
[C---:B------:R-:W-:Y:S02]  /*35e0*/  IADD3 R47, R44.reuse, 0x9, RZ ;  /* 0x000000092c2f7810 */ /* 0x040fe40007ffe0ff */
[----:B------:R-:W-:Y:S02]  /*35f0*/  IMNMX R45, RZ, R45, !PT ;  /* 0x0000002dff2d7217 */ /* 0x000fe40007800200 */
[----:B------:R-:W-:Y:S02]  /*3600*/  IADD3 R51, R51, UR9, RZ ;  /* 0x0000000933337c10 */ /* 0x000fe4000fffe0ff */
[----:B------:R-:W-:Y:S02]  /*3610*/  ISETP.GE.OR P0, PT, R44, R50, !P0 ;  /* 0x000000322c00720c */ /* 0x000fe40004706670 */
[-C--:B------:R-:W-:Y:S02]  /*3620*/  ISETP.GE.AND P6, PT, R49, R46.reuse, PT ;  /* 0x0000002e3100720c */ /* 0x080fe40003fc6270 */
[-C--:B------:R-:W-:Y:S02]  /*3630*/  ISETP.GE.AND P5, PT, R48, R46.reuse, PT ;  /* 0x0000002e3000720c */ /* 0x080fe40003fa6270 */
[----:B------:R-:W-:Y:S02]  /*3640*/  ISETP.GE.AND P4, PT, R47, R46, PT ;  /* 0x0000002e2f00720c */ /* 0x000fe40003f86270 */
[-C--:B------:R-:W-:Y:S02]  /*3650*/  ISETP.GE.AND P3, PT, R44, R45.reuse, PT ;  /* 0x0000002d2c00720c */ /* 0x080fe40003f66270 */
[-C--:B------:R-:W-:Y:S02]  /*3660*/  ISETP.GE.AND P2, PT, R49, R45.reuse, PT ;  /* 0x0000002d3100720c */ /* 0x080fe40003f46270 */
[-C--:B------:R-:W-:Y:S02]  /*3670*/  ISETP.GE.AND P1, PT, R48, R45.reuse, PT ;  /* 0x0000002d3000720c */ /* 0x080fe40003f26270 */
[----:B------:R-:W-:Y:S02]  /*3680*/  FSEL R4, R4, -INF , !P0 ;  /* 0xff80000004047808 */ /* 0x000fe40004000000 */
[----:B------:R-:W-:Y:S02]  /*3690*/  ISETP.GE.AND P0, PT, R47, R45, PT ;  /* 0x0000002d2f00720c */ /* 0x000fe40003f06270 */
[----:B------:R-:W-:Y:S02]  /*36a0*/  IMNMX R45, R51, UR6, PT ;  /* 0x00000006332d7c17 */ /* 0x000fe4000b800200 */
[-C--:B------:R-:W-:Y:S02]  /*36b0*/  ISETP.GE.OR P6, PT, R49, R50.reuse, !P6 ;  /* 0x000000323100720c */ /* 0x080fe400077c6670 */
[-C--:B------:R-:W-:Y:S02]  /*36c0*/  ISETP.GE.OR P5, PT, R48, R50.reuse, !P5 ;  /* 0x000000323000720c */ /* 0x080fe40006fa6670 */
[----:B------:R-:W-:Y:S02]  /*36d0*/  ISETP.GE.OR P4, PT, R47, R50, !P4 ;  /* 0x000000322f00720c */ /* 0x000fe40006786670 */
[-C--:B------:R-:W-:Y:S02]  /*36e0*/  ISETP.GE.OR P3, PT, R44, R45.reuse, !P3 ;  /* 0x0000002d2c00720c */ /* 0x080fe40005f66670 */
[-C--:B------:R-:W-:Y:S02]  /*36f0*/  ISETP.GE.OR P2, PT, R49, R45.reuse, !P2 ;  /* 0x0000002d3100720c */ /* 0x080fe40005746670 */
[-C--:B------:R-:W-:Y:S02]  /*3700*/  ISETP.GE.OR P1, PT, R48, R45.reuse, !P1 ;  /* 0x0000002d3000720c */ /* 0x080fe40004f26670 */
[----:B------:R-:W-:Y:S02]  /*3710*/  ISETP.GE.OR P0, PT, R47, R45, !P0 ;  /* 0x0000002d2f00720c */ /* 0x000fe40004706670 */
[----:B------:R-:W-:Y:S02]  /*3720*/  FSEL R5, R5, -INF , !P6 ;  /* 0xff80000005057808 */ /* 0x000fe40007000000 */
[----:B------:R-:W-:Y:S02]  /*3730*/  FSEL R8, R8, -INF , !P5 ;  /* 0xff80000008087808 */ /* 0x000fe40006800000 */
[----:B------:R-:W-:Y:S02]  /*3740*/  FSEL R9, R9, -INF , !P4 ;  /* 0xff80000009097808 */ /* 0x000fe40006000000 */
[----:B------:R-:W-:Y:S02]  /*3750*/  FSEL R6, R6, -INF , !P3 ;  /* 0xff80000006067808 */ /* 0x000fe40005800000 */
[----:B------:R-:W-:Y:S02]  /*3760*/  FSEL R7, R7, -INF , !P2 ;  /* 0xff80000007077808 */ /* 0x000fe40005000000 */
[----:B------:R-:W-:Y:S02]  /*3770*/  FSEL R10, R10, -INF , !P1 ;  /* 0xff8000000a0a7808 */ /* 0x000fe40004800000 */
[----:B------:R-:W-:Y:S02]  /*3780*/  FSEL R11, R11, -INF , !P0 ;  /* 0xff8000000b0b7808 */ /* 0x000fe40004000000 */
.L_x_260:
        /* <DEDUP_REMOVED lines=13> */
[----:B------:R-:W-:Y:S10]  /*3860*/  MUFU.EX2 R58, R5 ;  /* 0x00000005003a7308 */ /* 0x000ff40000000800 */
[----:B------:R-:W-:Y:S01]  /*3870*/  MUFU.EX2 R55, R8 ;  /* 0x0000000800377308 */ /* 0x000fe20000000800 */
[----:B-1----:R-:W-:Y:S05]  /*3880*/  FMUL.FTZ R4, R245, 1.4426950216293334961 ;  /* 0x3fb8aa3bf5047820 */ /* 0x002fea0000410000 */
[----:B------:R-:W-:Y:S04]  /*3890*/  FSEL R4, R4, RZ, P0 ;  /* 0x000000ff04047208 */ /* 0x000fe80000000000 */
[----:B------:R-:W-:Y:S01]  /*38a0*/  MUFU.EX2 R54, R44 ;  /* 0x0000002c00367308 */ /* 0x000fe20000000800 */
[--C-:B------:R-:W-:Y:S02]  /*38b0*/  FFMA.FTZ R7, R7, c[0x0][0x23c], -R4.reuse ;  /* 0x00008f0007077a23 */ /* 0x100fe40000010804 */
[--C-:B------:R-:W-:Y:S02]  /*38c0*/  FFMA.FTZ R6, R6, c[0x0][0x23c], -R4.reuse ;  /* 0x00008f0006067a23 */ /* 0x100fe40000010804 */
[--C-:B------:R-:W-:Y:S05]  /*38d0*/  FFMA.FTZ R10, R10, c[0x0][0x23c], -R4.reuse ;  /* 0x00008f000a0a7a23 */ /* 0x100fea0000010804 */
[----:B------:R-:W-:Y:S01]  /*38e0*/  MUFU.EX2 R56, R7 ;  /* 0x0000000700387308 */ /* 0x000fe20000000800 */
[----:B------:R-:W-:Y:S09]  /*38f0*/  FFMA.FTZ R4, R11, c[0x0][0x23c], -R4 ;  /* 0x00008f000b047a23 */ /* 0x000ff20000010804 */
[----:B------:R-:W-:Y:S10]  /*3900*/  MUFU.EX2 R57, R6 ;  /* 0x0000000600397308 */ /* 0x000ff40000000800 */
[----:B------:R-:W-:Y:S10]  /*3910*/  MUFU.EX2 R53, R10 ;  /* 0x0000000a00357308 */ /* 0x000ff40000000800 */
[----:B------:R-:W1:Y:S02]  /*3920*/  MUFU.EX2 R52, R4 ;  /* 0x0000000400347308 */ /* 0x000e640000000800 */
[----:B-1----:R-:W-:Y:S02]  /*3930*/  F2FP.PACK_AB R4, R52, R53 ;  /* 0x000000353404723e */ /* 0x002fe400000000ff */
[----:B------:R-:W-:Y:S02]  /*3940*/  F2FP.PACK_AB R7, R58, R59 ;  /* 0x0000003b3a07723e */ /* 0x000fe400000000ff */
[----:B------:R-:W-:Y:S02]  /*3950*/  F2FP.PACK_AB R6, R56, R57 ;  /* 0x000000393806723e */ /* 0x000fe400000000ff */
[----:B------:R-:W-:Y:S01]  /*3960*/  F2FP.PACK_AB R5, R54, R55 ;  /* 0x000000373605723e */ /* 0x000fe200000000ff */
[----:B------:R-:W-:Y:S06]  /*3970*/  STS [R249+0x15000], R7 ;  /* 0x01500007f9007388 */ /* 0x000fec0000000800 */
[----:B------:R-:W-:Y:S06]  /*3980*/  STS [R252+0x15000], R6 ;  /* 0x01500006fc007388 */ /* 0x000fec0000000800 */
        /* <DEDUP_REMOVED lines=165> */
.L_x_261:
        /* <DEDUP_REMOVED lines=47> */
[CC--:B------:R-:W-:Y:S01]  /*46d0*/  LEA R198, P1, R205.reuse, R238.reuse, 0x2 ;  /* 0x000000eecdc67211 */ /* 0x0c0fe200078210ff */
[C---:B------:R-:W-:Y:S01]  /*46e0*/  IMAD R206, R248.reuse, 0x28, RZ ;  /* 0x00000028f8ce7824 */ /* 0x040fe200078e02ff */
        /* <DEDUP_REMOVED lines=16> */
[C---:B------:R-:W-:Y:S03]  /*47f0*/  IMAD.SHL.U32 R203, R248.reuse, 0x20, RZ ;  /* 0x00000020f8cb7824 */ /* 0x040fe600078e00ff */
[-C--:B--2---:R-:W-:Y:S01]  /*4800*/  LEA R4, P0, R201, R238.reuse, 0x2 ;  /* 0x000000eec9047211 */ /* 0x084fe200078010ff */
[C---:B------:R-:W-:Y:S01]  /*4810*/  IMAD R202, R248.reuse, 0x30, RZ ;  /* 0x00000030f8ca7824 */ /* 0x040fe200078e02ff */
[-C--:B------:R-:W-:Y:S01]  /*4820*/  LEA R200, P1, R203, R238.reuse, 0x2 ;  /* 0x000000eecbc87211 */ /* 0x080fe200078210ff */
[----:B------:R-:W-:Y:S01]  /*4830*/  IMAD R248, R248, 0x38, RZ ;  /* 0x00000038f8f87824 */ /* 0x000fe200078e02ff */
[-C--:B---3--:R-:W-:Y:S02]  /*4840*/  LEA.HI.X.SX32 R5, R201, R239.reuse, 0x2, P0 ;  /* 0x000000efc9057211 */ /* 0x088fe400000f16ff */
[CC--:B----4-:R-:W-:Y:S02]  /*4850*/  LEA R198, P0, R206.reuse, R238.reuse, 0x2 ;  /* 0x000000eecec67211 */ /* 0x0d0fe400078010ff */
[-C--:B------:R-:W-:Y:S01]  /*4860*/  LEA.HI.X.SX32 R201, R203, R239.reuse, 0x2, P1 ;  /* 0x000000efcbc97211 */ /* 0x080fe200008f16ff */
[----:B------:R1:W-:Y:S01]  /*4870*/  RED.E.ADD.F32.FTZ.RN.STRONG.GPU [R4.64], R7 ;  /* 0x000000070400798e */ /* 0x0003e2000c10e784 */
[-C--:B------:R-:W-:Y:S02]  /*4880*/  LEA.HI.X.SX32 R199, R206, R239.reuse, 0x2, P0 ;  /* 0x000000efcec77211 */ /* 0x080fe400000f16ff */
[-C--:B------:R-:W-:Y:S01]  /*4890*/  LEA R6, P0, R248, R238.reuse, 0x2 ;  /* 0x000000eef8067211 */ /* 0x080fe200078010ff */
[----:B------:R-:W-:Y:S04]  /*48a0*/  RED.E.ADD.F32.FTZ.RN.STRONG.GPU [R200.64], R8 ;  /* 0x00000008c800798e */ /* 0x000fe8000c10e784 */
[----:B------:R2:W-:Y:S01]  /*48b0*/  RED.E.ADD.F32.FTZ.RN.STRONG.GPU [R198.64], R9 ;  /* 0x00000009c600798e */ /* 0x0005e2000c10e784 */
[-C--:B-1----:R-:W-:Y:S02]  /*48c0*/  LEA R4, P1, R202, R238.reuse, 0x2 ;  /* 0x000000eeca047211 */ /* 0x082fe400078210ff */
        /* <DEDUP_REMOVED lines=257> */
.L_x_262:
[----:B------:R-:W-:Y:S02]  /*58e0*/  UISETP.GT.AND UP0, UPT, UR7, UR17, UPT ;  /* 0x000000110700728c */ /* 0x000fe4000bf04270 */
[----:B------:R-:W-:Y:S04]  /*58f0*/  UIADD3 UR7, UR7, -0x1, URZ ;  /* 0xffffffff07077890 */ /* 0x000fe8000fffe03f */
[----:B------:R-:W-:Y:S11]  /*5900*/  PLOP3.LUT P0, PT, PT, PT, UP0, 0x80, 0x0 ;  /* 0x000000000000781c */ /* 0x000ff60003f0f008 */
[----:B------:R-:W-:Y:S02]  /*5910*/  @!UPT UIADD3 URZ, URZ, URZ, URZ ;  /* 0x0000003f3f3ff290 */ /* 0x000fe4000fffe03f */
[----:B------:R-:W-:-:S05]  /*5920*/  @P0 BRA `(.L_x_263) ;  /* 0xffffd62000000947 */ /* 0x000fca000383ffff */
[----:B------:R-:W2:Y:S01]  /*5930*/  LDL R48, [R1] ;  /* 0x0000000001307983 */ /* 0x000ea20000100800 */
[----:B------:R-:W-:Y:S01]  /*5940*/  F2FP.PACK_AB R47, R13, R12 ;  /* 0x0000000c0d2f723e */ /* 0x000fe200000000ff */
        /* <DEDUP_REMOVED lines=60> */
[----:B-1----:R-:W-:Y:S01]  /*5d10*/  FMUL.FTZ R5, R125, c[0x0][0x2e0] ;  /* 0x0000b8007d057a20 */ /* 0x002fe20000410000 */
        /* <DEDUP_REMOVED lines=47> */
[----:B------:R-:W-:Y:S02]  /*6010*/  UIMAD UR11, UR21, UR11, UR7 ;  /* 0x0000000b150b72a4 */ /* 0x000fe4000f8e0207 */
[----:B------:R-:W-:Y:S02]  /*6020*/  ULDC.64 UR12, c[0x0][0x388] ;  /* 0x0000e200000c7ab9 */ /* 0x000fe40000000a00 */
[----:B------:R-:W-:Y:S02]  /*6030*/  UIADD3 UR9, UR9, UR11, URZ ;  /* 0x0000000b09097290 */ /* 0x000fe4000fffe03f */
[----:B------:R-:W-:-:S02]  /*6040*/  UIMAD UR7, UR58, UR12, URZ ;  /* 0x0000000c3a0772a4 */ /* 0x000fc4000f8e023f */
[----:B------:R-:W-:Y:S02]  /*6050*/  UIMAD.WIDE.U32 UR8, UR30, UR12, UR8 ;  /* 0x0000000c1e0872a5 */ /* 0x000fe4000f8e0008 */
[----:B------:R-:W-:-:S04]  /*6060*/  UIMAD UR7, UR30, UR13, UR7 ;  /* 0x0000000d1e0772a4 */ /* 0x000fc8000f8e0207 */
[----:B------:R-:W-:Y:S02]  /*6070*/  UIADD3 UR15, UR9, UR7, URZ ;  /* 0x00000007090f7290 */ /* 0x000fe4000fffe03f */
[----:B------:R-:W-:Y:S02]  /*6080*/  UMOV UR14, UR8 ;  /* 0x00000008000e7c82 */ /* 0x000fe40008000000 */
.L_x_264:
        /* <DEDUP_REMOVED lines=16> */
.L_x_265:
        /* <DEDUP_REMOVED lines=58> */
[----:B------:R1:W-:Y:S02]  /*6530*/  STG.E.128 [R4.64+0x180], R24 ;  /* 0x0001801804007986 */ /* 0x0003e4000c101d04 */
.L_x_258:
[----:B------:R-:W-:Y:S05]  /*6540*/  BSYNC B0 ;  /* 0x0000000000007941 */ /* 0x000fea0003800000 */
.L_x_250:
        /* <DEDUP_REMOVED lines=12> */
.L_x_266:
[----:B------:R-:W-:Y:S05]  /*6610*/  EXIT ;  /* 0x000000000000794d */ /* 0x000fea0003800000 */
.L_x_268:
        /* <DEDUP_REMOVED lines=14> */
.L_x_2006:


//--------------------- .text._ZN5flash44flash_bwd_dq_dk_dv_loop_seqk_parallel_kernelI23Flash_bwd_kernel_traitsILi256ELi64ELi32ELi8ELi4ELi1ELi2ELb1ELb1EN7cutlass6half_tE19Flash_kernel_traitsILi256ELi64ELi32ELi8ES3_EELb0ELb0ELb1ELb0ELb0ELb1ELb1EEEvNS_16Flash_bwd_paramsE --------------------------
	.section	.text._ZN5flash44flash_bwd_dq_dk_dv_loop_seqk_parallel_kernelI23Flash_bwd_kernel_traitsILi256ELi64ELi32ELi8ELi4ELi1ELi2ELb1ELb1EN7cutlass6half_tE19Flash_kernel_traitsILi256ELi64ELi32ELi8ES3_EELb0ELb0ELb1ELb0ELb0ELb1ELb1EEEvNS_16Flash_bwd_paramsE,"ax",@progbits
	.sectioninfo	@"SHI_REGISTERS=255"
	.align	128
        .global         _ZN5flash44flash_bwd_dq_dk_dv_loop_seqk_parallel_kernelI23Flash_bwd_kernel_traitsILi256ELi64ELi32ELi8ELi4ELi1ELi2ELb1ELb1EN7cutlass6half_tE19Flash_kernel_traitsILi256ELi64ELi32ELi8ES3_EELb0ELb0ELb1ELb0ELb0ELb1ELb1EEEvNS_16Flash_bwd_paramsE
        .type           _ZN5flash44flash_bwd_dq_dk_dv_loop_seqk_parallel_kernelI23Flash_bwd_kernel_traitsILi256ELi64ELi32ELi8ELi4ELi1ELi2ELb1ELb1EN7cutlass6half_tE19Flash_kernel_traitsILi256ELi64ELi32ELi8ES3_EELb0ELb0ELb1ELb0ELb0ELb1ELb1EEEvNS_16Flash_bwd_paramsE,@function
        .size           _ZN5flash44flash_bwd_dq_dk_dv_loop_seqk_parallel_kernelI23Flash_bwd_kernel_traitsILi256ELi64ELi32ELi8ELi4ELi1ELi2ELb1ELb1EN7cutlass6half_tE19Flash_kernel_traitsILi256ELi64ELi32ELi8ES3_EELb0ELb0ELb1ELb0ELb0ELb1ELb1EEEvNS_16Flash_bwd_paramsE,(.L_x_2007 - _ZN5flash44flash_bwd_dq_dk_dv_loop_seqk_parallel_kernelI23Flash_bwd_kernel_traitsILi256ELi64ELi32ELi8ELi4ELi1ELi2ELb1ELb1EN7cutlass6half_tE19Flash_kernel_traitsILi256ELi64ELi32ELi8ES3_EELb0ELb0ELb1ELb0ELb0ELb1ELb1EEEvNS_16Flash_bwd_paramsE)
        .other          _ZN5flash44flash_bwd_dq_dk_dv_loop_seqk_parallel_kernelI23Flash_bwd_kernel_traitsILi256ELi64ELi32ELi8ELi4ELi1ELi2ELb1ELb1EN7cutlass6half_tE19Flash_kernel_traitsILi256ELi64ELi32ELi8ES3_EELb0ELb0ELb1ELb0ELb0ELb1ELb1EEEvNS_16Flash_bwd_paramsE,@"STO_CUDA_ENTRY STV_DEFAULT"
_ZN5flash44flash_bwd_dq_dk_dv_loop_seqk_parallel_kernelI23Flash_bwd_kernel_traitsILi256ELi64ELi32ELi8ELi4ELi1ELi2ELb1ELb1EN7cutlass6half_tE19Flash_kernel_traitsILi256ELi64ELi32ELi8ES3_EELb0ELb0ELb1ELb0ELb0ELb1ELb1EEEvNS_16Flash_bwd_paramsE:
.text._ZN5flash44flash_bwd_dq_dk_dv_loop_seqk_parallel_kernelI23Flash_bwd_kernel_traitsILi256ELi64ELi32ELi8ELi4ELi1ELi2ELb1ELb1EN7cutlass6half_tE19Flash_kernel_traitsILi256ELi64ELi32ELi8ES3_EELb0ELb0ELb1ELb0ELb0ELb1ELb1EEEvNS_16Flash_bwd_paramsE:
        /* <DEDUP_REMOVED lines=210> */
.L_x_287:
        /* <DEDUP_REMOVED lines=53> */
.L_x_269:
        /* <DEDUP_REMOVED lines=67> */
.L_x_271:
        /* <DEDUP_REMOVED lines=18> */
.L_x_272:
        /* <DEDUP_REMOVED lines=68> */
.L_x_273:
[----:B------:R-:W-:Y:S02]  /*1a00*/  UMOV UR13, UR49 ;  /* 0x00000031000d7c82 */ /* 0x000fe40008000000 */
.L_x_274:
        /* <DEDUP_REMOVED lines=101> */
.L_x_276:
        /* <DEDUP_REMOVED lines=16> */
.L_x_277:
        /* <DEDUP_REMOVED lines=41> */
.L_x_275:
        /* <DEDUP_REMOVED lines=182> */
.L_x_283:
[----:B------:R-:W0:Y:S01]  /*2f50*/  LDGDEPBAR ;  /* 0x00000000000079af */ /* 0x000e220000000000 */
[----:B------:R-:W-:Y:S02]  /*2f60*/  USHF.L.U32 UR9, UR7, 0x6, URZ ;  /* 0x0000000607097899 */ /* 0x000fe4000800063f */
[----:B------:R-:W-:Y:S02]  /*2f70*/  ULDC UR8, c[0x0][0x2e4] ;  /* 0x0000b90000087ab9 */ /* 0x000fe40000000800 */
[----:B------:R-:W-:Y:S01]  /*2f80*/  UISETP.GE.AND UP0, UPT, UR9, UR19, UPT ;  /* 0x000000130900728c */ /* 0x000fe2000bf06270 */
[----:B------:R-:W-:Y:S04]  /*2f90*/  DEPBAR.LE SB0, 0x0 ;  /* 0x000080000000791a */ /* 0x000fe80000000000 */
[----:B------:R-:W-:Y:S06]  /*2fa0*/  BAR.SYNC.DEFER_BLOCKING 0x0 ;  /* 0x0000000000007b1d */ /* 0x000fec0000010000 */
[----:B-1----:R-:W-:Y:S04]  /*2fb0*/  LDSM.16.M88.4 R8, [R2] ;  /* 0x000000000208783b */ /* 0x002fe80000000200 */
[----:B------:R-:W1:Y:S04]  /*2fc0*/  LDSM.16.M88.4 R44, [R229+0x10000] ;  /* 0x01000000e52c783b */ /* 0x000e680000000200 */
[----:B------:R-:W-:Y:S04]  /*2fd0*/  LDSM.16.M88.4 R48, [R3] ;  /* 0x000000000330783b */ /* 0x000fe80000000200 */
[----:B------:R-:W2:Y:S04]  /*2fe0*/  LDSM.16.M88.4 R52, [R230+0x10000] ;  /* 0x01000000e634783b */ /* 0x000ea80000000200 */
[----:B------:R-:W-:Y:S04]  /*2ff0*/  LDSM.16.M88.4 R56, [R228] ;  /* 0x00000000e438783b */ /* 0x000fe80000000200 */
[----:B------:R-:W3:Y:S04]  /*3000*/  LDSM.16.M88.4 R60, [R231+0x10000] ;  /* 0x01000000e73c783b */ /* 0x000ee80000000200 */
[----:B------:R-:W-:Y:S01]  /*3010*/  LDSM.16.M88.4 R64, [R232+0x10000] ;  /* 0x01000000e840783b */ /* 0x000fe20000000200 */
[C---:B-1----:R-:W-:Y:S08]  /*3020*/  HMMA.16816.F32 R4, R8.reuse, R44, RZ ;  /* 0x0000002c0804723c */ /* 0x042ff000000018ff */
[----:B------:R-:W-:Y:S01]  /*3030*/  HMMA.16816.F32 R8, R8, R46, RZ ;  /* 0x0000002e0808723c */ /* 0x000fe200000018ff */
[----:B------:R-:W1:Y:S11]  /*3040*/  LDSM.16.M88.4 R44, [R227] ;  /* 0x00000000e32c783b */ /* 0x000e760000000200 */
[----:B------:R-:W-:Y:S04]  /*3050*/  @!UPT UIADD3 URZ, URZ, URZ, URZ ;  /* 0x0000003f3f3ff290 */ /* 0x000fe8000fffe03f */
        /* <DEDUP_REMOVED lines=8> */
[C---:B-1----:R-:W-:Y:S08]  /*30e0*/  HMMA.16816.F32 R4, R44.reuse, R64, R4 ;  /* 0x000000402c04723c */ /* 0x042ff00000001804 */
[----:B------:R-:W-:Y:S01]  /*30f0*/  HMMA.16816.F32 R8, R44, R66, R8 ;  /* 0x000000422c08723c */ /* 0x000fe20000001808 */
[----:B------:R-:W-:Y:S04]  /*3100*/  LDSM.16.M88.4 R44, [R228+0x2000] ;  /* 0x00200000e42c783b */ /* 0x000fe80000000200 */
[----:B------:R-:W1:Y:S11]  /*3110*/  LDSM.16.M88.4 R64, [R231+0x11000] ;  /* 0x01100000e740783b */ /* 0x000e760000000200 */
[C---:B--2---:R-:W-:Y:S08]  /*3120*/  HMMA.16816.F32 R4, R48.reuse, R52, R4 ;  /* 0x000000343004723c */ /* 0x044ff00000001804 */
[----:B------:R-:W-:Y:S01]  /*3130*/  HMMA.16816.F32 R8, R48, R54, R8 ;  /* 0x000000363008723c */ /* 0x000fe20000001808 */
[----:B------:R-:W-:Y:S04]  /*3140*/  LDSM.16.M88.4 R48, [R227+0x2000] ;  /* 0x00200000e330783b */ /* 0x000fe80000000200 */
[----:B------:R-:W2:Y:S11]  /*3150*/  LDSM.16.M88.4 R52, [R232+0x11000] ;  /* 0x01100000e834783b */ /* 0x000eb60000000200 */
[C---:B---3--:R-:W-:Y:S08]  /*3160*/  HMMA.16816.F32 R4, R56.reuse, R60, R4 ;  /* 0x0000003c3804723c */ /* 0x048ff00000001804 */
[----:B------:R-:W-:Y:S01]  /*3170*/  HMMA.16816.F32 R8, R56, R62, R8 ;  /* 0x0000003e3808723c */ /* 0x000fe20000001808 */
[----:B------:R-:W-:Y:S06]  /*3180*/  LDSM.16.M88.4 R60, [R229+0x12000] ;  /* 0x01200000e53c783b */ /* 0x000fec0000000200 */
[----:B------:R-:W-:Y:S05]  /*3190*/  IADD3 R56, P0, R247, UR16, RZ ;  /* 0x00000010f7387c10 */ /* 0x000fea000ff1e0ff */
[----:B------:R-:W-:Y:S02]  /*31a0*/  IADD3.X R57, R246, UR15, RZ, P0, !PT ;  /* 0x0000000ff6397c10 */ /* 0x000fe400087fe4ff */
[----:B------:R-:W-:Y:S02]  /*31b0*/  PLOP3.LUT P0, PT, PT, PT, UP0, 0x80, 0x0 ;  /* 0x000000000000781c */ /* 0x000fe40003f0f008 */
[C---:B-1----:R-:W-:Y:S01]  /*31c0*/  HMMA.16816.F32 R4, R44.reuse, R64, R4 ;  /* 0x000000402c04723c */ /* 0x042fe20000001804 */
[----:B-----5:R1:W5:Y:S04]  /*31d0*/  LDG.E R69, [R56.64] ;  /* 0x0000000438457981 */ /* 0x020368000c1e1900 */
[----:B------:R1:W5:Y:S03]  /*31e0*/  LDG.E R68, [R56.64+0x20] ;  /* 0x0000200438447981 */ /* 0x000366000c1e1900 */
[----:B------:R-:W-:Y:S01]  /*31f0*/  HMMA.16816.F32 R8, R44, R66, R8 ;  /* 0x000000422c08723c */ /* 0x000fe20000001808 */
[----:B------:R-:W-:Y:S04]  /*3200*/  LDSM.16.M88.4 R44, [R3+0x4000] ;  /* 0x00400000032c783b */ /* 0x000fe80000000200 */
[----:B------:R-:W-:Y:S11]  /*3210*/  LDSM.16.M88.4 R64, [R230+0x12000] ;  /* 0x01200000e640783b */ /* 0x000ff60000000200 */
[C---:B--2---:R-:W-:Y:S01]  /*3220*/  HMMA.16816.F32 R4, R48.reuse, R52, R4 ;  /* 0x000000343004723c */ /* 0x044fe20000001804 */
[----:B-1----:R-:W1:Y:S07]  /*3230*/  LDSM.16.M88.4 R56, [R2+0x4000] ;  /* 0x004000000238783b */ /* 0x002e6e0000000200 */
[----:B------:R-:W-:Y:S01]  /*3240*/  HMMA.16816.F32 R8, R48, R54, R8 ;  /* 0x000000363008723c */ /* 0x000fe20000001808 */
[----:B------:R-:W-:Y:S04]  /*3250*/  LDSM.16.M88.4 R48, [R228+0x4000] ;  /* 0x00400000e430783b */ /* 0x000fe80000000200 */
[----:B------:R-:W2:Y:S11]  /*3260*/  LDSM.16.M88.4 R52, [R231+0x12000] ;  /* 0x01200000e734783b */ /* 0x000eb60000000200 */
[C---:B-1----:R-:W-:Y:S08]  /*3270*/  HMMA.16816.F32 R4, R56.reuse, R60, R4 ;  /* 0x0000003c3804723c */ /* 0x042ff00000001804 */
[----:B------:R-:W-:Y:S01]  /*3280*/  HMMA.16816.F32 R8, R56, R62, R8 ;  /* 0x0000003e3808723c */ /* 0x000fe20000001808 */
[----:B------:R-:W-:Y:S04]  /*3290*/  LDSM.16.M88.4 R56, [R227+0x4000] ;  /* 0x00400000e338783b */ /* 0x000fe80000000200 */
[----:B------:R-:W1:Y:S11]  /*32a0*/  LDSM.16.M88.4 R60, [R232+0x12000] ;  /* 0x01200000e83c783b */ /* 0x000e760000000200 */
[C---:B------:R-:W-:Y:S08]  /*32b0*/  HMMA.16816.F32 R4, R44.reuse, R64, R4 ;  /* 0x000000402c04723c */ /* 0x040ff00000001804 */
[----:B------:R-:W-:Y:S01]  /*32c0*/  HMMA.16816.F32 R8, R44, R66, R8 ;  /* 0x000000422c08723c */ /* 0x000fe20000001808 */
[----:B------:R-:W-:Y:S04]  /*32d0*/  LDSM.16.M88.4 R44, [R2+0x6000] ;  /* 0x00600000022c783b */ /* 0x000fe80000000200 */
[----:B------:R-:W3:Y:S11]  /*32e0*/  LDSM.16.M88.4 R64, [R229+0x13000] ;  /* 0x01300000e540783b */ /* 0x000ef60000000200 */
[C---:B--2---:R-:W-:Y:S08]  /*32f0*/  HMMA.16816.F32 R4, R48.reuse, R52, R4 ;  /* 0x000000343004723c */ /* 0x044ff00000001804 */
[----:B------:R-:W-:Y:S01]  /*3300*/  HMMA.16816.F32 R8, R48, R54, R8 ;  /* 0x000000363008723c */ /* 0x000fe20000001808 */
[----:B------:R-:W-:Y:S04]  /*3310*/  LDSM.16.M88.4 R48, [R3+0x6000] ;  /* 0x006000000330783b */ /* 0x000fe80000000200 */
[----:B------:R-:W2:Y:S11]  /*3320*/  LDSM.16.M88.4 R52, [R230+0x13000] ;  /* 0x01300000e634783b */ /* 0x000eb60000000200 */
[C---:B-1----:R-:W-:Y:S08]  /*3330*/  HMMA.16816.F32 R4, R56.reuse, R60, R4 ;  /* 0x0000003c3804723c */ /* 0x042ff00000001804 */
[----:B------:R-:W-:Y:S01]  /*3340*/  HMMA.16816.F32 R8, R56, R62, R8 ;  /* 0x0000003e3808723c */ /* 0x000fe20000001808 */
[----:B------:R-:W-:Y:S04]  /*3350*/  LDSM.16.M88.4 R56, [R228+0x6000] ;  /* 0x00600000e438783b */ /* 0x000fe80000000200 */
[----:B------:R-:W1:Y:S11]  /*3360*/  LDSM.16.M88.4 R60, [R231+0x13000] ;  /* 0x01300000e73c783b */ /* 0x000e760000000200 */
[C---:B---3--:R-:W-:Y:S08]  /*3370*/  HMMA.16816.F32 R4, R44.reuse, R64, R4 ;  /* 0x000000402c04723c */ /* 0x048ff00000001804 */
[----:B------:R-:W-:Y:S01]  /*3380*/  HMMA.16816.F32 R8, R44, R66, R8 ;  /* 0x000000422c08723c */ /* 0x000fe20000001808 */
[----:B------:R-:W-:Y:S04]  /*3390*/  LDSM.16.M88.4 R44, [R227+0x6000] ;  /* 0x00600000e32c783b */ /* 0x000fe80000000200 */
[----:B------:R-:W3:Y:S11]  /*33a0*/  LDSM.16.M88.4 R64, [R232+0x13000] ;  /* 0x01300000e840783b */ /* 0x000ef60000000200 */
[C---:B--2---:R-:W-:Y:S08]  /*33b0*/  HMMA.16816.F32 R4, R48.reuse, R52, R4 ;  /* 0x000000343004723c */ /* 0x044ff00000001804 */
        /* <DEDUP_REMOVED lines=10> */
[----:B------:R1:W2:Y:S01]  /*3460*/  MUFU.TANH R59, R4 ;  /* 0x00000004003b7308 */ /* 0x0002a20000002400 */
[----:B------:R-:W-:Y:S02]  /*3470*/  FMUL.FTZ R6, R6, c[0x0][0x2ec] ;  /* 0x0000bb0006067a20 */ /* 0x000fe40000410000 */
[----:B------:R-:W-:Y:S02]  /*3480*/  FMUL.FTZ R7, R7, c[0x0][0x2ec] ;  /* 0x0000bb0007077a20 */ /* 0x000fe40000410000 */
[----:B------:R-:W-:Y:S02]  /*3490*/  FMUL.FTZ R8, R8, c[0x0][0x2ec] ;  /* 0x0000bb0008087a20 */ /* 0x000fe40000410000 */
[----:B------:R-:W-:Y:S02]  /*34a0*/  FMUL.FTZ R9, R9, c[0x0][0x2ec] ;  /* 0x0000bb0009097a20 */ /* 0x000fe40000410000 */
[----:B------:R-:W-:Y:S01]  /*34b0*/  FMUL.FTZ R10, R10, c[0x0][0x2ec] ;  /* 0x0000bb000a0a7a20 */ /* 0x000fe20000410000 */
[----:B------:R1:W3:Y:S01]  /*34c0*/  MUFU.TANH R58, R5 ;  /* 0x00000005003a7308 */ /* 0x0002e20000002400 */
[----:B------:R-:W-:Y:S09]  /*34d0*/  FMUL.FTZ R11, R11, c[0x0][0x2ec] ;  /* 0x0000bb000b0b7a20 */ /* 0x000ff20000410000 */
[----:B------:R1:W4:Y:S10]  /*34e0*/  MUFU.TANH R57, R6 ;  /* 0x0000000600397308 */ /* 0x0003340000002400 */
[----:B------:R1:W1:Y:S10]  /*34f0*/  MUFU.TANH R56, R7 ;  /* 0x0000000700387308 */ /* 0x0002740000002400 */
[----:B------:R1:W1:Y:S10]  /*3500*/  MUFU.TANH R55, R8 ;  /* 0x0000000800377308 */ /* 0x0002740000002400 */
[----:B------:R1:W1:Y:S10]  /*3510*/  MUFU.TANH R54, R9 ;  /* 0x0000000900367308 */ /* 0x0002740000002400 */
[----:B------:R1:W1:Y:S10]  /*3520*/  MUFU.TANH R53, R10 ;  /* 0x0000000a00357308 */ /* 0x0002740000002400 */
[----:B------:R1:W1:Y:S01]  /*3530*/  MUFU.TANH R52, R11 ;  /* 0x0000000b00347308 */ /* 0x0002620000002400 */
[----:B------:R-:W-:-:S05]  /*3540*/  @!P0 BRA `(.L_x_279) ;  /* 0x0000011000008947 */ /* 0x000fca0003800000 */
[----:B-1234-:R-:W-:Y:S01]  /*3550*/  MOV R11, R52 ;  /* 0x00000034000b7202 */ /* 0x01efe20000000f00 */
[----:B------:R-:W-:Y:S01]  /*3560*/  UIADD3 UR11, UR10, UR18, -UR6 ;  /* 0x000000120a0b7290 */ /* 0x000fe2000fffe806 */
[----:B------:R-:W-:Y:S01]  /*3570*/  MOV R9, R54 ;  /* 0x0000003600097202 */ /* 0x000fe20000000f00 */
[----:B------:R-:W-:Y:S01]  /*3580*/  IMAD.U32 R4, RZ, RZ, UR20 ;  /* 0x00000014ff047e24 */ /* 0x000fe2000f8e00ff */
[----:B------:R-:W-:Y:S01]  /*3590*/  MOV R7, R56 ;  /* 0x0000003800077202 */ /* 0x000fe20000000f00 */
[----:B------:R-:W-:Y:S01]  /*35a0*/  IMAD.MOV.U32 R10, RZ, RZ, R53 ;  /* 0x000000ffff0a7224 */ /* 0x000fe200078e0035 */
[----:B------:R-:W-:Y:S01]  /*35b0*/  UIADD3 UR8, UR9, 0x40, URZ ;  /* 0x0000004009087890 */ /* 0x000fe2000fffe03f */
[----:B------:R-:W-:Y:S01]  /*35c0*/  IMAD.MOV.U32 R8, RZ, RZ, R55 ;  /* 0x000000ffff087224 */ /* 0x000fe200078e0037 */
[----:B------:R-:W-:Y:S01]  /*35d0*/  ISETP.LT.AND P0, PT, R4, UR6, PT ;  /* 0x0000000604007c0c */ /* 0x000fe2000bf01270 */
[----:B------:R-:W-:Y:S01]  /*35e0*/  IMAD.MOV.U32 R6, RZ, RZ, R57 ;  /* 0x000000ffff067224 */ /* 0x000fe200078e0039 */
[----:B------:R-:W-:Y:S01]  /*35f0*/  UISETP.GE.AND UP0, UPT, UR8, UR11, UPT ;  /* 0x0000000b0800728c */ /* 0x000fe2000bf06270 */
[----:B------:R-:W-:Y:S01]  /*3600*/  MOV R4, R58 ;  /* 0x0000003a00047202 */ /* 0x000fe20000000f00 */
[----:B------:R-:W-:Y:S01]  /*3610*/  IMAD.MOV.U32 R44, RZ, RZ, R59 ;  /* 0x000000ffff2c7224 */ /* 0x000fe200078e003b */
[----:B------:R-:W-:Y:S03]  /*3620*/  UMOV UR8, UR10 ;  /* 0x0000000a00087c82 */ /* 0x000fe60008000000 */
[----:B------:R-:W-:Y:S11]  /*3630*/  PLOP3.LUT P1, PT, PT, PT, UP0, 0x80, 0x0 ;  /* 0x000000000000781c */ /* 0x000ff60003f2f008 */
[----:B------:R-:W-:Y:S02]  /*3640*/  @!UPT UIADD3 URZ, URZ, URZ, URZ ;  /* 0x0000003f3f3ff290 */ /* 0x000fe4000fffe03f */
[----:B------:R-:W-:-:S05]  /*3650*/  @!P1 BRA P0, `(.L_x_280) ;  /* 0x000002d000009947 */ /* 0x000fca0000000000 */
.L_x_279:
[----:B-1234-:R-:W2:Y:S01]  /*3660*/  LDL R5, [R1+0x4] ;  /* 0x0000040001057983 */ /* 0x01eea20000100800 */
[----:B------:R-:W-:Y:S01]  /*3670*/  UIADD3 UR11, UR6, 0x1, -UR12 ;  /* 0x00000001060b7890 */ /* 0x000fe2000fffe80c */
[----:B------:R-:W-:Y:S01]  /*3680*/  IMAD.U32 R4, RZ, RZ, UR22 ;  /* 0x00000016ff047e24 */ /* 0x000fe2000f8e00ff */
[----:B------:R-:W-:Y:S01]  /*3690*/  UIADD3 UR10, -UR8, UR6, -UR12 ;  /* 0x00000006080a7290 */ /* 0x000fe2000fffe90c */
[----:B------:R-:W3:Y:S01]  /*36a0*/  LDL R45, [R1+0x8] ;  /* 0x00000800012d7983 */ /* 0x000ee20000100800 */
[----:B--2---:R-:W-:Y:S01]  /*36b0*/  IADD3 R5, R5, UR9, RZ ;  /* 0x0000000905057c10 */ /* 0x004fe2000fffe0ff */
[----:B------:R-:W-:Y:S03]  /*36c0*/  UIADD3 UR9, UR11, UR39, URZ ;  /* 0x000000270b097290 */ /* 0x000fe6000fffe03f */
[C---:B------:R-:W-:Y:S01]  /*36d0*/  IADD3 R6, R5.reuse, UR10, RZ ;  /* 0x0000000a05067c10 */ /* 0x040fe2000fffe0ff */
[----:B---3--:R-:W-:Y:S01]  /*36e0*/  IMAD R4, R4, 0x20, R45 ;  /* 0x0000002004047824 */ /* 0x008fe200078e022d */
[C---:B------:R-:W-:Y:S02]  /*36f0*/  IADD3 R11, R5.reuse, 0x8, RZ ;  /* 0x00000008050b7810 */ /* 0x040fe40007ffe0ff */
        /* <DEDUP_REMOVED lines=17> */
[CC--:B------:R-:W-:Y:S02]  /*3810*/  ISETP.GE.AND P1, PT, R8.reuse, R5.reuse, PT ;  /* 0x000000050800720c */ /* 0x0c0fe40003f26270 */
        /* <DEDUP_REMOVED lines=17> */
.L_x_280:
[C---:B------:R-:W-:Y:S01]  /*3930*/  FMUL.FTZ R5, R244.reuse, 1.4426950216293334961 ;  /* 0x3fb8aa3bf4057820 */ /* 0x040fe20000410000 */
[----:B------:R-:W-:Y:S01]  /*3940*/  FSETP.NEU.FTZ.AND P0, PT, R244, -INF , PT ;  /* 0xff800000f400780b */ /* 0x000fe20003f1d000 */
[----:B------:R-:W-:Y:S01]  /*3950*/  UISETP.GT.AND UP2, UPT, UR7, UR17, UPT ;  /* 0x000000110700728c */ /* 0x000fe2000bf44270 */
[----:B------:R-:W-:Y:S02]  /*3960*/  MOV R248, c[0x0][0x22c] ;  /* 0x00008b0000f87a02 */ /* 0x000fe40000000f00 */
[----:B------:R-:W-:Y:S02]  /*3970*/  FSEL R5, R5, RZ, P0 ;  /* 0x000000ff05057208 */ /* 0x000fe40000000000 */
[C---:B------:R-:W-:Y:S01]  /*3980*/  FSETP.NEU.FTZ.AND P0, PT, R245.reuse, -INF , PT ;  /* 0xff800000f500780b */ /* 0x040fe20003f1d000 */
[----:B------:R-:W-:Y:S01]  /*3990*/  IMAD R248, R248, c[0x0][0x1c0], RZ ;  /* 0x00007000f8f87a24 */ /* 0x000fe200078e02ff */
[----:B------:R-:W-:Y:S01]  /*39a0*/  PLOP3.LUT P3, PT, PT, PT, UP2, 0x80, 0x0 ;  /* 0x000000000000781c */ /* 0x000fe20003f6f028 */
[--C-:B------:R-:W-:Y:S02]  /*39b0*/  FFMA.FTZ R44, R44, c[0x0][0x23c], -R5.reuse ;  /* 0x00008f002c2c7a23 */ /* 0x100fe40000010805 */
[--C-:B------:R-:W-:Y:S02]  /*39c0*/  FFMA.FTZ R4, R4, c[0x0][0x23c], -R5.reuse ;  /* 0x00008f0004047a23 */ /* 0x100fe40000010805 */
[----:B------:R1:W-:Y:S10]  /*39d0*/  MUFU.EX2 R67, R44 ;  /* 0x0000002c00437308 */ /* 0x0003f40000000800 */
[----:B------:R2:W3:Y:S01]  /*39e0*/  MUFU.EX2 R66, R4 ;  /* 0x0000000400427308 */ /* 0x0004e20000000800 */
[----:B-1----:R-:W-:Y:S05]  /*39f0*/  FMUL.FTZ R44, R245, 1.4426950216293334961 ;  /* 0x3fb8aa3bf52c7820 */ /* 0x002fea0000410000 */
[----:B--2---:R-:W-:Y:S05]  /*3a00*/  FSEL R4, R44, RZ, P0 ;  /* 0x000000ff2c047208 */ /* 0x004fea0000000000 */
[--C-:B------:R-:W-:Y:S04]  /*3a10*/  FFMA.FTZ R6, R6, c[0x0][0x23c], -R4.reuse ;  /* 0x00008f0006067a23 */ /* 0x100fe80000010804 */
[----:B------:R1:W-:Y:S02]  /*3a20*/  MUFU.EX2 R65, R6 ;  /* 0x0000000600417308 */ /* 0x0003e40000000800 */
[--C-:B-1----:R-:W-:Y:S01]  /*3a30*/  FFMA.FTZ R6, R7, c[0x0][0x23c], -R4.reuse ;  /* 0x00008f0007067a23 */ /* 0x102fe20000010804 */
[----:B---3--:R-:W-:Y:S07]  /*3a40*/  F2FP.PACK_AB R7, R66, R67 ;  /* 0x000000434207723e */ /* 0x008fee00000000ff */
[----:B------:R1:W2:Y:S01]  /*3a50*/  MUFU.EX2 R64, R6 ;  /* 0x0000000600407308 */ /* 0x0002a20000000800 */
[----:B------:R-:W-:Y:S01]  /*3a60*/  STS [R249+0x15000], R7 ;  /* 0x01500007f9007388 */ /* 0x000fe20000000800 */
[--C-:B-1----:R-:W-:Y:S02]  /*3a70*/  FFMA.FTZ R6, R8, c[0x0][0x23c], -R5.reuse ;  /* 0x00008f0008067a23 */ /* 0x102fe40000010805 */
[----:B------:R-:W-:Y:S06]  /*3a80*/  FFMA.FTZ R5, R9, c[0x0][0x23c], -R5 ;  /* 0x00008f0009057a23 */ /* 0x000fec0000010805 */
[----:B------:R2:W-:Y:S10]  /*3a90*/  MUFU.EX2 R63, R6 ;  /* 0x00000006003f7308 */ /* 0x0005f40000000800 */
[----:B------:R1:W3:Y:S01]  /*3aa0*/  MUFU.EX2 R62, R5 ;  /* 0x00000005003e7308 */ /* 0x0002e20000000800 */
[----:B--2---:R-:W-:Y:S05]  /*3ab0*/  F2FP.PACK_AB R6, R64, R65 ;  /* 0x000000414006723e */ /* 0x004fea00000000ff */
[----:B------:R-:W-:Y:S01]  /*3ac0*/  STS [R252+0x15000], R6 ;  /* 0x01500006fc007388 */ /* 0x000fe20000000800 */
[--C-:B-1----:R-:W-:Y:S02]  /*3ad0*/  FFMA.FTZ R5, R10, c[0x0][0x23c], -R4.reuse ;  /* 0x00008f000a057a23 */ /* 0x102fe40000010804 */
[----:B------:R-:W-:Y:S02]  /*3ae0*/  FFMA.FTZ R4, R11, c[0x0][0x23c], -R4 ;  /* 0x00008f000b047a23 */ /* 0x000fe40000010804 */
[----:B------:R3:W-:Y:S10]  /*3af0*/  MUFU.EX2 R61, R5 ;  /* 0x00000005003d7308 */ /* 0x0007f40000000800 */
[----:B------:R-:W1:Y:S01]  /*3b00*/  MUFU.EX2 R60, R4 ;  /* 0x00000004003c7308 */ /* 0x000e620000000800 */
[----:B---3--:R-:W-:Y:S05]  /*3b10*/  F2FP.PACK_AB R5, R62, R63 ;  /* 0x0000003f3e05723e */ /* 0x008fea00000000ff */
[----:B------:R-:W-:Y:S01]  /*3b20*/  STS [R250+0x15000], R5 ;  /* 0x01500005fa007388 */ /* 0x000fe20000000800 */
[----:B-1----:R-:W-:Y:S05]  /*3b30*/  F2FP.PACK_AB R4, R60, R61 ;  /* 0x0000003d3c04723e */ /* 0x002fea00000000ff */
        /* <DEDUP_REMOVED lines=188> */
.L_x_281:
        /* <DEDUP_REMOVED lines=336> */
.L_x_282:
        /* <DEDUP_REMOVED lines=123> */
.L_x_284:
        /* <DEDUP_REMOVED lines=16> */
.L_x_285:
        /* <DEDUP_REMOVED lines=59> */
.L_x_278:
[----:B------:R-:W-:Y:S05]  /*6860*/  BSYNC B0 ;  /* 0x0000000000007941 */ /* 0x000fea0003800000 */
.L_x_270:
        /* <DEDUP_REMOVED lines=12> */
.L_x_286:
[----:B------:R-:W-:Y:S05]  /*6930*/  EXIT ;  /* 0x000000000000794d */ /* 0x000fea0003800000 */
.L_x_288:
        /* <DEDUP_REMOVED lines=12> */
.L_x_2007:


//--------------------- .text._ZN5flash44flash_bwd_dq_dk_dv_loop_seqk_parallel_kernelI23Flash_bwd_kernel_traitsILi256ELi64ELi32ELi8ELi4ELi1ELi2ELb1ELb1EN7cutlass6half_tE19Flash_kernel_traitsILi256ELi64ELi32ELi8ES3_EELb0ELb0ELb1ELb1ELb0ELb0ELb0EEEvNS_16Flash_bwd_paramsE --------------------------
	.section	.text._ZN5flash44flash_bwd_dq_dk_dv_loop_seqk_parallel_kernelI23Flash_bwd_kernel_traitsILi256ELi64ELi32ELi8ELi4ELi1ELi2ELb1ELb1EN7cutlass6half_tE19Flash_kernel_traitsILi256ELi64ELi32ELi8ES3_EELb0ELb0ELb1ELb1ELb0ELb0ELb0EEEvNS_16Flash_bwd_paramsE,"ax",@progbits
	.sectioninfo	@"SHI_REGISTERS=255"
	.align	128
        .global         _ZN5flash44flash_bwd_dq_dk_dv_loop_seqk_parallel_kernelI23Flash_bwd_kernel_traitsILi256ELi64ELi32ELi8ELi4ELi1ELi2ELb1ELb1EN7cutlass6half_tE19Flash_kernel_traitsILi256ELi64ELi32ELi8ES3_EELb0ELb0ELb1ELb1ELb0ELb0ELb0EEEvNS_16Flash_bwd_paramsE
        .type           _ZN5flash44flash_bwd_dq_dk_dv_loop_seqk_parallel_kernelI23Flash_bwd_kernel_traitsILi256ELi64ELi32ELi8ELi4ELi1ELi2ELb1ELb1EN7cutlass6half_tE19Flash_kernel_traitsILi256ELi64ELi32ELi8ES3_EELb0ELb0ELb1ELb1ELb0ELb0ELb0EEEvNS_16Flash_bwd_paramsE,@function
        .size           _ZN5flash44flash_bwd_dq_dk_dv_loop_seqk_parallel_kernelI23Flash_bwd_kernel_traitsILi256ELi64ELi32ELi8ELi4ELi1ELi2ELb1ELb1EN7cutlass6half_tE19Flash_kernel_traitsILi256ELi64ELi32ELi8ES3_EELb0ELb0ELb1ELb1ELb0ELb0ELb0EEEvNS_16Flash_bwd_paramsE,(.L_x_2008 - _ZN5flash44flash_bwd_dq_dk_dv_loop_seqk_parallel_kernelI23Flash_bwd_kernel_traitsILi256ELi64ELi32ELi8ELi4ELi1ELi2ELb1ELb1EN7cutlass6half_tE19Flash_kernel_traitsILi256ELi64ELi32ELi8ES3_EELb0ELb0ELb1ELb1ELb0ELb0ELb0EEEvNS_16Flash_bwd_paramsE)
        .other          _ZN5flash44flash_bwd_dq_dk_dv_loop_seqk_parallel_kernelI23Flash_bwd_kernel_traitsILi256ELi64ELi32ELi8ELi4ELi1ELi2ELb1ELb1EN7cutlass6half_tE19Flash_kernel_traitsILi256ELi64ELi32ELi8ES3_EELb0ELb0ELb1ELb1ELb0ELb0ELb0EEEvNS_16Flash_bwd_paramsE,@"STO_CUDA_ENTRY STV_DEFAULT"
_ZN5flash44flash_bwd_dq_dk_dv_loop_seqk_parallel_kernelI23Flash_bwd_kernel_traitsILi256ELi64ELi32ELi8ELi4ELi1ELi2ELb1ELb1EN7cutlass6half_tE19Flash_kernel_traitsILi256ELi64ELi32ELi8ES3_EELb0ELb0ELb1ELb1ELb0ELb0ELb0EEEvNS_16Flash_bwd_paramsE:
.text._ZN5flash44flash_bwd_dq_dk_dv_loop_seqk_parallel_kernelI23Flash_bwd_kernel_traitsILi256ELi64ELi32ELi8ELi4ELi1ELi2ELb1ELb1EN7cutlass6half_tE19Flash_kernel_traitsILi256ELi64ELi32ELi8ES3_EELb0ELb0ELb1ELb1ELb0ELb0ELb0EEEvNS_16Flash_bwd_paramsE:
        /* <DEDUP_REMOVED lines=16> */
[----:B------:R-:W-:Y:S02]  /*0100*/  USHF.R.S32.HI UR7, URZ, 0x1f, UR14 ;  /* 0x0000001f3f077899 */ /* 0x000fe4000801140e */
[----:B------:R-:W-:Y:S02]  /*0110*/  ULDC.U8 UR9, c[0x0][0x328] ;  /* 0x0000ca0000097ab9 */ /* 0x000fe40000000000 */
[----:B------:R-:W-:Y:S01]  /*0120*/  UISETP.NE.AND UP5, UPT, UR9, URZ, UPT ;  /* 0x0000003f0900728c */ /* 0x000fe2000bfa5270 */
[----:B------:R-:W3:Y:S01]  /*0130*/  S2UR UR36, SR_CTAID.Z ;  /* 0x00000000002479c3 */ /* 0x000ee20000002700 */
[----:B------:R-:W-:-:S02]  /*0140*/  ULDC UR48, c[0x0][0x22c] ;  /* 0x00008b0000307ab9 */ /* 0x000fc40000000800 */
[----:B------:R-:W-:Y:S02]  /*0150*/  ULDC UR38, c[0x0][0x1c0] ;  /* 0x0000700000267ab9 */ /* 0x000fe40000000800 */
[----:B------:R-:W-:Y:S02]  /*0160*/  ULDC UR12, c[0x0][0x1c0] ;  /* 0x00007000000c7ab9 */ /* 0x000fe40000000800 */
[----:B------:R-:W-:Y:S02]  /*0170*/  UIMAD.WIDE UR38, UR48, UR38, URZ ;  /* 0x00000026302672a5 */ /* 0x000fe4000f8e023f */
        /* <DEDUP_REMOVED lines=10> */
[--C-:B------:R-:W-:Y:S01]  /*0220*/  SHF.R.S32.HI R6, RZ, 0x2, R0.reuse ;  /* 0x00000002ff067819 */ /* 0x100fe20000011400 */
[----:B---3--:R-:W-:Y:S01]  /*0230*/  UIMAD UR49, UR36, UR48, URZ ;  /* 0x00000030243172a4 */ /* 0x008fe2000f8e023f */
[----:B------:R-:W-:Y:S01]  /*0240*/  SHF.R.S32.HI R7, RZ, 0x1f, R0 ;  /* 0x0000001fff077819 */ /* 0x000fe20000011400 */
[----:B------:R-:W-:Y:S01]  /*0250*/  UIMAD UR48, UR48, UR12, URZ ;  /* 0x0000000c303072a4 */ /* 0x000fe2000f8e023f */
[----:B------:R-:W-:Y:S01]  /*0260*/  LOP3.LUT R0, R0, 0x7ffffffc, RZ, 0xc0, !PT ;  /* 0x7ffffffc00007812 */ /* 0x000fe200078ec0ff */
[----:B------:R-:W-:Y:S01]  /*0270*/  UIMAD UR57, UR8, UR6, UR57 ;  /* 0x00000006083972a4 */ /* 0x000fe2000f8e0239 */
[CC--:B------:R-:W-:Y:S01]  /*0280*/  LEA.HI R14, R3.reuse, R9.reuse, RZ, 0x3 ;  /* 0x00000009030e7211 */ /* 0x0c0fe200078f18ff */
[----:B------:R-:W-:Y:S01]  /*0290*/  UIMAD UR54, UR7, UR34, URZ ;  /* 0x00000022073672a4 */ /* 0x000fe2000f8e023f */
[-C--:B------:R-:W-:Y:S01]  /*02a0*/  LEA.HI R11, R3, R9.reuse, RZ, 0x5 ;  /* 0x00000009030b7211 */ /* 0x080fe200078f28ff */
[----:B------:R-:W-:Y:S01]  /*02b0*/  IMAD.IADD R16, R9, 0x1, -R0 ;  /* 0x0000000109107824 */ /* 0x000fe200078e0a00 */
[----:B------:R-:W-:Y:S01]  /*02c0*/  SHF.R.S32.HI R5, RZ, 0x4, R2 ;  /* 0x00000004ff057819 */ /* 0x000fe20000011402 */
[----:B------:R-:W-:Y:S01]  /*02d0*/  UIMAD UR6, UR34, UR11, UR36 ;  /* 0x0000000b220672a4 */ /* 0x000fe2000f8e0224 */
[----:B------:R-:W-:Y:S01]  /*02e0*/  LEA.HI R0, R7, R6, RZ, 0x3 ;  /* 0x0000000607007211 */ /* 0x000fe200078f18ff */
[----:B------:R-:W-:Y:S01]  /*02f0*/  @!UP5 UIMAD UR7, UR34, UR13, UR36 ;  /* 0x0000000d2207d2a4 */ /* 0x000fe2000f8e0224 */
[CC--:B------:R-:W-:Y:S01]  /*0300*/  LEA.HI R12, R3.reuse, R9.reuse, RZ, 0x7 ;  /* 0x00000009030c7211 */ /* 0x0c0fe200078f38ff */
[----:B------:R-:W-:Y:S01]  /*0310*/  USHF.L.U32 UR43, UR48, 0x6, URZ ;  /* 0x00000006302b7899 */ /* 0x000fe2000800063f */
[----:B------:R-:W-:Y:S01]  /*0320*/  LEA.HI R13, R3, R9, RZ, 0x6 ;  /* 0x00000009030d7211 */ /* 0x000fe200078f30ff */
[----:B------:R-:W-:Y:S01]  /*0330*/  ULDC UR51, c[0x0][0x214] ;  /* 0x0000850000337ab9 */ /* 0x000fe20000000800 */
[----:B------:R-:W-:Y:S01]  /*0340*/  LOP3.LUT R3, R14, 0xfffffff8, RZ, 0xc0, !PT ;  /* 0xfffffff80e037812 */ /* 0x000fe200078ec0ff */
[----:B------:R-:W-:Y:S01]  /*0350*/  ULDC UR58, c[0x0][0x1c8] ;  /* 0x00007200003a7ab9 */ /* 0x000fe20000000800 */
[C---:B------:R-:W-:Y:S01]  /*0360*/  LOP3.LUT R8, R2.reuse, 0xfffffff0, RZ, 0xc0, !PT ;  /* 0xfffffff002087812 */ /* 0x040fe200078ec0ff */
[----:B------:R-:W-:Y:S01]  /*0370*/  ULDC.U8 UR10, c[0x0][0x3d0] ;  /* 0x0000f400000a7ab9 */ /* 0x000fe20000000000 */
[----:B------:R-:W-:Y:S01]  /*0380*/  LOP3.LUT R10, R11, 0xffffffe0, RZ, 0xc0, !PT ;  /* 0xffffffe00b0a7812 */ /* 0x000fe200078ec0ff */
[----:B------:R-:W-:Y:S01]  /*0390*/  ULDC UR52, c[0x0][0x224] ;  /* 0x0000890000347ab9 */ /* 0x000fe20000000800 */
[----:B------:R-:W-:Y:S01]  /*03a0*/  LEA.HI R4, R2, R5, RZ, 0x1 ;  /* 0x0000000502047211 */ /* 0x000fe200078f08ff */
[C---:B------:R-:W-:Y:S01]  /*03b0*/  IMAD.IADD R2, R9.reuse, 0x1, -R3 ;  /* 0x0000000109027824 */ /* 0x040fe200078e0a03 */
[----:B------:R-:W-:Y:S01]  /*03c0*/  LOP3.LUT R0, R0, 0xfffffff8, RZ, 0xc0, !PT ;  /* 0xfffffff800007812 */ /* 0x000fe200078ec0ff */
[C---:B------:R-:W-:Y:S01]  /*03d0*/  IMAD.IADD R8, R9.reuse, 0x1, -R8 ;  /* 0x0000000109087824 */ /* 0x040fe200078e0a08 */
[----:B------:R-:W-:Y:S01]  /*03e0*/  SHF.R.S32.HI R15, RZ, 0x3, R14 ;  /* 0x00000003ff0f7819 */ /* 0x000fe2000001140e */
[----:B------:R-:W-:Y:S01]  /*03f0*/  IMAD.IADD R3, R9, 0x1, -R10 ;  /* 0x0000000109037824 */ /* 0x000fe200078e0a0a */
[----:B------:R-:W-:Y:S01]  /*0400*/  LOP3.LUT R4, R4, 0xfffffffe, RZ, 0xc0, !PT ;  /* 0xfffffffe04047812 */ /* 0x000fe200078ec0ff */
[----:B------:R-:W-:Y:S01]  /*0410*/  IMAD.IADD R9, R6, 0x1, -R0 ;  /* 0x0000000106097824 */ /* 0x000fe200078e0a00 */
[----:B------:R-:W-:Y:S01]  /*0420*/  SHF.R.S32.HI R6, RZ, 0x7, R12 ;  /* 0x00000007ff067819 */ /* 0x000fe2000001140c */
[----:B------:R-:W-:Y:S01]  /*0430*/  IMAD.SHL.U32 R0, R15, 0x40, RZ ;  /* 0x000000400f007824 */ /* 0x000fe200078e00ff */
[C---:B------:R-:W-:Y:S01]  /*0440*/  LOP3.LUT P0, RZ, R2.reuse, 0x4, RZ, 0xc0, !PT ;  /* 0x0000000402ff7812 */ /* 0x040fe2000780c0ff */
[----:B------:R-:W-:Y:S01]  /*0450*/  IMAD.IADD R10, R5, 0x1, -R4 ;  /* 0x00000001050a7824 */ /* 0x000fe200078e0a04 */
[----:B------:R-:W-:Y:S01]  /*0460*/  SHF.R.S32.HI R4, RZ, 0x1f, R3 ;  /* 0x0000001fff047819 */ /* 0x000fe20000011403 */
[----:B------:R-:W-:Y:S01]  /*0470*/  IMAD.SHL.U32 R245, R2, 0x8, RZ ;  /* 0x0000000802f57824 */ /* 0x000fe200078e00ff */
[----:B------:R-:W-:Y:S01]  /*0480*/  LOP3.LUT R0, R0, 0x1c0, RZ, 0xc0, !PT ;  /* 0x000001c000007812 */ /* 0x000fe200078ec0ff */
[----:B------:R-:W-:Y:S01]  /*0490*/  IMAD.SHL.U32 R5, R2, 0x40, RZ ;  /* 0x0000004002057824 */ /* 0x000fe200078e00ff */
[----:B------:R-:W-:Y:S01]  /*04a0*/  LEA.HI R17, R4, R3, RZ, 0x2 ;  /* 0x0000000304117211 */ /* 0x000fe200078f10ff */
[----:B------:R-:W-:Y:S01]  /*04b0*/  @UP5 UIMAD UR56, UR34, UR51, URZ ;  /* 0x00000033223852a4 */ /* 0x000fe2000f8e023f */
        /* <DEDUP_REMOVED lines=12> */
[C---:B------:R-:W-:Y:S01]  /*0580*/  LOP3.LUT R0, R9.reuse, 0x1, RZ, 0xc0, !PT ;  /* 0x0000000109007812 */ /* 0x040fe200078ec0ff */
[----:B------:R-:W-:Y:S01]  /*0590*/  UIMAD.WIDE.U32 UR44, UR38, UR46, URZ ;  /* 0x0000002e262c72a5 */ /* 0x000fe2000f8e003f */
[----:B------:R-:W-:Y:S01]  /*05a0*/  LOP3.LUT R4, R4, R3, RZ, 0x3c, !PT ;  /* 0x0000000304047212 */ /* 0x000fe200078e3cff */
[----:B------:R-:W-:Y:S01]  /*05b0*/  IMAD.SHL.U32 R3, R2, 0x20, RZ ;  /* 0x0000002002037824 */ /* 0x000fe200078e00ff */
[----:B------:R-:W-:Y:S01]  /*05c0*/  ISETP.NE.U32.AND P1, PT, R0, 0x1, PT ;  /* 0x000000010000780c */ /* 0x000fe20003f25070 */
[----:B------:R-:W-:Y:S01]  /*05d0*/  IMAD.SHL.U32 R0, R10, 0x100, RZ ;  /* 0x000001000a007824 */ /* 0x000fe200078e00ff */
[----:B------:R-:W-:Y:S01]  /*05e0*/  LOP3.LUT P5, RZ, R2, 0x2, RZ, 0xc0, !PT ;  /* 0x0000000202ff7812 */ /* 0x000fe200078ac0ff */
[----:B------:R-:W-:Y:S01]  /*05f0*/  UIMAD UR53, UR39, UR46, URZ ;  /* 0x0000002e273572a4 */ /* 0x000fe2000f8e023f */
[----:B------:R-:W-:Y:S01]  /*0600*/  LOP3.LUT P2, RZ, R9, 0x2, RZ, 0xc0, !PT ;  /* 0x0000000209ff7812 */ /* 0x000fe2000784c0ff */
[----:B------:R-:W-:Y:S01]  /*0610*/  USHF.R.S32.HI UR55, URZ, 0x1f, UR49 ;  /* 0x0000001f3f377899 */ /* 0x000fe20008011431 */
[----:B------:R-:W-:Y:S01]  /*0620*/  LOP3.LUT R2, R0, 0x100, RZ, 0xc0, !PT ;  /* 0x0000010000027812 */ /* 0x000fe200078ec0ff */
[----:B------:R-:W-:Y:S01]  /*0630*/  IMAD R0, R6, 0x2, R10 ;  /* 0x0000000206007824 */ /* 0x000fe200078e020a */
[----:B------:R-:W-:Y:S01]  /*0640*/  LOP3.LUT P6, RZ, R8, 0x4, RZ, 0xc0, !PT ;  /* 0x0000000408ff7812 */ /* 0x000fe200078cc0ff */
[----:B------:R-:W-:Y:S01]  /*0650*/  UIMAD UR52, UR6, UR52, URZ ;  /* 0x00000034063472a4 */ /* 0x000fe2000f8e023f */
[----:B------:R-:W-:Y:S01]  /*0660*/  LOP3.LUT R226, R2, 0xe0, R3, 0xf8, !PT ;  /* 0x000000e002e27812 */ /* 0x000fe200078ef803 */
[----:B------:R-:W-:Y:S01]  /*0670*/  IMAD.SHL.U32 R3, R10, 0x20, RZ ;  /* 0x000000200a037824 */ /* 0x000fe200078e00ff */
[----:B------:R-:W-:Y:S01]  /*0680*/  SHF.R.S32.HI R2, RZ, 0x6, R13 ;  /* 0x00000006ff027819 */ /* 0x000fe2000001140d */
[----:B------:R-:W-:Y:S01]  /*0690*/  IMAD.U32 R0, R0, 0x200, R4 ;  /* 0x0000020000007824 */ /* 0x000fe200078e0004 */
[----:B------:R-:W-:Y:S01]  /*06a0*/  SEL R232, R227, 0xffffffc0, !P0 ;  /* 0xffffffc0e3e87807 */ /* 0x000fe20004000000 */
[----:B------:R-:W-:Y:S01]  /*06b0*/  IMAD.SHL.U32 R4, R9, 0x20, RZ ;  /* 0x0000002009047824 */ /* 0x000fe200078e00ff */
[----:B------:R-:W-:Y:S01]  /*06c0*/  @!UP5 UIMAD UR51, UR7, UR51, URZ ;  /* 0x000000330733d2a4 */ /* 0x000fe2000f8e023f */
[C---:B------:R-:W-:Y:S01]  /*06d0*/  IMAD R237, R2.reuse, 0x200, R5 ;  /* 0x0000020002ed7824 */ /* 0x040fe200078e0205 */
[----:B------:R-:W-:Y:S01]  /*06e0*/  USHF.R.S32.HI UR50, URZ, 0x1f, UR43 ;  /* 0x0000001f3f327899 */ /* 0x000fe2000801142b */
        /* <DEDUP_REMOVED lines=8> */
[----:B------:R-:W-:Y:S01]  /*0770*/  IMAD.SHL.U32 R4, R10, 0x8, RZ ;  /* 0x000000080a047824 */ /* 0x000fe200078e00ff */
[----:B------:R-:W-:Y:S01]  /*0780*/  SHF.R.S32.HI R3, RZ, 0x1f, R8 ;  /* 0x0000001fff037819 */ /* 0x000fe20000011408 */
[----:B------:R-:W-:Y:S01]  /*0790*/  IMAD.IADD R231, R229, 0x1, R232 ;  /* 0x00000001e5e77824 */ /* 0x000fe200078e02e8 */
[----:B------:R-:W-:Y:S01]  /*07a0*/  SHF.R.S32.HI R2, RZ, 0x5, R11 ;  /* 0x00000005ff027819 */ /* 0x000fe2000001140b */
[----:B------:R-:W-:Y:S01]  /*07b0*/  ULDC UR42, c[0x0][0x2e8] ;  /* 0x0000ba00002a7ab9 */ /* 0x000fe20000000800 */
[----:B------:R-:W-:Y:S01]  /*07c0*/  LEA.HI R225, R3, R8, RZ, 0x3 ;  /* 0x0000000803e17211 */ /* 0x000fe200078f18ff */
[----:B------:R-:W-:Y:S01]  /*07d0*/  IMAD.SHL.U32 R3, R8, 0x20, RZ ;  /* 0x0000002008037824 */ /* 0x000fe200078e00ff */
[----:B------:R-:W-:-:S02]  /*07e0*/  LOP3.LUT R12, R4, 0x8, RZ, 0xc0, !PT ;  /* 0x00000008040c7812 */ /* 0x000fc400078ec0ff */
[C---:B------:R-:W-:Y:S01]  /*07f0*/  LOP3.LUT R5, R225.reuse, 0xfffffff8, RZ, 0xc0, !PT ;  /* 0xfffffff8e1057812 */ /* 0x040fe200078ec0ff */
[----:B------:R-:W-:Y:S01]  /*0800*/  IMAD.SHL.U32 R225, R225, 0x40, RZ ;  /* 0x00000040e1e17824 */ /* 0x000fe200078e00ff */
[----:B------:R-:W-:Y:S02]  /*0810*/  SHF.R.S32.HI R6, RZ, 0x1f, R11 ;  /* 0x0000001fff067819 */ /* 0x000fe4000001140b */
[----:B------:R-:W-:Y:S01]  /*0820*/  LOP3.LUT R4, R12, 0x1e0, R3, 0xf8, !PT ;  /* 0x000001e00c047812 */ /* 0x000fe200078ef803 */
[C---:B------:R-:W-:Y:S01]  /*0830*/  IMAD.IADD R7, R8.reuse, 0x1, -R5 ;  /* 0x0000000108077824 */ /* 0x040fe200078e0a05 */
[-C--:B------:R-:W-:Y:S01]  /*0840*/  LEA.HI R3, R11, R2.reuse, RZ, 0x1 ;  /* 0x000000020b037211 */ /* 0x080fe200078f08ff */
[----:B------:R-:W-:Y:S01]  /*0850*/  IMAD.SHL.U32 R5, R8, 0x4, RZ ;  /* 0x0000000408057824 */ /* 0x000fe200078e00ff */
[----:B------:R-:W-:Y:S01]  /*0860*/  LEA.HI R6, R6, R2, RZ, 0x2 ;  /* 0x0000000206067211 */ /* 0x000fe200078f10ff */
[----:B------:R-:W-:Y:S01]  /*0870*/  IMAD.U32 R8, RZ, RZ, UR14 ;  /* 0x0000000eff087e24 */ /* 0x000fe2000f8e00ff */
        /* <DEDUP_REMOVED lines=45> */
[----:B------:R1:W-:Y:S01]  /*0b50*/  STL [R1+0xc], R5 ;  /* 0x00000c0501007387 */ /* 0x0003e20000100800 */
        /* <DEDUP_REMOVED lines=17> */
[----:B-1----:R-:W-:-:S05]  /*0c70*/  IMAD.MOV.U32 R5, RZ, RZ, 0x1c0 ;  /* 0x000001c0ff057424 */ /* 0x002fca00078e00ff */
[----:B------:R-:W-:-:S05]  /*0c80*/  SEL R5, R5, 0x240, !P1 ;  /* 0x0000024005057807 */ /* 0x000fca0004800000 */
[----:B--2---:R-:W-:-:S05]  /*0c90*/  IMAD.IADD R0, R251, 0x1, R5 ;  /* 0x00000001fb007824 */ /* 0x004fca00078e0205 */
[----:B------:R1:W-:Y:S02]  /*0ca0*/  STL [R1+0x4], R0 ;  /* 0x0000040001007387 */ /* 0x0003e40000100800 */
[----:B-1----:R-:W-:-:S05]  /*0cb0*/  IMAD.IADD R0, R5, 0x1, R252 ;  /* 0x0000000105007824 */ /* 0x002fca00078e02fc */
[----:B------:R1:W-:Y:S02]  /*0cc0*/  STL [R1], R0 ;  /* 0x0000000001007387 */ /* 0x0003e40000100800 */
[----:B-1----:R-:W-:Y:S02]  /*0cd0*/  IMAD.SHL.U32 R0, R4, 0x2, RZ ;  /* 0x0000000204007824 */ /* 0x002fe400078e00ff */
.L_x_323:
        /* <DEDUP_REMOVED lines=53> */
.L_x_289:
        /* <DEDUP_REMOVED lines=22> */
[----:B------:R-:W-:Y:S02]  /*1190*/  ULDC.64 UR8, c[0x0][0x190] ;  /* 0x0000640000087ab9 */ /* 0x000fe40000000a00 */
[----:B------:R-:W-:Y:S02]  /*11a0*/  ULDC UR6, c[0x0][0x2e4] ;  /* 0x0000b90000067ab9 */ /* 0x000fe40000000800 */
[----:B------:R-:W-:Y:S02]  /*11b0*/  UIMAD.WIDE.U32 UR14, UR16, UR8, URZ ;  /* 0x00000008100e72a5 */ /* 0x000fe4000f8e003f */
[----:B------:R-:W-:Y:S02]  /*11c0*/  UIADD3 UR8, UR10, 0x3f, URZ ;  /* 0x0000003f0a087890 */ /* 0x000fe4000fffe03f */
[----:B------:R-:W-:-:S02]  /*11d0*/  UIADD3 UR6, UR37, UR6, -UR7 ;  /* 0x0000000625067290 */ /* 0x000fc4000fffe807 */
[----:B------:R-:W-:Y:S02]  /*11e0*/  UIMAD UR18, UR16, UR9, URZ ;  /* 0x00000009101272a4 */ /* 0x000fe4000f8e023f */
[----:B------:R-:W-:Y:S02]  /*11f0*/  USHF.R.S32.HI UR9, URZ, 0x1f, UR8 ;  /* 0x0000001f3f097899 */ /* 0x000fe40008011408 */
[----:B------:R-:W-:Y:S02]  /*1200*/  UIADD3 UR6, UR6, 0x3f, URZ ;  /* 0x0000003f06067890 */ /* 0x000fe4000fffe03f */
[----:B------:R-:W-:Y:S02]  /*1210*/  ULEA.HI UR17, UR9, UR8, URZ, 0x6 ;  /* 0x0000000809117291 */ /* 0x000fe4000f8f303f */
[----:B------:R-:W-:Y:S02]  /*1220*/  USHF.R.S32.HI UR8, URZ, 0x1f, UR6 ;  /* 0x0000001f3f087899 */ /* 0x000fe40008011406 */
[----:B------:R-:W-:-:S02]  /*1230*/  ULDC.64 UR12, c[0x0][0x178] ;  /* 0x00005e00000c7ab9 */ /* 0x000fc40000000a00 */
[----:B------:R-:W-:Y:S02]  /*1240*/  ULEA.HI UR6, UR8, UR6, URZ, 0x6 ;  /* 0x0000000608067291 */ /* 0x000fe4000f8f303f */
[----:B-1----:R-:W-:Y:S02]  /*1250*/  UISETP.NE.AND UP0, UPT, UR26, -0x1, UPT ;  /* 0xffffffff1a00788c */ /* 0x002fe4000bf05270 */
[----:B------:R-:W-:Y:S02]  /*1260*/  UISETP.NE.AND UP3, UPT, UR16, -0x1, UPT ;  /* 0xffffffff1000788c */ /* 0x000fe4000bf65270 */
[----:B------:R-:W-:Y:S02]  /*1270*/  UIMAD.WIDE.U32 UR8, UR34, UR12, URZ ;  /* 0x0000000c220872a5 */ /* 0x000fe4000f8e003f */
[----:B------:R-:W-:Y:S01]  /*1280*/  UIMAD UR11, UR41, UR12, URZ ;  /* 0x0000000c290b72a4 */ /* 0x000fe2000f8e023f */
[----:B------:R-:W-:Y:S01]  /*1290*/  PLOP3.LUT P0, PT, PT, PT, UP0, 0x40, 0x0 ;  /* 0x000000000000781c */ /* 0x000fe20003f0e808 */
[----:B------:R-:W-:-:S02]  /*12a0*/  USEL UR31, UR8, UR14, !UP3 ;  /* 0x0000000e081f7287 */ /* 0x000fc4000d800000 */
[----:B------:R-:W-:Y:S02]  /*12b0*/  UIMAD UR13, UR34, UR13, UR11 ;  /* 0x0000000d220d72a4 */ /* 0x000fe4000f8e020b */
[----:B------:R-:W-:Y:S02]  /*12c0*/  USHF.R.S32.HI UR8, URZ, 0x6, UR17 ;  /* 0x000000063f087899 */ /* 0x000fe40008011411 */
[----:B------:R-:W-:Y:S02]  /*12d0*/  USHF.R.S32.HI UR6, URZ, 0x6, UR6 ;  /* 0x000000063f067899 */ /* 0x000fe40008011406 */
[----:B------:R-:W-:Y:S02]  /*12e0*/  @UP0 UIADD3 UR11, UR23, UR26, URZ ;  /* 0x0000001a170b0290 */ /* 0x000fe4000fffe03f */
[----:B------:R-:W-:Y:S02]  /*12f0*/  UISETP.LT.AND UP2, UPT, UR8, UR6, UPT ;  /* 0x000000060800728c */ /* 0x000fe4000bf41270 */
[----:B------:R-:W-:-:S02]  /*1300*/  UIADD3 UR27, UR9, UR13, URZ ;  /* 0x0000000d091b7290 */ /* 0x000fc4000fffe03f */
[----:B------:R-:W-:Y:S02]  /*1310*/  USEL UR35, UR8, UR6, UP2 ;  /* 0x0000000608237287 */ /* 0x000fe40009000000 */
[----:B------:R-:W-:Y:S02]  /*1320*/  ULDC.64 UR12, c[0x0][0x198] ;  /* 0x00006600000c7ab9 */ /* 0x000fe40000000a00 */
[----:B------:R-:W-:Y:S02]  /*1330*/  @UP0 UIMAD.WIDE.U32 UR8, UR11, UR12, URZ ;  /* 0x0000000c0b0802a5 */ /* 0x000fe4000f8e003f */
[----:B------:R-:W-:Y:S02]  /*1340*/  @UP3 UIADD3 UR27, UR15, UR18, URZ ;  /* 0x000000120f1b3290 */ /* 0x000fe4000fffe03f */
[----:B------:R-:W-:Y:S02]  /*1350*/  ULEA UR18, UR35, 0xffffffc0, 0x6 ;  /* 0xffffffc023127891 */ /* 0x000fe4000f8e303f */
[----:B------:R-:W-:-:S02]  /*1360*/  @UP0 UIMAD UR32, UR11, UR13, UR9 ;  /* 0x0000000d0b2002a4 */ /* 0x000fc4000f8e0209 */
        /* <DEDUP_REMOVED lines=15> */
.L_x_291:
        /* <DEDUP_REMOVED lines=19> */
.L_x_292:
[----:B------:R-:W-:Y:S01]  /*1590*/  IABS R8, c[0x0][0x1c8] ;  /* 0x0000720000087a13 */ /* 0x000fe20000000000 */
[----:B------:R-:W-:Y:S01]  /*15a0*/  ULDC.64 UR12, c[0x0][0x370] ;  /* 0x0000dc00000c7ab9 */ /* 0x000fe20000000a00 */
[----:B--2---:R-:W-:Y:S01]  /*15b0*/  IABS R7, UR36 ;  /* 0x0000002400077c13 */ /* 0x004fe20008000000 */
[----:B------:R-:W-:Y:S01]  /*15c0*/  @UP3 UIMAD.WIDE.U32 UR8, UR16, UR12, URZ ;  /* 0x0000000c100832a5 */ /* 0x000fe2000f8e003f */
[----:B------:R-:W1:Y:S01]  /*15d0*/  I2F.RP R4, R8 ;  /* 0x0000000800047306 */ /* 0x000e620000209400 */
[----:B------:R-:W-:Y:S01]  /*15e0*/  ULDC UR11, c[0x0][0x224] ;  /* 0x00008900000b7ab9 */ /* 0x000fe20000000800 */
[----:B------:R-:W-:Y:S01]  /*15f0*/  ISETP.LE.AND P1, PT, RZ, UR58, PT ;  /* 0x0000003aff007c0c */ /* 0x000fe2000bf23270 */
[----:B------:R-:W-:Y:S02]  /*1600*/  @UP3 UIMAD UR20, UR16, UR13, UR9 ;  /* 0x0000000d101432a4 */ /* 0x000fe4000f8e0209 */
[----:B------:R-:W-:Y:S02]  /*1610*/  ULDC UR15, c[0x0][0x234] ;  /* 0x00008d00000f7ab9 */ /* 0x000fe40000000800 */
[----:B------:R-:W-:-:S02]  /*1620*/  @UP3 UMOV UR19, UR8 ;  /* 0x0000000800133c82 */ /* 0x000fc40008000000 */
[----:B------:R-:W-:Y:S02]  /*1630*/  ULDC.64 UR8, c[0x0][0x368] ;  /* 0x0000da0000087ab9 */ /* 0x000fe40000000a00 */
[----:B------:R-:W-:Y:S02]  /*1640*/  @!UP3 UIMAD UR6, UR41, UR8, URZ ;  /* 0x000000082906b2a4 */ /* 0x000fe4000f8e023f */
[----:B------:R-:W-:Y:S02]  /*1650*/  ULDC.64 UR12, c[0x0][0x3d8] ;  /* 0x0000f600000c7ab9 */ /* 0x000fe40000000a00 */
[----:B------:R-:W-:Y:S01]  /*1660*/  @!UP3 UIMAD UR6, UR34, UR9, UR6 ;  /* 0x000000092206b2a4 */ /* 0x000fe2000f8e0206 */
[----:B-1----:R-:W1:Y:S01]  /*1670*/  MUFU.RCP R4, R4 ;  /* 0x0000000400047308 */ /* 0x002e620000001000 */
[----:B------:R-:W-:-:S04]  /*1680*/  @!UP3 UIMAD.WIDE.U32 UR8, UR34, UR8, URZ ;  /* 0x000000082208b2a5 */ /* 0x000fc8000f8e003f */
[----:B------:R-:W-:Y:S02]  /*1690*/  @!UP3 UIADD3 UR20, UR9, UR6, URZ ;  /* 0x000000060914b290 */ /* 0x000fe4000fffe03f */
[----:B------:R-:W-:Y:S01]  /*16a0*/  UIMAD UR6, UR41, UR11, UR54 ;  /* 0x0000000b290672a4 */ /* 0x000fe2000f8e0236 */
[----:B------:R-:W2:Y:S01]  /*16b0*/  S2UR UR11, SR_CTAID.X ;  /* 0x00000000000b79c3 */ /* 0x000ea20000002500 */
        /* <DEDUP_REMOVED lines=8> */
[----:B------:R-:W-:-:S04]  /*1740*/  UIMAD UR6, UR39, UR16, URZ ;  /* 0x00000010270672a4 */ /* 0x000fc8000f8e023f */
[----:B------:R-:W-:Y:S02]  /*1750*/  @UP3 UIADD3 UR14, UR9, UR6, URZ ;  /* 0x00000006090e3290 */ /* 0x000fe4000fffe03f */
[----:B------:R-:W-:-:S04]  /*1760*/  USHF.L.U64.HI UR6, UR34, 0x7, UR41 ;  /* 0x0000000722067899 */ /* 0x000fc80008010229 */
[----:B------:R-:W-:Y:S02]  /*1770*/  USEL UR6, UR6, URZ, UP1 ;  /* 0x0000003f06067287 */ /* 0x000fe40008800000 */
[----:B--2---:R-:W-:Y:S01]  /*1780*/  UIMAD.WIDE.U32 UR8, UR11, UR12, URZ ;  /* 0x0000000c0b0872a5 */ /* 0x004fe2000f8e003f */
[----:B-1----:R-:W-:-:S03]  /*1790*/  IMAD.MOV R4, RZ, RZ, -R5 ;  /* 0x000000ffff047224 */ /* 0x002fc600078e0a05 */
[----:B------:R-:W-:Y:S02]  /*17a0*/  UIMAD UR12, UR11, UR13, UR9 ;  /* 0x0000000d0b0c72a4 */ /* 0x000fe4000f8e0209 */
[----:B------:R-:W-:Y:S01]  /*17b0*/  USHF.L.U32 UR11, UR34, 0x7, URZ ;  /* 0x00000007220b7899 */ /* 0x000fe2000800063f */
[----:B------:R-:W-:Y:S01]  /*17c0*/  IMAD R6, R4, R8, RZ ;  /* 0x0000000804067224 */ /* 0x000fe200078e02ff */
[----:B------:R-:W-:Y:S01]  /*17d0*/  USEL UR17, UR8, URZ, UP6 ;  /* 0x0000003f08117287 */ /* 0x000fe2000b000000 */
[----:B------:R-:W-:Y:S01]  /*17e0*/  IMAD.MOV.U32 R4, RZ, RZ, RZ ;  /* 0x000000ffff047224 */ /* 0x000fe200078e00ff */
[----:B------:R-:W-:Y:S02]  /*17f0*/  USEL UR8, UR11, URZ, UP1 ;  /* 0x0000003f0b087287 */ /* 0x000fe40008800000 */
[----:B------:R-:W-:Y:S01]  /*1800*/  USEL UR12, UR12, URZ, UP6 ;  /* 0x0000003f0c0c7287 */ /* 0x000fe2000b000000 */
[----:B------:R-:W-:Y:S01]  /*1810*/  IMAD.HI.U32 R4, R5, R6, R4 ;  /* 0x0000000605047227 */ /* 0x000fe200078e0004 */
[----:B------:R-:W-:-:S03]  /*1820*/  UIADD3 UR8, UP1, UR18, UR8, URZ ;  /* 0x0000000812087290 */ /* 0x000fc6000ff3e03f */
[----:B------:R-:W-:Y:S01]  /*1830*/  IMAD.MOV.U32 R5, RZ, RZ, R7 ;  /* 0x000000ffff057224 */ /* 0x000fe200078e0007 */
[----:B------:R-:W-:Y:S02]  /*1840*/  UIADD3.X UR9, UR33, UR6, URZ, UP1, !UPT ;  /* 0x0000000621097290 */ /* 0x000fe40008ffe43f */
[----:B------:R-:W-:Y:S01]  /*1850*/  UIMAD UR6, UR39, UR8, URZ ;  /* 0x00000008270672a4 */ /* 0x000fe2000f8e023f */
[----:B------:R-:W-:-:S03]  /*1860*/  IMAD.HI.U32 R4, R4, R5, RZ ;  /* 0x0000000504047227 */ /* 0x000fc600078e00ff */
[----:B------:R-:W-:Y:S01]  /*1870*/  UIMAD UR11, UR38, UR9, UR6 ;  /* 0x00000009260b72a4 */ /* 0x000fe2000f8e0206 */
[----:B------:R-:W-:Y:S01]  /*1880*/  IMAD.MOV R6, RZ, RZ, -R4 ;  /* 0x000000ffff067224 */ /* 0x000fe200078e0a04 */
[----:B------:R-:W-:Y:S02]  /*1890*/  @UP5 USEL UR6, UR56, UR16, !UP3 ;  /* 0x0000001038065287 */ /* 0x000fe4000d800000 */
[----:B------:R-:W-:Y:S01]  /*18a0*/  UIMAD.WIDE.U32 UR8, UR38, UR8, URZ ;  /* 0x00000008260872a5 */ /* 0x000fe2000f8e003f */
[C---:B------:R-:W-:Y:S01]  /*18b0*/  IMAD R5, R8.reuse, R6, R5 ;  /* 0x0000000608057224 */ /* 0x040fe200078e0205 */
[----:B------:R-:W-:Y:S02]  /*18c0*/  @UP5 UIMAD UR15, UR36, UR15, UR6 ;  /* 0x0000000f240f52a4 */ /* 0x000fe4000f8e0206 */
[----:B------:R-:W-:Y:S02]  /*18d0*/  UIADD3 UR11, UR9, UR11, URZ ;  /* 0x0000000b090b7290 */ /* 0x000fe4000fffe03f */
[----:B------:R-:W-:-:S03]  /*18e0*/  ISETP.GT.U32.AND P0, PT, R8, R5, PT ;  /* 0x000000050800720c */ /* 0x000fc60003f04070 */
[----:B------:R-:W-:-:S10]  /*18f0*/  @!UP5 UMOV UR15, UR51 ;  /* 0x00000033000fdc82 */ /* 0x000fd40008000000 */
        /* <DEDUP_REMOVED lines=16> */
.L_x_293:
[----:B------:R-:W-:Y:S02]  /*1a00*/  UMOV UR13, UR52 ;  /* 0x00000034000d7c82 */ /* 0x000fe40008000000 */
.L_x_294:
[----:B------:R-:W-:Y:S01]  /*1a10*/  UIADD3 UR8, UP4, UP3, UR8, UR43, UR49 ;  /* 0x0000002b08087290 */ /* 0x000fe2000fb9e031 */
[----:B------:R-:W1:Y:S01]  /*1a20*/  S2R R30, SR_TID.X ;  /* 0x00000000001e7919 */ /* 0x000e620000002100 */
[----:B------:R-:W-:Y:S01]  /*1a30*/  IMAD.U32 R5, RZ, RZ, UR5 ;  /* 0x00000005ff057e24 */ /* 0x000fe2000f8e00ff */
[--C-:B------:R-:W-:Y:S01]  /*1a40*/  SHF.R.S32.HI R33, RZ, 0x1f, R245.reuse ;  /* 0x0000001fff217819 */ /* 0x100fe200000114f5 */
[----:B------:R-:W-:Y:S01]  /*1a50*/  UIADD3 UR29, UP2, UP1, UR17, UR8, UR21 ;  /* 0x00000008111d7290 */ /* 0x000fe2000f95e015 */
[----:B------:R-:W2:Y:S01]  /*1a60*/  S2R R34, SR_TID.X ;  /* 0x0000000000227919 */ /* 0x000ea20000002100 */
[----:B------:R-:W-:Y:S01]  /*1a70*/  UIADD3.X UR6, UR11, UR50, UR55, UP4, UP3 ;  /* 0x000000320b067290 */ /* 0x000fe2000a7e6437 */
[----:B------:R-:W-:Y:S01]  /*1a80*/  IMAD.U32 R4, RZ, RZ, UR4 ;  /* 0x00000004ff047e24 */ /* 0x000fe2000f8e00ff */
[----:B------:R-:W-:Y:S01]  /*1a90*/  ULDC.64 UR8, c[0x0][0x1a8] ;  /* 0x00006a0000087ab9 */ /* 0x000fe20000000a00 */
[----:B------:R-:W3:Y:S01]  /*1aa0*/  S2R R35, SR_TID.X ;  /* 0x0000000000237919 */ /* 0x000ee20000002100 */
[----:B------:R-:W-:Y:S01]  /*1ab0*/  UIADD3.X UR24, UR12, UR6, UR14, UP2, UP1 ;  /* 0x000000060c187290 */ /* 0x000fe200097e240e */
[----:B------:R-:W-:Y:S01]  /*1ac0*/  IMAD.U32 R7, RZ, RZ, UR18 ;  /* 0x00000012ff077e24 */ /* 0x000fe2000f8e00ff */
        /* <DEDUP_REMOVED lines=12> */
[----:B------:R-:W-:Y:S01]  /*1b90*/  BSSY B1, `(.L_x_290) ;  /* 0x0000616000017945 */ /* 0x000fe20003800000 */
[----:B-1----:R-:W-:Y:S01]  /*1ba0*/  SHF.R.S32.HI R31, RZ, 0x1f, R30 ;  /* 0x0000001fff1f7819 */ /* 0x002fe2000001141e */
[----:B------:R-:W-:-:S03]  /*1bb0*/  UIMAD UR21, UR18, UR9, UR6 ;  /* 0x00000009121572a4 */ /* 0x000fc6000f8e0206 */
[----:B------:R-:W-:Y:S01]  /*1bc0*/  ULDC.64 UR8, c[0x0][0x378] ;  /* 0x0000de0000087ab9 */ /* 0x000fe20000000a00 */
[----:B--2---:R-:W-:Y:S01]  /*1bd0*/  SHF.R.S32.HI R34, RZ, 0x1f, R34 ;  /* 0x0000001fff227819 */ /* 0x004fe20000011422 */
[----:B------:R-:W-:Y:S02]  /*1be0*/  UIMAD UR6, UR59, UR8, URZ ;  /* 0x000000083b0672a4 */ /* 0x000fe4000f8e023f */
[----:B------:R-:W-:Y:S01]  /*1bf0*/  UIADD3 UR8, UR18, UR13, URZ ;  /* 0x0000000d12087290 */ /* 0x000fe2000fffe03f */
[----:B---3--:R-:W-:Y:S01]  /*1c00*/  LEA.HI R34, R34, R35, RZ, 0x3 ;  /* 0x0000002322227211 */ /* 0x008fe200078f18ff */
[----:B------:R-:W-:Y:S02]  /*1c10*/  UIMAD UR11, UR36, UR9, UR6 ;  /* 0x00000009240b72a4 */ /* 0x000fe4000f8e0206 */
[----:B------:R-:W-:Y:S01]  /*1c20*/  UIMAD.WIDE UR8, UR8, UR14, UR4 ;  /* 0x0000000e080872a5 */ /* 0x000fe2000f8e0204 */
[----:B------:R-:W-:Y:S01]  /*1c30*/  SHF.R.S32.HI R34, RZ, 0x3, R34 ;  /* 0x00000003ff227819 */ /* 0x000fe20000011422 */
[----:B------:R-:W-:-:S02]  /*1c40*/  UIADD3 UR6, -UR7, UR10, UR22 ;  /* 0x0000000a07067290 */ /* 0x000fc4000fffe116 */
[----:B------:R-:W-:Y:S01]  /*1c50*/  ULDC.64 UR4, c[0x0][0x200] ;  /* 0x0000800000047ab9 */ /* 0x000fe20000000a00 */
[----:B------:R-:W-:Y:S01]  /*1c60*/  IADD3 R19, P0, R34, UR18, RZ ;  /* 0x0000001222137c10 */ /* 0x000fe2000ff1e0ff */
[----:B------:R-:W-:Y:S01]  /*1c70*/  ULDC UR13, c[0x0][0x2e8] ;  /* 0x0000ba00000d7ab9 */ /* 0x000fe20000000800 */
[----:B------:R-:W-:Y:S01]  /*1c80*/  SHF.R.S32.HI R29, RZ, 0x1f, R34 ;  /* 0x0000001fff1d7819 */ /* 0x000fe20000011422 */
[----:B------:R-:W-:Y:S02]  /*1c90*/  UMOV UR17, UR8 ;  /* 0x0000000800117c82 */ /* 0x000fe40008000000 */
[----:B------:R-:W-:Y:S01]  /*1ca0*/  UIADD3 UR8, UR18, UR15, URZ ;  /* 0x0000000f12087290 */ /* 0x000fe2000fffe03f */
[----:B------:R-:W-:Y:S01]  /*1cb0*/  IADD3.X R23, R29, UR33, RZ, P0, !PT ;  /* 0x000000211d177c10 */ /* 0x000fe200087fe4ff */
[----:B------:R-:W-:Y:S02]  /*1cc0*/  UMOV UR16, UR9 ;  /* 0x0000000900107c82 */ /* 0x000fe40008000000 */
[----:B------:R-:W-:Y:S01]  /*1cd0*/  UIMAD.WIDE UR8, UR8, UR14, UR4 ;  /* 0x0000000e080872a5 */ /* 0x000fe2000f8e0204 */
[----:B------:R1:W2:Y:S01]  /*1ce0*/  R2UR UR4, R4 ;  /* 0x00000000040473c2 */ /* 0x0002a200000e0000 */
[----:B------:R-:W-:Y:S01]  /*1cf0*/  UIADD3 UR6, UR6, -UR13, URZ ;  /* 0x8000000d06067290 */ /* 0x000fe2000fffe03f */
[----:B------:R-:W-:-:S03]  /*1d00*/  IMAD R8, R23, c[0x0][0x190], RZ ;  /* 0x0000640017087a24 */ /* 0x000fc600078e02ff */
[----:B------:R-:W-:Y:S01]  /*1d10*/  USHF.R.S32.HI UR18, URZ, 0x1f, UR6 ;  /* 0x0000001f3f127899 */ /* 0x000fe20008011406 */
[----:B------:R-:W-:Y:S01]  /*1d20*/  IMAD R27, R19, c[0x0][0x194], R8 ;  /* 0x00006500131b7a24 */ /* 0x000fe200078e0208 */
[----:B------:R-:W-:Y:S01]  /*1d30*/  UMOV UR15, UR8 ;  /* 0x00000008000f7c82 */ /* 0x000fe20008000000 */
[----:B------:R3:W4:Y:S01]  /*1d40*/  R2UR UR5, R5 ;  /* 0x00000000050573c2 */ /* 0x00072200000e0000 */
[----:B------:R-:W-:Y:S02]  /*1d50*/  ULEA.HI UR18, UR18, UR6, URZ, 0x6 ;  /* 0x0000000612127291 */ /* 0x000fe4000f8f303f */
[----:B------:R-:W-:Y:S02]  /*1d60*/  UMOV UR14, UR9 ;  /* 0x00000009000e7c82 */ /* 0x000fe40008000000 */
[----:B------:R-:W-:Y:S02]  /*1d70*/  USHF.R.S32.HI UR18, URZ, 0x6, UR18 ;  /* 0x000000063f127899 */ /* 0x000fe40008011412 */
[----:B------:R-:W-:-:S02]  /*1d80*/  UIADD3 UR8, UR35, -0x1, URZ ;  /* 0xffffffff23087890 */ /* 0x000fc4000fffe03f */
[----:B------:R-:W-:-:S04]  /*1d90*/  UISETP.LT.AND UP1, UPT, URZ, UR18, UPT ;  /* 0x000000123f00728c */ /* 0x000fc8000bf21270 */
[----:B------:R-:W-:Y:S01]  /*1da0*/  USEL UR18, URZ, UR18, !UP1 ;  /* 0x000000123f127287 */ /* 0x000fe2000c800000 */
[----:B-1----:R-:W-:-:S03]  /*1db0*/  LEA.HI R4, R31, R30, RZ, 0x5 ;  /* 0x0000001e1f047211 */ /* 0x002fc600078f28ff */
[----:B------:R-:W-:Y:S01]  /*1dc0*/  UISETP.GT.AND UP1, UPT, UR35, UR18, UPT ;  /* 0x000000122300728c */ /* 0x000fe2000bf24270 */
[----:B------:R-:W-:Y:S02]  /*1dd0*/  LOP3.LUT R6, R4, 0xffffffe0, RZ, 0xc0, !PT ;  /* 0xffffffe004067812 */ /* 0x000fe400078ec0ff */
[----:B------:R-:W-:-:S03]  /*1de0*/  SHF.R.S32.HI R4, RZ, 0x5, R4 ;  /* 0x00000005ff047819 */ /* 0x000fc60000011404 */
[----:B------:R-:W-:Y:S01]  /*1df0*/  PLOP3.LUT P2, PT, PT, PT, UP1, 0x80, 0x0 ;  /* 0x000000000000781c */ /* 0x000fe20003f4f018 */
[----:B------:R-:W-:-:S04]  /*1e00*/  IMAD.IADD R6, R30, 0x1, -R6 ;  /* 0x000000011e067824 */ /* 0x000fc800078e0a06 */
[----:B------:R-:W-:Y:S01]  /*1e10*/  IMAD R6, R4, UR48, R6 ;  /* 0x0000003004067c24 */ /* 0x000fe2000f8e0206 */
[----:B------:R-:W-:-:S04]  /*1e20*/  IADD3 R4, P1, R245, UR19, RZ ;  /* 0x00000013f5047c10 */ /* 0x000fc8000ff3e0ff */
[----:B---3--:R-:W-:Y:S02]  /*1e30*/  IADD3.X R5, R33, UR20, RZ, P1, !PT ;  /* 0x0000001421057c10 */ /* 0x008fe40008ffe4ff */
[----:B------:R-:W-:-:S03]  /*1e40*/  IADD3 R10, P0, R6, UR29, RZ ;  /* 0x0000001d060a7c10 */ /* 0x000fc6000ff1e0ff */
[----:B------:R-:W-:Y:S01]  /*1e50*/  IMAD.WIDE.U32 R4, R7, c[0x0][0x370], R4 ;  /* 0x0000dc0007047a25 */ /* 0x000fe200078e0004 */
[----:B------:R-:W-:-:S03]  /*1e60*/  LEA.HI.X.SX32 R12, R6, UR24, 0x1, P0 ;  /* 0x00000018060c7c11 */ /* 0x000fc600080f0eff */
        /* <DEDUP_REMOVED lines=50> */
.L_x_296:
[----:B------:R-:W-:Y:S01]  /*2190*/  PLOP3.LUT P0, PT, PT, PT, UP0, 0x40, 0x0 ;  /* 0x000000000000781c */ /* 0x000fe20003f0e808 */
[----:B------:R-:W-:Y:S02]  /*21a0*/  @UP0 UIADD3 UR6, UR23, UR26, URZ ;  /* 0x0000001a17060290 */ /* 0x000fe4000fffe03f */
[----:B------:R-:W-:Y:S02]  /*21b0*/  ULDC.64 UR10, c[0x0][0x3a8] ;  /* 0x0000ea00000a7ab9 */ /* 0x000fe40000000a00 */
[----:B------:R-:W-:-:S04]  /*21c0*/  @UP0 UIMAD.WIDE.U32 UR8, UR6, UR10, URZ ;  /* 0x0000000a060802a5 */ /* 0x000fc8000f8e003f */
[----:B------:R-:W-:-:S04]  /*21d0*/  @UP0 UIMAD UR11, UR6, UR11, UR9 ;  /* 0x0000000b060b02a4 */ /* 0x000fc8000f8e0209 */
        /* <DEDUP_REMOVED lines=12> */
.L_x_297:
        /* <DEDUP_REMOVED lines=28> */
.L_x_299:
[----:B------:R-:W-:Y:S05]  /*2460*/  BSYNC B0 ;  /* 0x0000000000007941 */ /* 0x000fea0003800000 */
.L_x_298:
        /* <DEDUP_REMOVED lines=27> */
.L_x_295:
        /* <DEDUP_REMOVED lines=62> */
.L_x_302:
[----:B------:R-:W-:Y:S05]  /*2a00*/  BSYNC B0 ;  /* 0x0000000000007941 */ /* 0x000fea0003800000 */
.L_x_301:
        /* <DEDUP_REMOVED lines=45> */
.L_x_304:
[----:B------:R-:W-:Y:S05]  /*2ce0*/  BSYNC B0 ;  /* 0x0000000000007941 */ /* 0x000fea0003800000 */
.L_x_303:
        /* <DEDUP_REMOVED lines=48> */
.L_x_306:
[----:B------:R-:W-:Y:S05]  /*2ff0*/  BSYNC B0 ;  /* 0x0000000000007941 */ /* 0x000fea0003800000 */
.L_x_305:
        /* <DEDUP_REMOVED lines=40> */
.L_x_308:
[----:B------:R-:W-:Y:S05]  /*3280*/  BSYNC B0 ;  /* 0x0000000000007941 */ /* 0x000fea0003800000 */
.L_x_307:
        /* <DEDUP_REMOVED lines=41> */
.L_x_310:
[----:B------:R-:W-:Y:S05]  /*3520*/  BSYNC B0 ;  /* 0x0000000000007941 */ /* 0x000fea0003800000 */
.L_x_309:
        /* <DEDUP_REMOVED lines=69> */
.L_x_312:
[----:B------:R-:W-:Y:S05]  /*3980*/  BSYNC B0 ;  /* 0x0000000000007941 */ /* 0x000fea0003800000 */
.L_x_311:
        /* <DEDUP_REMOVED lines=17> */
[----:B------:R-:W-:-:S05]  /*3aa0*/  IMAD.U32 R5, RZ, RZ, UR21 ;  /* 0x00000015ff057e24 */ /* 0x000fca000f8e00ff */
[----:B------:R1:W2:Y:S01]  /*3ab0*/  @P0 LDG.E R6, [R4.64] ;  /* 0x0000000404060981 */ /* 0x0002a2000c1e1900 */
[----:B------:R-:W2:Y:S01]  /*3ac0*/  @P0 MUFU.RCP R7, c[0x0][0x238] ;  /* 0x00008e0000070b08 */ /* 0x000ea20000001000 */
[----:B------:R-:W-:Y:S01]  /*3ad0*/  ULDC UR9, c[0x0][0x2e8] ;  /* 0x0000ba0000097ab9 */ /* 0x000fe20000000800 */
[----:B------:R-:W-:Y:S01]  /*3ae0*/  CS2R R126, SRZ ;  /* 0x00000000007e7805 */ /* 0x000fe2000001ff00 */
[----:B------:R4:W3:Y:S01]  /*3af0*/  LDSM.16.M88.4 R132, [R229+0x14000] ;  /* 0x01400000e584783b */ /* 0x0008e20000000200 */
[----:B------:R-:W-:Y:S01]  /*3b00*/  UIADD3 UR19, UR37, -UR9, -UR7 ;  /* 0x8000000925137290 */ /* 0x000fe2000fffe807 */
        /* <DEDUP_REMOVED lines=20> */
[----:B------:R-:W-:Y:S01]  /*3c50*/  IMAD.SHL.U32 R30, R30, 0x2, RZ ;  /* 0x000000021e1e7824 */ /* 0x000fe200078e00ff */
[----:B------:R-:W-:Y:S01]  /*3c60*/  CS2R R100, SRZ ;  /* 0x0000000000647805 */ /* 0x000fe2000001ff00 */
[----:B------:R4:W1:Y:S01]  /*3c70*/  LDSM.16.M88.4 R156, [R231+0x15000] ;  /* 0x01500000e79c783b */ /* 0x0008620000000200 */
[----:B------:R-:W-:Y:S01]  /*3c80*/  SHF.R.S32.HI R4, RZ, 0x7, R4 ;  /* 0x00000007ff047819 */ /* 0x000fe20000011404 */
[----:B------:R-:W-:Y:S01]  /*3c90*/  CS2R R38, SRZ ;  /* 0x0000000000267805 */ /* 0x000fe2000001ff00 */
[----:B------:R-:W-:Y:S01]  /*3ca0*/  CS2R R36, SRZ ;  /* 0x0000000000247805 */ /* 0x000fe2000001ff00 */
[----:B------:R4:W1:Y:S01]  /*3cb0*/  LDSM.16.M88.4 R160, [R236+0x1000] ;  /* 0x00100000eca0783b */ /* 0x0008620000000200 */
[----:B------:R-:W-:Y:S01]  /*3cc0*/  CS2R R42, SRZ ;  /* 0x00000000002a7805 */ /* 0x000fe2000001ff00 */
[----:B------:R-:W-:Y:S01]  /*3cd0*/  IMAD.SHL.U32 R5, R4, 0x10, RZ ;  /* 0x0000001004057824 */ /* 0x000fe200078e00ff */
[----:B------:R-:W-:Y:S01]  /*3ce0*/  CS2R R40, SRZ ;  /* 0x0000000000287805 */ /* 0x000fe2000001ff00 */
[----:B------:R4:W1:Y:S01]  /*3cf0*/  LDSM.16.M88.4 R164, [R229+0x16000] ;  /* 0x01600000e5a4783b */ /* 0x0008620000000200 */
[----:B------:R-:W-:Y:S01]  /*3d00*/  CS2R R34, SRZ ;  /* 0x0000000000227805 */ /* 0x000fe2000001ff00 */
[----:B------:R-:W-:Y:S01]  /*3d10*/  CS2R R32, SRZ ;  /* 0x0000000000207805 */ /* 0x000fe2000001ff00 */
[----:B------:R-:W-:Y:S01]  /*3d20*/  LOP3.LUT R5, R5, 0x6, R30, 0xf8, !PT ;  /* 0x0000000605057812 */ /* 0x000fe200078ef81e */
        /* <DEDUP_REMOVED lines=10> */
[----:B------:R-:W-:Y:S01]  /*3dd0*/  CS2R R18, SRZ ;  /* 0x0000000000127805 */ /* 0x000fe2000001ff00 */
[----:B------:R-:W-:Y:S01]  /*3de0*/  CS2R R16, SRZ ;  /* 0x0000000000107805 */ /* 0x000fe2000001ff00 */
[----:B------:R4:W1:Y:S01]  /*3df0*/  LDSM.16.M88.4 R180, [R229+0x17000] ;  /* 0x01700000e5b4783b */ /* 0x0008620000000200 */
[----:B------:R-:W-:Y:S01]  /*3e00*/  CS2R R14, SRZ ;  /* 0x00000000000e7805 */ /* 0x000fe2000001ff00 */
[----:B------:R-:W-:Y:S01]  /*3e10*/  CS2R R12, SRZ ;  /* 0x00000000000c7805 */ /* 0x000fe2000001ff00 */
[----:B------:R-:W-:Y:S01]  /*3e20*/  UMOV UR6, URZ ;  /* 0x0000003f00067c82 */ /* 0x000fe20008000000 */
[----:B------:R4:W1:Y:S01]  /*3e30*/  LDSM.16.M88.4 R184, [R230+0x17000] ;  /* 0x01700000e6b8783b */ /* 0x0008620000000200 */
[----:B------:R-:W-:-:S02]  /*3e40*/  ULDC UR13, c[0x0][0x2e4] ;  /* 0x0000b900000d7ab9 */ /* 0x000fc40000000800 */
[----:B------:R-:W-:Y:S01]  /*3e50*/  UIADD3 UR20, UR22, 0x20, URZ ;  /* 0x0000002016147890 */ /* 0x000fe2000fffe03f */
[----:B------:R4:W1:Y:S04]  /*3e60*/  LDSM.16.M88.4 R188, [R231+0x17000] ;  /* 0x01700000e7bc783b */ /* 0x0008680000000200 */
[----:B------:R4:W1:Y:S01]  /*3e70*/  LDSM.16.M88.4 R192, [R236+0x3000] ;  /* 0x00300000ecc0783b */ /* 0x0008620000000200 */
[----:B--2---:R-:W-:-:S04]  /*3e80*/  @P0 FMUL.FTZ R4, R6, R7 ;  /* 0x0000000706040220 */ /* 0x004fc80000410000 */
[----:B------:R2:W1:Y:S02]  /*3e90*/  @P0 R2UR UR9, R4 ;  /* 0x00000000040903c2 */ /* 0x00046400000e0000 */
[----:B--2---:R-:W-:Y:S01]  /*3ea0*/  IADD3 R4, R44, -UR10, -R240 ;  /* 0x8000000a2c047c10 */ /* 0x004fe2000fffe8f0 */
[----:B-1----:R-:W-:-:S03]  /*3eb0*/  @UP1 UMOV UR6, UR9 ;  /* 0x0000000900061c82 */ /* 0x002fc60008000000 */
[----:B------:R-:W-:-:S05]  /*3ec0*/  IADD3 R4, R4, UR7, RZ ;  /* 0x0000000704047c10 */ /* 0x000fca000fffe0ff */
[----:B---3--:R4:W-:Y:S02]  /*3ed0*/  STL [R1+0x10], R4 ;  /* 0x0000100401007387 */ /* 0x0089e40000100800 */
.L_x_317:
[----:B------:R-:W0:Y:S01]  /*3ee0*/  LDGDEPBAR ;  /* 0x00000000000079af */ /* 0x000e220000000000 */
[----:B------:R-:W-:Y:S02]  /*3ef0*/  USHF.L.U32 UR9, UR8, 0x6, URZ ;  /* 0x0000000608097899 */ /* 0x000fe4000800063f */
[----:B------:R-:W-:Y:S01]  /*3f00*/  ULDC UR11, c[0x0][0x2e4] ;  /* 0x0000b900000b7ab9 */ /* 0x000fe20000000800 */
[----:B------:R-:W2:Y:S01]  /*3f10*/  LDL R68, [R1+0x10] ;  /* 0x0000100001447983 */ /* 0x000ea20000100800 */
[----:B------:R-:W-:Y:S01]  /*3f20*/  UISETP.GE.AND UP0, UPT, UR9, UR19, UPT ;  /* 0x000000130900728c */ /* 0x000fe2000bf06270 */
[----:B------:R-:W-:Y:S04]  /*3f30*/  DEPBAR.LE SB0, 0x0 ;  /* 0x000080000000791a */ /* 0x000fe80000000000 */
[----:B------:R-:W-:Y:S06]  /*3f40*/  BAR.SYNC.DEFER_BLOCKING 0x0 ;  /* 0x0000000000007b1d */ /* 0x000fec0000010000 */
[----:B-1----:R-:W-:Y:S04]  /*3f50*/  LDSM.16.M88.4 R8, [R2] ;  /* 0x000000000208783b */ /* 0x002fe80000000200 */
[----:B------:R-:W1:Y:S04]  /*3f60*/  LDSM.16.M88.4 R44, [R229+0x10000] ;  /* 0x01000000e52c783b */ /* 0x000e680000000200 */
[----:B------:R-:W-:Y:S04]  /*3f70*/  LDSM.16.M88.4 R48, [R3] ;  /* 0x000000000330783b */ /* 0x000fe80000000200 */
[----:B------:R-:W3:Y:S04]  /*3f80*/  LDSM.16.M88.4 R52, [R230+0x10000] ;  /* 0x01000000e634783b */ /* 0x000ee80000000200 */
[----:B------:R-:W-:Y:S04]  /*3f90*/  LDSM.16.M88.4 R56, [R228] ;  /* 0x00000000e438783b */ /* 0x000fe80000000200 */
[----:B------:R-:W4:Y:S04]  /*3fa0*/  LDSM.16.M88.4 R60, [R231+0x10000] ;  /* 0x01000000e73c783b */ /* 0x000f280000000200 */
[----:B------:R-:W-:Y:S01]  /*3fb0*/  LDSM.16.M88.4 R64, [R232+0x10000] ;  /* 0x01000000e840783b */ /* 0x000fe20000000200 */
[C---:B-1--4-:R-:W-:Y:S08]  /*3fc0*/  HMMA.16816.F32 R4, R8.reuse, R44, RZ ;  /* 0x0000002c0804723c */ /* 0x052ff000000018ff */
[----:B------:R-:W-:Y:S01]  /*3fd0*/  HMMA.16816.F32 R8, R8, R46, RZ ;  /* 0x0000002e0808723c */ /* 0x000fe200000018ff */
[----:B------:R-:W1:Y:S11]  /*3fe0*/  LDSM.16.M88.4 R44, [R227] ;  /* 0x00000000e32c783b */ /* 0x000e760000000200 */
[----:B------:R-:W-:Y:S04]  /*3ff0*/  @!UPT UIADD3 URZ, URZ, URZ, URZ ;  /* 0x0000003f3f3ff290 */ /* 0x000fe8000fffe03f */
[C---:B---3--:R-:W-:Y:S08]  /*4000*/  HMMA.16816.F32 R4, R48.reuse, R52, R4 ;  /* 0x000000343004723c */ /* 0x048ff00000001804 */
[----:B------:R-:W-:Y:S01]  /*4010*/  HMMA.16816.F32 R8, R48, R54, R8 ;  /* 0x000000363008723c */ /* 0x000fe20000001808 */
[----:B------:R-:W-:Y:S04]  /*4020*/  LDSM.16.M88.4 R48, [R2+0x2000] ;  /* 0x002000000230783b */ /* 0x000fe80000000200 */
[----:B------:R-:W3:Y:S11]  /*4030*/  LDSM.16.M88.4 R52, [R229+0x11000] ;  /* 0x01100000e534783b */ /* 0x000ef60000000200 */
[C---:B------:R-:W-:Y:S07]  /*4040*/  HMMA.16816.F32 R4, R56.reuse, R60, R4 ;  /* 0x0000003c3804723c */ /* 0x040fee0000001804 */
[----:B------:R-:W-:Y:S01]  /*4050*/  IADD3 R60, P0, R249, UR17, RZ ;  /* 0x00000011f93c7c10 */ /* 0x000fe2000ff1e0ff */
[----:B------:R-:W-:Y:S01]  /*4060*/  HMMA.16816.F32 R8, R56, R62, R8 ;  /* 0x0000003e3808723c */ /* 0x000fe20000001808 */
[----:B------:R-:W-:Y:S03]  /*4070*/  LDSM.16.M88.4 R56, [R230+0x11000] ;  /* 0x01100000e638783b */ /* 0x000fe60000000200 */
[----:B------:R-:W-:Y:S05]  /*4080*/  IADD3.X R61, R248, UR16, RZ, P0, !PT ;  /* 0x00000010f83d7c10 */ /* 0x000fea00087fe4ff */
[----:B-----5:R2:W5:Y:S07]  /*4090*/  LDG.E R63, [R60.64+0x20] ;  /* 0x000020043c3f7981 */ /* 0x02056e000c1e1900 */
[C---:B-1----:R-:W-:Y:S01]  /*40a0*/  HMMA.16816.F32 R4, R44.reuse, R64, R4 ;  /* 0x000000402c04723c */ /* 0x042fe20000001804 */
[----:B------:R2:W5:Y:S07]  /*40b0*/  LDG.E R64, [R60.64] ;  /* 0x000000043c407981 */ /* 0x00056e000c1e1900 */
[----:B------:R-:W-:Y:S01]  /*40c0*/  HMMA.16816.F32 R8, R44, R66, R8 ;  /* 0x000000422c08723c */ /* 0x000fe20000001808 */
[----:B------:R-:W1:Y:S11]  /*40d0*/  LDSM.16.M88.4 R44, [R3+0x2000] ;  /* 0x00200000032c783b */ /* 0x000e760000000200 */
[----:B------:R-:W-:Y:S04]  /*40e0*/  @!UPT UIADD3 URZ, URZ, URZ, URZ ;  /* 0x0000003f3f3ff290 */ /* 0x000fe8000fffe03f */
        /* <DEDUP_REMOVED lines=16> */
[C---:B---3--:R-:W-:Y:S05]  /*41f0*/  HMMA.16816.F32 R4, R48.reuse, R52, R4 ;  /* 0x000000343004723c */ /* 0x048fea0000001804 */
[----:B--2---:R-:W-:Y:S03]  /*4200*/  IADD3 R60, R68, UR9, RZ ;  /* 0x00000009443c7c10 */ /* 0x004fe6000fffe0ff */
[----:B------:R-:W-:Y:S01]  /*4210*/  HMMA.16816.F32 R8, R48, R54, R8 ;  /* 0x000000363008723c */ /* 0x000fe20000001808 */
[----:B------:R-:W-:Y:S03]  /*4220*/  LDSM.16.M88.4 R48, [R228+0x4000] ;  /* 0x00400000e430783b */ /* 0x000fe60000000200 */
[C---:B------:R-:W-:Y:S01]  /*4230*/  IADD3 R61, R60.reuse, 0x8, RZ ;  /* 0x000000083c3d7810 */ /* 0x040fe20007ffe0ff */
[----:B------:R-:W2:Y:S01]  /*4240*/  LDSM.16.M88.4 R52, [R231+0x12000] ;  /* 0x01200000e734783b */ /* 0x000ea20000000200 */
[----:B------:R-:W-:Y:S02]  /*4250*/  IADD3 R62, R60, 0x7, RZ ;  /* 0x000000073c3e7810 */ /* 0x000fe40007ffe0ff */
[----:B------:R-:W-:Y:S02]  /*4260*/  ISETP.GE.AND P1, PT, R61, RZ, PT ;  /* 0x000000ff3d00720c */ /* 0x000fe40003f26270 */
[----:B------:R-:W-:Y:S02]  /*4270*/  ISETP.GE.AND P0, PT, R62, RZ, PT ;  /* 0x000000ff3e00720c */ /* 0x000fe40003f06270 */
[----:B------:R-:W-:Y:S04]  /*4280*/  IABS R65, R60 ;  /* 0x0000003c00417213 */ /* 0x000fe80000000000 */
[C---:B-1----:R-:W-:Y:S05]  /*4290*/  HMMA.16816.F32 R4, R44.reuse, R56, R4 ;  /* 0x000000382c04723c */ /* 0x042fea0000001804 */
[C---:B------:R-:W-:Y:S02]  /*42a0*/  @!P1 IADD3 R61, -R60.reuse, -0x8, RZ ;  /* 0xfffffff83c3d9810 */ /* 0x040fe40007ffe1ff */
[C---:B------:R-:W-:Y:S01]  /*42b0*/  @!P0 IADD3 R62, -R60.reuse, -0x7, RZ ;  /* 0xfffffff93c3e8810 */ /* 0x040fe20007ffe1ff */
[----:B------:R-:W-:Y:S01]  /*42c0*/  HMMA.16816.F32 R8, R44, R58, R8 ;  /* 0x0000003a2c08723c */ /* 0x000fe20000001808 */
[----:B------:R-:W-:Y:S02]  /*42d0*/  LDSM.16.M88.4 R44, [R227+0x4000] ;  /* 0x00400000e32c783b */ /* 0x000fe40000000200 */
[----:B------:R-:W1:Y:S02]  /*42e0*/  I2F R61, R61 ;  /* 0x0000003d003d7306 */ /* 0x000e640000201400 */
[----:B------:R-:W3:Y:S08]  /*42f0*/  LDSM.16.M88.4 R56, [R232+0x12000] ;  /* 0x01200000e838783b */ /* 0x000ef00000000200 */
[----:B------:R-:W4:Y:S03]  /*4300*/  I2F R62, R62 ;  /* 0x0000003e003e7306 */ /* 0x000f260000201400 */
        /* <DEDUP_REMOVED lines=16> */
[C---:B--2---:R-:W-:Y:S01]  /*4410*/  HMMA.16816.F32 R4, R48.reuse, R52, R4 ;  /* 0x000000343004723c */ /* 0x044fe20000001804 */
[----:B------:R-:W2:Y:S06]  /*4420*/  I2F R53, R65 ;  /* 0x0000004100357306 */ /* 0x000eac0000201400 */
[----:B------:R-:W-:Y:S01]  /*4430*/  IADD3 R52, R60, -0x1, RZ ;  /* 0xffffffff3c347810 */ /* 0x000fe20007ffe0ff */
[----:B------:R-:W-:Y:S03]  /*4440*/  HMMA.16816.F32 R8, R48, R54, R8 ;  /* 0x000000363008723c */ /* 0x000fe60000001808 */
[----:B------:R-:W-:Y:S04]  /*4450*/  ISETP.GE.AND P2, PT, R52, RZ, PT ;  /* 0x000000ff3400720c */ /* 0x000fe80003f46270 */
[C---:B------:R-:W-:Y:S02]  /*4460*/  IADD3 R48, R60.reuse, -0x8, RZ ;  /* 0xfffffff83c307810 */ /* 0x040fe40007ffe0ff */
[----:B------:R-:W-:Y:S02]  /*4470*/  IADD3 R49, R60, -0x9, RZ ;  /* 0xfffffff73c317810 */ /* 0x000fe40007ffe0ff */
[----:B------:R-:W-:Y:S02]  /*4480*/  ISETP.GE.AND P1, PT, R48, RZ, PT ;  /* 0x000000ff3000720c */ /* 0x000fe40003f26270 */
[----:B------:R-:W-:Y:S03]  /*4490*/  ISETP.GE.AND P0, PT, R49, RZ, PT ;  /* 0x000000ff3100720c */ /* 0x000fe60003f06270 */
[C---:B------:R-:W-:Y:S01]  /*44a0*/  @!P2 IADD3 R52, -R60.reuse, 0x1, RZ ;  /* 0x000000013c34a810 */ /* 0x040fe20007ffe1ff */
[C---:B---3--:R-:W-:Y:S05]  /*44b0*/  HMMA.16816.F32 R4, R44.reuse, R56, R4 ;  /* 0x000000382c04723c */ /* 0x048fea0000001804 */
[----:B------:R-:W3:Y:S02]  /*44c0*/  I2F R52, R52 ;  /* 0x0000003400347306 */ /* 0x000ee40000201400 */
[C---:B------:R-:W-:Y:S01]  /*44d0*/  @!P1 IADD3 R48, -R60.reuse, 0x8, RZ ;  /* 0x000000083c309810 */ /* 0x040fe20007ffe1ff */
[----:B------:R-:W-:Y:S04]  /*44e0*/  HMMA.16816.F32 R8, R44, R58, R8 ;  /* 0x0000003a2c08723c */ /* 0x000fe80000001808 */
[----:B------:R-:W-:Y:S02]  /*44f0*/  @!P0 IADD3 R49, -R60, 0x9, RZ ;  /* 0x000000093c318810 */ /* 0x000fe40007ffe1ff */
[----:B------:R-:W-:Y:S01]  /*4500*/  PLOP3.LUT P0, PT, PT, PT, UP0, 0x80, 0x0 ;  /* 0x000000000000781c */ /* 0x000fe20003f0f008 */
[----:B------:R-:W3:Y:S09]  /*4510*/  I2F R48, R48 ;  /* 0x0000003000307306 */ /* 0x000ef20000201400 */
[----:B-1----:R-:W-:Y:S01]  /*4520*/  FFMA.FTZ R6, R61, -UR6, R6 ;  /* 0x800000063d067c23 */ /* 0x002fe20008010006 */
[----:B------:R-:W1:Y:S01]  /*4530*/  I2F R49, R49 ;  /* 0x0000003100317306 */ /* 0x000e620000201400 */
[----:B----4-:R-:W-:Y:S02]  /*4540*/  FFMA.FTZ R7, R62, -UR6, R7 ;  /* 0x800000063e077c23 */ /* 0x010fe40008010007 */
[C---:B--2---:R-:W-:Y:S02]  /*4550*/  FFMA.FTZ R4, R53.reuse, -UR6, R4 ;  /* 0x8000000635047c23 */ /* 0x044fe40008010004 */
[C---:B---3--:R-:W-:Y:S02]  /*4560*/  FFMA.FTZ R5, R52.reuse, -UR6, R5 ;  /* 0x8000000634057c23 */ /* 0x048fe40008010005 */
[----:B------:R-:W-:Y:S02]  /*4570*/  FFMA.FTZ R10, R53, -UR6, R10 ;  /* 0x80000006350a7c23 */ /* 0x000fe4000801000a */
[----:B------:R-:W-:Y:S02]  /*4580*/  FFMA.FTZ R11, R52, -UR6, R11 ;  /* 0x80000006340b7c23 */ /* 0x000fe4000801000b */
[----:B------:R-:W-:Y:S02]  /*4590*/  FFMA.FTZ R8, R48, -UR6, R8 ;  /* 0x8000000630087c23 */ /* 0x000fe40008010008 */
[----:B-1----:R-:W-:Y:S01]  /*45a0*/  FFMA.FTZ R9, R49, -UR6, R9 ;  /* 0x8000000631097c23 */ /* 0x002fe20008010009 */
[----:B------:R-:W-:-:S05]  /*45b0*/  @!P0 BRA `(.L_x_313) ;  /* 0x000000a000008947 */ /* 0x000fca0003800000 */
[----:B------:R-:W-:Y:S01]  /*45c0*/  UIADD3 UR11, -UR7, UR10, UR22 ;  /* 0x0000000a070b7290 */ /* 0x000fe2000fffe116 */
[----:B------:R-:W-:Y:S03]  /*45d0*/  IMAD.U32 R44, RZ, RZ, UR20 ;  /* 0x00000014ff2c7e24 */ /* 0x000fe6000f8e00ff */
[----:B------:R-:W-:Y:S02]  /*45e0*/  UIADD3 UR12, UR11, UR13, URZ ;  /* 0x0000000d0b0c7290 */ /* 0x000fe4000fffe03f */
[----:B------:R-:W-:Y:S01]  /*45f0*/  UIADD3 UR11, UR9, 0x40, URZ ;  /* 0x00000040090b7890 */ /* 0x000fe2000fffe03f */
[----:B------:R-:W-:Y:S03]  /*4600*/  ISETP.LT.AND P0, PT, R44, UR7, PT ;  /* 0x000000072c007c0c */ /* 0x000fe6000bf01270 */
[----:B------:R-:W-:Y:S03]  /*4610*/  UISETP.GE.AND UP0, UPT, UR11, UR12, UPT ;  /* 0x0000000c0b00728c */ /* 0x000fe6000bf06270 */
[----:B------:R-:W-:Y:S03]  /*4620*/  UMOV UR11, UR13 ;  /* 0x0000000d000b7c82 */ /* 0x000fe60008000000 */
[----:B------:R-:W-:Y:S11]  /*4630*/  PLOP3.LUT P1, PT, PT, PT, UP0, 0x80, 0x0 ;  /* 0x000000000000781c */ /* 0x000ff60003f2f008 */
[----:B------:R-:W-:Y:S02]  /*4640*/  @!UPT UIADD3 URZ, URZ, URZ, URZ ;  /* 0x0000003f3f3ff290 */ /* 0x000fe4000fffe03f */
[----:B------:R-:W-:-:S05]  /*4650*/  @!P1 BRA P0, `(.L_x_314) ;  /* 0x000002a000009947 */ /* 0x000fca0000000000 */
.L_x_313:
[C---:B------:R-:W-:Y:S01]  /*4660*/  IADD3 R49, R240.reuse, 0x1, RZ ;  /* 0x00000001f0317810 */ /* 0x040fe20007ffe0ff */
[----:B------:R-:W2:Y:S01]  /*4670*/  LDL R44, [R1+0xc] ;  /* 0x00000c00012c7983 */ /* 0x000ea20000100800 */
[C---:B------:R-:W-:Y:S01]  /*4680*/  IADD3 R48, R240.reuse, 0x8, RZ ;  /* 0x00000008f0307810 */ /* 0x040fe20007ffe0ff */
[----:B------:R-:W-:Y:S01]  /*4690*/  UIADD3 UR13, UR7, 0x1, -UR10 ;  /* 0x00000001070d7890 */ /* 0x000fe2000fffe80a */
[----:B------:R-:W-:Y:S01]  /*46a0*/  IADD3 R47, R240, 0x9, RZ ;  /* 0x00000009f02f7810 */ /* 0x000fe20007ffe0ff */
[----:B------:R-:W-:Y:S01]  /*46b0*/  UIADD3 UR12, -UR11, UR7, -UR10 ;  /* 0x000000070b0c7290 */ /* 0x000fe2000fffe90a */
[----:B--2---:R-:W-:Y:S01]  /*46c0*/  IADD3 R45, R44, UR9, RZ ;  /* 0x000000092c2d7c10 */ /* 0x004fe2000fffe0ff */
[----:B------:R-:W-:Y:S04]  /*46d0*/  UIADD3 UR9, UR13, UR42, URZ ;  /* 0x0000002a0d097290 */ /* 0x000fe8000fffe03f */
[C---:B------:R-:W-:Y:S01]  /*46e0*/  IADD3 R44, R45.reuse, UR12, RZ ;  /* 0x0000000c2d2c7c10 */ /* 0x040fe2000fffe0ff */
[----:B------:R-:W-:Y:S01]  /*46f0*/  UMOV UR13, UR11 ;  /* 0x0000000b000d7c82 */ /* 0x000fe20008000000 */
[C---:B------:R-:W-:Y:S02]  /*4700*/  IADD3 R46, R45.reuse, UR9, RZ ;  /* 0x000000092d2e7c10 */ /* 0x040fe4000fffe0ff */
[----:B------:R-:W-:Y:S02]  /*4710*/  IMNMX R44, RZ, R44, !PT ;  /* 0x0000002cff2c7217 */ /* 0x000fe40007800200 */
[----:B------:R-:W-:Y:S02]  /*4720*/  IADD3 R45, R45, 0x8, RZ ;  /* 0x000000082d2d7810 */ /* 0x000fe40007ffe0ff */
[----:B------:R-:W-:Y:S02]  /*4730*/  IMNMX R46, R46, UR7, PT ;  /* 0x000000072e2e7c17 */ /* 0x000fe4000b800200 */
[CC--:B------:R-:W-:Y:S02]  /*4740*/  ISETP.GE.AND P1, PT, R240.reuse, R44.reuse, PT ;  /* 0x0000002cf000720c */ /* 0x0c0fe40003f26270 */
[----:B------:R-:W-:Y:S02]  /*4750*/  IADD3 R51, R45, UR12, RZ ;  /* 0x0000000c2d337c10 */ /* 0x000fe4000fffe0ff */
[----:B------:R-:W-:Y:S02]  /*4760*/  ISETP.GE.AND P0, PT, R49, R44, PT ;  /* 0x0000002c3100720c */ /* 0x000fe40003f06270 */
        /* <DEDUP_REMOVED lines=25> */
.L_x_314:
[----:B------:R-:W2:Y:S01]  /*4900*/  LDL R61, [R1+0x4] ;  /* 0x00000400013d7983 */ /* 0x000ea20000100800 */
[C---:B------:R-:W-:Y:S01]  /*4910*/  FMUL.FTZ R44, R246.reuse, 1.4426950216293334961 ;  /* 0x3fb8aa3bf62c7820 */ /* 0x040fe20000410000 */
[----:B------:R-:W-:Y:S01]  /*4920*/  FSETP.NEU.FTZ.AND P0, PT, R246, -INF , PT ;  /* 0xff800000f600780b */ /* 0x000fe20003f1d000 */
[----:B------:R-:W-:Y:S01]  /*4930*/  UISETP.GT.AND UP2, UPT, UR8, UR18, UPT ;  /* 0x000000120800728c */ /* 0x000fe2000bf44270 */
[----:B------:R-:W-:Y:S02]  /*4940*/  MOV R250, c[0x0][0x22c] ;  /* 0x00008b0000fa7a02 */ /* 0x000fe40000000f00 */
[----:B------:R-:W3:Y:S01]  /*4950*/  LDL R60, [R1] ;  /* 0x00000000013c7983 */ /* 0x000ee20000100800 */
        /* <DEDUP_REMOVED lines=11> */
[----:B-1----:R-:W-:Y:S05]  /*4a10*/  FMUL.FTZ R4, R247, 1.4426950216293334961 ;  /* 0x3fb8aa3bf7047820 */ /* 0x002fea0000410000 */
[----:B------:R-:W-:Y:S04]  /*4a20*/  FSEL R4, R4, RZ, P0 ;  /* 0x000000ff04047208 */ /* 0x000fe80000000000 */
[----:B------:R-:W1:Y:S01]  /*4a30*/  MUFU.EX2 R54, R44 ;  /* 0x0000002c00367308 */ /* 0x000e620000000800 */
        /* <DEDUP_REMOVED lines=9> */
[----:B-1----:R-:W-:Y:S02]  /*4ad0*/  F2FP.PACK_AB R5, R54, R55 ;  /* 0x000000373605723e */ /* 0x002fe400000000ff */
[----:B------:R-:W-:Y:S01]  /*4ae0*/  F2FP.PACK_AB R6, R56, R57 ;  /* 0x000000393806723e */ /* 0x000fe200000000ff */
[----:B------:R-:W-:Y:S01]  /*4af0*/  STS [R251+0x15000], R7 ;  /* 0x01500007fb007388 */ /* 0x000fe20000000800 */
[----:B------:R-:W-:Y:S05]  /*4b00*/  F2FP.PACK_AB R4, R52, R53 ;  /* 0x000000353404723e */ /* 0x000fea00000000ff */
[----:B--2---:R-:W-:Y:S06]  /*4b10*/  STS [R61+0x15000], R6 ;  /* 0x015000063d007388 */ /* 0x004fec0000000800 */
[----:B------:R-:W-:Y:S06]  /*4b20*/  STS [R252+0x15000], R5 ;  /* 0x01500005fc007388 */ /* 0x000fec0000000800 */
[----:B---3--:R-:W-:Y:S06]  /*4b30*/  STS [R60+0x15000], R4 ;  /* 0x015000043c007388 */ /* 0x008fec0000000800 */
        /* <DEDUP_REMOVED lines=203> */
.L_x_315:
        /* <DEDUP_REMOVED lines=376> */
.L_x_316:
        /* <DEDUP_REMOVED lines=123> */
.L_x_318:
        /* <DEDUP_REMOVED lines=16> */
.L_x_319:
        /* <DEDUP_REMOVED lines=49> */
.L_x_321:
[----:B------:R-:W-:Y:S05]  /*7b30*/  BSYNC B0 ;  /* 0x0000000000007941 */ /* 0x000fea0003800000 */
.L_x_320:
        /* <DEDUP_REMOVED lines=27> */
.L_x_300:
[----:B------:R-:W-:Y:S05]  /*7cf0*/  BSYNC B1 ;  /* 0x0000000000017941 */ /* 0x000fea0003800000 */
.L_x_290:
        /* <DEDUP_REMOVED lines=12> */
.L_x_322:
[----:B------:R-:W-:Y:S05]  /*7dc0*/  EXIT ;  /* 0x000000000000794d */ /* 0x000fea0003800000 */
.L_x_324:
        /* <DEDUP_REMOVED lines=11> */
.L_x_2008:


//--------------------- .text._ZN5flash44flash_bwd_dq_dk_dv_loop_seqk_parallel_kernelI23Flash_bwd_kernel_traitsILi256ELi64ELi32ELi8ELi4ELi1ELi2ELb1ELb1EN7cutlass6half_tE19Flash_kernel_traitsILi256ELi64ELi32ELi8ES3_EELb0ELb0ELb1ELb1ELb0ELb0ELb1EEEvNS_16Flash_bwd_paramsE --------------------------
	.section	.text._ZN5flash44flash_bwd_dq_dk_dv_loop_seqk_parallel_kernelI23Flash_bwd_kernel_traitsILi256ELi64ELi32ELi8ELi4ELi1ELi2ELb1ELb1EN7cutlass6half_tE19Flash_kernel_traitsILi256ELi64ELi32ELi8ES3_EELb0ELb0ELb1ELb1ELb0ELb0ELb1EEEvNS_16Flash_bwd_paramsE,"ax",@progbits
	.sectioninfo	@"SHI_REGISTERS=255"
	.align	128
        .global         _ZN5flash44flash_bwd_dq_dk_dv_loop_seqk_parallel_kernelI23Flash_bwd_kernel_traitsILi256ELi64ELi32ELi8ELi4ELi1ELi2ELb1ELb1EN7cutlass6half_tE19Flash_kernel_traitsILi256ELi64ELi32ELi8ES3_EELb0ELb0ELb1ELb1ELb0ELb0ELb1EEEvNS_16Flash_bwd_paramsE
        .type           _ZN5flash44flash_bwd_dq_dk_dv_loop_seqk_parallel_kernelI23Flash_bwd_kernel_traitsILi256ELi64ELi32ELi8ELi4ELi1ELi2ELb1ELb1EN7cutlass6half_tE19Flash_kernel_traitsILi256ELi64ELi32ELi8ES3_EELb0ELb0ELb1ELb1ELb0ELb0ELb1EEEvNS_16Flash_bwd_paramsE,@function
        .size           _ZN5flash44flash_bwd_dq_dk_dv_loop_seqk_parallel_kernelI23Flash_bwd_kernel_traitsILi256ELi64ELi32ELi8ELi4ELi1ELi2ELb1ELb1EN7cutlass6half_tE19Flash_kernel_traitsILi256ELi64ELi32ELi8ES3_EELb0ELb0ELb1ELb1ELb0ELb0ELb1EEEvNS_16Flash_bwd_paramsE,(.L_x_2009 - _ZN5flash44flash_bwd_dq_dk_dv_loop_seqk_parallel_kernelI23Flash_bwd_kernel_traitsILi256ELi64ELi32ELi8ELi4ELi1ELi2ELb1ELb1EN7cutlass6half_tE19Flash_kernel_traitsILi256ELi64ELi32ELi8ES3_EELb0ELb0ELb1ELb1ELb0ELb0ELb1EEEvNS_16Flash_bwd_paramsE)
        .other          _ZN5flash44flash_bwd_dq_dk_dv_loop_seqk_parallel_kernelI23Flash_bwd_kernel_traitsILi256ELi64ELi32ELi8ELi4ELi1ELi2ELb1ELb1EN7cutlass6half_tE19Flash_kernel_traitsILi256ELi64ELi32ELi8ES3_EELb0ELb0ELb1ELb1ELb0ELb0ELb1EEEvNS_16Flash_bwd_paramsE,@"STO_CUDA_ENTRY STV_DEFAULT"
_ZN5flash44flash_bwd_dq_dk_dv_loop_seqk_parallel_kernelI23Flash_bwd_kernel_traitsILi256ELi64ELi32ELi8ELi4ELi1ELi2ELb1ELb1EN7cutlass6half_tE19Flash_kernel_traitsILi256ELi64ELi32ELi8ES3_EELb0ELb0ELb1ELb1ELb0ELb0ELb1EEEvNS_16Flash_bwd_paramsE:
.text._ZN5flash44flash_bwd_dq_dk_dv_loop_seqk_parallel_kernelI23Flash_bwd_kernel_traitsILi256ELi64ELi32ELi8ELi4ELi1ELi2ELb1ELb1EN7cutlass6half_tE19Flash_kernel_traitsILi256ELi64ELi32ELi8ES3_EELb0ELb0ELb1ELb1ELb0ELb0ELb1EEEvNS_16Flash_bwd_paramsE:
        /* <DEDUP_REMOVED lines=206> */
.L_x_359:
        /* <DEDUP_REMOVED lines=53> */
.L_x_325:
        /* <DEDUP_REMOVED lines=67> */
.L_x_327:
        /* <DEDUP_REMOVED lines=19> */
.L_x_328:
        /* <DEDUP_REMOVED lines=71> */
.L_x_329:
[----:B------:R-:W-:Y:S02]  /*1a00*/  UMOV UR13, UR52 ;  /* 0x00000034000d7c82 */ /* 0x000fe40008000000 */
.L_x_330:
        /* <DEDUP_REMOVED lines=120> */
.L_x_332:
        /* <DEDUP_REMOVED lines=17> */
.L_x_333:
        /* <DEDUP_REMOVED lines=28> */
.L_x_335:
[----:B------:R-:W-:Y:S05]  /*2460*/  BSYNC B0 ;  /* 0x0000000000007941 */ /* 0x000fea0003800000 */
.L_x_334:
        /* <DEDUP_REMOVED lines=27> */
.L_x_331:
        /* <DEDUP_REMOVED lines=62> */
.L_x_338:
[----:B------:R-:W-:Y:S05]  /*2a00*/  BSYNC B0 ;  /* 0x0000000000007941 */ /* 0x000fea0003800000 */
.L_x_337:
        /* <DEDUP_REMOVED lines=45> */
.L_x_340:
[----:B------:R-:W-:Y:S05]  /*2ce0*/  BSYNC B0 ;  /* 0x0000000000007941 */ /* 0x000fea0003800000 */
.L_x_339:
        /* <DEDUP_REMOVED lines=48> */
.L_x_342:
[----:B------:R-:W-:Y:S05]  /*2ff0*/  BSYNC B0 ;  /* 0x0000000000007941 */ /* 0x000fea0003800000 */
.L_x_341:
        /* <DEDUP_REMOVED lines=40> */
.L_x_344:
[----:B------:R-:W-:Y:S05]  /*3280*/  BSYNC B0 ;  /* 0x0000000000007941 */ /* 0x000fea0003800000 */
.L_x_343:
        /* <DEDUP_REMOVED lines=41> */
.L_x_346:
[----:B------:R-:W-:Y:S05]  /*3520*/  BSYNC B0 ;  /* 0x0000000000007941 */ /* 0x000fea0003800000 */
.L_x_345:
        /* <DEDUP_REMOVED lines=69> */
.L_x_348:
[----:B------:R-:W-:Y:S05]  /*3980*/  BSYNC B0 ;  /* 0x0000000000007941 */ /* 0x000fea0003800000 */
.L_x_347:
        /* <DEDUP_REMOVED lines=85> */
.L_x_353:
[----:B------:R-:W0:Y:S01]  /*3ee0*/  LDGDEPBAR ;  /* 0x00000000000079af */ /* 0x000e220000000000 */
[----:B------:R-:W-:Y:S02]  /*3ef0*/  USHF.L.U32 UR9, UR8, 0x6, URZ ;  /* 0x0000000608097899 */ /* 0x000fe4000800063f */
[----:B------:R-:W-:Y:S02]  /*3f00*/  ULDC UR11, c[0x0][0x2e4] ;  /* 0x0000b900000b7ab9 */ /* 0x000fe40000000800 */
[----:B------:R-:W2:Y:S01]  /*3f10*/  LDL R70, [R1+0x10] ;  /* 0x0000100001467983 */ /* 0x000ea20000100800 */
[----:B------:R-:W-:Y:S01]  /*3f20*/  UISETP.GE.AND UP0, UPT, UR9, UR19, UPT ;  /* 0x000000130900728c */ /* 0x000fe2000bf06270 */
        /* <DEDUP_REMOVED lines=9> */
[C---:B-1--4-:R-:W-:Y:S08]  /*3fc0*/  HMMA.16816.F32 R4, R8.reuse, R44, RZ ;  /* 0x0000002c0804723c */ /* 0x052ff000000018ff */
[----:B------:R-:W-:Y:S01]  /*3fd0*/  HMMA.16816.F32 R8, R8, R46, RZ ;  /* 0x0000002e0808723c */ /* 0x000fe200000018ff */
[----:B------:R-:W1:Y:S11]  /*3fe0*/  LDSM.16.M88.4 R44, [R227] ;  /* 0x00000000e32c783b */ /* 0x000e760000000200 */
[----:B------:R-:W-:Y:S04]  /*3ff0*/  @!UPT UIADD3 URZ, URZ, URZ, URZ ;  /* 0x0000003f3f3ff290 */ /* 0x000fe8000fffe03f */
[C---:B---3--:R-:W-:Y:S08]  /*4000*/  HMMA.16816.F32 R4, R48.reuse, R52, R4 ;  /* 0x000000343004723c */ /* 0x048ff00000001804 */
[----:B------:R-:W-:Y:S01]  /*4010*/  HMMA.16816.F32 R8, R48, R54, R8 ;  /* 0x000000363008723c */ /* 0x000fe20000001808 */
[----:B------:R-:W-:Y:S05]  /*4020*/  LDSM.16.M88.4 R48, [R2+0x2000] ;  /* 0x002000000230783b */ /* 0x000fea0000000200 */
[----:B------:R-:W3:Y:S10]  /*4030*/  LDSM.16.M88.4 R52, [R229+0x11000] ;  /* 0x01100000e534783b */ /* 0x000ef40000000200 */
[C---:B------:R-:W-:Y:S08]  /*4040*/  HMMA.16816.F32 R4, R56.reuse, R60, R4 ;  /* 0x0000003c3804723c */ /* 0x040ff00000001804 */
        /* <DEDUP_REMOVED lines=15> */
[C---:B-1----:R-:W-:Y:S07]  /*4140*/  HMMA.16816.F32 R4, R44.reuse, R64, R4 ;  /* 0x000000402c04723c */ /* 0x042fee0000001804 */
[----:B------:R-:W-:Y:S01]  /*4150*/  IADD3 R64, P0, R249, UR17, RZ ;  /* 0x00000011f9407c10 */ /* 0x000fe2000ff1e0ff */
[----:B------:R-:W-:Y:S01]  /*4160*/  HMMA.16816.F32 R8, R44, R66, R8 ;  /* 0x000000422c08723c */ /* 0x000fe20000001808 */
[----:B------:R-:W-:Y:S03]  /*4170*/  LDSM.16.M88.4 R44, [R3+0x4000] ;  /* 0x00400000032c783b */ /* 0x000fe60000000200 */
[----:B------:R-:W-:Y:S05]  /*4180*/  IADD3.X R65, R248, UR16, RZ, P0, !PT ;  /* 0x00000010f8417c10 */ /* 0x000fea00087fe4ff */
[----:B-----5:R1:W5:Y:S05]  /*4190*/  LDG.E R69, [R64.64] ;  /* 0x0000000440457981 */ /* 0x02036a000c1e1900 */
[----:B------:R1:W5:Y:S02]  /*41a0*/  LDG.E R68, [R64.64+0x20] ;  /* 0x0000200440447981 */ /* 0x000364000c1e1900 */
[C---:B---3--:R-:W-:Y:S08]  /*41b0*/  HMMA.16816.F32 R4, R48.reuse, R52, R4 ;  /* 0x000000343004723c */ /* 0x048ff00000001804 */
[----:B------:R-:W-:Y:S01]  /*41c0*/  HMMA.16816.F32 R8, R48, R54, R8 ;  /* 0x000000363008723c */ /* 0x000fe20000001808 */
[----:B------:R-:W-:Y:S05]  /*41d0*/  LDSM.16.M88.4 R48, [R228+0x4000] ;  /* 0x00400000e430783b */ /* 0x000fea0000000200 */
[----:B------:R-:W-:Y:S05]  /*41e0*/  LDSM.16.M88.4 R52, [R231+0x12000] ;  /* 0x01200000e734783b */ /* 0x000fea0000000200 */
[----:B-1----:R-:W1:Y:S05]  /*41f0*/  LDSM.16.M88.4 R64, [R230+0x12000] ;  /* 0x01200000e640783b */ /* 0x002e6a0000000200 */
[C---:B----4-:R-:W-:Y:S08]  /*4200*/  HMMA.16816.F32 R4, R56.reuse, R60, R4 ;  /* 0x0000003c3804723c */ /* 0x050ff00000001804 */
[----:B------:R-:W-:Y:S01]  /*4210*/  HMMA.16816.F32 R8, R56, R62, R8 ;  /* 0x0000003e3808723c */ /* 0x000fe20000001808 */
[----:B------:R-:W-:Y:S05]  /*4220*/  LDSM.16.M88.4 R56, [R227+0x4000] ;  /* 0x00400000e338783b */ /* 0x000fea0000000200 */
[----:B------:R-:W3:Y:S10]  /*4230*/  LDSM.16.M88.4 R60, [R232+0x12000] ;  /* 0x01200000e83c783b */ /* 0x000ef40000000200 */
[C---:B-1----:R-:W-:Y:S08]  /*4240*/  HMMA.16816.F32 R4, R44.reuse, R64, R4 ;  /* 0x000000402c04723c */ /* 0x042ff00000001804 */
[----:B------:R-:W-:Y:S01]  /*4250*/  HMMA.16816.F32 R8, R44, R66, R8 ;  /* 0x000000422c08723c */ /* 0x000fe20000001808 */
[----:B------:R-:W-:Y:S05]  /*4260*/  LDSM.16.M88.4 R44, [R2+0x6000] ;  /* 0x00600000022c783b */ /* 0x000fea0000000200 */
[----:B------:R-:W1:Y:S10]  /*4270*/  LDSM.16.M88.4 R64, [R229+0x13000] ;  /* 0x01300000e540783b */ /* 0x000e740000000200 */
[C---:B------:R-:W-:Y:S08]  /*4280*/  HMMA.16816.F32 R4, R48.reuse, R52, R4 ;  /* 0x000000343004723c */ /* 0x040ff00000001804 */
[----:B------:R-:W-:Y:S01]  /*4290*/  HMMA.16816.F32 R8, R48, R54, R8 ;  /* 0x000000363008723c */ /* 0x000fe20000001808 */
[----:B------:R-:W-:Y:S05]  /*42a0*/  LDSM.16.M88.4 R48, [R3+0x6000] ;  /* 0x006000000330783b */ /* 0x000fea0000000200 */
[----:B------:R-:W4:Y:S10]  /*42b0*/  LDSM.16.M88.4 R52, [R230+0x13000] ;  /* 0x01300000e634783b */ /* 0x000f340000000200 */
[C---:B---3--:R-:W-:Y:S08]  /*42c0*/  HMMA.16816.F32 R4, R56.reuse, R60, R4 ;  /* 0x0000003c3804723c */ /* 0x048ff00000001804 */
[----:B------:R-:W-:Y:S01]  /*42d0*/  HMMA.16816.F32 R8, R56, R62, R8 ;  /* 0x0000003e3808723c */ /* 0x000fe20000001808 */
[----:B------:R-:W-:Y:S05]  /*42e0*/  LDSM.16.M88.4 R56, [R228+0x6000] ;  /* 0x00600000e438783b */ /* 0x000fea0000000200 */
[----:B------:R-:W3:Y:S10]  /*42f0*/  LDSM.16.M88.4 R60, [R231+0x13000] ;  /* 0x01300000e73c783b */ /* 0x000ef40000000200 */
[C---:B-1----:R-:W-:Y:S08]  /*4300*/  HMMA.16816.F32 R4, R44.reuse, R64, R4 ;  /* 0x000000402c04723c */ /* 0x042ff00000001804 */
[----:B------:R-:W-:Y:S01]  /*4310*/  HMMA.16816.F32 R8, R44, R66, R8 ;  /* 0x000000422c08723c */ /* 0x000fe20000001808 */
[----:B------:R-:W-:Y:S05]  /*4320*/  LDSM.16.M88.4 R44, [R227+0x6000] ;  /* 0x00600000e32c783b */ /* 0x000fea0000000200 */
[----:B------:R-:W1:Y:S10]  /*4330*/  LDSM.16.M88.4 R64, [R232+0x13000] ;  /* 0x01300000e840783b */ /* 0x000e740000000200 */
[C---:B----4-:R-:W-:Y:S07]  /*4340*/  HMMA.16816.F32 R4, R48.reuse, R52, R4 ;  /* 0x000000343004723c */ /* 0x050fee0000001804 */
[----:B--2---:R-:W-:Y:S01]  /*4350*/  IADD3 R52, R70, UR9, RZ ;  /* 0x0000000946347c10 */ /* 0x004fe2000fffe0ff */
[----:B------:R-:W-:Y:S07]  /*4360*/  HMMA.16816.F32 R8, R48, R54, R8 ;  /* 0x000000363008723c */ /* 0x000fee0000001808 */
[C---:B------:R-:W-:Y:S02]  /*4370*/  IADD3 R48, R52.reuse, 0x8, RZ ;  /* 0x0000000834307810 */ /* 0x040fe40007ffe0ff */
[----:B------:R-:W-:Y:S02]  /*4380*/  IADD3 R50, R52, 0x7, RZ ;  /* 0x0000000734327810 */ /* 0x000fe40007ffe0ff */
[----:B------:R-:W-:Y:S02]  /*4390*/  ISETP.GE.AND P1, PT, R48, RZ, PT ;  /* 0x000000ff3000720c */ /* 0x000fe40003f26270 */
[----:B------:R-:W-:Y:S02]  /*43a0*/  ISETP.GE.AND P0, PT, R50, RZ, PT ;  /* 0x000000ff3200720c */ /* 0x000fe40003f06270 */
[----:B------:R-:W-:Y:S01]  /*43b0*/  IABS R49, R52 ;  /* 0x0000003400317213 */ /* 0x000fe20000000000 */
[C---:B---3--:R-:W-:Y:S05]  /*43c0*/  HMMA.16816.F32 R4, R56.reuse, R60, R4 ;  /* 0x0000003c3804723c */ /* 0x048fea0000001804 */
[C---:B------:R-:W-:Y:S02]  /*43d0*/  IADD3 R51, R52.reuse, -0x1, RZ ;  /* 0xffffffff34337810 */ /* 0x040fe40007ffe0ff */
[----:B------:R-:W-:Y:S01]  /*43e0*/  MOV R60, R49 ;  /* 0x00000031003c7202 */ /* 0x000fe20000000f00 */
[----:B------:R-:W-:Y:S03]  /*43f0*/  HMMA.16816.F32 R8, R56, R62, R8 ;  /* 0x0000003e3808723c */ /* 0x000fe60000001808 */
[----:B------:R-:W-:Y:S02]  /*4400*/  ISETP.GE.AND P2, PT, R51, RZ, PT ;  /* 0x000000ff3300720c */ /* 0x000fe40003f46270 */
[----:B------:R-:W-:Y:S01]  /*4410*/  I2F R60, R60 ;  /* 0x0000003c003c7306 */ /* 0x000fe20000201400 */
[C---:B------:R-:W-:Y:S02]  /*4420*/  @!P1 IADD3 R48, -R52.reuse, -0x8, RZ ;  /* 0xfffffff834309810 */ /* 0x040fe40007ffe1ff */
[C---:B------:R-:W-:Y:S04]  /*4430*/  IADD3 R49, R52.reuse, -0x8, RZ ;  /* 0xfffffff834317810 */ /* 0x040fe80007ffe0ff */
[----:B------:R-:W-:Y:S02]  /*4440*/  ISETP.GE.AND P1, PT, R49, RZ, PT ;  /* 0x000000ff3100720c */ /* 0x000fe40003f26270 */
[C---:B------:R-:W-:Y:S01]  /*4450*/  @!P0 IADD3 R50, -R52.reuse, -0x7, RZ ;  /* 0xfffffff934328810 */ /* 0x040fe20007ffe1ff */
[----:B------:R2:W-:Y:S01]  /*4460*/  I2F R53, R48 ;  /* 0x0000003000357306 */ /* 0x0005e20000201400 */
[C---:B-1----:R-:W-:Y:S05]  /*4470*/  HMMA.16816.F32 R4, R44.reuse, R64, R4 ;  /* 0x000000402c04723c */ /* 0x042fea0000001804 */
[C---:B------:R-:W-:Y:S03]  /*4480*/  @!P2 IADD3 R51, -R52.reuse, 0x1, RZ ;  /* 0x000000013433a810 */ /* 0x040fe60007ffe1ff */
[----:B------:R-:W-:Y:S01]  /*4490*/  HMMA.16816.F32 R8, R44, R66, R8 ;  /* 0x000000422c08723c */ /* 0x000fe20000001808 */
[----:B------:R-:W-:Y:S03]  /*44a0*/  I2F R50, R50 ;  /* 0x0000003200327306 */ /* 0x000fe60000201400 */
[C---:B------:R-:W-:Y:S07]  /*44b0*/  @!P1 IADD3 R49, -R52.reuse, 0x8, RZ ;  /* 0x0000000834319810 */ /* 0x040fee0007ffe1ff */
[----:B------:R-:W-:Y:S01]  /*44c0*/  I2F R49, R49 ;  /* 0x0000003100317306 */ /* 0x000fe20000201400 */
[----:B--2---:R-:W-:Y:S04]  /*44d0*/  IADD3 R48, R52, -0x9, RZ ;  /* 0xfffffff734307810 */ /* 0x004fe80007ffe0ff */
[----:B------:R-:W-:Y:S02]  /*44e0*/  FMUL.FTZ R6, R6, c[0x0][0x2ec] ;  /* 0x0000bb0006067a20 */ /* 0x000fe40000410000 */
[----:B------:R-:W-:Y:S01]  /*44f0*/  FMUL.FTZ R5, R5, c[0x0][0x2ec] ;  /* 0x0000bb0005057a20 */ /* 0x000fe20000410000 */
[----:B------:R-:W-:Y:S01]  /*4500*/  ISETP.GE.AND P0, PT, R48, RZ, PT ;  /* 0x000000ff3000720c */ /* 0x000fe20003f06270 */
[----:B------:R-:W-:Y:S01]  /*4510*/  FMUL.FTZ R4, R4, c[0x0][0x2ec] ;  /* 0x0000bb0004047a20 */ /* 0x000fe20000410000 */
[----:B------:R1:W2:Y:S03]  /*4520*/  MUFU.TANH R54, R6 ;  /* 0x0000000600367308 */ /* 0x0002a60000002400 */
[----:B------:R-:W-:Y:S02]  /*4530*/  FMUL.FTZ R9, R9, c[0x0][0x2ec] ;  /* 0x0000bb0009097a20 */ /* 0x000fe40000410000 */
[----:B------:R-:W-:Y:S02]  /*4540*/  FMUL.FTZ R8, R8, c[0x0][0x2ec] ;  /* 0x0000bb0008087a20 */ /* 0x000fe40000410000 */
[----:B------:R-:W-:Y:S03]  /*4550*/  FMUL.FTZ R11, R11, c[0x0][0x2ec] ;  /* 0x0000bb000b0b7a20 */ /* 0x000fe60000410000 */
[----:B------:R-:W3:Y:S01]  /*4560*/  MUFU.TANH R4, R4 ;  /* 0x0000000400047308 */ /* 0x000ee20000002400 */
[----:B------:R-:W-:Y:S02]  /*4570*/  @!P0 IADD3 R48, -R52, 0x9, RZ ;  /* 0x0000000934308810 */ /* 0x000fe40007ffe1ff */
[----:B------:R-:W-:Y:S07]  /*4580*/  PLOP3.LUT P0, PT, PT, PT, UP0, 0x80, 0x0 ;  /* 0x000000000000781c */ /* 0x000fee0003f0f008 */
[----:B------:R4:W4:Y:S01]  /*4590*/  MUFU.TANH R47, R8 ;  /* 0x00000008002f7308 */ /* 0x0009220000002400 */
[----:B-1----:R-:W-:Y:S02]  /*45a0*/  FMUL.FTZ R6, R7, c[0x0][0x2ec] ;  /* 0x0000bb0007067a20 */ /* 0x002fe40000410000 */
[----:B--2---:R-:W-:Y:S02]  /*45b0*/  FFMA.FTZ R44, R53, -UR6, R54 ;  /* 0x80000006352c7c23 */ /* 0x004fe40008010036 */
[----:B------:R-:W-:Y:S05]  /*45c0*/  FFMA.FTZ R54, -R54, R54, 1 ;  /* 0x3f80000036367423 */ /* 0x000fea0000010136 */
[----:B------:R1:W2:Y:S01]  /*45d0*/  MUFU.TANH R7, R5 ;  /* 0x0000000500077308 */ /* 0x0002a20000002400 */
[----:B------:R-:W-:Y:S02]  /*45e0*/  FMUL.FTZ R59, R54, c[0x0][0x2ec] ;  /* 0x0000bb00363b7a20 */ /* 0x000fe40000410000 */
[----:B---3--:R-:W-:Y:S04]  /*45f0*/  FFMA.FTZ R53, -R4, R4, 1 ;  /* 0x3f80000004357423 */ /* 0x008fe80000010104 */
[----:B------:R-:W-:Y:S03]  /*4600*/  FMUL.FTZ R53, R53, c[0x0][0x2ec] ;  /* 0x0000bb0035357a20 */ /* 0x000fe60000410000 */
[----:B------:R-:W-:Y:S01]  /*4610*/  MUFU.TANH R6, R6 ;  /* 0x0000000600067308 */ /* 0x000fe20000002400 */
[----:B----4-:R-:W-:Y:S02]  /*4620*/  FFMA.FTZ R8, R60, -UR6, R4 ;  /* 0x800000063c087c23 */ /* 0x010fe40008010004 */
[----:B------:R-:W-:Y:S02]  /*4630*/  FFMA.FTZ R46, R49, -UR6, R47 ;  /* 0x80000006312e7c23 */ /* 0x000fe4000801002f */
[----:B------:R-:W-:Y:S05]  /*4640*/  FFMA.FTZ R47, -R47, R47, 1 ;  /* 0x3f8000002f2f7423 */ /* 0x000fea000001012f */
[----:B------:R-:W-:Y:S01]  /*4650*/  MUFU.TANH R9, R9 ;  /* 0x0000000900097308 */ /* 0x000fe20000002400 */
[----:B------:R-:W-:Y:S02]  /*4660*/  FMUL.FTZ R56, R47, c[0x0][0x2ec] ;  /* 0x0000bb002f387a20 */ /* 0x000fe40000410000 */
[----:B-1----:R-:W-:Y:S02]  /*4670*/  FMUL.FTZ R5, R10, c[0x0][0x2ec] ;  /* 0x0000bb000a057a20 */ /* 0x002fe40000410000 */
[----:B--2---:R-:W-:Y:S05]  /*4680*/  FFMA.FTZ R52, -R7, R7, 1 ;  /* 0x3f80000007347423 */ /* 0x004fea0000010107 */
[----:B------:R-:W1:Y:S01]  /*4690*/  MUFU.TANH R5, R5 ;  /* 0x0000000500057308 */ /* 0x000e620000002400 */
[----:B------:R-:W-:Y:S09]  /*46a0*/  FMUL.FTZ R52, R52, c[0x0][0x2ec] ;  /* 0x0000bb0034347a20 */ /* 0x000ff20000410000 */
[----:B------:R2:W3:Y:S10]  /*46b0*/  MUFU.TANH R55, R11 ;  /* 0x0000000b00377308 */ /* 0x0004f40000002400 */
[----:B------:R-:W4:Y:S01]  /*46c0*/  I2F R51, R51 ;  /* 0x0000003300337306 */ /* 0x000f220000201400 */
[----:B-1----:R-:W-:Y:S09]  /*46d0*/  FFMA.FTZ R10, R60, -UR6, R5 ;  /* 0x800000063c0a7c23 */ /* 0x002ff20008010005 */
[----:B------:R-:W1:Y:S01]  /*46e0*/  I2F R48, R48 ;  /* 0x0000003000307306 */ /* 0x000e620000201400 */
[----:B--2---:R-:W-:Y:S02]  /*46f0*/  FFMA.FTZ R11, R50, -UR6, R6 ;  /* 0x80000006320b7c23 */ /* 0x004fe40008010006 */
[----:B------:R-:W-:Y:S02]  /*4700*/  FFMA.FTZ R50, -R6, R6, 1 ;  /* 0x3f80000006327423 */ /* 0x000fe40000010106 */
[----:B------:R-:W-:Y:S02]  /*4710*/  FFMA.FTZ R6, -R5, R5, 1 ;  /* 0x3f80000005067423 */ /* 0x000fe40000010105 */
[----:B------:R-:W-:Y:S02]  /*4720*/  FFMA.FTZ R5, -R9, R9, 1 ;  /* 0x3f80000009057423 */ /* 0x000fe40000010109 */
[----:B---3--:R-:W-:Y:S02]  /*4730*/  FFMA.FTZ R4, -R55, R55, 1 ;  /* 0x3f80000037047423 */ /* 0x008fe40000010137 */
[----:B----4-:R-:W-:Y:S02]  /*4740*/  FFMA.FTZ R7, R51, -UR6, R7 ;  /* 0x8000000633077c23 */ /* 0x010fe40008010007 */
[----:B------:R-:W-:Y:S02]  /*4750*/  FMUL.FTZ R58, R50, c[0x0][0x2ec] ;  /* 0x0000bb00323a7a20 */ /* 0x000fe40000410000 */
[----:B------:R-:W-:Y:S02]  /*4760*/  FMUL.FTZ R57, R6, c[0x0][0x2ec] ;  /* 0x0000bb0006397a20 */ /* 0x000fe40000410000 */
[----:B------:R-:W-:Y:S02]  /*4770*/  FMUL.FTZ R54, R5, c[0x0][0x2ec] ;  /* 0x0000bb0005367a20 */ /* 0x000fe40000410000 */
[----:B-1----:R-:W-:Y:S02]  /*4780*/  FFMA.FTZ R45, R48, -UR6, R9 ;  /* 0x80000006302d7c23 */ /* 0x002fe40008010009 */
[----:B------:R-:W-:Y:S02]  /*4790*/  FFMA.FTZ R9, R51, -UR6, R55 ;  /* 0x8000000633097c23 */ /* 0x000fe40008010037 */
[----:B------:R-:W-:Y:S01]  /*47a0*/  FMUL.FTZ R55, R4, c[0x0][0x2ec] ;  /* 0x0000bb0004377a20 */ /* 0x000fe20000410000 */
        /* <DEDUP_REMOVED lines=11> */
.L_x_349:
        /* <DEDUP_REMOVED lines=42> */
.L_x_350:
[----:B------:R-:W2:Y:S01]  /*4b00*/  LDL R71, [R1+0x4] ;  /* 0x0000040001477983 */ /* 0x000ea20000100800 */
[C---:B------:R-:W-:Y:S01]  /*4b10*/  FMUL.FTZ R5, R246.reuse, 1.4426950216293334961 ;  /* 0x3fb8aa3bf6057820 */ /* 0x040fe20000410000 */
[----:B------:R-:W-:Y:S01]  /*4b20*/  FSETP.NEU.FTZ.AND P0, PT, R246, -INF , PT ;  /* 0xff800000f600780b */ /* 0x000fe20003f1d000 */
[----:B------:R-:W-:Y:S01]  /*4b30*/  FMUL.FTZ R4, R247, 1.4426950216293334961 ;  /* 0x3fb8aa3bf7047820 */ /* 0x000fe20000410000 */
[----:B------:R-:W-:Y:S01]  /*4b40*/  MOV R250, c[0x0][0x22c] ;  /* 0x00008b0000fa7a02 */ /* 0x000fe20000000f00 */
[----:B------:R-:W-:Y:S01]  /*4b50*/  UISETP.GT.AND UP0, UPT, UR8, UR18, UPT ;  /* 0x000000120800728c */ /* 0x000fe2000bf04270 */
[----:B------:R-:W3:Y:S01]  /*4b60*/  LDL R70, [R1] ;  /* 0x0000000001467983 */ /* 0x000ee20000100800 */
[----:B------:R-:W-:Y:S02]  /*4b70*/  FSEL R5, R5, RZ, P0 ;  /* 0x000000ff05057208 */ /* 0x000fe40000000000 */
[----:B------:R-:W-:Y:S01]  /*4b80*/  FSETP.NEU.FTZ.AND P0, PT, R247, -INF , PT ;  /* 0xff800000f700780b */ /* 0x000fe20003f1d000 */
[----:B------:R-:W-:Y:S01]  /*4b90*/  IMAD R250, R250, c[0x0][0x1c0], RZ ;  /* 0x00007000fafa7a24 */ /* 0x000fe200078e02ff */
[----:B------:R-:W-:Y:S01]  /*4ba0*/  PLOP3.LUT P2, PT, PT, PT, UP0, 0x80, 0x0 ;  /* 0x000000000000781c */ /* 0x000fe20003f4f008 */
[--C-:B------:R-:W-:Y:S01]  /*4bb0*/  FFMA.FTZ R8, R8, c[0x0][0x23c], -R5.reuse ;  /* 0x00008f0008087a23 */ /* 0x100fe20000010805 */
[----:B------:R-:W-:Y:S01]  /*4bc0*/  FSEL R4, R4, RZ, P0 ;  /* 0x000000ff04047208 */ /* 0x000fe20000000000 */
[--C-:B------:R-:W-:Y:S02]  /*4bd0*/  FFMA.FTZ R7, R7, c[0x0][0x23c], -R5.reuse ;  /* 0x00008f0007077a23 */ /* 0x100fe40000010805 */
[----:B------:R-:W-:Y:S01]  /*4be0*/  MUFU.EX2 R67, R8 ;  /* 0x0000000800437308 */ /* 0x000fe20000000800 */
[--C-:B------:R-:W-:Y:S02]  /*4bf0*/  FFMA.FTZ R46, R46, c[0x0][0x23c], -R5.reuse ;  /* 0x00008f002e2e7a23 */ /* 0x100fe40000010805 */
[--C-:B------:R-:W-:Y:S02]  /*4c00*/  FFMA.FTZ R44, R44, c[0x0][0x23c], -R4.reuse ;  /* 0x00008f002c2c7a23 */ /* 0x100fe40000010804 */
[--C-:B------:R-:W-:Y:S02]  /*4c10*/  FFMA.FTZ R11, R11, c[0x0][0x23c], -R4.reuse ;  /* 0x00008f000b0b7a23 */ /* 0x100fe40000010804 */
[----:B------:R-:W-:Y:S02]  /*4c20*/  FFMA.FTZ R5, R45, c[0x0][0x23c], -R5 ;  /* 0x00008f002d057a23 */ /* 0x000fe40000010805 */
[--C-:B------:R-:W-:Y:S01]  /*4c30*/  FFMA.FTZ R10, R10, c[0x0][0x23c], -R4.reuse ;  /* 0x00008f000a0a7a23 */ /* 0x100fe20000010804 */
[----:B------:R-:W1:Y:S01]  /*4c40*/  MUFU.EX2 R66, R7 ;  /* 0x0000000700427308 */ /* 0x000e620000000800 */
[----:B------:R-:W-:Y:S09]  /*4c50*/  FFMA.FTZ R4, R9, c[0x0][0x23c], -R4 ;  /* 0x00008f0009047a23 */ /* 0x000ff20000010804 */
[----:B------:R-:W-:Y:S10]  /*4c60*/  MUFU.EX2 R65, R44 ;  /* 0x0000002c00417308 */ /* 0x000ff40000000800 */
[----:B------:R-:W4:Y:S10]  /*4c70*/  MUFU.EX2 R64, R11 ;  /* 0x0000000b00407308 */ /* 0x000f340000000800 */
[----:B------:R-:W-:Y:S10]  /*4c80*/  MUFU.EX2 R63, R46 ;  /* 0x0000002e003f7308 */ /* 0x000ff40000000800 */
[----:B------:R-:W4:Y:S10]  /*4c90*/  MUFU.EX2 R62, R5 ;  /* 0x00000005003e7308 */ /* 0x000f340000000800 */
[----:B------:R-:W-:Y:S10]  /*4ca0*/  MUFU.EX2 R61, R10 ;  /* 0x0000000a003d7308 */ /* 0x000ff40000000800 */
[----:B------:R-:W4:Y:S01]  /*4cb0*/  MUFU.EX2 R60, R4 ;  /* 0x00000004003c7308 */ /* 0x000f220000000800 */
[----:B-1----:R-:W-:Y:S02]  /*4cc0*/  F2FP.PACK_AB R7, R66, R67 ;  /* 0x000000434207723e */ /* 0x002fe400000000ff */
[----:B----4-:R-:W-:Y:S02]  /*4cd0*/  F2FP.PACK_AB R6, R64, R65 ;  /* 0x000000414006723e */ /* 0x010fe400000000ff */
        /* <DEDUP_REMOVED lines=72> */
[C---:B------:R-:W-:Y:S02]  /*5160*/  FADD.FTZ R6, -R68.reuse, R6 ;  /* 0x0000000644067221 */ /* 0x040fe40000010100 */
[----:B------:R-:W-:Y:S02]  /*5170*/  FADD.FTZ R7, -R68, R7 ;  /* 0x0000000744077221 */ /* 0x000fe40000010100 */
[----:B------:R-:W-:Y:S02]  /*5180*/  FMUL.FTZ R4, R67, R4 ;  /* 0x0000000443047220 */ /* 0x000fe40000410000 */
[----:B------:R-:W-:Y:S02]  /*5190*/  FMUL.FTZ R46, R66, R5 ;  /* 0x00000005422e7220 */ /* 0x000fe40000410000 */
[----:B------:R-:W-:Y:S02]  /*51a0*/  FMUL.FTZ R5, R65, R6 ;  /* 0x0000000641057220 */ /* 0x000fe40000410000 */
[----:B------:R-:W-:Y:S02]  /*51b0*/  FMUL.FTZ R6, R64, R7 ;  /* 0x0000000740067220 */ /* 0x000fe40000410000 */
[----:B------:R-:W-:Y:S02]  /*51c0*/  FMUL.FTZ R4, R53, R4 ;  /* 0x0000000435047220 */ /* 0x000fe40000410000 */
[----:B------:R-:W-:Y:S02]  /*51d0*/  FMUL.FTZ R7, R52, R46 ;  /* 0x0000002e34077220 */ /* 0x000fe40000410000 */
[C---:B------:R-:W-:Y:S02]  /*51e0*/  FADD.FTZ R8, -R69.reuse, R8 ;  /* 0x0000000845087221 */ /* 0x040fe40000010100 */
[----:B------:R-:W-:Y:S01]  /*51f0*/  FADD.FTZ R9, -R69, R9 ;  /* 0x0000000945097221 */ /* 0x000fe20000010100 */
[----:B------:R-:W-:Y:S01]  /*5200*/  F2FP.PACK_AB R7, R7, R4 ;  /* 0x000000040707723e */ /* 0x000fe200000000ff */
[----:B------:R-:W-:Y:S02]  /*5210*/  FMUL.FTZ R5, R59, R5 ;  /* 0x000000053b057220 */ /* 0x000fe40000410000 */
[----:B------:R-:W-:Y:S02]  /*5220*/  FMUL.FTZ R6, R58, R6 ;  /* 0x000000063a067220 */ /* 0x000fe40000410000 */
[----:B------:R-:W-:Y:S01]  /*5230*/  FMUL.FTZ R45, R63, R8 ;  /* 0x000000083f2d7220 */ /* 0x000fe20000410000 */
[----:B------:R-:W-:Y:S01]  /*5240*/  STS [R251+0x14000], R7 ;  /* 0x01400007fb007388 */ /* 0x000fe20000000800 */
[----:B------:R-:W-:Y:S01]  /*5250*/  FMUL.FTZ R8, R62, R9 ;  /* 0x000000093e087220 */ /* 0x000fe20000410000 */
[----:B------:R-:W-:Y:S01]  /*5260*/  F2FP.PACK_AB R6, R6, R5 ;  /* 0x000000050606723e */ /* 0x000fe200000000ff */
[C---:B------:R-:W-:Y:S02]  /*5270*/  FADD.FTZ R10, -R68.reuse, R10 ;  /* 0x0000000a440a7221 */ /* 0x040fe40000010100 */
[----:B------:R-:W-:Y:S02]  /*5280*/  FADD.FTZ R11, -R68, R11 ;  /* 0x0000000b440b7221 */ /* 0x000fe40000010100 */
[----:B------:R-:W-:Y:S01]  /*5290*/  FMUL.FTZ R9, R56, R45 ;  /* 0x0000002d38097220 */ /* 0x000fe20000410000 */
[----:B------:R-:W-:Y:S01]  /*52a0*/  STS [R71+0x14000], R6 ;  /* 0x0140000647007388 */ /* 0x000fe20000000800 */
[----:B------:R-:W-:Y:S02]  /*52b0*/  FMUL.FTZ R8, R54, R8 ;  /* 0x0000000836087220 */ /* 0x000fe40000410000 */
[----:B------:R-:W-:Y:S02]  /*52c0*/  FMUL.FTZ R44, R61, R10 ;  /* 0x0000000a3d2c7220 */ /* 0x000fe40000410000 */
[----:B------:R-:W-:Y:S01]  /*52d0*/  FMUL.FTZ R10, R60, R11 ;  /* 0x0000000b3c0a7220 */ /* 0x000fe20000410000 */
        /* <DEDUP_REMOVED lines=121> */
.L_x_351:
        /* <DEDUP_REMOVED lines=376> */
.L_x_352:
        /* <DEDUP_REMOVED lines=123> */
.L_x_354:
        /* <DEDUP_REMOVED lines=16> */
.L_x_355:
[----:B------:R-:W-:Y:S01]  /*7aa0*/  BAR.SYNC.DEFER_BLOCKING 0x0 ;  /* 0x0000000000007b1d */ /* 0x000fe20000010000 */
[----:B------:R-:W-:Y:S01]  /*7ab0*/  UIADD3 UR7, -UR22, UR7, URZ ;  /* 0x0000000716077290 */ /* 0x000fe2000fffe13f */
[----:B-1----:R-:W-:Y:S02]  /*7ac0*/  SHF.R.S32.HI R44, RZ, 0x1f, R245 ;  /* 0x0000001fff2c7819 */ /* 0x002fe400000114f5 */
[C---:B------:R-:W-:Y:S02]  /*7ad0*/  IADD3 R42, R245.reuse, 0xc0, RZ ;  /* 0x000000c0f52a7810 */ /* 0x040fe40007ffe0ff */
[----:B------:R-:W1:Y:S01]  /*7ae0*/  S2R R45, SR_TID.X ;  /* 0x00000000002d7919 */ /* 0x000e620000002100 */
[----:B------:R-:W-:Y:S01]  /*7af0*/  BSSY B0, `(.L_x_356) ;  /* 0x000002c000007945 */ /* 0x000fe20003800000 */
[C---:B------:R-:W-:Y:S02]  /*7b00*/  IADD3 R41, R245.reuse, 0x80, RZ ;  /* 0x00000080f5297810 */ /* 0x040fe40007ffe0ff */
        /* <DEDUP_REMOVED lines=42> */
.L_x_357:
[----:B------:R-:W-:Y:S05]  /*7db0*/  BSYNC B0 ;  /* 0x0000000000007941 */ /* 0x000fea0003800000 */
.L_x_356:
        /* <DEDUP_REMOVED lines=27> */
.L_x_336:
[----:B------:R-:W-:Y:S05]  /*7f70*/  BSYNC B1 ;  /* 0x0000000000017941 */ /* 0x000fea0003800000 */
.L_x_326:
        /* <DEDUP_REMOVED lines=12> */
.L_x_358:
[----:B------:R-:W-:Y:S05]  /*8040*/  EXIT ;  /* 0x000000000000794d */ /* 0x000fea0003800000 */
.L_x_360:
        /* <DEDUP_REMOVED lines=11> */
.L_x_2009:


//--------------------- .text._ZN5flash25flash_bwd_dot_do_o_kernelILb0E23Flash_bwd_kernel_traitsILi256ELi64ELi32ELi8ELi4ELi1ELi2ELb1ELb1EN7cutlass6half_tE19Flash_kernel_traitsILi256ELi64ELi32ELi8ES3_EEEEvNS_16Flash_bwd_paramsE --------------------------
	.section	.text._ZN5flash25flash_bwd_dot_do_o_kernelILb0E23Flash_bwd_kernel_traitsILi256ELi64ELi32ELi8ELi4ELi1ELi2ELb1ELb1EN7cutlass6half_tE19Flash_kernel_traitsILi256ELi64ELi32ELi8ES3_EEEEvNS_16Flash_bwd_paramsE,"ax",@progbits
	.sectioninfo	@"SHI_REGISTERS=78"
	.align	128
        .global         _ZN5flash25flash_bwd_dot_do_o_kernelILb0E23Flash_bwd_kernel_traitsILi256ELi64ELi32ELi8ELi4ELi1ELi2ELb1ELb1EN7cutlass6half_tE19Flash_kernel_traitsILi256ELi64ELi32ELi8ES3_EEEEvNS_16Flash_bwd_paramsE
        .type           _ZN5flash25flash_bwd_dot_do_o_kernelILb0E23Flash_bwd_kernel_traitsILi256ELi64ELi32ELi8ELi4ELi1ELi2ELb1ELb1EN7cutlass6half_tE19Flash_kernel_traitsILi256ELi64ELi32ELi8ES3_EEEEvNS_16Flash_bwd_paramsE,@function
        .size           _ZN5flash25flash_bwd_dot_do_o_kernelILb0E23Flash_bwd_kernel_traitsILi256ELi64ELi32ELi8ELi4ELi1ELi2ELb1ELb1EN7cutlass6half_tE19Flash_kernel_traitsILi256ELi64ELi32ELi8ES3_EEEEvNS_16Flash_bwd_paramsE,(.L_x_2010 - _ZN5flash25flash_bwd_dot_do_o_kernelILb0E23Flash_bwd_kernel_traitsILi256ELi64ELi32ELi8ELi4ELi1ELi2ELb1ELb1EN7cutlass6half_tE19Flash_kernel_traitsILi256ELi64ELi32ELi8ES3_EEEEvNS_16Flash_bwd_paramsE)
        .other          _ZN5flash25flash_bwd_dot_do_o_kernelILb0E23Flash_bwd_kernel_traitsILi256ELi64ELi32ELi8ELi4ELi1ELi2ELb1ELb1EN7cutlass6half_tE19Flash_kernel_traitsILi256ELi64ELi32ELi8ES3_EEEEvNS_16Flash_bwd_paramsE,@"STO_CUDA_ENTRY STV_DEFAULT"
_ZN5flash25flash_bwd_dot_do_o_kernelILb0E23Flash_bwd_kernel_traitsILi256ELi64ELi32ELi8ELi4ELi1ELi2ELb1ELb1EN7cutlass6half_tE19Flash_kernel_traitsILi256ELi64ELi32ELi8ES3_EEEEvNS_16Flash_bwd_paramsE:
.text._ZN5flash25flash_bwd_dot_do_o_kernelILb0E23Flash_bwd_kernel_traitsILi256ELi64ELi32ELi8ELi4ELi1ELi2ELb1ELb1EN7cutlass6half_tE19Flash_kernel_traitsILi256ELi64ELi32ELi8ES3_EEEEvNS_16Flash_bwd_paramsE:
[----:B------:R-:W-:Y:S02]  /*0000*/  MOV R1, c[0x0][0x28] ;  /* 0x00000a0000017a02 */ /* 0x000fe40000000f00 */
[----:B------:R-:W0:Y:S01]  /*0010*/  S2R R6, SR_CTAID.Y ;  /* 0x0000000000067919 */ /* 0x000e220000002600 */
[----:B------:R-:W-:Y:S01]  /*0020*/  ISETP.NE.U32.AND P0, PT, RZ, c[0x0][0x240], PT ;  /* 0x00009000ff007a0c */ /* 0x000fe20003f05070 */
[----:B------:R-:W-:Y:S01]  /*0030*/  HFMA2.MMA R3, -RZ, RZ, 0, 2.384185791015625e-07 ;  /* 0x00000004ff037435 */ /* 0x000fe200000001ff */
[----:B------:R-:W-:Y:S01]  /*0040*/  MOV R9, 0xffffffff ;  /* 0xffffffff00097802 */ /* 0x000fe20000000f00 */
[----:B------:R-:W-:Y:S01]  /*0050*/  ULDC.64 UR4, c[0x0][0x118] ;  /* 0x0000460000047ab9 */ /* 0x000fe20000000a00 */
[----:B------:R-:W-:-:S07]  /*0060*/  ISETP.NE.AND.EX P0, PT, RZ, c[0x0][0x244], PT, P0 ;  /* 0x00009100ff007a0c */ /* 0x000fce0003f05300 */
[----:B0-----:R-:W-:-:S06]  /*0070*/  IMAD.WIDE R2, R6, R3, c[0x0][0x240] ;  /* 0x0000900006027625 */ /* 0x001fcc00078e0203 */
[----:B------:R-:W2:Y:S04]  /*0080*/  @P0 LDG.E R9, [R2.64] ;  /* 0x0000000402090981 */ /* 0x000ea8000c1e1900 */
[----:B------:R-:W2:Y:S04]  /*0090*/  @P0 LDG.E R0, [R2.64+0x4] ;  /* 0x0000040402000981 */ /* 0x000ea8000c1e1900 */
[----:B------:R-:W0:Y:S02]  /*00a0*/  S2R R7, SR_CTAID.X ;  /* 0x0000000000077919 */ /* 0x000e240000002500 */
[----:B0-----:R-:W-:-:S02]  /*00b0*/  SHF.L.U32 R7, R7, 0x6, RZ ;  /* 0x0000000607077819 */ /* 0x001fc400000006ff */
[----:B--2---:R-:W-:Y:S02]  /*00c0*/  @P0 IADD3 R0, R0, -R9, RZ ;  /* 0x8000000900000210 */ /* 0x004fe40007ffe0ff */
[----:B------:R-:W-:-:S04]  /*00d0*/  @!P0 MOV R0, c[0x0][0x214] ;  /* 0x0000850000008a02 */ /* 0x000fc80000000f00 */
[----:B------:R-:W-:-:S13]  /*00e0*/  ISETP.GT.AND P0, PT, R0, R7, PT ;  /* 0x000000070000720c */ /* 0x000fda0003f04270 */
[----:B------:R-:W-:Y:S05]  /*00f0*/  @!P0 EXIT ;  /* 0x000000000000894d */ /* 0x000fea0003800000 */
[C---:B------:R-:W-:Y:S01]  /*0100*/  ISETP.NE.AND P1, PT, R9.reuse, -0x1, PT ;  /* 0xffffffff0900780c */ /* 0x040fe20003f25270 */
[----:B------:R-:W0:Y:S01]  /*0110*/  S2R R11, SR_CTAID.Z ;  /* 0x00000000000b7919 */ /* 0x000e220000002700 */
[----:B------:R-:W-:Y:S02]  /*0120*/  ULDC.U8 UR6, c[0x0][0x328] ;  /* 0x0000ca0000067ab9 */ /* 0x000fe40000000000 */
[----:B------:R-:W-:Y:S01]  /*0130*/  ISETP.NE.AND P0, PT, RZ, UR6, PT ;  /* 0x00000006ff007c0c */ /* 0x000fe2000bf05270 */
[----:B------:R-:W1:Y:S08]  /*0140*/  S2R R10, SR_TID.X ;  /* 0x00000000000a7919 */ /* 0x000e700000002100 */
[----:B------:R-:W-:Y:S01]  /*0150*/  @P1 IMAD.WIDE.U32 R2, R9, c[0x0][0x370], RZ ;  /* 0x0000dc0009021a25 */ /* 0x000fe200078e00ff */
[----:B------:R-:W-:-:S02]  /*0160*/  @!P1 SHF.R.S32.HI R4, RZ, 0x1f, R6 ;  /* 0x0000001fff049819 */ /* 0x000fc40000011406 */
[----:B------:R-:W-:Y:S01]  /*0170*/  @!P1 SHF.R.S32.HI R19, RZ, 0x1f, R6 ;  /* 0x0000001fff139819 */ /* 0x000fe20000011406 */
[C---:B------:R-:W-:Y:S02]  /*0180*/  @P1 IMAD R15, R9.reuse, c[0x0][0x374], R3 ;  /* 0x0000dd00090f1a24 */ /* 0x040fe400078e0203 */
[----:B------:R-:W-:Y:S02]  /*0190*/  @P1 IMAD.MOV.U32 R37, RZ, RZ, R2 ;  /* 0x000000ffff251224 */ /* 0x000fe400078e0002 */
[----:B------:R-:W-:-:S04]  /*01a0*/  @P1 IMAD.WIDE.U32 R2, R9, c[0x0][0x1e8], RZ ;  /* 0x00007a0009021a25 */ /* 0x000fc800078e00ff */
[----:B------:R-:W-:Y:S01]  /*01b0*/  @!P1 IMAD R5, R4, c[0x0][0x368], RZ ;  /* 0x0000da0004059a24 */ /* 0x000fe200078e02ff */
[----:B------:R-:W-:Y:S01]  /*01c0*/  @P1 MOV R47, R2 ;  /* 0x00000002002f1202 */ /* 0x000fe20000000f00 */
[----:B------:R-:W-:Y:S02]  /*01d0*/  @!P1 IMAD R19, R19, c[0x0][0x1e0], RZ ;  /* 0x0000780013139a24 */ /* 0x000fe400078e02ff */
[----:B------:R-:W-:Y:S02]  /*01e0*/  @P1 IMAD R13, R9, c[0x0][0x1ec], R3 ;  /* 0x00007b00090d1a24 */ /* 0x000fe400078e0203 */
[C---:B------:R-:W-:Y:S02]  /*01f0*/  @!P1 IMAD R17, R6.reuse, c[0x0][0x36c], R5 ;  /* 0x0000db0006119a24 */ /* 0x040fe400078e0205 */
[----:B------:R-:W-:-:S04]  /*0200*/  @!P1 IMAD.WIDE.U32 R2, R6, c[0x0][0x368], RZ ;  /* 0x0000da0006029a25 */ /* 0x000fc800078e00ff */
[----:B------:R-:W-:Y:S01]  /*0210*/  @!P1 IMAD.WIDE.U32 R4, R6, c[0x0][0x1e0], RZ ;  /* 0x0000780006049a25 */ /* 0x000fe200078e00ff */
[----:B------:R-:W-:Y:S02]  /*0220*/  @!P1 MOV R37, R2 ;  /* 0x0000000200259202 */ /* 0x000fe40000000f00 */
[----:B------:R-:W-:Y:S01]  /*0230*/  @!P1 IADD3 R15, R3, R17, RZ ;  /* 0x00000011030f9210 */ /* 0x000fe20007ffe0ff */
[----:B------:R-:W-:Y:S01]  /*0240*/  @!P1 IMAD R19, R6, c[0x0][0x1e4], R19 ;  /* 0x0000790006139a24 */ /* 0x000fe200078e0213 */
[----:B------:R-:W-:-:S04]  /*0250*/  @!P1 MOV R47, R4 ;  /* 0x00000004002f9202 */ /* 0x000fc80000000f00 */
[----:B------:R-:W-:Y:S01]  /*0260*/  @!P1 IADD3 R13, R5, R19, RZ ;  /* 0x00000013050d9210 */ /* 0x000fe20007ffe0ff */
[----:B------:R-:W-:Y:S05]  /*0270*/  @!P0 BRA `(.L_x_361) ;  /* 0x0000007000008947 */ /* 0x000fea0003800000 */
[----:B01----:R-:W-:Y:S01]  /*0280*/  HFMA2.MMA R2, -RZ, RZ, 0, 7.62939453125e-06 ;  /* 0x00000080ff027435 */ /* 0x003fe200000001ff */
[----:B------:R-:W-:Y:S02]  /*0290*/  @!P1 IMAD R9, R6, c[0x0][0x224], RZ ;  /* 0x0000890006099a24 */ /* 0x000fe400078e02ff */
[----:B------:R-:W-:-:S03]  /*02a0*/  IMAD.MOV.U32 R5, RZ, RZ, c[0x0][0x210] ;  /* 0x00008400ff057624 */ /* 0x000fc600078e00ff */
[----:B------:R-:W-:-:S04]  /*02b0*/  LEA R3, R6, R9, 0x7 ;  /* 0x0000000906037211 */ /* 0x000fc800078e38ff */
[----:B------:R-:W-:-:S04]  /*02c0*/  IMAD R2, R2, R5, c[0x0][0x234] ;  /* 0x00008d0002027624 */ /* 0x000fc800078e0205 */
[----:B------:R-:W-:Y:S01]  /*02d0*/  IMAD R2, R2, R11, R3 ;  /* 0x0000000b02027224 */ /* 0x000fe200078e0203 */
[----:B------:R-:W-:Y:S05]  /*02e0*/  BRA `(.L_x_362) ;  /* 0x0000002000007947 */ /* 0x000fea0003800000 */
.L_x_361:
[----:B01----:R-:W-:-:S04]  /*02f0*/  IMAD R2, R6, c[0x0][0x1c0], R11 ;  /* 0x0000700006027a24 */ /* 0x003fc800078e020b */
[----:B------:R-:W-:-:S03]  /*0300*/  IMAD R2, R2, c[0x0][0x224], RZ ;  /* 0x0000890002027a24 */ /* 0x000fc600078e02ff */
.L_x_362:
[----:B------:R-:W-:Y:S01]  /*0310*/  SHF.R.S32.HI R3, RZ, 0x1f, R10 ;  /* 0x0000001fff037819 */ /* 0x000fe2000001140a */
[----:B------:R-:W-:Y:S01]  /*0320*/  BSSY B0, `(.L_x_363) ;  /* 0x000003d000007945 */ /* 0x000fe20003800000 */
[----:B------:R-:W-:Y:S01]  /*0330*/  IADD3 R9, R7, R2, RZ ;  /* 0x0000000207097210 */ /* 0x000fe20007ffe0ff */
[----:B------:R-:W-:Y:S01]  /*0340*/  CS2R R22, SRZ ;  /* 0x0000000000167805 */ /* 0x000fe2000001ff00 */
[-C--:B------:R-:W-:Y:S01]  /*0350*/  LEA.HI R8, R3, R10.reuse, RZ, 0x3 ;  /* 0x0000000a03087211 */ /* 0x080fe200078f18ff */
[----:B------:R-:W-:Y:S01]  /*0360*/  CS2R R34, SRZ ;  /* 0x0000000000227805 */ /* 0x000fe2000001ff00 */
[----:B------:R-:W-:Y:S01]  /*0370*/  SHF.R.S32.HI R6, RZ, 0x1f, R11 ;  /* 0x0000001fff067819 */ /* 0x000fe2000001140b */
[----:B------:R-:W-:Y:S01]  /*0380*/  CS2R R32, SRZ ;  /* 0x0000000000207805 */ /* 0x000fe2000001ff00 */
[----:B------:R-:W-:Y:S01]  /*0390*/  LOP3.LUT R3, R8, 0x1ffffff8, RZ, 0xc0, !PT ;  /* 0x1ffffff808037812 */ /* 0x000fe200078ec0ff */
[----:B------:R-:W-:Y:S01]  /*03a0*/  CS2R R30, SRZ ;  /* 0x00000000001e7805 */ /* 0x000fe2000001ff00 */
[----:B------:R-:W-:Y:S01]  /*03b0*/  SHF.R.S32.HI R8, RZ, 0x3, R8 ;  /* 0x00000003ff087819 */ /* 0x000fe20000011408 */
[----:B------:R-:W-:Y:S01]  /*03c0*/  CS2R R28, SRZ ;  /* 0x00000000001c7805 */ /* 0x000fe2000001ff00 */
[----:B------:R-:W-:Y:S01]  /*03d0*/  IADD3 R3, -R3, R10, RZ ;  /* 0x0000000a03037210 */ /* 0x000fe20007ffe1ff */
[----:B------:R-:W-:Y:S01]  /*03e0*/  CS2R R26, SRZ ;  /* 0x00000000001a7805 */ /* 0x000fe2000001ff00 */
[----:B------:R-:W-:Y:S01]  /*03f0*/  CS2R R24, SRZ ;  /* 0x0000000000187805 */ /* 0x000fe2000001ff00 */
[----:B------:R-:W-:-:S02]  /*0400*/  MOV R18, RZ ;  /* 0x000000ff00127202 */ /* 0x000fc40000000f00 */
[----:B------:R-:W-:Y:S02]  /*0410*/  SHF.L.U32 R48, R3, 0x3, RZ ;  /* 0x0000000303307819 */ /* 0x000fe400000006ff */
[----:B------:R-:W-:Y:S02]  /*0420*/  SHF.R.S32.HI R3, RZ, 0x1f, R7 ;  /* 0x0000001fff037819 */ /* 0x000fe40000011407 */
[----:B------:R-:W-:-:S03]  /*0430*/  SHF.R.S32.HI R49, RZ, 0x1f, R48 ;  /* 0x0000001fff317819 */ /* 0x000fc60000011430 */
[C---:B------:R-:W-:Y:S02]  /*0440*/  IMAD R12, R3.reuse, c[0x0][0x370], RZ ;  /* 0x0000dc00030c7a24 */ /* 0x040fe400078e02ff */
[----:B------:R-:W-:Y:S02]  /*0450*/  IMAD R14, R3, c[0x0][0x1e8], RZ ;  /* 0x00007a00030e7a24 */ /* 0x000fe400078e02ff */
[----:B------:R-:W-:-:S04]  /*0460*/  IMAD.WIDE.U32 R2, R7, c[0x0][0x370], R48 ;  /* 0x0000dc0007027a25 */ /* 0x000fc800078e0030 */
[----:B------:R-:W-:Y:S01]  /*0470*/  IMAD R12, R7, c[0x0][0x374], R12 ;  /* 0x0000dd00070c7a24 */ /* 0x000fe200078e020c */
[----:B------:R-:W-:Y:S01]  /*0480*/  IADD3 R36, P0, R37, R2, RZ ;  /* 0x0000000225247210 */ /* 0x000fe20007f1e0ff */
[----:B------:R-:W-:-:S03]  /*0490*/  IMAD.WIDE.U32 R4, R7, c[0x0][0x1e8], R48 ;  /* 0x00007a0007047a25 */ /* 0x000fc600078e0030 */
[----:B------:R-:W-:Y:S01]  /*04a0*/  IADD3.X R37, R15, R3, R12, P0, !PT ;  /* 0x000000030f257210 */ /* 0x000fe200007fe40c */
[C---:B------:R-:W-:Y:S01]  /*04b0*/  IMAD R14, R7.reuse, c[0x0][0x1ec], R14 ;  /* 0x00007b00070e7a24 */ /* 0x040fe200078e020e */
[----:B------:R-:W-:Y:S01]  /*04c0*/  IADD3 R7, -R7, R0, RZ ;  /* 0x0000000007077210 */ /* 0x000fe20007ffe1ff */
[C---:B------:R-:W-:Y:S01]  /*04d0*/  IMAD R2, R6.reuse, c[0x0][0x378], RZ ;  /* 0x0000de0006027a24 */ /* 0x040fe200078e02ff */
[----:B------:R-:W-:Y:S01]  /*04e0*/  IADD3 R46, P1, R47, R4, RZ ;  /* 0x000000042f2e7210 */ /* 0x000fe20007f3e0ff */
[----:B------:R-:W-:Y:S01]  /*04f0*/  IMAD R6, R6, c[0x0][0x1f0], RZ ;  /* 0x00007c0006067a24 */ /* 0x000fe200078e02ff */
[C---:B------:R-:W-:Y:S01]  /*0500*/  ISETP.GE.AND P0, PT, R8.reuse, R7, PT ;  /* 0x000000070800720c */ /* 0x040fe20003f06270 */
[----:B------:R-:W-:Y:S01]  /*0510*/  IMAD R39, R11, c[0x0][0x37c], R2 ;  /* 0x0000df000b277a24 */ /* 0x000fe200078e0202 */
[----:B------:R-:W-:Y:S01]  /*0520*/  IADD3.X R47, R13, R5, R14, P1, !PT ;  /* 0x000000050d2f7210 */ /* 0x000fe20000ffe40e */
[C---:B------:R-:W-:Y:S01]  /*0530*/  IMAD.WIDE.U32 R36, R11.reuse, c[0x0][0x378], R36 ;  /* 0x0000de000b247a25 */ /* 0x040fe200078e0024 */
[----:B------:R-:W-:Y:S01]  /*0540*/  IADD3 R0, R8, 0x20, RZ ;  /* 0x0000002008007810 */ /* 0x000fe20007ffe0ff */
[----:B------:R-:W-:Y:S01]  /*0550*/  CS2R R14, SRZ ;  /* 0x00000000000e7805 */ /* 0x000fe2000001ff00 */
[----:B------:R-:W-:Y:S01]  /*0560*/  CS2R R12, SRZ ;  /* 0x00000000000c7805 */ /* 0x000fe2000001ff00 */
[C---:B------:R-:W-:Y:S01]  /*0570*/  IMAD R53, R11.reuse, c[0x0][0x1f4], R6 ;  /* 0x00007d000b357a24 */ /* 0x040fe200078e0206 */
[----:B------:R-:W-:Y:S01]  /*0580*/  ISETP.GE.AND P1, PT, R0, R7, PT ;  /* 0x000000070000720c */ /* 0x000fe20003f26270 */
[----:B------:R-:W-:Y:S01]  /*0590*/  IMAD.WIDE.U32 R46, R11, c[0x0][0x1f0], R46 ;  /* 0x00007c000b2e7a25 */ /* 0x000fe200078e002e */
[----:B------:R-:W-:-:S02]  /*05a0*/  SHF.R.S32.HI R7, RZ, 0x1f, R8 ;  /* 0x0000001fff077819 */ /* 0x000fc40000011408 */
[----:B------:R-:W-:Y:S01]  /*05b0*/  IADD3 R6, R48, 0x40, RZ ;  /* 0x0000004030067810 */ /* 0x000fe20007ffe0ff */
[----:B------:R-:W-:Y:S01]  /*05c0*/  IMAD.IADD R39, R37, 0x1, R39 ;  /* 0x0000000125277824 */ /* 0x000fe200078e0227 */
[----:B------:R-:W-:Y:S05]  /*05d0*/  @P0 BRA `(.L_x_364) ;  /* 0x0000011000000947 */ /* 0x000fea0003800000 */
[----:B------:R-:W-:Y:S01]  /*05e0*/  MOV R38, R36 ;  /* 0x0000002400267202 */ /* 0x000fe20000000f00 */
[----:B------:R-:W-:Y:S01]  /*05f0*/  IMAD R5, R7, c[0x0][0x370], RZ ;  /* 0x0000dc0007057a24 */ /* 0x000fe200078e02ff */
[C---:B------:R-:W-:Y:S02]  /*0600*/  IADD3 R0, R48.reuse, 0x80, RZ ;  /* 0x0000008030007810 */ /* 0x040fe40007ffe0ff */
[----:B------:R-:W-:Y:S01]  /*0610*/  IADD3 R4, R48, 0xc0, RZ ;  /* 0x000000c030047810 */ /* 0x000fe20007ffe0ff */
[----:B------:R-:W-:Y:S01]  /*0620*/  IMAD.WIDE.U32 R2, R8, c[0x0][0x370], R38 ;  /* 0x0000dc0008027a25 */ /* 0x000fe200078e0026 */
[----:B------:R-:W-:Y:S02]  /*0630*/  ISETP.GE.AND P4, PT, R0, c[0x0][0x220], PT ;  /* 0x0000880000007a0c */ /* 0x000fe40003f86270 */
[----:B------:R-:W-:Y:S01]  /*0640*/  ISETP.GE.AND P5, PT, R4, c[0x0][0x220], PT ;  /* 0x0000880004007a0c */ /* 0x000fe20003fa6270 */
[----:B------:R-:W-:Y:S01]  /*0650*/  IMAD R5, R8, c[0x0][0x374], R5 ;  /* 0x0000dd0008057a24 */ /* 0x000fe200078e0205 */
[----:B------:R-:W-:-:S02]  /*0660*/  ISETP.GE.AND P2, PT, R48, c[0x0][0x220], PT ;  /* 0x0000880030007a0c */ /* 0x000fc40003f46270 */
[----:B------:R-:W-:Y:S02]  /*0670*/  ISETP.GE.AND P3, PT, R6, c[0x0][0x220], PT ;  /* 0x0000880006007a0c */ /* 0x000fe40003f66270 */
[----:B------:R-:W-:Y:S02]  /*0680*/  IADD3 R3, R3, R5, RZ ;  /* 0x0000000503037210 */ /* 0x000fe40007ffe0ff */
[----:B------:R-:W-:-:S04]  /*0690*/  LEA R4, P6, R2, c[0x0][0x330], 0x1 ;  /* 0x0000cc0002047a11 */ /* 0x000fc800078c08ff */
[----:B------:R-:W-:-:S05]  /*06a0*/  LEA.HI.X R5, R2, c[0x0][0x334], R3, 0x1, P6 ;  /* 0x0000cd0002057a11 */ /* 0x000fca00030f0c03 */
[----:B------:R0:W5:Y:S04]  /*06b0*/  @!P2 LDG.E.128 R24, [R4.64] ;  /* 0x000000040418a981 */ /* 0x000168000c1e1d00 */
[----:B------:R0:W5:Y:S04]  /*06c0*/  @!P3 LDG.E.128 R28, [R4.64+0x80] ;  /* 0x00008004041cb981 */ /* 0x000168000c1e1d00 */
[----:B------:R0:W5:Y:S04]  /*06d0*/  @!P4 LDG.E.128 R32, [R4.64+0x100] ;  /* 0x000100040420c981 */ /* 0x000168000c1e1d00 */
[----:B------:R0:W5:Y:S02]  /*06e0*/  @!P5 LDG.E.128 R12, [R4.64+0x180] ;  /* 0x00018004040cd981 */ /* 0x000164000c1e1d00 */
.L_x_364:
[----:B------:R-:W-:Y:S05]  /*06f0*/  BSYNC B0 ;  /* 0x0000000000007941 */ /* 0x000fea0003800000 */
.L_x_363:
[----:B------:R-:W-:Y:S01]  /*0700*/  BSSY B0, `(.L_x_365) ;  /* 0x0000029000007945 */ /* 0x000fe20003800000 */
[----:B------:R-:W-:Y:S01]  /*0710*/  HFMA2.MMA R19, -RZ, RZ, 0, 0 ;  /* 0x00000000ff137435 */ /* 0x000fe200000001ff */
[----:B-----5:R-:W-:Y:S01]  /*0720*/  IMAD.MOV.U32 R0, RZ, RZ, R30 ;  /* 0x000000ffff007224 */ /* 0x020fe200078e001e */
[----:B------:R-:W-:Y:S01]  /*0730*/  MOV R11, R31 ;  /* 0x0000001f000b7202 */ /* 0x000fe20000000f00 */
[----:B------:R-:W-:Y:S01]  /*0740*/  IMAD.MOV.U32 R56, RZ, RZ, R25 ;  /* 0x000000ffff387224 */ /* 0x000fe200078e0019 */
[----:B------:R-:W-:Y:S01]  /*0750*/  MOV R44, R28 ;  /* 0x0000001c002c7202 */ /* 0x000fe20000000f00 */
[----:B------:R-:W-:Y:S01]  /*0760*/  CS2R R20, SRZ ;  /* 0x0000000000147805 */ /* 0x000fe2000001ff00 */
        /* <DEDUP_REMOVED lines=8> */
[----:B0-----:R-:W-:Y:S01]  /*07f0*/  MOV R4, R34 ;  /* 0x0000002200047202 */ /* 0x001fe20000000f00 */
[----:B------:R-:W-:Y:S01]  /*0800*/  CS2R R24, SRZ ;  /* 0x0000000000187805 */ /* 0x000fe2000001ff00 */
[----:B------:R-:W-:-:S02]  /*0810*/  MOV R5, R35 ;  /* 0x0000002300057202 */ /* 0x000fc40000000f00 */
[----:B------:R-:W-:Y:S02]  /*0820*/  MOV R2, R32 ;  /* 0x0000002000027202 */ /* 0x000fe40000000f00 */
[----:B------:R-:W-:Y:S01]  /*0830*/  MOV R3, R33 ;  /* 0x0000002100037202 */ /* 0x000fe20000000f00 */
[----:B------:R-:W-:Y:S05]  /*0840*/  @P1 BRA `(.L_x_366) ;  /* 0x0000014000001947 */ /* 0x000fea0003800000 */
[----:B------:R-:W-:Y:S02]  /*0850*/  IADD3 R35, P2, R8, 0x20, RZ ;  /* 0x0000002008237810 */ /* 0x000fe40007f5e0ff */
[----:B------:R-:W-:Y:S02]  /*0860*/  MOV R32, R36 ;  /* 0x0000002400207202 */ /* 0x000fe40000000f00 */
[----:B------:R-:W-:Y:S02]  /*0870*/  IADD3.X R34, RZ, R7, RZ, P2, !PT ;  /* 0x00000007ff227210 */ /* 0x000fe400017fe4ff */
[----:B------:R-:W-:Y:S02]  /*0880*/  MOV R33, R39 ;  /* 0x0000002700217202 */ /* 0x000fe40000000f00 */
[----:B------:R-:W-:Y:S01]  /*0890*/  IADD3 R37, R48, 0x80, RZ ;  /* 0x0000008030257810 */ /* 0x000fe20007ffe0ff */
[----:B------:R-:W-:Y:S01]  /*08a0*/  IMAD R34, R34, c[0x0][0x370], RZ ;  /* 0x0000dc0022227a24 */ /* 0x000fe200078e02ff */
[----:B------:R-:W-:Y:S01]  /*08b0*/  IADD3 R36, R48, 0xc0, RZ ;  /* 0x000000c030247810 */ /* 0x000fe20007ffe0ff */
[----:B------:R-:W-:Y:S01]  /*08c0*/  IMAD.WIDE.U32 R32, R35, c[0x0][0x370], R32 ;  /* 0x0000dc0023207a25 */ /* 0x000fe200078e0020 */
[----:B------:R-:W-:-:S02]  /*08d0*/  ISETP.GE.AND P5, PT, R37, c[0x0][0x220], PT ;  /* 0x0000880025007a0c */ /* 0x000fc40003fa6270 */
[----:B------:R-:W-:Y:S01]  /*08e0*/  ISETP.GE.AND P6, PT, R36, c[0x0][0x220], PT ;  /* 0x0000880024007a0c */ /* 0x000fe20003fc6270 */
[----:B------:R-:W-:Y:S01]  /*08f0*/  IMAD R35, R35, c[0x0][0x374], R34 ;  /* 0x0000dd0023237a24 */ /* 0x000fe200078e0222 */
[----:B------:R-:W-:Y:S02]  /*0900*/  ISETP.GE.AND P3, PT, R48, c[0x0][0x220], PT ;  /* 0x0000880030007a0c */ /* 0x000fe40003f66270 */
[----:B------:R-:W-:Y:S02]  /*0910*/  ISETP.GE.AND P4, PT, R6, c[0x0][0x220], PT ;  /* 0x0000880006007a0c */ /* 0x000fe40003f86270 */
[----:B------:R-:W-:Y:S02]  /*0920*/  LEA R34, P2, R32, c[0x0][0x330], 0x1 ;  /* 0x0000cc0020227a11 */ /* 0x000fe400078408ff */
[----:B------:R-:W-:-:S04]  /*0930*/  IADD3 R33, R33, R35, RZ ;  /* 0x0000002321217210 */ /* 0x000fc80007ffe0ff */
[----:B------:R-:W-:-:S05]  /*0940*/  LEA.HI.X R35, R32, c[0x0][0x334], R33, 0x1, P2 ;  /* 0x0000cd0020237a11 */ /* 0x000fca00010f0c21 */
[----:B------:R0:W5:Y:S04]  /*0950*/  @!P3 LDG.E.128 R28, [R34.64] ;  /* 0x00000004221cb981 */ /* 0x000168000c1e1d00 */
[----:B------:R0:W5:Y:S04]  /*0960*/  @!P4 LDG.E.128 R24, [R34.64+0x80] ;  /* 0x000080042218c981 */ /* 0x000168000c1e1d00 */
[----:B------:R0:W5:Y:S04]  /*0970*/  @!P5 LDG.E.128 R20, [R34.64+0x100] ;  /* 0x000100042214d981 */ /* 0x000168000c1e1d00 */
[----:B------:R0:W5:Y:S02]  /*0980*/  @!P6 LDG.E.128 R16, [R34.64+0x180] ;  /* 0x000180042210e981 */ /* 0x000164000c1e1d00 */
.L_x_366:
[----:B------:R-:W-:Y:S05]  /*0990*/  BSYNC B0 ;  /* 0x0000000000007941 */ /* 0x000fea0003800000 */
.L_x_365:
[----:B------:R-:W-:Y:S01]  /*09a0*/  BSSY B0, `(.L_x_367) ;  /* 0x000002a000007945 */ /* 0x000fe20003800000 */
[----:B------:R-:W-:Y:S01]  /*09b0*/  HFMA2.MMA R42, -RZ, RZ, 0, 0 ;  /* 0x00000000ff2a7435 */ /* 0x000fe200000001ff */
[----:B-----5:R-:W-:Y:S01]  /*09c0*/  MOV R55, R22 ;  /* 0x0000001600377202 */ /* 0x020fe20000000f00 */
[----:B------:R-:W-:Y:S01]  /*09d0*/  IMAD.MOV.U32 R58, RZ, RZ, R23 ;  /* 0x000000ffff3a7224 */ /* 0x000fe200078e0017 */
        /* <DEDUP_REMOVED lines=11> */
[----:B0-----:R-:W-:Y:S01]  /*0a90*/  CS2R R34, SRZ ;  /* 0x0000000000227805 */ /* 0x001fe2000001ff00 */
[----:B------:R-:W-:Y:S01]  /*0aa0*/  MOV R66, R31 ;  /* 0x0000001f00427202 */ /* 0x000fe20000000f00 */
[----:B------:R-:W-:Y:S01]  /*0ab0*/  CS2R R24, SRZ ;  /* 0x0000000000187805 */ /* 0x000fe2000001ff00 */
[----:B------:R-:W-:Y:S01]  /*0ac0*/  MOV R65, R28 ;  /* 0x0000001c00417202 */ /* 0x000fe20000000f00 */
[----:B------:R-:W-:Y:S01]  /*0ad0*/  CS2R R30, SRZ ;  /* 0x00000000001e7805 */ /* 0x000fe2000001ff00 */
[----:B------:R-:W-:Y:S01]  /*0ae0*/  MOV R67, R29 ;  /* 0x0000001d00437202 */ /* 0x000fe20000000f00 */
[----:B------:R-:W-:Y:S01]  /*0af0*/  CS2R R32, SRZ ;  /* 0x0000000000207805 */ /* 0x000fe2000001ff00 */
[----:B------:R-:W-:Y:S01]  /*0b00*/  CS2R R28, SRZ ;  /* 0x00000000001c7805 */ /* 0x000fe2000001ff00 */
[----:B------:R-:W-:Y:S01]  /*0b10*/  IADD3 R53, R47, R53, RZ ;  /* 0x000000352f357210 */ /* 0x000fe20007ffe0ff */
[----:B------:R-:W-:Y:S05]  /*0b20*/  @P0 BRA `(.L_x_368) ;  /* 0x0000011000000947 */ /* 0x000fea0003800000 */
[----:B------:R-:W-:Y:S01]  /*0b30*/  MOV R52, R46 ;  /* 0x0000002e00347202 */ /* 0x000fe20000000f00 */
[----:B------:R-:W-:Y:S01]  /*0b40*/  IMAD R37, R7, c[0x0][0x1e8], RZ ;  /* 0x00007a0007257a24 */ /* 0x000fe200078e02ff */
[----:B------:R-:W-:-:S02]  /*0b50*/  IADD3 R36, R48, 0x80, RZ ;  /* 0x0000008030247810 */ /* 0x000fc40007ffe0ff */
[----:B------:R-:W-:Y:S01]  /*0b60*/  IADD3 R43, R48, 0xc0, RZ ;  /* 0x000000c0302b7810 */ /* 0x000fe20007ffe0ff */
[----:B------:R-:W-:Y:S01]  /*0b70*/  IMAD.WIDE.U32 R40, R8, c[0x0][0x1e8], R52 ;  /* 0x00007a0008287a25 */ /* 0x000fe200078e0034 */
[----:B------:R-:W-:Y:S02]  /*0b80*/  ISETP.GE.AND P4, PT, R36, c[0x0][0x220], PT ;  /* 0x0000880024007a0c */ /* 0x000fe40003f86270 */
[----:B------:R-:W-:Y:S01]  /*0b90*/  ISETP.GE.AND P5, PT, R43, c[0x0][0x220], PT ;  /* 0x000088002b007a0c */ /* 0x000fe20003fa6270 */
[----:B------:R-:W-:Y:S01]  /*0ba0*/  IMAD R37, R8, c[0x0][0x1ec], R37 ;  /* 0x00007b0008257a24 */ /* 0x000fe200078e0225 */
[----:B------:R-:W-:Y:S02]  /*0bb0*/  ISETP.GE.AND P2, PT, R48, c[0x0][0x220], PT ;  /* 0x0000880030007a0c */ /* 0x000fe40003f46270 */
[----:B------:R-:W-:Y:S01]  /*0bc0*/  ISETP.GE.AND P3, PT, R6, c[0x0][0x220], PT ;  /* 0x0000880006007a0c */ /* 0x000fe20003f66270 */
[----:B------:R-:W-:Y:S01]  /*0bd0*/  IMAD.IADD R37, R41, 0x1, R37 ;  /* 0x0000000129257824 */ /* 0x000fe200078e0225 */
[----:B------:R-:W-:-:S04]  /*0be0*/  LEA R36, P0, R40, c[0x0][0x1d0], 0x1 ;  /* 0x0000740028247a11 */ /* 0x000fc800078008ff */
[----:B------:R-:W-:-:S05]  /*0bf0*/  LEA.HI.X R37, R40, c[0x0][0x1d4], R37, 0x1, P0 ;  /* 0x0000750028257a11 */ /* 0x000fca00000f0c25 */
[----:B------:R0:W5:Y:S04]  /*0c00*/  @!P2 LDG.E.128 R28, [R36.64] ;  /* 0x00000004241ca981 */ /* 0x000168000c1e1d00 */
[----:B------:R0:W5:Y:S04]  /*0c10*/  @!P3 LDG.E.128 R24, [R36.64+0x80] ;  /* 0x000080042418b981 */ /* 0x000168000c1e1d00 */
[----:B------:R0:W5:Y:S04]  /*0c20*/  @!P4 LDG.E.128 R20, [R36.64+0x100] ;  /* 0x000100042414c981 */ /* 0x000168000c1e1d00 */
[----:B------:R0:W5:Y:S02]  /*0c30*/  @!P5 LDG.E.128 R32, [R36.64+0x180] ;  /* 0x000180042420d981 */ /* 0x000164000c1e1d00 */
.L_x_368:
[----:B------:R-:W-:Y:S05]  /*0c40*/  BSYNC B0 ;  /* 0x0000000000007941 */ /* 0x000fea0003800000 */
.L_x_367:
[----:B------:R-:W-:Y:S01]  /*0c50*/  BSSY B0, `(.L_x_369) ;  /* 0x0000024000007945 */ /* 0x000fe20003800000 */
[----:B------:R-:W-:Y:S01]  /*0c60*/  HFMA2.MMA R43, -RZ, RZ, 0, 0 ;  /* 0x00000000ff2b7435 */ /* 0x000fe200000001ff */
[----:B-----5:R-:W-:Y:S01]  /*0c70*/  MOV R68, R22 ;  /* 0x0000001600447202 */ /* 0x020fe20000000f00 */
[----:B------:R-:W-:Y:S01]  /*0c80*/  IMAD.MOV.U32 R73, RZ, RZ, R24 ;  /* 0x000000ffff497224 */ /* 0x000fe200078e0018 */
        /* <DEDUP_REMOVED lines=8> */
[----:B------:R-:W-:-:S02]  /*0d10*/  MOV R74, R27 ;  /* 0x0000001b004a7202 */ /* 0x000fc40000000f00 */
[----:B------:R-:W-:Y:S01]  /*0d20*/  MOV R75, R25 ;  /* 0x00000019004b7202 */ /* 0x000fe20000000f00 */
[----:B------:R-:W-:Y:S01]  /*0d30*/  CS2R R26, SRZ ;  /* 0x00000000001a7805 */ /* 0x000fe2000001ff00 */
[----:B------:R-:W-:Y:S01]  /*0d40*/  CS2R R24, SRZ ;  /* 0x0000000000187805 */ /* 0x000fe2000001ff00 */
[----:B------:R-:W-:Y:S05]  /*0d50*/  @P1 BRA `(.L_x_370) ;  /* 0x0000013000001947 */ /* 0x000fea0003800000 */
[----:B------:R-:W-:Y:S02]  /*0d60*/  IADD3 R49, P0, R8, 0x20, RZ ;  /* 0x0000002008317810 */ /* 0x000fe40007f1e0ff */
[----:B------:R-:W-:Y:S02]  /*0d70*/  ISETP.GE.AND P2, PT, R6, c[0x0][0x220], PT ;  /* 0x0000880006007a0c */ /* 0x000fe40003f46270 */
[----:B------:R-:W-:Y:S02]  /*0d80*/  IADD3.X R7, RZ, R7, RZ, P0, !PT ;  /* 0x00000007ff077210 */ /* 0x000fe400007fe4ff */
[----:B------:R-:W-:Y:S02]  /*0d90*/  MOV R47, R53 ;  /* 0x00000035002f7202 */ /* 0x000fe40000000f00 */
[----:B------:R-:W-:Y:S01]  /*0da0*/  ISETP.GE.AND P1, PT, R48, c[0x0][0x220], PT ;  /* 0x0000880030007a0c */ /* 0x000fe20003f26270 */
[----:B------:R-:W-:-:S02]  /*0db0*/  IMAD R6, R7, c[0x0][0x1e8], RZ ;  /* 0x00007a0007067a24 */ /* 0x000fc400078e02ff */
[----:B------:R-:W-:-:S04]  /*0dc0*/  IMAD.WIDE.U32 R46, R49, c[0x0][0x1e8], R46 ;  /* 0x00007a00312e7a25 */ /* 0x000fc800078e002e */
[----:B------:R-:W-:Y:S01]  /*0dd0*/  IMAD R7, R49, c[0x0][0x1ec], R6 ;  /* 0x00007b0031077a24 */ /* 0x000fe200078e0206 */
[----:B------:R-:W-:-:S04]  /*0de0*/  IADD3 R6, R48, 0x80, RZ ;  /* 0x0000008030067810 */ /* 0x000fc80007ffe0ff */
[----:B------:R-:W-:Y:S02]  /*0df0*/  ISETP.GE.AND P3, PT, R6, c[0x0][0x220], PT ;  /* 0x0000880006007a0c */ /* 0x000fe40003f66270 */
[----:B------:R-:W-:Y:S02]  /*0e00*/  IADD3 R6, R48, 0xc0, RZ ;  /* 0x000000c030067810 */ /* 0x000fe40007ffe0ff */
[----:B------:R-:W-:Y:S02]  /*0e10*/  IADD3 R7, R47, R7, RZ ;  /* 0x000000072f077210 */ /* 0x000fe40007ffe0ff */
[----:B------:R-:W-:Y:S02]  /*0e20*/  ISETP.GE.AND P4, PT, R6, c[0x0][0x220], PT ;  /* 0x0000880006007a0c */ /* 0x000fe40003f86270 */
[----:B------:R-:W-:-:S04]  /*0e30*/  LEA R6, P0, R46, c[0x0][0x1d0], 0x1 ;  /* 0x000074002e067a11 */ /* 0x000fc800078008ff */
[----:B------:R-:W-:-:S05]  /*0e40*/  LEA.HI.X R7, R46, c[0x0][0x1d4], R7, 0x1, P0 ;  /* 0x000075002e077a11 */ /* 0x000fca00000f0c07 */
[----:B------:R0:W5:Y:S04]  /*0e50*/  @!P1 LDG.E.128 R24, [R6.64] ;  /* 0x0000000406189981 */ /* 0x000168000c1e1d00 */
[----:B------:R0:W5:Y:S04]  /*0e60*/  @!P2 LDG.E.128 R20, [R6.64+0x80] ;  /* 0x000080040614a981 */ /* 0x000168000c1e1d00 */
[----:B------:R0:W5:Y:S04]  /*0e70*/  @!P3 LDG.E.128 R36, [R6.64+0x100] ;  /* 0x000100040624b981 */ /* 0x000168000c1e1d00 */
[----:B------:R0:W5:Y:S02]  /*0e80*/  @!P4 LDG.E.128 R40, [R6.64+0x180] ;  /* 0x000180040628c981 */ /* 0x000164000c1e1d00 */
.L_x_370:
[----:B------:R-:W-:Y:S05]  /*0e90*/  BSYNC B0 ;  /* 0x0000000000007941 */ /* 0x000fea0003800000 */
.L_x_369:
[----:B0-----:R-:W-:Y:S01]  /*0ea0*/  HADD2.F32 R6, -RZ, R51.H1_H1 ;  /* 0x30000033ff067230 */ /* 0x001fe20000004100 */
[----:B------:R-:W-:Y:S01]  /*0eb0*/  LOP3.LUT P0, RZ, R10, 0x7, RZ, 0xc0, !PT ;  /* 0x000000070aff7812 */ /* 0x000fe2000780c0ff */
[----:B------:R-:W-:-:S02]  /*0ec0*/  HADD2.F32 R7, -RZ, R28.H1_H1 ;  /* 0x3000001cff077230 */ /* 0x000fc40000004100 */
[----:B------:R-:W-:Y:S02]  /*0ed0*/  HADD2.F32 R51, -RZ, R51.H0_H0 ;  /* 0x20000033ff337230 */ /* 0x000fe40000004100 */
[----:B------:R-:W-:Y:S01]  /*0ee0*/  HADD2.F32 R28, -RZ, R28.H0_H0 ;  /* 0x2000001cff1c7230 */ /* 0x000fe20000004100 */
[----:B------:R-:W-:Y:S01]  /*0ef0*/  FMUL.FTZ R6, R6, R7 ;  /* 0x0000000706067220 */ /* 0x000fe20000410000 */
[----:B------:R-:W-:Y:S02]  /*0f00*/  HADD2.F32 R7, -RZ, R29.H0_H0 ;  /* 0x2000001dff077230 */ /* 0x000fe40000004100 */
[----:B------:R-:W-:Y:S01]  /*0f10*/  HADD2.F32 R8, -RZ, R65.H1_H1 ;  /* 0x30000041ff087230 */ /* 0x000fe20000004100 */
[----:B------:R-:W-:Y:S01]  /*0f20*/  FFMA.FTZ R28, R51, R28, R6 ;  /* 0x0000001c331c7223 */ /* 0x000fe20000010006 */
[--C-:B------:R-:W-:Y:S02]  /*0f30*/  HADD2.F32 R6, -RZ, R56.reuse.H0_H0 ;  /* 0x20000038ff067230 */ /* 0x100fe40000004100 */
[----:B------:R-:W-:-:S02]  /*0f40*/  HADD2.F32 R56, -RZ, R56.H1_H1 ;  /* 0x30000038ff387230 */ /* 0x000fc40000004100 */
[----:B------:R-:W-:Y:S01]  /*0f50*/  HADD2.F32 R29, -RZ, R29.H1_H1 ;  /* 0x3000001dff1d7230 */ /* 0x000fe20000004100 */
[----:B------:R-:W-:Y:S01]  /*0f60*/  FFMA.FTZ R6, R6, R7, R28 ;  /* 0x0000000706067223 */ /* 0x000fe2000001001c */
[----:B-----5:R-:W-:Y:S02]  /*0f70*/  HADD2.F32 R7, -RZ, R24.H1_H1 ;  /* 0x30000018ff077230 */ /* 0x020fe40000004100 */
[----:B------:R-:W-:Y:S01]  /*0f80*/  HADD2.F32 R65, -RZ, R65.H0_H0 ;  /* 0x20000041ff417230 */ /* 0x000fe20000004100 */
[----:B------:R-:W-:Y:S01]  /*0f90*/  FFMA.FTZ R29, R56, R29, R6 ;  /* 0x0000001d381d7223 */ /* 0x000fe20000010006 */
[----:B------:R-:W-:Y:S01]  /*0fa0*/  HADD2.F32 R6, -RZ, R45.H0_H0 ;  /* 0x2000002dff067230 */ /* 0x000fe20000004100 */
[----:B------:R-:W-:Y:S01]  /*0fb0*/  FMUL.FTZ R8, R8, R7 ;  /* 0x0000000708087220 */ /* 0x000fe20000410000 */
[----:B------:R-:W-:Y:S02]  /*0fc0*/  HADD2.F32 R7, -RZ, R30.H0_H0 ;  /* 0x2000001eff077230 */ /* 0x000fe40000004100 */
[----:B------:R-:W-:-:S02]  /*0fd0*/  HADD2.F32 R24, -RZ, R24.H0_H0 ;  /* 0x20000018ff187230 */ /* 0x000fc40000004100 */
[----:B------:R-:W-:Y:S01]  /*0fe0*/  HADD2.F32 R45, -RZ, R45.H1_H1 ;  /* 0x3000002dff2d7230 */ /* 0x000fe20000004100 */
[----:B------:R-:W-:Y:S01]  /*0ff0*/  FFMA.FTZ R29, R6, R7, R29 ;  /* 0x00000007061d7223 */ /* 0x000fe2000001001d */
[----:B------:R-:W-:Y:S01]  /*1000*/  HADD2.F32 R30, -RZ, R30.H1_H1 ;  /* 0x3000001eff1e7230 */ /* 0x000fe20000004100 */
[----:B------:R-:W-:Y:S01]  /*1010*/  FFMA.FTZ R8, R65, R24, R8 ;  /* 0x0000001841087223 */ /* 0x000fe20000010008 */
[----:B------:R-:W-:Y:S02]  /*1020*/  HADD2.F32 R47, -RZ, R67.H0_H0 ;  /* 0x20000043ff2f7230 */ /* 0x000fe40000004100 */
[----:B------:R-:W-:Y:S01]  /*1030*/  HADD2.F32 R28, -RZ, R25.H0_H0 ;  /* 0x20000019ff1c7230 */ /* 0x000fe20000004100 */
[----:B------:R-:W-:Y:S01]  /*1040*/  FFMA.FTZ R29, R45, R30, R29 ;  /* 0x0000001e2d1d7223 */ /* 0x000fe2000001001d */
[----:B------:R-:W-:Y:S02]  /*1050*/  HADD2.F32 R6, -RZ, R54.H0_H0 ;  /* 0x20000036ff067230 */ /* 0x000fe40000004100 */
[----:B------:R-:W-:Y:S01]  /*1060*/  HADD2.F32 R7, -RZ, R31.H0_H0 ;  /* 0x2000001fff077230 */ /* 0x000fe20000004100 */
[----:B------:R-:W-:Y:S01]  /*1070*/  FFMA.FTZ R8, R47, R28, R8 ;  /* 0x0000001c2f087223 */ /* 0x000fe20000010008 */
[----:B------:R-:W-:-:S02]  /*1080*/  HADD2.F32 R67, -RZ, R67.H1_H1 ;  /* 0x30000043ff437230 */ /* 0x000fc40000004100 */
[----:B------:R-:W-:Y:S01]  /*1090*/  HADD2.F32 R25, -RZ, R25.H1_H1 ;  /* 0x30000019ff197230 */ /* 0x000fe20000004100 */
[----:B------:R-:W-:Y:S01]  /*10a0*/  FFMA.FTZ R6, R6, R7, R29 ;  /* 0x0000000706067223 */ /* 0x000fe2000001001d */
[----:B------:R-:W-:Y:S02]  /*10b0*/  HADD2.F32 R7, -RZ, R63.H0_H0 ;  /* 0x2000003fff077230 */ /* 0x000fe40000004100 */
[----:B------:R-:W-:Y:S01]  /*10c0*/  HADD2.F32 R24, -RZ, R26.H0_H0 ;  /* 0x2000001aff187230 */ /* 0x000fe20000004100 */
[----:B------:R-:W-:Y:S01]  /*10d0*/  FFMA.FTZ R8, R67, R25, R8 ;  /* 0x0000001943087223 */ /* 0x000fe20000010008 */
[----:B------:R-:W-:Y:S02]  /*10e0*/  HADD2.F32 R54, -RZ, R54.H1_H1 ;  /* 0x30000036ff367230 */ /* 0x000fe40000004100 */
[----:B------:R-:W-:Y:S01]  /*10f0*/  HADD2.F32 R31, -RZ, R31.H1_H1 ;  /* 0x3000001fff1f7230 */ /* 0x000fe20000004100 */
[----:B------:R-:W-:Y:S01]  /*1100*/  FFMA.FTZ R8, R7, R24, R8 ;  /* 0x0000001807087223 */ /* 0x000fe20000010008 */
[----:B------:R-:W-:-:S02]  /*1110*/  HADD2.F32 R63, -RZ, R63.H1_H1 ;  /* 0x3000003fff3f7230 */ /* 0x000fc40000004100 */
[----:B------:R-:W-:Y:S01]  /*1120*/  HADD2.F32 R25, -RZ, R26.H1_H1 ;  /* 0x3000001aff197230 */ /* 0x000fe20000004100 */
[----:B------:R-:W-:Y:S01]  /*1130*/  FFMA.FTZ R31, R54, R31, R6 ;  /* 0x0000001f361f7223 */ /* 0x000fe20000010006 */
[--C-:B------:R-:W-:Y:S02]  /*1140*/  HADD2.F32 R6, -RZ, R44.reuse.H0_H0 ;  /* 0x2000002cff067230 */ /* 0x100fe40000004100 */
[----:B------:R-:W-:Y:S01]  /*1150*/  HADD2.F32 R7, -RZ, R73.H0_H0 ;  /* 0x20000049ff077230 */ /* 0x000fe20000004100 */
[----:B------:R-:W-:Y:S01]  /*1160*/  FFMA.FTZ R8, R63, R25, R8 ;  /* 0x000000193f087223 */ /* 0x000fe20000010008 */
[----:B------:R-:W-:Y:S02]  /*1170*/  HADD2.F32 R44, -RZ, R44.H1_H1 ;  /* 0x3000002cff2c7230 */ /* 0x000fe40000004100 */
[----:B------:R-:W-:Y:S01]  /*1180*/  HADD2.F32 R25, -RZ, R66.H0_H0 ;  /* 0x20000042ff197230 */ /* 0x000fe20000004100 */
[----:B------:R-:W-:Y:S01]  /*1190*/  FFMA.FTZ R6, R6, R7, R31 ;  /* 0x0000000706067223 */ /* 0x000fe2000001001f */
[----:B------:R-:W-:-:S02]  /*11a0*/  HADD2.F32 R24, -RZ, R27.H0_H0 ;  /* 0x2000001bff187230 */ /* 0x000fc40000004100 */
[----:B------:R-:W-:Y:S02]  /*11b0*/  HADD2.F32 R73, -RZ, R73.H1_H1 ;  /* 0x30000049ff497230 */ /* 0x000fe40000004100 */
[----:B------:R-:W-:Y:S01]  /*11c0*/  HADD2.F32 R7, -RZ, R75.H0_H0 ;  /* 0x2000004bff077230 */ /* 0x000fe20000004100 */
[----:B------:R-:W-:Y:S01]  /*11d0*/  FFMA.FTZ R8, R25, R24, R8 ;  /* 0x0000001819087223 */ /* 0x000fe20000010008 */
[----:B------:R-:W-:Y:S01]  /*11e0*/  HADD2.F32 R25, -RZ, R66.H1_H1 ;  /* 0x30000042ff197230 */ /* 0x000fe20000004100 */
[----:B------:R-:W-:Y:S01]  /*11f0*/  FFMA.FTZ R44, R44, R73, R6 ;  /* 0x000000492c2c7223 */ /* 0x000fe20000010006 */
[----:B------:R-:W-:Y:S02]  /*1200*/  HADD2.F32 R24, -RZ, R27.H1_H1 ;  /* 0x3000001bff187230 */ /* 0x000fe40000004100 */
[----:B------:R-:W-:Y:S02]  /*1210*/  HADD2.F32 R6, -RZ, R50.H0_H0 ;  /* 0x20000032ff067230 */ /* 0x000fe40000004100 */
[----:B------:R-:W-:Y:S01]  /*1220*/  HADD2.F32 R27, -RZ, R61.H0_H0 ;  /* 0x2000003dff1b7230 */ /* 0x000fe20000004100 */
[----:B------:R-:W-:Y:S01]  /*1230*/  FFMA.FTZ R8, R25, R24, R8 ;  /* 0x0000001819087223 */ /* 0x000fe20000010008 */
[----:B------:R-:W-:Y:S01]  /*1240*/  HADD2.F32 R26, -RZ, R20.H0_H0 ;  /* 0x20000014ff1a7230 */ /* 0x000fe20000004100 */
[----:B------:R-:W-:Y:S01]  /*1250*/  FFMA.FTZ R44, R6, R7, R44 ;  /* 0x00000007062c7223 */ /* 0x000fe2000001002c */
[----:B------:R-:W-:-:S02]  /*1260*/  HADD2.F32 R50, -RZ, R50.H1_H1 ;  /* 0x30000032ff327230 */ /* 0x000fc40000004100 */
[----:B------:R-:W-:Y:S01]  /*1270*/  HADD2.F32 R75, -RZ, R75.H1_H1 ;  /* 0x3000004bff4b7230 */ /* 0x000fe20000004100 */
[----:B------:R-:W-:Y:S01]  /*1280*/  FFMA.FTZ R8, R27, R26, R8 ;  /* 0x0000001a1b087223 */ /* 0x000fe20000010008 */
[----:B------:R-:W-:Y:S02]  /*1290*/  HADD2.F32 R6, -RZ, R0.H0_H0 ;  /* 0x20000000ff067230 */ /* 0x000fe40000004100 */
[----:B------:R-:W-:Y:S01]  /*12a0*/  HADD2.F32 R61, -RZ, R61.H1_H1 ;  /* 0x3000003dff3d7230 */ /* 0x000fe20000004100 */
[----:B------:R-:W-:Y:S01]  /*12b0*/  FFMA.FTZ R44, R50, R75, R44 ;  /* 0x0000004b322c7223 */ /* 0x000fe2000001002c */
[----:B------:R-:W-:Y:S02]  /*12c0*/  HADD2.F32 R20, -RZ, R20.H1_H1 ;  /* 0x30000014ff147230 */ /* 0x000fe40000004100 */
[----:B------:R-:W-:Y:S02]  /*12d0*/  HADD2.F32 R7, -RZ, R71.H0_H0 ;  /* 0x20000047ff077230 */ /* 0x000fe40000004100 */
[----:B------:R-:W-:Y:S01]  /*12e0*/  HADD2.F32 R0, -RZ, R0.H1_H1 ;  /* 0x30000000ff007230 */ /* 0x000fe20000004100 */
[----:B------:R-:W-:Y:S01]  /*12f0*/  FFMA.FTZ R8, R61, R20, R8 ;  /* 0x000000143d087223 */ /* 0x000fe20000010008 */
[----:B------:R-:W-:Y:S01]  /*1300*/  HADD2.F32 R20, -RZ, R21.H0_H0 ;  /* 0x20000015ff147230 */ /* 0x000fe20000004100 */
[----:B------:R-:W-:Y:S01]  /*1310*/  FFMA.FTZ R6, R6, R7, R44 ;  /* 0x0000000706067223 */ /* 0x000fe2000001002c */
[----:B------:R-:W-:-:S02]  /*1320*/  HADD2.F32 R7, -RZ, R64.H0_H0 ;  /* 0x20000040ff077230 */ /* 0x000fc40000004100 */
[----:B------:R-:W-:Y:S02]  /*1330*/  HADD2.F32 R71, -RZ, R71.H1_H1 ;  /* 0x30000047ff477230 */ /* 0x000fe40000004100 */
[----:B------:R-:W-:Y:S01]  /*1340*/  HADD2.F32 R25, -RZ, R64.H1_H1 ;  /* 0x30000040ff197230 */ /* 0x000fe20000004100 */
[----:B------:R-:W-:Y:S01]  /*1350*/  FFMA.FTZ R8, R7, R20, R8 ;  /* 0x0000001407087223 */ /* 0x000fe20000010008 */
[----:B------:R-:W-:Y:S01]  /*1360*/  HADD2.F32 R21, -RZ, R21.H1_H1 ;  /* 0x30000015ff157230 */ /* 0x000fe20000004100 */
[----:B------:R-:W-:Y:S01]  /*1370*/  FFMA.FTZ R6, R0, R71, R6 ;  /* 0x0000004700067223 */ /* 0x000fe20000010006 */
[--C-:B------:R-:W-:Y:S02]  /*1380*/  HADD2.F32 R0, -RZ, R11.reuse.H0_H0 ;  /* 0x2000000bff007230 */ /* 0x100fe40000004100 */
[----:B------:R-:W-:Y:S01]  /*1390*/  HADD2.F32 R7, -RZ, R74.H0_H0 ;  /* 0x2000004aff077230 */ /* 0x000fe20000004100 */
[----:B------:R-:W-:Y:S01]  /*13a0*/  FFMA.FTZ R8, R25, R21, R8 ;  /* 0x0000001519087223 */ /* 0x000fe20000010008 */
[----:B------:R-:W-:-:S02]  /*13b0*/  HADD2.F32 R11, -RZ, R11.H1_H1 ;  /* 0x3000000bff0b7230 */ /* 0x000fc40000004100 */
[----:B------:R-:W-:Y:S01]  /*13c0*/  HADD2.F32 R74, -RZ, R74.H1_H1 ;  /* 0x3000004aff4a7230 */ /* 0x000fe20000004100 */
[----:B------:R-:W-:Y:S01]  /*13d0*/  FFMA.FTZ R0, R0, R7, R6 ;  /* 0x0000000700007223 */ /* 0x000fe20000010006 */
[--C-:B------:R-:W-:Y:S02]  /*13e0*/  HADD2.F32 R21, -RZ, R59.reuse.H0_H0 ;  /* 0x2000003bff157230 */ /* 0x100fe40000004100 */
[--C-:B------:R-:W-:Y:S01]  /*13f0*/  HADD2.F32 R20, -RZ, R22.reuse.H0_H0 ;  /* 0x20000016ff147230 */ /* 0x100fe20000004100 */
[----:B------:R-:W-:Y:S01]  /*1400*/  FFMA.FTZ R11, R11, R74, R0 ;  /* 0x0000004a0b0b7223 */ /* 0x000fe20000010000 */
[----:B------:R-:W-:Y:S02]  /*1410*/  HADD2.F32 R59, -RZ, R59.H1_H1 ;  /* 0x3000003bff3b7230 */ /* 0x000fe40000004100 */
[----:B------:R-:W-:Y:S01]  /*1420*/  HADD2.F32 R22, -RZ, R22.H1_H1 ;  /* 0x30000016ff167230 */ /* 0x000fe20000004100 */
[----:B------:R-:W-:Y:S01]  /*1430*/  FFMA.FTZ R8, R21, R20, R8 ;  /* 0x0000001415087223 */ /* 0x000fe20000010008 */
[----:B------:R-:W-:-:S02]  /*1440*/  HADD2.F32 R0, -RZ, R2.H0_H0 ;  /* 0x20000002ff007230 */ /* 0x000fc40000004100 */
[----:B------:R-:W-:Y:S01]  /*1450*/  HADD2.F32 R7, -RZ, R69.H0_H0 ;  /* 0x20000045ff077230 */ /* 0x000fe20000004100 */
[----:B------:R-:W-:Y:S01]  /*1460*/  FFMA.FTZ R8, R59, R22, R8 ;  /* 0x000000163b087223 */ /* 0x000fe20000010008 */
[----:B------:R-:W-:Y:S02]  /*1470*/  HADD2.F32 R21, -RZ, R62.H0_H0 ;  /* 0x2000003eff157230 */ /* 0x000fe40000004100 */
[----:B------:R-:W-:Y:S01]  /*1480*/  HADD2.F32 R6, -RZ, R23.H0_H0 ;  /* 0x20000017ff067230 */ /* 0x000fe20000004100 */
[----:B------:R-:W-:Y:S01]  /*1490*/  FFMA.FTZ R11, R0, R7, R11 ;  /* 0x00000007000b7223 */ /* 0x000fe2000001000b */
[----:B------:R-:W-:Y:S02]  /*14a0*/  HADD2.F32 R2, -RZ, R2.H1_H1 ;  /* 0x30000002ff027230 */ /* 0x000fe40000004100 */
[----:B------:R-:W-:Y:S01]  /*14b0*/  HADD2.F32 R69, -RZ, R69.H1_H1 ;  /* 0x30000045ff457230 */ /* 0x000fe20000004100 */
[----:B------:R-:W-:Y:S01]  /*14c0*/  FFMA.FTZ R8, R21, R6, R8 ;  /* 0x0000000615087223 */ /* 0x000fe20000010008 */
[----:B------:R-:W-:-:S02]  /*14d0*/  HADD2.F32 R0, -RZ, R3.H0_H0 ;  /* 0x20000003ff007230 */ /* 0x000fc40000004100 */
[----:B------:R-:W-:Y:S01]  /*14e0*/  HADD2.F32 R7, -RZ, R72.H0_H0 ;  /* 0x20000048ff077230 */ /* 0x000fe20000004100 */
[----:B------:R-:W-:Y:S01]  /*14f0*/  FFMA.FTZ R2, R2, R69, R11 ;  /* 0x0000004502027223 */ /* 0x000fe2000001000b */
[----:B------:R-:W-:Y:S02]  /*1500*/  HADD2.F32 R21, -RZ, R62.H1_H1 ;  /* 0x3000003eff157230 */ /* 0x000fe40000004100 */
[----:B------:R-:W-:Y:S01]  /*1510*/  HADD2.F32 R23, -RZ, R23.H1_H1 ;  /* 0x30000017ff177230 */ /* 0x000fe20000004100 */
[----:B------:R-:W-:Y:S01]  /*1520*/  FFMA.FTZ R0, R0, R7, R2 ;  /* 0x0000000700007223 */ /* 0x000fe20000010002 */
[----:B------:R-:W-:Y:S02]  /*1530*/  HADD2.F32 R7, -RZ, R57.H0_H0 ;  /* 0x20000039ff077230 */ /* 0x000fe40000004100 */
[----:B------:R-:W-:Y:S01]  /*1540*/  HADD2.F32 R2, -RZ, R36.H0_H0 ;  /* 0x20000024ff027230 */ /* 0x000fe20000004100 */
[----:B------:R-:W-:Y:S01]  /*1550*/  FFMA.FTZ R8, R21, R23, R8 ;  /* 0x0000001715087223 */ /* 0x000fe20000010008 */
[----:B------:R-:W-:-:S02]  /*1560*/  HADD2.F32 R3, -RZ, R3.H1_H1 ;  /* 0x30000003ff037230 */ /* 0x000fc40000004100 */
[----:B------:R-:W-:Y:S01]  /*1570*/  HADD2.F32 R11, -RZ, R57.H1_H1 ;  /* 0x30000039ff0b7230 */ /* 0x000fe20000004100 */
[----:B------:R-:W-:Y:S01]  /*1580*/  FFMA.FTZ R8, R7, R2, R8 ;  /* 0x0000000207087223 */ /* 0x000fe20000010008 */
[----:B------:R-:W-:Y:S02]  /*1590*/  HADD2.F32 R72, -RZ, R72.H1_H1 ;  /* 0x30000048ff487230 */ /* 0x000fe40000004100 */
[----:B------:R-:W-:Y:S02]  /*15a0*/  HADD2.F32 R36, -RZ, R36.H1_H1 ;  /* 0x30000024ff247230 */ /* 0x000fe40000004100 */
[----:B------:R-:W-:Y:S01]  /*15b0*/  HADD2.F32 R6, -RZ, R4.H0_H0 ;  /* 0x20000004ff067230 */ /* 0x000fe20000004100 */
[----:B------:R-:W-:Y:S01]  /*15c0*/  FFMA.FTZ R72, R3, R72, R0 ;  /* 0x0000004803487223 */ /* 0x000fe20000010000 */
[----:B------:R-:W-:Y:S01]  /*15d0*/  HADD2.F32 R24, -RZ, R60.H0_H0 ;  /* 0x2000003cff187230 */ /* 0x000fe20000004100 */
[----:B------:R-:W-:Y:S01]  /*15e0*/  FFMA.FTZ R11, R11, R36, R8 ;  /* 0x000000240b0b7223 */ /* 0x000fe20000010008 */
[----:B------:R-:W-:-:S02]  /*15f0*/  HADD2.F32 R7, -RZ, R68.H0_H0 ;  /* 0x20000044ff077230 */ /* 0x000fc40000004100 */
[--C-:B------:R-:W-:Y:S02]  /*1600*/  HADD2.F32 R20, -RZ, R37.reuse.H0_H0 ;  /* 0x20000025ff147230 */ /* 0x100fe40000004100 */
[----:B------:R-:W-:Y:S01]  /*1610*/  HADD2.F32 R29, -RZ, R60.H1_H1 ;  /* 0x3000003cff1d7230 */ /* 0x000fe20000004100 */
[----:B------:R-:W-:Y:S01]  /*1620*/  FFMA.FTZ R72, R6, R7, R72 ;  /* 0x0000000706487223 */ /* 0x000fe20000010048 */
        /* <DEDUP_REMOVED lines=9> */
[----:B------:R-:W-:Y:S02]  /*16c0*/  HADD2.F32 R5, -RZ, R5.H1_H1 ;  /* 0x30000005ff057230 */ /* 0x000fe40000004100 */
[--C-:B------:R-:W-:Y:S01]  /*16d0*/  HADD2.F32 R29, -RZ, R55.reuse.H0_H0 ;  /* 0x20000037ff1d7230 */ /* 0x100fe20000004100 */
[----:B------:R-:W-:Y:S01]  /*16e0*/  FFMA.FTZ R6, R6, R11, R72 ;  /* 0x0000000b06067223 */ /* 0x000fe20000010048 */
[----:B------:R-:W-:Y:S02]  /*16f0*/  HADD2.F32 R70, -RZ, R70.H1_H1 ;  /* 0x30000046ff467230 */ /* 0x000fe40000004100 */
[----:B------:R-:W-:Y:S01]  /*1700*/  HADD2.F32 R8, -RZ, R12.H0_H0 ;  /* 0x2000000cff087230 */ /* 0x000fe20000004100 */
[----:B------:R-:W-:Y:S01]  /*1710*/  FFMA.FTZ R24, R29, R26, R24 ;  /* 0x0000001a1d187223 */ /* 0x000fe20000010018 */
[----:B------:R-:W-:Y:S01]  /*1720*/  HADD2.F32 R21, -RZ, R32.H0_H0 ;  /* 0x20000020ff157230 */ /* 0x000fe20000004100 */
[----:B------:R-:W-:Y:S01]  /*1730*/  FFMA.FTZ R5, R5, R70, R6 ;  /* 0x0000004605057223 */ /* 0x000fe20000010006 */
[----:B------:R-:W-:-:S02]  /*1740*/  HADD2.F32 R55, -RZ, R55.H1_H1 ;  /* 0x30000037ff377230 */ /* 0x000fc40000004100 */
[----:B------:R-:W-:Y:S01]  /*1750*/  HADD2.F32 R38, -RZ, R38.H1_H1 ;  /* 0x30000026ff267230 */ /* 0x000fe20000004100 */
[----:B------:R-:W-:Y:S01]  /*1760*/  FFMA.FTZ R5, R8, R21, R5 ;  /* 0x0000001508057223 */ /* 0x000fe20000010005 */
[----:B------:R-:W-:Y:S01]  /*1770*/  HADD2.F32 R12, -RZ, R12.H1_H1 ;  /* 0x3000000cff0c7230 */ /* 0x000fe20000004100 */
[----:B------:R-:W-:Y:S01]  /*1780*/  SHF.R.S32.HI R8, RZ, 0x1f, R9 ;  /* 0x0000001fff087819 */ /* 0x000fe20000011409 */
[----:B------:R-:W-:Y:S01]  /*1790*/  HADD2.F32 R23, -RZ, R32.H1_H1 ;  /* 0x30000020ff177230 */ /* 0x000fe20000004100 */
[----:B------:R-:W-:Y:S01]  /*17a0*/  FFMA.FTZ R24, R55, R38, R24 ;  /* 0x0000002637187223 */ /* 0x000fe20000010018 */
[--C-:B------:R-:W-:Y:S01]  /*17b0*/  HADD2.F32 R11, -RZ, R58.reuse.H0_H0 ;  /* 0x2000003aff0b7230 */ /* 0x100fe20000004100 */
[----:B------:R-:W-:Y:S01]  /*17c0*/  LEA.HI R9, P1, R10, R9, RZ, 0x1d ;  /* 0x000000090a097211 */ /* 0x000fe2000783e8ff */
[----:B------:R-:W-:Y:S01]  /*17d0*/  HADD2.F32 R6, -RZ, R39.H0_H0 ;  /* 0x20000027ff067230 */ /* 0x000fe20000004100 */
[----:B------:R-:W-:Y:S01]  /*17e0*/  FFMA.FTZ R5, R12, R23, R5 ;  /* 0x000000170c057223 */ /* 0x000fe20000010005 */
[----:B------:R-:W-:Y:S01]  /*17f0*/  HADD2.F32 R3, -RZ, R13.H0_H0 ;  /* 0x2000000dff037230 */ /* 0x000fe20000004100 */
[----:B------:R-:W-:Y:S01]  /*1800*/  IADD3.X R8, RZ, R8, RZ, P1, !PT ;  /* 0x00000008ff087210 */ /* 0x000fe20000ffe4ff */
[----:B------:R-:W-:Y:S01]  /*1810*/  HADD2.F32 R20, -RZ, R33.H0_H0 ;  /* 0x20000021ff147230 */ /* 0x000fe20000004100 */
[----:B------:R-:W-:Y:S01]  /*1820*/  FFMA.FTZ R24, R11, R6, R24 ;  /* 0x000000060b187223 */ /* 0x000fe20000010018 */
[----:B------:R-:W-:-:S02]  /*1830*/  HADD2.F32 R21, -RZ, R58.H1_H1 ;  /* 0x3000003aff157230 */ /* 0x000fc40000004100 */
[----:B------:R-:W-:Y:S01]  /*1840*/  HADD2.F32 R39, -RZ, R39.H1_H1 ;  /* 0x30000027ff277230 */ /* 0x000fe20000004100 */
[----:B------:R-:W-:Y:S01]  /*1850*/  FFMA.FTZ R3, R3, R20, R5 ;  /* 0x0000001403037223 */ /* 0x000fe20000010005 */
[----:B------:R-:W-:Y:S02]  /*1860*/  HADD2.F32 R13, -RZ, R13.H1_H1 ;  /* 0x3000000dff0d7230 */ /* 0x000fe40000004100 */
[----:B------:R-:W-:Y:S01]  /*1870*/  HADD2.F32 R22, -RZ, R33.H1_H1 ;  /* 0x30000021ff167230 */ /* 0x000fe20000004100 */
[----:B------:R-:W-:Y:S01]  /*1880*/  FFMA.FTZ R24, R21, R39, R24 ;  /* 0x0000002715187223 */ /* 0x000fe20000010018 */
[----:B------:R-:W-:Y:S02]  /*1890*/  HADD2.F32 R11, -RZ, R16.H0_H0 ;  /* 0x20000010ff0b7230 */ /* 0x000fe40000004100 */
[----:B------:R-:W-:Y:S01]  /*18a0*/  HADD2.F32 R6, -RZ, R40.H0_H0 ;  /* 0x20000028ff067230 */ /* 0x000fe20000004100 */
[----:B------:R-:W-:Y:S01]  /*18b0*/  FFMA.FTZ R3, R13, R22, R3 ;  /* 0x000000160d037223 */ /* 0x000fe20000010003 */
[----:B------:R-:W-:-:S02]  /*18c0*/  HADD2.F32 R2, -RZ, R14.H0_H0 ;  /* 0x2000000eff027230 */ /* 0x000fc40000004100 */
[----:B------:R-:W-:Y:S01]  /*18d0*/  HADD2.F32 R25, -RZ, R34.H0_H0 ;  /* 0x20000022ff197230 */ /* 0x000fe20000004100 */
[----:B------:R-:W-:Y:S01]  /*18e0*/  FFMA.FTZ R24, R11, R6, R24 ;  /* 0x000000060b187223 */ /* 0x000fe20000010018 */
[----:B------:R-:W-:Y:S02]  /*18f0*/  HADD2.F32 R5, -RZ, R16.H1_H1 ;  /* 0x30000010ff057230 */ /* 0x000fe40000004100 */
[----:B------:R-:W-:Y:S01]  /*1900*/  HADD2.F32 R40, -RZ, R40.H1_H1 ;  /* 0x30000028ff287230 */ /* 0x000fe20000004100 */
        /* <DEDUP_REMOVED lines=22> */
[----:B------:R-:W-:Y:S01]  /*1a70*/  HADD2.F32 R7, -RZ, R19.H0_H0 ;  /* 0x20000013ff077230 */ /* 0x000fe20000004100 */
[----:B------:R-:W0:Y:S01]  /*1a80*/  SHFL.BFLY PT, R3, R0, 0x4, 0x1f ;  /* 0x0c801f0000037f89 */ /* 0x000e2200000e0000 */
[----:B------:R-:W-:Y:S01]  /*1a90*/  HADD2.F32 R2, -RZ, R43.H0_H0 ;  /* 0x2000002bff027230 */ /* 0x000fe20000004100 */
[----:B------:R-:W-:Y:S01]  /*1aa0*/  FFMA.FTZ R24, R5, R42, R24 ;  /* 0x0000002a05187223 */ /* 0x000fe20000010018 */
[----:B------:R-:W-:-:S02]  /*1ab0*/  HADD2.F32 R19, -RZ, R19.H1_H1 ;  /* 0x30000013ff137230 */ /* 0x000fc40000004100 */
[----:B------:R-:W-:Y:S01]  /*1ac0*/  HADD2.F32 R43, -RZ, R43.H1_H1 ;  /* 0x3000002bff2b7230 */ /* 0x000fe20000004100 */
[----:B------:R-:W-:-:S04]  /*1ad0*/  FFMA.FTZ R24, R7, R2, R24 ;  /* 0x0000000207187223 */ /* 0x000fc80000010018 */
[----:B------:R-:W-:-:S05]  /*1ae0*/  FFMA.FTZ R24, R19, R43, R24 ;  /* 0x0000002b13187223 */ /* 0x000fca0000010018 */
[----:B------:R-:W1:Y:S01]  /*1af0*/  SHFL.BFLY PT, R5, R24, 0x4, 0x1f ;  /* 0x0c801f0018057f89 */ /* 0x000e6200000e0000 */
[----:B0-----:R-:W-:-:S05]  /*1b00*/  FADD.FTZ R3, R0, R3 ;  /* 0x0000000300037221 */ /* 0x001fca0000010000 */
[----:B------:R-:W0:Y:S01]  /*1b10*/  SHFL.BFLY PT, R2, R3, 0x2, 0x1f ;  /* 0x0c401f0003027f89 */ /* 0x000e2200000e0000 */
[----:B-1----:R-:W-:-:S05]  /*1b20*/  FADD.FTZ R6, R24, R5 ;  /* 0x0000000518067221 */ /* 0x002fca0000010000 */
[----:B------:R-:W1:Y:S01]  /*1b30*/  SHFL.BFLY PT, R7, R6, 0x2, 0x1f ;  /* 0x0c401f0006077f89 */ /* 0x000e6200000e0000 */
[----:B0-----:R-:W-:Y:S01]  /*1b40*/  FADD.FTZ R4, R3, R2 ;  /* 0x0000000203047221 */ /* 0x001fe20000010000 */
[----:B------:R-:W-:-:S04]  /*1b50*/  LEA R2, P1, R9, c[0x0][0x3c8], 0x2 ;  /* 0x0000f20009027a11 */ /* 0x000fc800078210ff */
[----:B------:R-:W0:Y:S01]  /*1b60*/  SHFL.BFLY PT, R5, R4, 0x1, 0x1f ;  /* 0x0c201f0004057f89 */ /* 0x000e2200000e0000 */
[----:B------:R-:W-:Y:S01]  /*1b70*/  LEA.HI.X R3, R9, c[0x0][0x3cc], R8, 0x2, P1 ;  /* 0x0000f30009037a11 */ /* 0x000fe200008f1408 */
[----:B-1----:R-:W-:-:S05]  /*1b80*/  FADD.FTZ R7, R6, R7 ;  /* 0x0000000706077221 */ /* 0x002fca0000010000 */
[----:B------:R-:W1:Y:S01]  /*1b90*/  SHFL.BFLY PT, R0, R7, 0x1, 0x1f ;  /* 0x0c201f0007007f89 */ /* 0x000e6200000e0000 */
[----:B0-----:R-:W-:-:S04]  /*1ba0*/  FADD.FTZ R5, R4, R5 ;  /* 0x0000000504057221 */ /* 0x001fc80000010000 */
[----:B------:R-:W-:-:S05]  /*1bb0*/  FMUL.FTZ R5, R5, c[0x0][0x2d4] ;  /* 0x0000b50005057a20 */ /* 0x000fca0000410000 */
[----:B------:R0:W-:Y:S01]  /*1bc0*/  @!P0 STG.E [R2.64], R5 ;  /* 0x0000000502008986 */ /* 0x0001e2000c101904 */
[----:B-1----:R-:W-:Y:S01]  /*1bd0*/  FADD.FTZ R0, R7, R0 ;  /* 0x0000000007007221 */ /* 0x002fe20000010000 */
[----:B------:R-:W-:Y:S06]  /*1be0*/  @P0 EXIT ;  /* 0x000000000000094d */ /* 0x000fec0003800000 */
[----:B0-----:R-:W-:-:S05]  /*1bf0*/  FMUL.FTZ R5, R0, c[0x0][0x2d4] ;  /* 0x0000b50000057a20 */ /* 0x001fca0000410000 */
[----:B------:R-:W-:Y:S01]  /*1c00*/  STG.E [R2.64+0x80], R5 ;  /* 0x0000800502007986 */ /* 0x000fe2000c101904 */
[----:B------:R-:W-:Y:S05]  /*1c10*/  EXIT ;  /* 0x000000000000794d */ /* 0x000fea0003800000 */
.L_x_371:
        /* <DEDUP_REMOVED lines=14> */
.L_x_2010:


//--------------------- .text._ZN5flash25flash_bwd_dot_do_o_kernelILb1E23Flash_bwd_kernel_traitsILi256ELi64ELi32ELi8ELi4ELi1ELi2ELb1ELb1EN7cutlass6half_tE19Flash_kernel_traitsILi256ELi64ELi32ELi8ES3_EEEEvNS_16Flash_bwd_paramsE --------------------------
	.section	.text._ZN5flash25flash_bwd_dot_do_o_kernelILb1E23Flash_bwd_kernel_traitsILi256ELi64ELi32ELi8ELi4ELi1ELi2ELb1ELb1EN7cutlass6half_tE19Flash_kernel_traitsILi256ELi64ELi32ELi8ES3_EEEEvNS_16Flash_bwd_paramsE,"ax",@progbits
	.sectioninfo	@"SHI_REGISTERS=83"
	.align	128
        .global         _ZN5flash25flash_bwd_dot_do_o_kernelILb1E23Flash_bwd_kernel_traitsILi256ELi64ELi32ELi8ELi4ELi1ELi2ELb1ELb1EN7cutlass6half_tE19Flash_kernel_traitsILi256ELi64ELi32ELi8ES3_EEEEvNS_16Flash_bwd_paramsE
        .type           _ZN5flash25flash_bwd_dot_do_o_kernelILb1E23Flash_bwd_kernel_traitsILi256ELi64ELi32ELi8ELi4ELi1ELi2ELb1ELb1EN7cutlass6half_tE19Flash_kernel_traitsILi256ELi64ELi32ELi8ES3_EEEEvNS_16Flash_bwd_paramsE,@function
        .size           _ZN5flash25flash_bwd_dot_do_o_kernelILb1E23Flash_bwd_kernel_traitsILi256ELi64ELi32ELi8ELi4ELi1ELi2ELb1ELb1EN7cutlass6half_tE19Flash_kernel_traitsILi256ELi64ELi32ELi8ES3_EEEEvNS_16Flash_bwd_paramsE,(.L_x_2011 - _ZN5flash25flash_bwd_dot_do_o_kernelILb1E23Flash_bwd_kernel_traitsILi256ELi64ELi32ELi8ELi4ELi1ELi2ELb1ELb1EN7cutlass6half_tE19Flash_kernel_traitsILi256ELi64ELi32ELi8ES3_EEEEvNS_16Flash_bwd_paramsE)
        .other          _ZN5flash25flash_bwd_dot_do_o_kernelILb1E23Flash_bwd_kernel_traitsILi256ELi64ELi32ELi8ELi4ELi1ELi2ELb1ELb1EN7cutlass6half_tE19Flash_kernel_traitsILi256ELi64ELi32ELi8ES3_EEEEvNS_16Flash_bwd_paramsE,@"STO_CUDA_ENTRY STV_DEFAULT"
_ZN5flash25flash_bwd_dot_do_o_kernelILb1E23Flash_bwd_kernel_traitsILi256ELi64ELi32ELi8ELi4ELi1ELi2ELb1ELb1EN7cutlass6half_tE19Flash_kernel_traitsILi256ELi64ELi32ELi8ES3_EEEEvNS_16Flash_bwd_paramsE:
.text._ZN5flash25flash_bwd_dot_do_o_kernelILb1E23Flash_bwd_kernel_traitsILi256ELi64ELi32ELi8ELi4ELi1ELi2ELb1ELb1EN7cutlass6half_tE19Flash_kernel_traitsILi256ELi64ELi32ELi8ES3_EEEEvNS_16Flash_bwd_paramsE:
        /* <DEDUP_REMOVED lines=16> */
[----:B------:R-:W-:Y:S01]  /*0100*/  ISETP.NE.AND P1, PT, R19, -0x1, PT ;  /* 0xffffffff1300780c */ /* 0x000fe20003f25270 */
[C---:B------:R-:W-:Y:S01]  /*0110*/  IMAD.WIDE R2, R17.reuse, 0x80, RZ ;  /* 0x0000008011027825 */ /* 0x040fe200078e02ff */
[----:B------:R-:W-:Y:S01]  /*0120*/  MOV R42, c[0x0][0x1c0] ;  /* 0x00007000002a7a02 */ /* 0x000fe20000000f00 */
[----:B------:R-:W-:Y:S02]  /*0130*/  ULDC.U8 UR6, c[0x0][0x328] ;  /* 0x0000ca0000067ab9 */ /* 0x000fe40000000000 */
[----:B------:R-:W-:Y:S01]  /*0140*/  IMAD.WIDE R8, R17, c[0x0][0x224], RZ ;  /* 0x0000890011087a25 */ /* 0x000fe200078e02ff */
[----:B------:R-:W-:Y:S02]  /*0150*/  SEL R15, R3, RZ, P0 ;  /* 0x000000ff030f7207 */ /* 0x000fe40000000000 */
[----:B------:R-:W-:Y:S01]  /*0160*/  SEL R14, R2, RZ, P0 ;  /* 0x000000ff020e7207 */ /* 0x000fe20000000000 */
[----:B------:R-:W-:-:S04]  /*0170*/  IMAD R4, R9, c[0x0][0x1c0], RZ ;  /* 0x0000700009047a24 */ /* 0x000fc800078e02ff */
[--C-:B------:R-:W-:Y:S01]  /*0180*/  @!P1 SHF.R.S32.HI R0, RZ, 0x1f, R17.reuse ;  /* 0x0000001fff009819 */ /* 0x100fe20000011411 */
[C---:B------:R-:W-:Y:S01]  /*0190*/  @P1 IMAD.WIDE.U32 R6, R19.reuse, c[0x0][0x370], RZ ;  /* 0x0000dc0013061a25 */ /* 0x040fe200078e00ff */
[----:B------:R-:W-:Y:S02]  /*01a0*/  @!P1 SHF.R.S32.HI R18, RZ, 0x1f, R17 ;  /* 0x0000001fff129819 */ /* 0x000fe40000011411 */
[----:B------:R-:W-:Y:S01]  /*01b0*/  @P1 MOV R25, R19 ;  /* 0x0000001300191202 */ /* 0x000fe20000000f00 */
[----:B------:R-:W-:Y:S02]  /*01c0*/  @!P1 IMAD R0, R0, c[0x0][0x368], RZ ;  /* 0x0000da0000009a24 */ /* 0x000fe400078e02ff */
[----:B------:R-:W-:Y:S01]  /*01d0*/  @P1 IMAD R3, R19, c[0x0][0x374], R7 ;  /* 0x0000dd0013031a24 */ /* 0x000fe200078e0207 */
[----:B------:R-:W-:Y:S01]  /*01e0*/  SHF.R.S32.HI R7, RZ, 0x1f, R42 ;  /* 0x0000001fff077819 */ /* 0x000fe2000001142a */
[----:B------:R-:W-:-:S04]  /*01f0*/  @!P1 IMAD.WIDE.U32 R10, R17, c[0x0][0x368], RZ ;  /* 0x0000da00110a9a25 */ /* 0x000fc800078e00ff */
[----:B------:R-:W-:Y:S01]  /*0200*/  @!P1 IMAD R9, R17, c[0x0][0x36c], R0 ;  /* 0x0000db0011099a24 */ /* 0x000fe200078e0200 */
[----:B------:R-:W-:Y:S01]  /*0210*/  @!P1 MOV R6, R10 ;  /* 0x0000000a00069202 */ /* 0x000fe20000000f00 */
[----:B------:R-:W-:-:S03]  /*0220*/  @P1 IMAD.WIDE.U32 R12, R19, c[0x0][0x1e8], RZ ;  /* 0x00007a00130c1a25 */ /* 0x000fc600078e00ff */
[----:B------:R-:W-:Y:S01]  /*0230*/  @!P1 IADD3 R3, R11, R9, RZ ;  /* 0x000000090b039210 */ /* 0x000fe20007ffe0ff */
[----:B------:R-:W-:Y:S01]  /*0240*/  @!P1 IMAD R0, R18, c[0x0][0x1e0], RZ ;  /* 0x0000780012009a24 */ /* 0x000fe200078e02ff */
[----:B------:R-:W-:Y:S01]  /*0250*/  SHF.R.S32.HI R18, RZ, 0x1f, R5 ;  /* 0x0000001fff127819 */ /* 0x000fe20000011405 */
[----:B------:R-:W-:Y:S02]  /*0260*/  IMAD R21, R8, R7, R4 ;  /* 0x0000000708157224 */ /* 0x000fe400078e0204 */
[----:B------:R-:W-:Y:S01]  /*0270*/  @P1 IMAD R2, R19, c[0x0][0x1ec], R13 ;  /* 0x00007b0013021a24 */ /* 0x000fe200078e020d */
[----:B------:R-:W0:Y:S01]  /*0280*/  S2R R4, SR_CTAID.Z ;  /* 0x0000000000047919 */ /* 0x000e220000002700 */
[----:B------:R-:W-:Y:S02]  /*0290*/  @P1 IMAD.MOV.U32 R23, RZ, RZ, R12 ;  /* 0x000000ffff171224 */ /* 0x000fe400078e000c */
[----:B------:R-:W-:-:S04]  /*02a0*/  @!P1 IMAD.WIDE.U32 R10, R17, c[0x0][0x1e0], RZ ;  /* 0x00007800110a9a25 */ /* 0x000fc800078e00ff */
[----:B------:R-:W-:Y:S01]  /*02b0*/  @!P1 IMAD R7, R17, c[0x0][0x1e4], R0 ;  /* 0x0000790011079a24 */ /* 0x000fe200078e0200 */
[----:B------:R-:W-:Y:S01]  /*02c0*/  @!P1 MOV R23, R10 ;  /* 0x0000000a00179202 */ /* 0x000fe20000000f00 */
[----:B------:R-:W-:-:S03]  /*02d0*/  IMAD.WIDE.U32 R12, R8, c[0x0][0x1c0], RZ ;  /* 0x00007000080c7a25 */ /* 0x000fc600078e00ff */
[----:B------:R-:W-:Y:S01]  /*02e0*/  @!P1 IADD3 R2, R11, R7, RZ ;  /* 0x000000070b029210 */ /* 0x000fe20007ffe0ff */
[----:B------:R-:W-:Y:S01]  /*02f0*/  IMAD.WIDE R8, R42, c[0x0][0x22c], RZ ;  /* 0x00008b002a087a25 */ /* 0x000fe200078e02ff */
[----:B------:R-:W-:Y:S02]  /*0300*/  MOV R7, c[0x0][0x22c] ;  /* 0x00008b0000077a02 */ /* 0x000fe40000000f00 */
[----:B------:R-:W-:Y:S01]  /*0310*/  IADD3 R0, R13, R21, RZ ;  /* 0x000000150d007210 */ /* 0x000fe20007ffe0ff */
[----:B------:R-:W-:Y:S01]  /*0320*/  @!P1 IMAD.MOV.U32 R25, RZ, RZ, -0x1 ;  /* 0xffffffffff199424 */ /* 0x000fe200078e00ff */
[----:B------:R-:W-:Y:S02]  /*0330*/  SHF.R.S32.HI R7, RZ, 0x1f, R7 ;  /* 0x0000001fff077819 */ /* 0x000fe40000011407 */
[----:B------:R-:W-:Y:S01]  /*0340*/  IADD3 R21, P0, R5, R14, RZ ;  /* 0x0000000e05157210 */ /* 0x000fe20007f1e0ff */
[----:B------:R-:W-:Y:S01]  /*0350*/  IMAD R10, R0, c[0x0][0x22c], RZ ;  /* 0x00008b00000a7a24 */ /* 0x000fe200078e02ff */
[----:B------:R-:W-:Y:S01]  /*0360*/  MOV R11, RZ ;  /* 0x000000ff000b7202 */ /* 0x000fe20000000f00 */
[----:B------:R-:W1:Y:S01]  /*0370*/  S2R R0, SR_TID.X ;  /* 0x0000000000007919 */ /* 0x000e620000002100 */
[----:B------:R-:W-:-:S02]  /*0380*/  IMAD R13, R9, R25, RZ ;  /* 0x00000019090d7224 */ /* 0x000fc400078e02ff */
[----:B------:R-:W-:Y:S01]  /*0390*/  IMAD R27, R7, R12, R10 ;  /* 0x0000000c071b7224 */ /* 0x000fe200078e020a */
[----:B------:R-:W-:Y:S01]  /*03a0*/  IADD3.X R7, R18, R15, RZ, P0, !PT ;  /* 0x0000000f12077210 */ /* 0x000fe200007fe4ff */
[----:B------:R-:W-:Y:S01]  /*03b0*/  IMAD R29, R8, R11, R13 ;  /* 0x0000000b081d7224 */ /* 0x000fe200078e020d */
[----:B------:R-:W-:Y:S01]  /*03c0*/  ISETP.NE.AND P0, PT, RZ, UR6, PT ;  /* 0x00000006ff007c0c */ /* 0x000fe2000bf05270 */
[----:B------:R-:W-:-:S04]  /*03d0*/  IMAD.WIDE.U32 R12, R12, c[0x0][0x22c], RZ ;  /* 0x00008b000c0c7a25 */ /* 0x000fc800078e00ff */
[----:B------:R-:W-:Y:S01]  /*03e0*/  IMAD R20, R7, R8, RZ ;  /* 0x0000000807147224 */ /* 0x000fe200078e02ff */
[----:B------:R-:W-:Y:S01]  /*03f0*/  IADD3 R27, R13, R27, RZ ;  /* 0x0000001b0d1b7210 */ /* 0x000fe20007ffe0ff */
[----:B------:R-:W-:-:S04]  /*0400*/  IMAD.WIDE.U32 R10, R8, R25, RZ ;  /* 0x00000019080a7225 */ /* 0x000fc800078e00ff */
[----:B------:R-:W-:Y:S01]  /*0410*/  IMAD.WIDE.U32 R14, R21, R8, RZ ;  /* 0x00000008150e7225 */ /* 0x000fe200078e00ff */
[----:B------:R-:W-:Y:S02]  /*0420*/  SEL R22, R12, R10, !P1 ;  /* 0x0000000a0c167207 */ /* 0x000fe40004800000 */
[----:B------:R-:W-:Y:S01]  /*0430*/  @P1 IADD3 R27, R11, R29, RZ ;  /* 0x0000001d0b1b1210 */ /* 0x000fe20007ffe0ff */
[----:B0-----:R-:W-:Y:S01]  /*0440*/  IMAD R7, R4, c[0x0][0x22c], RZ ;  /* 0x00008b0004077a24 */ /* 0x001fe200078e02ff */
[----:B------:R-:W-:Y:S01]  /*0450*/  SHF.R.S32.HI R12, RZ, 0x1f, R4 ;  /* 0x0000001fff0c7819 */ /* 0x000fe20000011404 */
[----:B------:R-:W-:-:S03]  /*0460*/  IMAD R21, R9, R21, R20 ;  /* 0x0000001509157224 */ /* 0x000fc600078e0214 */
[----:B------:R-:W-:Y:S02]  /*0470*/  SHF.R.S32.HI R20, RZ, 0x1f, R7 ;  /* 0x0000001fff147819 */ /* 0x000fe40000011407 */
[----:B------:R-:W-:Y:S01]  /*0480*/  IADD3 R21, R15, R21, RZ ;  /* 0x000000150f157210 */ /* 0x000fe20007ffe0ff */
[----:B------:R-:W-:Y:S05]  /*0490*/  @!P0 BRA `(.L_x_372) ;  /* 0x0000007000008947 */ /* 0x000fea0003800000 */
[----:B-1----:R-:W-:Y:S01]  /*04a0*/  @!P1 IMAD R19, R17, c[0x0][0x224], RZ ;  /* 0x0000890011139a24 */ /* 0x002fe200078e02ff */
[----:B------:R-:W-:Y:S01]  /*04b0*/  MOV R10, c[0x0][0x210] ;  /* 0x00008400000a7a02 */ /* 0x000fe20000000f00 */
[----:B------:R-:W-:-:S03]  /*04c0*/  IMAD.MOV.U32 R9, RZ, RZ, 0x80 ;  /* 0x00000080ff097424 */ /* 0x000fc600078e00ff */
[----:B------:R-:W-:Y:S01]  /*04d0*/  LEA R8, R17, R19, 0x7 ;  /* 0x0000001311087211 */ /* 0x000fe200078e38ff */
[----:B------:R-:W-:-:S04]  /*04e0*/  IMAD R9, R9, R10, c[0x0][0x234] ;  /* 0x00008d0009097624 */ /* 0x000fc800078e020a */
[----:B------:R-:W-:Y:S01]  /*04f0*/  IMAD R8, R9, R4, R8 ;  /* 0x0000000409087224 */ /* 0x000fe200078e0208 */
[----:B------:R-:W-:Y:S05]  /*0500*/  BRA `(.L_x_373) ;  /* 0x0000002000007947 */ /* 0x000fea0003800000 */
.L_x_372:
[----:B-1----:R-:W-:-:S04]  /*0510*/  IMAD R8, R17, c[0x0][0x1c0], R4 ;  /* 0x0000700011087a24 */ /* 0x002fc800078e0204 */
[----:B------:R-:W-:-:S03]  /*0520*/  IMAD R8, R8, c[0x0][0x224], RZ ;  /* 0x0000890008087a24 */ /* 0x000fc600078e02ff */
.L_x_373:
[----:B------:R-:W-:Y:S01]  /*0530*/  SHF.R.S32.HI R9, RZ, 0x1f, R0 ;  /* 0x0000001fff097819 */ /* 0x000fe20000011400 */
[----:B------:R-:W-:Y:S01]  /*0540*/  IMAD.IADD R43, R5, 0x1, R8 ;  /* 0x00000001052b7824 */ /* 0x000fe200078e0208 */
[----:B------:R-:W-:Y:S01]  /*0550*/  IADD3 R14, P0, P1, R14, R22, R7 ;  /* 0x000000160e0e7210 */ /* 0x000fe2000791e007 */
[----:B------:R-:W-:Y:S01]  /*0560*/  IMAD R8, R18, c[0x0][0x370], RZ ;  /* 0x0000dc0012087a24 */ /* 0x000fe200078e02ff */
[CC--:B------:R-:W-:Y:S01]  /*0570*/  LEA.HI R10, R9.reuse, R0.reuse, RZ, 0x4 ;  /* 0x00000000090a7211 */ /* 0x0c0fe200078f20ff */
[----:B------:R-:W-:Y:S01]  /*0580*/  IMAD R42, R42, c[0x0][0x22c], RZ ;  /* 0x00008b002a2a7a24 */ /* 0x000fe200078e02ff */
[-C--:B------:R-:W-:Y:S01]  /*0590*/  LEA.HI R9, R9, R0.reuse, RZ, 0x3 ;  /* 0x0000000009097211 */ /* 0x080fe200078f18ff */
[----:B------:R-:W-:Y:S01]  /*05a0*/  IMAD R7, R5, c[0x0][0x374], R8 ;  /* 0x0000dd0005077a24 */ /* 0x000fe200078e0208 */
[----:B------:R-:W-:Y:S01]  /*05b0*/  LOP3.LUT R13, R10, 0x3ffffff0, RZ, 0xc0, !PT ;  /* 0x3ffffff00a0d7812 */ /* 0x000fe200078ec0ff */
[----:B------:R-:W-:Y:S01]  /*05c0*/  IMAD R18, R18, c[0x0][0x1e8], RZ ;  /* 0x00007a0012127a24 */ /* 0x000fe200078e02ff */
[----:B------:R-:W-:Y:S01]  /*05d0*/  LOP3.LUT R11, R9, 0x1ffffff8, RZ, 0xc0, !PT ;  /* 0x1ffffff8090b7812 */ /* 0x000fe200078ec0ff */
[----:B------:R-:W-:Y:S01]  /*05e0*/  IMAD R41, R12, c[0x0][0x1f0], RZ ;  /* 0x00007c000c297a24 */ /* 0x000fe200078e02ff */
[-C--:B------:R-:W-:Y:S01]  /*05f0*/  IADD3 R13, -R13, R0.reuse, RZ ;  /* 0x000000000d0d7210 */ /* 0x080fe20007ffe1ff */
[----:B------:R-:W-:Y:S01]  /*0600*/  IMAD R15, R5, c[0x0][0x1ec], R18 ;  /* 0x00007b00050f7a24 */ /* 0x000fe200078e0212 */
[----:B------:R-:W-:Y:S01]  /*0610*/  IADD3 R11, -R11, R0, RZ ;  /* 0x000000000b0b7210 */ /* 0x000fe20007ffe1ff */
[----:B------:R-:W-:Y:S01]  /*0620*/  BSSY B0, `(.L_x_374) ;  /* 0x000003a000007945 */ /* 0x000fe20003800000 */
[----:B------:R-:W-:Y:S01]  /*0630*/  SHF.R.S32.HI R10, RZ, 0x4, R10 ;  /* 0x00000004ff0a7819 */ /* 0x000fe2000001140a */
[----:B------:R-:W-:Y:S01]  /*0640*/  IMAD R41, R4, c[0x0][0x1f4], R41 ;  /* 0x00007d0004297a24 */ /* 0x000fe200078e0229 */
[----:B------:R-:W-:Y:S01]  /*0650*/  SHF.L.U32 R38, R11, 0x3, RZ ;  /* 0x000000030b267819 */ /* 0x000fe200000006ff */
[----:B------:R-:W-:Y:S01]  /*0660*/  CS2R R44, SRZ ;  /* 0x00000000002c7805 */ /* 0x000fe2000001ff00 */
[----:B------:R-:W-:Y:S01]  /*0670*/  SHF.L.U32 R13, R13, 0x2, RZ ;  /* 0x000000020d0d7819 */ /* 0x000fe200000006ff */
[----:B------:R-:W-:Y:S01]  /*0680*/  CS2R R46, SRZ ;  /* 0x00000000002e7805 */ /* 0x000fe2000001ff00 */
[--C-:B------:R-:W-:Y:S01]  /*0690*/  SHF.R.S32.HI R39, RZ, 0x1f, R38.reuse ;  /* 0x0000001fff277819 */ /* 0x100fe20000011426 */
[----:B------:R-:W-:Y:S01]  /*06a0*/  CS2R R48, SRZ ;  /* 0x0000000000307805 */ /* 0x000fe2000001ff00 */
[----:B------:R-:W-:Y:S01]  /*06b0*/  SHF.R.S32.HI R59, RZ, 0x3, R9 ;  /* 0x00000003ff3b7819 */ /* 0x000fe20000011409 */
[----:B------:R-:W-:Y:S01]  /*06c0*/  IMAD R13, R10, R42, R13 ;  /* 0x0000002a0a0d7224 */ /* 0x000fe200078e020d */
[C---:B------:R-:W-:Y:S01]  /*06d0*/  IADD3 R16, -R5.reuse, R16, RZ ;  /* 0x0000001005107210 */ /* 0x040fe20007ffe1ff */
[----:B------:R-:W-:Y:S01]  /*06e0*/  IMAD.WIDE.U32 R8, R5, c[0x0][0x370], R38 ;  /* 0x0000dc0005087a25 */ /* 0x000fe200078e0026 */
[----:B------:R-:W-:Y:S01]  /*06f0*/  IADD3.X R20, R21, R27, R20, P0, P1 ;  /* 0x0000001b15147210 */ /* 0x000fe200007e2414 */
[----:B------:R-:W-:Y:S01]  /*0700*/  CS2R R50, SRZ ;  /* 0x0000000000327805 */ /* 0x000fe2000001ff00 */
[----:B------:R-:W-:Y:S01]  /*0710*/  ISETP.GE.AND P0, PT, R59, R16, PT ;  /* 0x000000103b00720c */ /* 0x000fe20003f06270 */
[----:B------:R-:W-:Y:S01]  /*0720*/  IMAD.WIDE.U32 R10, R5, c[0x0][0x1e8], R38 ;  /* 0x00007a00050a7a25 */ /* 0x000fe200078e0026 */
[----:B------:R-:W-:Y:S01]  /*0730*/  IADD3 R24, P3, R6, R8, RZ ;  /* 0x0000000806187210 */ /* 0x000fe20007f7e0ff */
[----:B------:R-:W-:Y:S01]  /*0740*/  HFMA2.MMA R8, -RZ, RZ, 0, 0 ;  /* 0x00000000ff087435 */ /* 0x000fe200000001ff */
[----:B------:R-:W-:Y:S01]  /*0750*/  IADD3 R14, P2, R13, R14, RZ ;  /* 0x0000000e0d0e7210 */ /* 0x000fe20007f5e0ff */
[----:B------:R-:W-:Y:S01]  /*0760*/  CS2R R18, SRZ ;  /* 0x0000000000127805 */ /* 0x000fe2000001ff00 */
[----:B------:R-:W-:Y:S01]  /*0770*/  IADD3.X R25, R3, R9, R7, P3, !PT ;  /* 0x0000000903197210 */ /* 0x000fe20001ffe407 */
[----:B------:R-:W-:Y:S01]  /*0780*/  IMAD R3, R12, c[0x0][0x378], RZ ;  /* 0x0000de000c037a24 */ /* 0x000fe200078e02ff */
[----:B------:R-:W-:-:S02]  /*0790*/  IADD3 R6, P3, R23, R10, RZ ;  /* 0x0000000a17067210 */ /* 0x000fc40007f7e0ff */
[----:B------:R-:W-:Y:S01]  /*07a0*/  LEA.HI.X.SX32 R13, R13, R20, 0x1, P2 ;  /* 0x000000140d0d7211 */ /* 0x000fe200010f0eff */
[----:B------:R-:W-:Y:S01]  /*07b0*/  IMAD R27, R4, c[0x0][0x37c], R3 ;  /* 0x0000df00041b7a24 */ /* 0x000fe200078e0203 */
[----:B------:R-:W-:Y:S01]  /*07c0*/  IADD3.X R7, R2, R11, R15, P3, !PT ;  /* 0x0000000b02077210 */ /* 0x000fe20001ffe40f */
[----:B------:R-:W-:Y:S01]  /*07d0*/  IMAD.WIDE.U32 R24, R4, c[0x0][0x378], R24 ;  /* 0x0000de0004187a25 */ /* 0x000fe200078e0018 */
[----:B------:R-:W-:Y:S02]  /*07e0*/  IADD3 R5, R59, 0x20, RZ ;  /* 0x000000203b057810 */ /* 0x000fe40007ffe0ff */
[----:B------:R-:W-:Y:S01]  /*07f0*/  LEA R36, P2, R14, c[0x0][0x350], 0x2 ;  /* 0x0000d4000e247a11 */ /* 0x000fe200078410ff */
[----:B------:R-:W-:Y:S01]  /*0800*/  IMAD.WIDE.U32 R2, R4, c[0x0][0x1f0], R6 ;  /* 0x00007c0004027a25 */ /* 0x000fe200078e0006 */
[----:B------:R-:W-:Y:S01]  /*0810*/  ISETP.GE.AND P1, PT, R5, R16, PT ;  /* 0x000000100500720c */ /* 0x000fe20003f26270 */
[----:B------:R-:W-:Y:S01]  /*0820*/  CS2R R6, SRZ ;  /* 0x0000000000067805 */ /* 0x000fe2000001ff00 */
[----:B------:R-:W-:Y:S01]  /*0830*/  LEA.HI.X R37, R14, c[0x0][0x354], R13, 0x2, P2 ;  /* 0x0000d5000e257a11 */ /* 0x000fe200010f140d */
[----:B------:R-:W-:Y:S01]  /*0840*/  CS2R R16, SRZ ;  /* 0x0000000000107805 */ /* 0x000fe2000001ff00 */
[----:B------:R-:W-:Y:S01]  /*0850*/  CS2R R12, SRZ ;  /* 0x00000000000c7805 */ /* 0x000fe2000001ff00 */
[----:B------:R-:W-:Y:S01]  /*0860*/  CS2R R4, SRZ ;  /* 0x0000000000047805 */ /* 0x000fe2000001ff00 */
[----:B------:R-:W-:-:S02]  /*0870*/  SHF.R.S32.HI R57, RZ, 0x1f, R59 ;  /* 0x0000001fff397819 */ /* 0x000fc4000001143b */
[----:B------:R-:W-:Y:S02]  /*0880*/  IADD3 R65, R38, 0x40, RZ ;  /* 0x0000004026417810 */ /* 0x000fe40007ffe0ff */
[----:B------:R-:W-:Y:S01]  /*0890*/  IADD3 R27, R25, R27, RZ ;  /* 0x0000001b191b7210 */ /* 0x000fe20007ffe0ff */
        /* <DEDUP_REMOVED lines=18> */
.L_x_375:
[----:B------:R-:W-:Y:S05]  /*09c0*/  BSYNC B0 ;  /* 0x0000000000007941 */ /* 0x000fea0003800000 */
.L_x_374:
        /* <DEDUP_REMOVED lines=8> */
[----:B------:R-:W-:Y:S01]  /*0a50*/  CS2R R22, SRZ ;  /* 0x0000000000167805 */ /* 0x000fe2000001ff00 */
[----:B------:R-:W-:Y:S01]  /*0a60*/  CS2R R16, SRZ ;  /* 0x0000000000107805 */ /* 0x000fe2000001ff00 */
[----:B------:R-:W-:Y:S01]  /*0a70*/  CS2R R18, SRZ ;  /* 0x0000000000127805 */ /* 0x000fe2000001ff00 */
[----:B------:R-:W-:Y:S01]  /*0a80*/  CS2R R10, SRZ ;  /* 0x00000000000a7805 */ /* 0x000fe2000001ff00 */
[----:B------:R-:W-:Y:S05]  /*0a90*/  @P1 BRA `(.L_x_377) ;  /* 0x0000013000001947 */ /* 0x000fea0003800000 */
[----:B------:R-:W-:Y:S02]  /*0aa0*/  IADD3 R29, P2, R59, 0x20, RZ ;  /* 0x000000203b1d7810 */ /* 0x000fe40007f5e0ff */
[----:B------:R-:W-:-:S02]  /*0ab0*/  MOV R25, R27 ;  /* 0x0000001b00197202 */ /* 0x000fc40000000f00 */
[----:B------:R-:W-:Y:S02]  /*0ac0*/  IADD3.X R26, RZ, R57, RZ, P2, !PT ;  /* 0x00000039ff1a7210 */ /* 0x000fe400017fe4ff */
[C---:B------:R-:W-:Y:S01]  /*0ad0*/  IADD3 R28, R38.reuse, 0x80, RZ ;  /* 0x00000080261c7810 */ /* 0x040fe20007ffe0ff */
[----:B------:R-:W-:Y:S01]  /*0ae0*/  IMAD.WIDE.U32 R24, R29, c[0x0][0x370], R24 ;  /* 0x0000dc001d187a25 */ /* 0x000fe200078e0018 */
[----:B------:R-:W-:Y:S02]  /*0af0*/  IADD3 R27, R38, 0xc0, RZ ;  /* 0x000000c0261b7810 */ /* 0x000fe40007ffe0ff */
[----:B------:R-:W-:Y:S01]  /*0b00*/  ISETP.GE.AND P5, PT, R28, c[0x0][0x220], PT ;  /* 0x000088001c007a0c */ /* 0x000fe20003fa6270 */
[----:B------:R-:W-:Y:S01]  /*0b10*/  IMAD R26, R26, c[0x0][0x370], RZ ;  /* 0x0000dc001a1a7a24 */ /* 0x000fe200078e02ff */
[----:B------:R-:W-:Y:S02]  /*0b20*/  ISETP.GE.AND P6, PT, R27, c[0x0][0x220], PT ;  /* 0x000088001b007a0c */ /* 0x000fe40003fc6270 */
[----:B------:R-:W-:Y:S01]  /*0b30*/  ISETP.GE.AND P3, PT, R38, c[0x0][0x220], PT ;  /* 0x0000880026007a0c */ /* 0x000fe20003f66270 */
[----:B------:R-:W-:Y:S01]  /*0b40*/  IMAD R29, R29, c[0x0][0x374], R26 ;  /* 0x0000dd001d1d7a24 */ /* 0x000fe200078e021a */
[----:B------:R-:W-:-:S02]  /*0b50*/  ISETP.GE.AND P4, PT, R65, c[0x0][0x220], PT ;  /* 0x0000880041007a0c */ /* 0x000fc40003f86270 */
[----:B------:R-:W-:Y:S02]  /*0b60*/  LEA R26, P2, R24, c[0x0][0x330], 0x1 ;  /* 0x0000cc00181a7a11 */ /* 0x000fe400078408ff */
[----:B------:R-:W-:-:S04]  /*0b70*/  IADD3 R25, R25, R29, RZ ;  /* 0x0000001d19197210 */ /* 0x000fc80007ffe0ff */
[----:B------:R-:W-:-:S05]  /*0b80*/  LEA.HI.X R27, R24, c[0x0][0x334], R25, 0x1, P2 ;  /* 0x0000cd00181b7a11 */ /* 0x000fca00010f0c19 */
[----:B------:R0:W5:Y:S04]  /*0b90*/  @!P3 LDG.E.128 R12, [R26.64] ;  /* 0x000000041a0cb981 */ /* 0x000168000c1e1d00 */
[----:B------:R0:W5:Y:S04]  /*0ba0*/  @!P4 LDG.E.128 R20, [R26.64+0x80] ;  /* 0x000080041a14c981 */ /* 0x000168000c1e1d00 */
[----:B------:R0:W5:Y:S04]  /*0bb0*/  @!P5 LDG.E.128 R16, [R26.64+0x100] ;  /* 0x000100041a10d981 */ /* 0x000168000c1e1d00 */
[----:B------:R0:W5:Y:S02]  /*0bc0*/  @!P6 LDG.E.128 R8, [R26.64+0x180] ;  /* 0x000180041a08e981 */ /* 0x000164000c1e1d00 */
.L_x_377:
[----:B------:R-:W-:Y:S05]  /*0bd0*/  BSYNC B0 ;  /* 0x0000000000007941 */ /* 0x000fea0003800000 */
.L_x_376:
[----:B-----5:R-:W-:Y:S01]  /*0be0*/  MOV R61, R20 ;  /* 0x00000014003d7202 */ /* 0x020fe20000000f00 */
[----:B------:R-:W-:Y:S01]  /*0bf0*/  BSSY B0, `(.L_x_378) ;  /* 0x0000029000007945 */ /* 0x000fe20003800000 */
[----:B------:R-:W-:Y:S01]  /*0c00*/  HFMA2.MMA R20, -RZ, RZ, 0, 0 ;  /* 0x00000000ff147435 */ /* 0x000fe200000001ff */
[----:B------:R-:W-:Y:S01]  /*0c10*/  MOV R55, R12 ;  /* 0x0000000c00377202 */ /* 0x000fe20000000f00 */
[----:B------:R-:W-:Y:S01]  /*0c20*/  IMAD.MOV.U32 R58, RZ, RZ, R13 ;  /* 0x000000ffff3a7224 */ /* 0x000fe200078e000d */
[----:B------:R-:W-:Y:S01]  /*0c30*/  MOV R60, R14 ;  /* 0x0000000e003c7202 */ /* 0x000fe20000000f00 */
[----:B------:R-:W-:Y:S01]  /*0c40*/  IMAD.MOV.U32 R68, RZ, RZ, R17 ;  /* 0x000000ffff447224 */ /* 0x000fe200078e0011 */
        /* <DEDUP_REMOVED lines=14> */
[----:B------:R-:W-:Y:S01]  /*0d30*/  CS2R R12, SRZ ;  /* 0x00000000000c7805 */ /* 0x000fe2000001ff00 */
[----:B------:R-:W-:Y:S01]  /*0d40*/  CS2R R14, SRZ ;  /* 0x00000000000e7805 */ /* 0x000fe2000001ff00 */
[----:B------:R-:W-:Y:S01]  /*0d50*/  IADD3 R41, R3, R41, RZ ;  /* 0x0000002903297210 */ /* 0x000fe20007ffe0ff */
[----:B------:R-:W-:Y:S05]  /*0d60*/  @P0 BRA `(.L_x_379) ;  /* 0x0000011000000947 */ /* 0x000fea0003800000 */
[----:B------:R-:W-:Y:S01]  /*0d70*/  MOV R40, R2 ;  /* 0x0000000200287202 */ /* 0x000fe20000000f00 */
[----:B------:R-:W-:Y:S01]  /*0d80*/  IMAD R22, R57, c[0x0][0x1e8], RZ ;  /* 0x00007a0039167a24 */ /* 0x000fe200078e02ff */
[----:B------:R-:W-:-:S02]  /*0d90*/  IADD3 R23, R38, 0x80, RZ ;  /* 0x0000008026177810 */ /* 0x000fc40007ffe0ff */
[C---:B------:R-:W-:Y:S01]  /*0da0*/  IADD3 R71, R38.reuse, 0xc0, RZ ;  /* 0x000000c026477810 */ /* 0x040fe20007ffe0ff */
[----:B------:R-:W-:Y:S01]  /*0db0*/  IMAD.WIDE.U32 R18, R59, c[0x0][0x1e8], R40 ;  /* 0x00007a003b127a25 */ /* 0x000fe200078e0028 */
[----:B------:R-:W-:Y:S02]  /*0dc0*/  ISETP.GE.AND P4, PT, R23, c[0x0][0x220], PT ;  /* 0x0000880017007a0c */ /* 0x000fe40003f86270 */
[----:B------:R-:W-:Y:S01]  /*0dd0*/  ISETP.GE.AND P5, PT, R71, c[0x0][0x220], PT ;  /* 0x0000880047007a0c */ /* 0x000fe20003fa6270 */
[----:B------:R-:W-:Y:S01]  /*0de0*/  IMAD R21, R59, c[0x0][0x1ec], R22 ;  /* 0x00007b003b157a24 */ /* 0x000fe200078e0216 */
[----:B------:R-:W-:Y:S02]  /*0df0*/  ISETP.GE.AND P2, PT, R38, c[0x0][0x220], PT ;  /* 0x0000880026007a0c */ /* 0x000fe40003f46270 */
[----:B------:R-:W-:Y:S02]  /*0e00*/  ISETP.GE.AND P3, PT, R65, c[0x0][0x220], PT ;  /* 0x0000880041007a0c */ /* 0x000fe40003f66270 */
[----:B------:R-:W-:-:S02]  /*0e10*/  IADD3 R19, R19, R21, RZ ;  /* 0x0000001513137210 */ /* 0x000fc40007ffe0ff */
[----:B------:R-:W-:-:S04]  /*0e20*/  LEA R22, P0, R18, c[0x0][0x1d0], 0x1 ;  /* 0x0000740012167a11 */ /* 0x000fc800078008ff */
[----:B------:R-:W-:-:S05]  /*0e30*/  LEA.HI.X R23, R18, c[0x0][0x1d4], R19, 0x1, P0 ;  /* 0x0000750012177a11 */ /* 0x000fca00000f0c13 */
[----:B------:R0:W5:Y:S04]  /*0e40*/  @!P2 LDG.E.128 R24, [R22.64] ;  /* 0x000000041618a981 */ /* 0x000168000c1e1d00 */
[----:B------:R0:W5:Y:S04]  /*0e50*/  @!P3 LDG.E.128 R28, [R22.64+0x80] ;  /* 0x00008004161cb981 */ /* 0x000168000c1e1d00 */
[----:B------:R0:W5:Y:S04]  /*0e60*/  @!P4 LDG.E.128 R32, [R22.64+0x100] ;  /* 0x000100041620c981 */ /* 0x000168000c1e1d00 */
[----:B------:R0:W5:Y:S02]  /*0e70*/  @!P5 LDG.E.128 R12, [R22.64+0x180] ;  /* 0x00018004160cd981 */ /* 0x000164000c1e1d00 */
.L_x_379:
[----:B------:R-:W-:Y:S05]  /*0e80*/  BSYNC B0 ;  /* 0x0000000000007941 */ /* 0x000fea0003800000 */
.L_x_378:
        /* <DEDUP_REMOVED lines=18> */
[----:B------:R-:W-:Y:S05]  /*0fb0*/  @P1 BRA `(.L_x_381) ;  /* 0x0000013000001947 */ /* 0x000fea0003800000 */
[----:B------:R-:W-:Y:S02]  /*0fc0*/  IADD3 R33, P0, R59, 0x20, RZ ;  /* 0x000000203b217810 */ /* 0x000fe40007f1e0ff */
[----:B------:R-:W-:-:S02]  /*0fd0*/  MOV R3, R41 ;  /* 0x0000002900037202 */ /* 0x000fc40000000f00 */
[----:B------:R-:W-:Y:S02]  /*0fe0*/  IADD3.X R32, RZ, R57, RZ, P0, !PT ;  /* 0x00000039ff207210 */ /* 0x000fe400007fe4ff */
[----:B------:R-:W-:Y:S01]  /*0ff0*/  ISETP.GE.AND P1, PT, R65, c[0x0][0x220], PT ;  /* 0x0000880041007a0c */ /* 0x000fe20003f26270 */
[----:B------:R-:W-:-:S04]  /*1000*/  IMAD.WIDE.U32 R2, R33, c[0x0][0x1e8], R2 ;  /* 0x00007a0021027a25 */ /* 0x000fc800078e0002 */
[----:B------:R-:W-:-:S04]  /*1010*/  IMAD R32, R32, c[0x0][0x1e8], RZ ;  /* 0x00007a0020207a24 */ /* 0x000fc800078e02ff */
[----:B------:R-:W-:Y:S01]  /*1020*/  IMAD R33, R33, c[0x0][0x1ec], R32 ;  /* 0x00007b0021217a24 */ /* 0x000fe200078e0220 */
[----:B------:R-:W-:-:S04]  /*1030*/  LEA R32, P0, R2, c[0x0][0x1d0], 0x1 ;  /* 0x0000740002207a11 */ /* 0x000fc800078008ff */
[----:B------:R-:W-:-:S04]  /*1040*/  IADD3 R3, R3, R33, RZ ;  /* 0x0000002103037210 */ /* 0x000fc80007ffe0ff */
[----:B------:R-:W-:Y:S02]  /*1050*/  LEA.HI.X R33, R2, c[0x0][0x1d4], R3, 0x1, P0 ;  /* 0x0000750002217a11 */ /* 0x000fe400000f0c03 */
[C---:B------:R-:W-:Y:S02]  /*1060*/  ISETP.GE.AND P0, PT, R38.reuse, c[0x0][0x220], PT ;  /* 0x0000880026007a0c */ /* 0x040fe40003f06270 */
[C---:B------:R-:W-:Y:S01]  /*1070*/  IADD3 R2, R38.reuse, 0x80, RZ ;  /* 0x0000008026027810 */ /* 0x040fe20007ffe0ff */
[----:B------:R0:W5:Y:S01]  /*1080*/  @!P1 LDG.E.128 R24, [R32.64+0x80] ;  /* 0x0000800420189981 */ /* 0x000162000c1e1d00 */
[----:B------:R-:W-:Y:S02]  /*1090*/  IADD3 R38, R38, 0xc0, RZ ;  /* 0x000000c026267810 */ /* 0x000fe40007ffe0ff */
[----:B------:R-:W-:Y:S02]  /*10a0*/  ISETP.GE.AND P2, PT, R2, c[0x0][0x220], PT ;  /* 0x0000880002007a0c */ /* 0x000fe40003f46270 */
[----:B------:R-:W-:-:S05]  /*10b0*/  ISETP.GE.AND P3, PT, R38, c[0x0][0x220], PT ;  /* 0x0000880026007a0c */ /* 0x000fca0003f66270 */
[----:B------:R0:W5:Y:S06]  /*10c0*/  @!P0 LDG.E.128 R16, [R32.64] ;  /* 0x0000000420108981 */ /* 0x00016c000c1e1d00 */
[----:B------:R0:W5:Y:S04]  /*10d0*/  @!P2 LDG.E.128 R28, [R32.64+0x100] ;  /* 0x00010004201ca981 */ /* 0x000168000c1e1d00 */
[----:B------:R0:W5:Y:S02]  /*10e0*/  @!P3 LDG.E.128 R20, [R32.64+0x180] ;  /* 0x000180042014b981 */ /* 0x000164000c1e1d00 */
.L_x_381:
[----:B------:R-:W-:Y:S05]  /*10f0*/  BSYNC B0 ;  /* 0x0000000000007941 */ /* 0x000fea0003800000 */
.L_x_380:
[--C-:B------:R-:W-:Y:S01]  /*1100*/  HADD2.F32 R2, -RZ, R44.reuse.H1_H1 ;  /* 0x3000002cff027230 */ /* 0x100fe20000004100 */
[----:B0----5:R-:W-:Y:S01]  /*1110*/  MOV R32, R16 ;  /* 0x0000001000207202 */ /* 0x021fe20000000f00 */
[----:B------:R-:W-:Y:S01]  /*1120*/  HADD2.F32 R3, -RZ, R71.H1_H1 ;  /* 0x30000047ff037230 */ /* 0x000fe20000004100 */
[----:B------:R-:W-:Y:S01]  /*1130*/  LOP3.LUT P0, RZ, R0, 0x7, RZ, 0xc0, !PT ;  /* 0x0000000700ff7812 */ /* 0x000fe2000780c0ff */
[----:B------:R-:W-:-:S02]  /*1140*/  HADD2.F32 R44, -RZ, R44.H0_H0 ;  /* 0x2000002cff2c7230 */ /* 0x000fc40000004100 */
[----:B------:R-:W-:Y:S01]  /*1150*/  HADD2.F32 R71, -RZ, R71.H0_H0 ;  /* 0x20000047ff477230 */ /* 0x000fe20000004100 */
[----:B------:R-:W-:Y:S01]  /*1160*/  FMUL.FTZ R2, R2, R3 ;  /* 0x0000000302027220 */ /* 0x000fe20000410000 */
[----:B------:R-:W-:Y:S02]  /*1170*/  HADD2.F32 R3, -RZ, R73.H0_H0 ;  /* 0x20000049ff037230 */ /* 0x000fe40000004100 */
[----:B------:R-:W-:Y:S01]  /*1180*/  HADD2.F32 R16, -RZ, R55.H1_H1 ;  /* 0x30000037ff107230 */ /* 0x000fe20000004100 */
[----:B------:R-:W-:Y:S01]  /*1190*/  FFMA.FTZ R44, R44, R71, R2 ;  /* 0x000000472c2c7223 */ /* 0x000fe20000010002 */
[--C-:B------:R-:W-:Y:S02]  /*11a0*/  HADD2.F32 R2, -RZ, R45.reuse.H0_H0 ;  /* 0x2000002dff027230 */ /* 0x100fe40000004100 */
[----:B------:R-:W-:Y:S02]  /*11b0*/  HADD2.F32 R33, -RZ, R32.H1_H1 ;  /* 0x30000020ff217230 */ /* 0x000fe40000004100 */
[----:B------:R-:W-:Y:S01]  /*11c0*/  HADD2.F32 R45, -RZ, R45.H1_H1 ;  /* 0x3000002dff2d7230 */ /* 0x000fe20000004100 */
[----:B------:R-:W-:Y:S01]  /*11d0*/  FFMA.FTZ R3, R2, R3, R44 ;  /* 0x0000000302037223 */ /* 0x000fe2000001002c */
[----:B------:R-:W-:Y:S01]  /*11e0*/  HADD2.F32 R55, -RZ, R55.H0_H0 ;  /* 0x20000037ff377230 */ /* 0x000fe20000004100 */
[----:B------:R-:W-:Y:S01]  /*11f0*/  FMUL.FTZ R16, R16, R33 ;  /* 0x0000002110107220 */ /* 0x000fe20000410000 */
[----:B------:R-:W-:-:S02]  /*1200*/  HADD2.F32 R2, -RZ, R73.H1_H1 ;  /* 0x30000049ff027230 */ /* 0x000fc40000004100 */
[----:B------:R-:W-:Y:S02]  /*1210*/  HADD2.F32 R32, -RZ, R32.H0_H0 ;  /* 0x20000020ff207230 */ /* 0x000fe40000004100 */
[----:B------:R-:W-:Y:S01]  /*1220*/  HADD2.F32 R33, -RZ, R58.H0_H0 ;  /* 0x2000003aff217230 */ /* 0x000fe20000004100 */
[----:B------:R-:W-:Y:S01]  /*1230*/  FFMA.FTZ R45, R45, R2, R3 ;  /* 0x000000022d2d7223 */ /* 0x000fe20000010003 */
[----:B------:R-:W-:Y:S01]  /*1240*/  HADD2.F32 R2, -RZ, R46.H0_H0 ;  /* 0x2000002eff027230 */ /* 0x000fe20000004100 */
[----:B------:R-:W-:Y:S01]  /*1250*/  FFMA.FTZ R16, R55, R32, R16 ;  /* 0x0000002037107223 */ /* 0x000fe20000010010 */
[----:B------:R-:W-:Y:S02]  /*1260*/  HADD2.F32 R3, -RZ, R72.H0_H0 ;  /* 0x20000048ff037230 */ /* 0x000fe40000004100 */
[----:B------:R-:W-:Y:S02]  /*1270*/  HADD2.F32 R32, -RZ, R17.H0_H0 ;  /* 0x20000011ff207230 */ /* 0x000fe40000004100 */
[----:B------:R-:W-:Y:S01]  /*1280*/  HADD2.F32 R46, -RZ, R46.H1_H1 ;  /* 0x3000002eff2e7230 */ /* 0x000fe20000004100 */
[----:B------:R-:W-:Y:S01]  /*1290*/  FFMA.FTZ R2, R2, R3, R45 ;  /* 0x0000000302027223 */ /* 0x000fe2000001002d */
        /* <DEDUP_REMOVED lines=29> */
[----:B------:R-:W-:Y:S02]  /*1470*/  HADD2.F32 R2, -RZ, R49.H0_H0 ;  /* 0x20000031ff027230 */ /* 0x000fe40000004100 */
[----:B------:R-:W-:Y:S01]  /*1480*/  HADD2.F32 R3, -RZ, R77.H0_H0 ;  /* 0x2000004dff037230 */ /* 0x000fe20000004100 */
[----:B------:R-:W-:Y:S01]  /*1490*/  FFMA.FTZ R17, R62, R19, R17 ;  /* 0x000000133e117223 */ /* 0x000fe20000010011 */
[----:B------:R-:W-:-:S02]  /*14a0*/  HADD2.F32 R49, -RZ, R49.H1_H1 ;  /* 0x30000031ff317230 */ /* 0x000fc40000004100 */
[----:B------:R-:W-:Y:S01]  /*14b0*/  HADD2.F32 R18, -RZ, R61.H0_H0 ;  /* 0x2000003dff127230 */ /* 0x000fe20000004100 */
[----:B------:R-:W-:Y:S01]  /*14c0*/  FFMA.FTZ R2, R2, R3, R48 ;  /* 0x0000000302027223 */ /* 0x000fe20000010030 */
[----:B------:R-:W-:Y:S02]  /*14d0*/  HADD2.F32 R19, -RZ, R24.H0_H0 ;  /* 0x20000018ff137230 */ /* 0x000fe40000004100 */
[----:B------:R-:W-:Y:S02]  /*14e0*/  HADD2.F32 R16, -RZ, R77.H1_H1 ;  /* 0x3000004dff107230 */ /* 0x000fe40000004100 */
[----:B------:R-:W-:Y:S01]  /*14f0*/  HADD2.F32 R3, -RZ, R76.H0_H0 ;  /* 0x2000004cff037230 */ /* 0x000fe20000004100 */
[----:B------:R-:W-:Y:S01]  /*1500*/  FFMA.FTZ R17, R18, R19, R17 ;  /* 0x0000001312117223 */ /* 0x000fe20000010011 */
[----:B------:R-:W-:Y:S01]  /*1510*/  HADD2.F32 R18, -RZ, R61.H1_H1 ;  /* 0x3000003dff127230 */ /* 0x000fe20000004100 */
[----:B------:R-:W-:Y:S01]  /*1520*/  FFMA.FTZ R16, R49, R16, R2 ;  /* 0x0000001031107223 */ /* 0x000fe20000010002 */
[----:B------:R-:W-:-:S02]  /*1530*/  HADD2.F32 R19, -RZ, R24.H1_H1 ;  /* 0x30000018ff137230 */ /* 0x000fc40000004100 */
[----:B------:R-:W-:Y:S02]  /*1540*/  HADD2.F32 R2, -RZ, R50.H0_H0 ;  /* 0x20000032ff027230 */ /* 0x000fe40000004100 */
[----:B------:R-:W-:Y:S01]  /*1550*/  HADD2.F32 R24, -RZ, R64.H0_H0 ;  /* 0x20000040ff187230 */ /* 0x000fe20000004100 */
[----:B------:R-:W-:Y:S01]  /*1560*/  FFMA.FTZ R17, R18, R19, R17 ;  /* 0x0000001312117223 */ /* 0x000fe20000010011 */
        /* <DEDUP_REMOVED lines=28> */
[----:B------:R-:W-:Y:S01]  /*1730*/  HADD2.F32 R67, -RZ, R67.H1_H1 ;  /* 0x30000043ff437230 */ /* 0x000fe20000004100 */
[----:B------:R-:W-:Y:S01]  /*1740*/  FFMA.FTZ R18, R19, R16, R18 ;  /* 0x0000001013127223 */ /* 0x000fe20000010012 */
        /* <DEDUP_REMOVED lines=23> */
[--C-:B------:R-:W-:Y:S02]  /*18c0*/  HADD2.F32 R19, -RZ, R12.reuse.H0_H0 ;  /* 0x2000000cff137230 */ /* 0x100fe40000004100 */
[----:B------:R-:W-:Y:S01]  /*18d0*/  HADD2.F32 R25, -RZ, R12.H1_H1 ;  /* 0x3000000cff197230 */ /* 0x000fe20000004100 */
[----:B------:R-:W-:Y:S01]  /*18e0*/  FFMA.FTZ R53, R3, R24, R53 ;  /* 0x0000001803357223 */ /* 0x000fe20000010035 */
[----:B------:R-:W-:Y:S02]  /*18f0*/  HADD2.F32 R54, -RZ, R54.H1_H1 ;  /* 0x30000036ff367230 */ /* 0x000fe40000004100 */
[----:B------:R-:W-:Y:S02]  /*1900*/  HADD2.F32 R33, -RZ, R69.H0_H0 ;  /* 0x20000045ff217230 */ /* 0x000fe40000004100 */
[----:B------:R-:W-:-:S02]  /*1910*/  HADD2.F32 R3, -RZ, R34.H1_H1 ;  /* 0x30000022ff037230 */ /* 0x000fc40000004100 */
[----:B------:R-:W-:Y:S02]  /*1920*/  HADD2.F32 R12, -RZ, R30.H0_H0 ;  /* 0x2000001eff0c7230 */ /* 0x000fe40000004100 */
[----:B------:R-:W-:Y:S01]  /*1930*/  HADD2.F32 R69, -RZ, R69.H1_H1 ;  /* 0x30000045ff457230 */ /* 0x000fe20000004100 */
[----:B------:R-:W-:Y:S01]  /*1940*/  FFMA.FTZ R53, R54, R3, R53 ;  /* 0x0000000336357223 */ /* 0x000fe20000010035 */
[----:B------:R-:W-:Y:S01]  /*1950*/  HADD2.F32 R3, -RZ, R56.H0_H0 ;  /* 0x20000038ff037230 */ /* 0x000fe20000004100 */
[----:B------:R-:W-:Y:S01]  /*1960*/  FFMA.FTZ R28, R33, R12, R28 ;  /* 0x0000000c211c7223 */ /* 0x000fe2000001001c */
[----:B------:R-:W-:Y:S02]  /*1970*/  HADD2.F32 R12, -RZ, R35.H0_H0 ;  /* 0x20000023ff0c7230 */ /* 0x000fe40000004100 */
[----:B------:R-:W-:Y:S02]  /*1980*/  HADD2.F32 R30, -RZ, R30.H1_H1 ;  /* 0x3000001eff1e7230 */ /* 0x000fe40000004100 */
[--C-:B------:R-:W-:Y:S01]  /*1990*/  HADD2.F32 R24, -RZ, R13.reuse.H0_H0 ;  /* 0x2000000dff187230 */ /* 0x100fe20000004100 */
[----:B------:R-:W-:Y:S01]  /*19a0*/  FFMA.FTZ R3, R3, R12, R53 ;  /* 0x0000000c03037223 */ /* 0x000fe20000010035 */
[----:B------:R-:W-:Y:S01]  /*19b0*/  HADD2.F32 R26, -RZ, R13.H1_H1 ;  /* 0x3000000dff1a7230 */ /* 0x000fe20000004100 */
[----:B------:R-:W-:Y:S01]  /*19c0*/  FFMA.FTZ R28, R69, R30, R28 ;  /* 0x0000001e451c7223 */ /* 0x000fe2000001001c */
[----:B------:R-:W-:-:S02]  /*19d0*/  HADD2.F32 R13, -RZ, R14.H0_H0 ;  /* 0x2000000eff0d7230 */ /* 0x000fc40000004100 */
[----:B------:R-:W-:Y:S02]  /*19e0*/  HADD2.F32 R27, -RZ, R14.H1_H1 ;  /* 0x3000000eff1b7230 */ /* 0x000fe40000004100 */
[----:B------:R-:W-:Y:S02]  /*19f0*/  HADD2.F32 R56, -RZ, R56.H1_H1 ;  /* 0x30000038ff387230 */ /* 0x000fe40000004100 */
[----:B------:R-:W-:Y:S02]  /*1a00*/  HADD2.F32 R35, -RZ, R35.H1_H1 ;  /* 0x30000023ff237230 */ /* 0x000fe40000004100 */
[--C-:B------:R-:W-:Y:S02]  /*1a10*/  HADD2.F32 R29, -RZ, R15.reuse.H0_H0 ;  /* 0x2000000fff1d7230 */ /* 0x100fe40000004100 */
[----:B------:R-:W-:Y:S01]  /*1a20*/  HADD2.F32 R14, -RZ, R15.H1_H1 ;  /* 0x3000000fff0e7230 */ /* 0x000fe20000004100 */
[----:B------:R-:W-:Y:S01]  /*1a30*/  FFMA.FTZ R3, R56, R35, R3 ;  /* 0x0000002338037223 */ /* 0x000fe20000010003 */
[----:B------:R-:W-:-:S02]  /*1a40*/  HADD2.F32 R15, -RZ, R70.H0_H0 ;  /* 0x20000046ff0f7230 */ /* 0x000fc40000004100 */
[--C-:B------:R-:W-:Y:S02]  /*1a50*/  HADD2.F32 R12, -RZ, R31.reuse.H0_H0 ;  /* 0x2000001fff0c7230 */ /* 0x100fe40000004100 */
[----:B------:R-:W-:Y:S02]  /*1a60*/  HADD2.F32 R16, -RZ, R4.H0_H0 ;  /* 0x20000004ff107230 */ /* 0x000fe40000004100 */
[----:B------:R-:W-:Y:S01]  /*1a70*/  HADD2.F32 R33, -RZ, R70.H1_H1 ;  /* 0x30000046ff217230 */ /* 0x000fe20000004100 */
[----:B------:R-:W-:Y:S01]  /*1a80*/  FFMA.FTZ R28, R15, R12, R28 ;  /* 0x0000000c0f1c7223 */ /* 0x000fe2000001001c */
[----:B------:R-:W-:Y:S01]  /*1a90*/  HADD2.F32 R31, -RZ, R31.H1_H1 ;  /* 0x3000001fff1f7230 */ /* 0x000fe20000004100 */
[----:B------:R-:W-:Y:S01]  /*1aa0*/  FFMA.FTZ R3, R16, R19, R3 ;  /* 0x0000001310037223 */ /* 0x000fe20000010003 */
[----:B------:R-:W-:Y:S02]  /*1ab0*/  HADD2.F32 R4, -RZ, R4.H1_H1 ;  /* 0x30000004ff047230 */ /* 0x000fe40000004100 */
[----:B------:R-:W-:Y:S01]  /*1ac0*/  HADD2.F32 R15, -RZ, R8.H0_H0 ;  /* 0x20000008ff0f7230 */ /* 0x000fe20000004100 */
[----:B------:R-:W-:Y:S01]  /*1ad0*/  FFMA.FTZ R28, R33, R31, R28 ;  /* 0x0000001f211c7223 */ /* 0x000fe2000001001c */
[----:B------:R-:W-:Y:S01]  /*1ae0*/  HADD2.F32 R12, -RZ, R20.H0_H0 ;  /* 0x20000014ff0c7230 */ /* 0x000fe20000004100 */
[----:B------:R-:W-:Y:S01]  /*1af0*/  FFMA.FTZ R3, R4, R25, R3 ;  /* 0x0000001904037223 */ /* 0x000fe20000010003 */
[----:B------:R-:W-:-:S02]  /*1b00*/  HADD2.F32 R17, -RZ, R5.H0_H0 ;  /* 0x20000005ff117230 */ /* 0x000fc40000004100 */
        /* <DEDUP_REMOVED lines=27> */
[----:B------:R-:W-:Y:S01]  /*1cc0*/  HADD2.F32 R7, -RZ, R7.H1_H1 ;  /* 0x30000007ff077230 */ /* 0x000fe20000004100 */
[----:B------:R-:W-:Y:S01]  /*1cd0*/  SHF.L.U32 R9, R42, 0x2, RZ ;  /* 0x000000022a097819 */ /* 0x000fe200000006ff */
[----:B------:R-:W-:Y:S01]  /*1ce0*/  HADD2.F32 R11, -RZ, R11.H1_H1 ;  /* 0x3000000bff0b7230 */ /* 0x000fe20000004100 */
[----:B------:R-:W-:Y:S01]  /*1cf0*/  FFMA.FTZ R28, R3, R4, R28 ;  /* 0x00000004031c7223 */ /* 0x000fe2000001001c */
[----:B------:R-:W-:Y:S01]  /*1d00*/  HADD2.F32 R23, -RZ, R23.H1_H1 ;  /* 0x30000017ff177230 */ /* 0x000fe20000004100 */
[----:B------:R-:W-:-:S04]  /*1d10*/  FFMA.FTZ R2, R7, R14, R2 ;  /* 0x0000000e07027223 */ /* 0x000fc80000010002 */
[----:B------:R-:W-:Y:S01]  /*1d20*/  FFMA.FTZ R28, R11, R23, R28 ;  /* 0x000000170b1c7223 */ /* 0x000fe2000001001c */
[----:B------:R-:W0:Y:S01]  /*1d30*/  SHFL.BFLY PT, R3, R2, 0x4, 0x1f ;  /* 0x0c801f0002037f89 */ /* 0x000e2200000e0000 */
[----:B------:R-:W-:-:S03]  /*1d40*/  LEA.HI R11, P1, R0, R43, RZ, 0x1d ;  /* 0x0000002b000b7211 */ /* 0x000fc6000783e8ff */
[----:B------:R-:W1:Y:S01]  /*1d50*/  SHFL.BFLY PT, R5, R28, 0x4, 0x1f ;  /* 0x0c801f001c057f89 */ /* 0x000e6200000e0000 */
[----:B------:R-:W-:Y:S02]  /*1d60*/  LEA.HI.X.SX32 R0, R43, RZ, 0x1, P1 ;  /* 0x000000ff2b007211 */ /* 0x000fe400008f0eff */
[----:B------:R-:W-:-:S04]  /*1d70*/  LEA R10, P1, R11, c[0x0][0x3c8], 0x2 ;  /* 0x0000f2000b0a7a11 */ /* 0x000fc800078210ff */
[----:B------:R-:W-:Y:S01]  /*1d80*/  LEA.HI.X R11, R11, c[0x0][0x3cc], R0, 0x2, P1 ;  /* 0x0000f3000b0b7a11 */ /* 0x000fe200008f1400 */
[----:B0-----:R-:W-:Y:S02]  /*1d90*/  FADD.FTZ R3, R2, R3 ;  /* 0x0000000302037221 */ /* 0x001fe40000010000 */
[----:B-1----:R-:W-:-:S03]  /*1da0*/  FADD.FTZ R6, R28, R5 ;  /* 0x000000051c067221 */ /* 0x002fc60000010000 */
[----:B------:R-:W0:Y:S04]  /*1db0*/  SHFL.BFLY PT, R4, R3, 0x2, 0x1f ;  /* 0x0c401f0003047f89 */ /* 0x000e2800000e0000 */
[----:B------:R-:W1:Y:S01]  /*1dc0*/  SHFL.BFLY PT, R5, R6, 0x2, 0x1f ;  /* 0x0c401f0006057f89 */ /* 0x000e6200000e0000 */
[----:B0-----:R-:W-:Y:S02]  /*1dd0*/  FADD.FTZ R4, R3, R4 ;  /* 0x0000000403047221 */ /* 0x001fe40000010000 */
[----:B------:R-:W-:-:S04]  /*1de0*/  IMAD.WIDE R2, R9, 0x10, R36 ;  /* 0x0000001009027825 */ /* 0x000fc800078e0224 */
[----:B-1----:R-:W-:Y:S01]  /*1df0*/  FADD.FTZ R7, R6, R5 ;  /* 0x0000000506077221 */ /* 0x002fe20000010000 */
[C---:B------:R-:W-:Y:S01]  /*1e00*/  IADD3 R6, R9.reuse, 0x10, R9 ;  /* 0x0000001009067810 */ /* 0x040fe20007ffe009 */
[----:B------:R-:W0:Y:S03]  /*1e10*/  SHFL.BFLY PT, R5, R4, 0x1, 0x1f ;  /* 0x0c201f0004057f89 */ /* 0x000e2600000e0000 */
[----:B------:R-:W-:Y:S01]  /*1e20*/  IADD3 R9, R9, R6, RZ ;  /* 0x0000000609097210 */ /* 0x000fe20007ffe0ff */
[----:B------:R-:W1:Y:S01]  /*1e30*/  SHFL.BFLY PT, R8, R7, 0x1, 0x1f ;  /* 0x0c201f0007087f89 */ /* 0x000e6200000e0000 */
[----:B0-----:R-:W-:Y:S02]  /*1e40*/  FADD.FTZ R5, R4, R5 ;  /* 0x0000000504057221 */ /* 0x001fe40000010000 */
[----:B-1----:R-:W-:Y:S02]  /*1e50*/  FADD.FTZ R8, R7, R8 ;  /* 0x0000000807087221 */ /* 0x002fe40000010000 */
[----:B------:R-:W-:-:S02]  /*1e60*/  FMUL.FTZ R13, R5, c[0x0][0x2d4] ;  /* 0x0000b500050d7a20 */ /* 0x000fc40000410000 */
[----:B------:R-:W-:-:S03]  /*1e70*/  IMAD.WIDE R4, R42, 0x40, R2 ;  /* 0x000000402a047825 */ /* 0x000fc600078e0202 */
[----:B------:R-:W-:Y:S01]  /*1e80*/  @!P0 STG.E [R10.64], R13 ;  /* 0x0000000d0a008986 */ /* 0x000fe2000c101904 */
[----:B------:R-:W-:Y:S02]  /*1e90*/  FMUL.FTZ R15, R8, c[0x0][0x2d4] ;  /* 0x0000b500080f7a20 */ /* 0x000fe40000410000 */
[----:B------:R-:W-:-:S03]  /*1ea0*/  IMAD.WIDE R42, R42, 0x40, R4 ;  /* 0x000000402a2a7825 */ /* 0x000fc600078e0204 */
[----:B------:R-:W-:Y:S01]  /*1eb0*/  @!P0 STG.E [R10.64+0x80], R15 ;  /* 0x0000800f0a008986 */ /* 0x000fe2000c101904 */
[----:B------:R-:W-:-:S03]  /*1ec0*/  IMAD.WIDE R6, R6, 0x10, R36 ;  /* 0x0000001006067825 */ /* 0x000fc600078e0224 */
[----:B------:R-:W-:Y:S01]  /*1ed0*/  STG.E.128 [R36.64], RZ ;  /* 0x000000ff24007986 */ /* 0x000fe2000c101d04 */
[----:B------:R-:W-:-:S03]  /*1ee0*/  IMAD.WIDE R8, R9, 0x10, R36 ;  /* 0x0000001009087825 */ /* 0x000fc600078e0224 */
[----:B------:R-:W-:Y:S04]  /*1ef0*/  STG.E.128 [R2.64], RZ ;  /* 0x000000ff02007986 */ /* 0x000fe8000c101d04 */
[----:B------:R-:W-:Y:S04]  /*1f00*/  STG.E.128 [R4.64], RZ ;  /* 0x000000ff04007986 */ /* 0x000fe8000c101d04 */
[----:B------:R-:W-:Y:S04]  /*1f10*/  STG.E.128 [R42.64], RZ ;  /* 0x000000ff2a007986 */ /* 0x000fe8000c101d04 */
[----:B------:R-:W-:Y:S04]  /*1f20*/  STG.E.128 [R36.64+0x100], RZ ;  /* 0x000100ff24007986 */ /* 0x000fe8000c101d04 */
[----:B------:R-:W-:Y:S04]  /*1f30*/  STG.E.128 [R2.64+0x100], RZ ;  /* 0x000100ff02007986 */ /* 0x000fe8000c101d04 */
[----:B------:R-:W-:Y:S04]  /*1f40*/  STG.E.128 [R6.64], RZ ;  /* 0x000000ff06007986 */ /* 0x000fe8000c101d04 */
[----:B------:R-:W-:Y:S04]  /*1f50*/  STG.E.128 [R8.64], RZ ;  /* 0x000000ff08007986 */ /* 0x000fe8000c101d04 */
[----:B------:R-:W-:Y:S04]  /*1f60*/  STG.E.128 [R36.64+0x200], RZ ;  /* 0x000200ff24007986 */ /* 0x000fe8000c101d04 */
[----:B------:R-:W-:Y:S04]  /*1f70*/  STG.E.128 [R2.64+0x200], RZ ;  /* 0x000200ff02007986 */ /* 0x000fe8000c101d04 */
[----:B------:R-:W-:Y:S04]  /*1f80*/  STG.E.128 [R6.64+0x100], RZ ;  /* 0x000100ff06007986 */ /* 0x000fe8000c101d04 */
[----:B------:R-:W-:Y:S04]  /*1f90*/  STG.E.128 [R8.64+0x100], RZ ;  /* 0x000100ff08007986 */ /* 0x000fe8000c101d04 */
[----:B------:R-:W-:Y:S04]  /*1fa0*/  STG.E.128 [R36.64+0x300], RZ ;  /* 0x000300ff24007986 */ /* 0x000fe8000c101d04 */
[----:B------:R-:W-:Y:S04]  /*1fb0*/  STG.E.128 [R2.64+0x300], RZ ;  /* 0x000300ff02007986 */ /* 0x000fe8000c101d04 */
[----:B------:R-:W-:Y:S04]  /*1fc0*/  STG.E.128 [R6.64+0x200], RZ ;  /* 0x000200ff06007986 */ /* 0x000fe8000c101d04 */
[----:B------:R-:W-:Y:S01]  /*1fd0*/  STG.E.128 [R8.64+0x200], RZ ;  /* 0x000200ff08007986 */ /* 0x000fe2000c101d04 */
[----:B------:R-:W-:Y:S05]  /*1fe0*/  EXIT ;  /* 0x000000000000794d */ /* 0x000fea0003800000 */
.L_x_382:
        /* <DEDUP_REMOVED lines=9> */
.L_x_2011:


//--------------------- .text._ZN5flash44flash_bwd_dq_dk_dv_loop_seqk_parallel_kernelI23Flash_bwd_kernel_traitsILi256ELi64ELi64ELi8ELi4ELi2ELi2ELb0ELb1EN7cutlass6half_tE19Flash_kernel_traitsILi256ELi64ELi64ELi8ES3_EELb0ELb0ELb0ELb0ELb0ELb0ELb0EEEvNS_16Flash_bwd_paramsE --------------------------
	.section	.text._ZN5flash44flash_bwd_dq_dk_dv_loop_seqk_parallel_kernelI23Flash_bwd_kernel_traitsILi256ELi64ELi64ELi8ELi4ELi2ELi2ELb0ELb1EN7cutlass6half_tE19Flash_kernel_traitsILi256ELi64ELi64ELi8ES3_EELb0ELb0ELb0ELb0ELb0ELb0ELb0EEEvNS_16Flash_bwd_paramsE,"ax",@progbits
	.sectioninfo	@"SHI_REGISTERS=255"
	.align	128
        .global         _ZN5flash44flash_bwd_dq_dk_dv_loop_seqk_parallel_kernelI23Flash_bwd_kernel_traitsILi256ELi64ELi64ELi8ELi4ELi2ELi2ELb0ELb1EN7cutlass6half_tE19Flash_kernel_traitsILi256ELi64ELi64ELi8ES3_EELb0ELb0ELb0ELb0ELb0ELb0ELb0EEEvNS_16Flash_bwd_paramsE
        .type           _ZN5flash44flash_bwd_dq_dk_dv_loop_seqk_parallel_kernelI23Flash_bwd_kernel_traitsILi256ELi64ELi64ELi8ELi4ELi2ELi2ELb0ELb1EN7cutlass6half_tE19Flash_kernel_traitsILi256ELi64ELi64ELi8ES3_EELb0ELb0ELb0ELb0ELb0ELb0ELb0EEEvNS_16Flash_bwd_paramsE,@function
        .size           _ZN5flash44flash_bwd_dq_dk_dv_loop_seqk_parallel_kernelI23Flash_bwd_kernel_traitsILi256ELi64ELi64ELi8ELi4ELi2ELi2ELb0ELb1EN7cutlass6half_tE19Flash_kernel_traitsILi256ELi64ELi64ELi8ES3_EELb0ELb0ELb0ELb0ELb0ELb0ELb0EEEvNS_16Flash_bwd_paramsE,(.L_x_2012 - _ZN5flash44flash_bwd_dq_dk_dv_loop_seqk_parallel_kernelI23Flash_bwd_kernel_traitsILi256ELi64ELi64ELi8ELi4ELi2ELi2ELb0ELb1EN7cutlass6half_tE19Flash_kernel_traitsILi256ELi64ELi64ELi8ES3_EELb0ELb0ELb0ELb0ELb0ELb0ELb0EEEvNS_16Flash_bwd_paramsE)
        .other          _ZN5flash44flash_bwd_dq_dk_dv_loop_seqk_parallel_kernelI23Flash_bwd_kernel_traitsILi256ELi64ELi64ELi8ELi4ELi2ELi2ELb0ELb1EN7cutlass6half_tE19Flash_kernel_traitsILi256ELi64ELi64ELi8ES3_EELb0ELb0ELb0ELb0ELb0ELb0ELb0EEEvNS_16Flash_bwd_paramsE,@"STO_CUDA_ENTRY STV_DEFAULT"
_ZN5flash44flash_bwd_dq_dk_dv_loop_seqk_parallel_kernelI23Flash_bwd_kernel_traitsILi256ELi64ELi64ELi8ELi4ELi2ELi2ELb0ELb1EN7cutlass6half_tE19Flash_kernel_traitsILi256ELi64ELi64ELi8ES3_EELb0ELb0ELb0ELb0ELb0ELb0ELb0EEEvNS_16Flash_bwd_paramsE:
.text._ZN5flash44flash_bwd_dq_dk_dv_loop_seqk_parallel_kernelI23Flash_bwd_kernel_traitsILi256ELi64ELi64ELi8ELi4ELi2ELi2ELb0ELb1EN7cutlass6half_tE19Flash_kernel_traitsILi256ELi64ELi64ELi8ES3_EELb0ELb0ELb0ELb0ELb0ELb0ELb0EEEvNS_16Flash_bwd_paramsE:
[----:B------:R-:W-:Y:S02]  /*0000*/  MOV R1, c[0x0][0x28] ;  /* 0x00000a0000017a02 */ /* 0x000fe40000000f00 */
[----:B------:R-:W1:Y:S01]  /*0010*/  S2UR UR19, SR_CTAID.X ;  /* 0x00000000001379c3 */ /* 0x000e620000002500 */
[----:B------:R-:W-:Y:S02]  /*0020*/  ULDC UR4, c[0x0][0x218] ;  /* 0x0000860000047ab9 */ /* 0x000fe40000000800 */
[----:B------:R-:W-:-:S04]  /*0030*/  UIADD3 UR5, UR4, 0x3f, URZ ;  /* 0x0000003f04057890 */ /* 0x000fc8000fffe03f */
        /* <DEDUP_REMOVED lines=8> */
[----:B------:R-:W-:Y:S01]  /*00c0*/  IMAD.MOV.U32 R222, RZ, RZ, 0x20 ;  /* 0x00000020ffde7424 */ /* 0x000fe200078e00ff */
[----:B------:R-:W-:Y:S01]  /*00d0*/  ULDC.U8 UR7, c[0x0][0x328] ;  /* 0x0000ca0000077ab9 */ /* 0x000fe20000000000 */
[----:B------:R-:W-:Y:S01]  /*00e0*/  IMAD.MOV.U32 R218, RZ, RZ, 0x40 ;  /* 0x00000040ffda7424 */ /* 0x000fe200078e00ff */
[----:B------:R-:W-:Y:S01]  /*00f0*/  UISETP.NE.AND UP2, UPT, UR7, URZ, UPT ;  /* 0x0000003f0700728c */ /* 0x000fe2000bf45270 */
[----:B------:R-:W-:Y:S01]  /*0100*/  IMAD.MOV.U32 R235, RZ, RZ, -0x10 ;  /* 0xfffffff0ffeb7424 */ /* 0x000fe200078e00ff */
[----:B------:R-:W-:Y:S02]  /*0110*/  ULDC UR12, c[0x0][0x224] ;  /* 0x00008900000c7ab9 */ /* 0x000fe40000000800 */
[----:B------:R-:W3:Y:S01]  /*0120*/  S2UR UR35, SR_CTAID.Z ;  /* 0x00000000002379c3 */ /* 0x000ee20000002700 */
[----:B------:R-:W-:-:S02]  /*0130*/  UMOV UR6, 0x80 ;  /* 0x0000008000067882 */ /* 0x000fc40000000000 */
[----:B------:R-:W-:Y:S02]  /*0140*/  ULDC UR4, c[0x0][0x210] ;  /* 0x0000840000047ab9 */ /* 0x000fe40000000800 */
[----:B------:R-:W-:Y:S02]  /*0150*/  ULDC UR56, c[0x0][0x234] ;  /* 0x00008d0000387ab9 */ /* 0x000fe40000000800 */
[----:B------:R-:W-:Y:S02]  /*0160*/  ULDC UR47, c[0x0][0x22c] ;  /* 0x00008b00002f7ab9 */ /* 0x000fe40000000800 */
[----:B------:R-:W-:Y:S02]  /*0170*/  ULDC UR36, c[0x0][0x1c0] ;  /* 0x0000700000247ab9 */ /* 0x000fe40000000800 */
[----:B------:R-:W-:Y:S02]  /*0180*/  ULDC UR10, c[0x0][0x1c0] ;  /* 0x00007000000a7ab9 */ /* 0x000fe40000000800 */
[----:B------:R-:W-:Y:S01]  /*0190*/  USHF.R.S32.HI UR5, URZ, 0x1f, UR12 ;  /* 0x0000001f3f057899 */ /* 0x000fe2000801140c */
[----:B-1----:R-:W-:Y:S01]  /*01a0*/  SHF.R.S32.HI R10, RZ, 0x1f, R13 ;  /* 0x0000001fff0a7819 */ /* 0x002fe2000001140d */
[----:B------:R-:W-:Y:S01]  /*01b0*/  IMAD.SHL.U32 R247, R13, 0x2, RZ ;  /* 0x000000020df77824 */ /* 0x000fe200078e00ff */
[----:B--2---:R-:W-:-:S02]  /*01c0*/  UIMAD.WIDE.U32 UR44, UR33, UR12, URZ ;  /* 0x0000000c212c72a5 */ /* 0x004fc4000f8e003f */
[CC--:B------:R-:W-:Y:S01]  /*01d0*/  LEA.HI R5, R10.reuse, R13.reuse, RZ, 0x5 ;  /* 0x0000000d0a057211 */ /* 0x0c0fe200078f28ff */
[----:B------:R-:W-:Y:S01]  /*01e0*/  UIMAD UR56, UR6, UR4, UR56 ;  /* 0x00000004063872a4 */ /* 0x000fe2000f8e0238 */
[-C--:B------:R-:W-:Y:S01]  /*01f0*/  LEA.HI R6, R10, R13.reuse, RZ, 0x4 ;  /* 0x0000000d0a067211 */ /* 0x080fe200078f20ff */
[----:B------:R-:W-:Y:S01]  /*0200*/  UIMAD.WIDE UR36, UR47, UR36, URZ ;  /* 0x000000242f2472a5 */ /* 0x000fe2000f8e023f */
[--C-:B------:R-:W-:Y:S01]  /*0210*/  SHF.R.S32.HI R4, RZ, 0x5, R5.reuse ;  /* 0x00000005ff047819 */ /* 0x100fe20000011405 */
[----:B------:R-:W-:Y:S01]  /*0220*/  USHF.L.U32 UR12, UR33, 0x7, URZ ;  /* 0x00000007210c7899 */ /* 0x000fe2000800063f */
[----:B------:R-:W-:Y:S01]  /*0230*/  SHF.R.S32.HI R0, RZ, 0x1f, R5 ;  /* 0x0000001fff007819 */ /* 0x000fe20000011405 */
[----:B---3--:R-:W-:Y:S01]  /*0240*/  UIMAD UR48, UR35, UR47, URZ ;  /* 0x0000002f233072a4 */ /* 0x008fe2000f8e023f */
[-C--:B------:R-:W-:Y:S01]  /*0250*/  LEA.HI R3, R5, R4.reuse, RZ, 0x1 ;  /* 0x0000000405037211 */ /* 0x080fe200078f08ff */
[----:B------:R-:W-:Y:S01]  /*0260*/  USHF.R.S32.HI UR6, URZ, 0x1f, UR35 ;  /* 0x0000001f3f067899 */ /* 0x000fe20008011423 */
[----:B------:R-:W-:Y:S01]  /*0270*/  LEA.HI R0, R0, R4, RZ, 0x2 ;  /* 0x0000000400007211 */ /* 0x000fe200078f10ff */
[----:B------:R-:W-:Y:S01]  /*0280*/  UIMAD UR47, UR47, UR10, URZ ;  /* 0x0000000a2f2f72a4 */ /* 0x000fe2000f8e023f */
[----:B------:R-:W-:Y:S01]  /*0290*/  LEA.HI R15, R10, R13, RZ, 0x2 ;  /* 0x0000000d0a0f7211 */ /* 0x000fe200078f10ff */
[----:B------:R-:W-:Y:S01]  /*02a0*/  ULDC UR11, c[0x0][0x1c0] ;  /* 0x00007000000b7ab9 */ /* 0x000fe20000000800 */
[----:B------:R-:W-:Y:S01]  /*02b0*/  LOP3.LUT R2, R0, 0xfffffffc, RZ, 0xc0, !PT ;  /* 0xfffffffc00027812 */ /* 0x000fe200078ec0ff */
[----:B------:R-:W-:Y:S01]  /*02c0*/  ULDC UR9, c[0x0][0x1c0] ;  /* 0x0000700000097ab9 */ /* 0x000fe20000000800 */
[----:B------:R-:W-:Y:S01]  /*02d0*/  LOP3.LUT R0, R3, 0xfffffffe, RZ, 0xc0, !PT ;  /* 0xfffffffe03007812 */ /* 0x000fe200078ec0ff */
[----:B------:R-:W-:Y:S01]  /*02e0*/  UIMAD UR53, UR5, UR33, URZ ;  /* 0x00000021053572a4 */ /* 0x000fe2000f8e023f */
[----:B------:R-:W-:Y:S01]  /*02f0*/  SHF.R.S32.HI R3, RZ, 0x4, R6 ;  /* 0x00000004ff037819 */ /* 0x000fe20000011406 */
[C---:B------:R-:W-:Y:S01]  /*0300*/  IMAD.IADD R214, R4.reuse, 0x1, -R2 ;  /* 0x0000000104d67824 */ /* 0x040fe200078e0a02 */
[--C-:B------:R-:W-:Y:S01]  /*0310*/  SHF.R.S32.HI R7, RZ, 0x2, R15.reuse ;  /* 0x00000002ff077819 */ /* 0x100fe2000001140f */
[----:B------:R-:W-:Y:S01]  /*0320*/  IMAD.IADD R220, R4, 0x1, -R0 ;  /* 0x0000000104dc7824 */ /* 0x000fe200078e0a00 */
[----:B------:R-:W-:Y:S01]  /*0330*/  LEA.HI R0, R6, R3, RZ, 0x1 ;  /* 0x0000000306007211 */ /* 0x000fe200078f08ff */
[----:B------:R-:W-:Y:S01]  /*0340*/  UIMAD UR4, UR33, UR9, UR35 ;  /* 0x00000009210472a4 */ /* 0x000fe2000f8e0223 */
[----:B------:R-:W-:Y:S01]  /*0350*/  SHF.R.S32.HI R4, RZ, 0x1f, R15 ;  /* 0x0000001fff047819 */ /* 0x000fe2000001140f */
[----:B------:R-:W-:Y:S01]  /*0360*/  @!UP2 UIMAD UR5, UR33, UR11, UR35 ;  /* 0x0000000b2105a2a4 */ /* 0x000fe2000f8e0223 */
[----:B------:R-:W-:Y:S01]  /*0370*/  LOP3.LUT R2, R0, 0xfffffffe, RZ, 0xc0, !PT ;  /* 0xfffffffe00027812 */ /* 0x000fe200078ec0ff */
[----:B------:R-:W-:Y:S01]  /*0380*/  USHF.L.U32 UR46, UR47, 0x6, URZ ;  /* 0x000000062f2e7899 */ /* 0x000fe2000800063f */
[----:B------:R-:W-:Y:S01]  /*0390*/  LEA.HI R0, R4, R7, RZ, 0x3 ;  /* 0x0000000704007211 */ /* 0x000fe200078f18ff */
[----:B------:R-:W-:Y:S01]  /*03a0*/  ULDC UR50, c[0x0][0x214] ;  /* 0x0000850000327ab9 */ /* 0x000fe20000000800 */
[-C--:B------:R-:W-:Y:S01]  /*03b0*/  LEA.HI R14, R10, R13.reuse, RZ, 0x3 ;  /* 0x0000000d0a0e7211 */ /* 0x080fe200078f18ff */
[----:B------:R-:W-:Y:S01]  /*03c0*/  IMAD.IADD R11, R3, 0x1, -R2 ;  /* 0x00000001030b7824 */ /* 0x000fe200078e0a02 */
[----:B------:R-:W-:Y:S01]  /*03d0*/  LOP3.LUT R0, R0, 0xfffffff8, RZ, 0xc0, !PT ;  /* 0xfffffff800007812 */ /* 0x000fe200078ec0ff */
[----:B------:R-:W-:Y:S01]  /*03e0*/  IMAD.U32 R252, RZ, RZ, UR12 ;  /* 0x0000000cfffc7e24 */ /* 0x000fe2000f8e00ff */
[----:B------:R-:W-:Y:S01]  /*03f0*/  LOP3.LUT R2, R6, 0xfffffff0, RZ, 0xc0, !PT ;  /* 0xfffffff006027812 */ /* 0x000fe200078ec0ff */
[----:B------:R-:W-:Y:S01]  /*0400*/  IMAD.U32 R251, RZ, RZ, UR6 ;  /* 0x00000006fffb7e24 */ /* 0x000fe2000f8e00ff */
[----:B------:R-:W-:Y:S01]  /*0410*/  SHF.R.S32.HI R244, RZ, 0x3, R14 ;  /* 0x00000003fff47819 */ /* 0x000fe2000001140e */
[----:B------:R-:W-:Y:S01]  /*0420*/  IMAD.IADD R7, R7, 0x1, -R0 ;  /* 0x0000000107077824 */ /* 0x000fe200078e0a00 */
[----:B------:R-:W-:Y:S01]  /*0430*/  LOP3.LUT R0, R5, 0xffffffe0, RZ, 0xc0, !PT ;  /* 0xffffffe005007812 */ /* 0x000fe200078ec0ff */
[C---:B------:R-:W-:Y:S01]  /*0440*/  IMAD.IADD R2, R13.reuse, 0x1, -R2 ;  /* 0x000000010d027824 */ /* 0x040fe200078e0a02 */
[----:B------:R-:W-:Y:S01]  /*0450*/  LOP3.LUT R5, R14, 0xfffffff8, RZ, 0xc0, !PT ;  /* 0xfffffff80e057812 */ /* 0x000fe200078ec0ff */
[----:B------:R-:W-:Y:S01]  /*0460*/  IMAD.SHL.U32 R3, R244, 0x40, RZ ;  /* 0x00000040f4037824 */ /* 0x000fe200078e00ff */
[----:B------:R-:W-:Y:S01]  /*0470*/  ULDC UR57, c[0x0][0x1c8] ;  /* 0x0000720000397ab9 */ /* 0x000fe20000000800 */
[C---:B------:R-:W-:Y:S01]  /*0480*/  IMAD.IADD R4, R13.reuse, 0x1, -R0 ;  /* 0x000000010d047824 */ /* 0x040fe200078e0a00 */
[----:B------:R-:W-:Y:S01]  /*0490*/  ULDC.U8 UR8, c[0x0][0x3d0] ;  /* 0x0000f40000087ab9 */ /* 0x000fe20000000000 */
[----:B------:R-:W-:Y:S01]  /*04a0*/  IMAD.IADD R0, R13, 0x1, -R5 ;  /* 0x000000010d007824 */ /* 0x000fe200078e0a05 */
[----:B------:R-:W-:Y:S01]  /*04b0*/  SHF.R.S32.HI R5, RZ, 0x1f, R2 ;  /* 0x0000001fff057819 */ /* 0x000fe20000011402 */
[----:B------:R-:W-:Y:S01]  /*04c0*/  ULDC UR51, c[0x0][0x224] ;  /* 0x0000890000337ab9 */ /* 0x000fe20000000800 */
[----:B------:R-:W-:Y:S01]  /*04d0*/  SHF.R.S32.HI R6, RZ, 0x1f, R4 ;  /* 0x0000001fff067819 */ /* 0x000fe20000011404 */
[----:B------:R-:W-:Y:S01]  /*04e0*/  IMAD.SHL.U32 R232, R0, 0x8, RZ ;  /* 0x0000000800e87824 */ /* 0x000fe200078e00ff */
[----:B------:R-:W-:Y:S01]  /*04f0*/  LOP3.LUT R3, R3, 0x1c0, RZ, 0xc0, !PT ;  /* 0x000001c003037812 */ /* 0x000fe200078ec0ff */
[----:B------:R-:W-:Y:S01]  /*0500*/  @UP2 UIMAD UR55, UR33, UR50, URZ ;  /* 0x00000032213722a4 */ /* 0x000fe2000f8e023f */
[----:B------:R-:W-:Y:S01]  /*0510*/  LEA.HI R12, R5, R2, RZ, 0x3 ;  /* 0x00000002050c7211 */ /* 0x000fe200078f18ff */
[----:B------:R-:W-:Y:S01]  /*0520*/  UMOV UR39, URZ ;  /* 0x0000003f00277c82 */ /* 0x000fe20008000000 */
[----:B------:R-:W-:Y:S01]  /*0530*/  LEA.HI R16, R6, R4, RZ, 0x2 ;  /* 0x0000000406107211 */ /* 0x000fe200078f10ff */
[----:B------:R-:W-:Y:S01]  /*0540*/  ULOP3.LUT UR57, UR35, UR57, URZ, 0x3c, !UPT ;  /* 0x0000003923397292 */ /* 0x000fe2000f8e3c3f */
[----:B------:R-:W-:Y:S01]  /*0550*/  LOP3.LUT R5, R3, 0x38, R232, 0xf8, !PT ;  /* 0x0000003803057812 */ /* 0x000fe200078ef8e8 */
[----:B------:R-:W-:Y:S01]  /*0560*/  UISETP.NE.AND UP3, UPT, UR8, URZ, UPT ;  /* 0x0000003f0800728c */ /* 0x000fe2000bf65270 */
[----:B------:R-:W-:Y:S01]  /*0570*/  SHF.R.U32.HI R4, RZ, 0x3, R3 ;  /* 0x00000003ff047819 */ /* 0x000fe20000011603 */
[----:B------:R-:W-:Y:S01]  /*0580*/  USHF.R.S32.HI UR61, URZ, 0x1f, UR33 ;  /* 0x0000001f3f3d7899 */ /* 0x000fe20008011421 */
[----:B------:R-:W-:Y:S01]  /*0590*/  LOP3.LUT R3, R12, 0xfffffff8, RZ, 0xc0, !PT ;  /* 0xfffffff80c037812 */ /* 0x000fe200078ec0ff */
[----:B------:R-:W-:Y:S01]  /*05a0*/  USHF.R.S32.HI UR60, URZ, 0x1f, UR35 ;  /* 0x0000001f3f3c7899 */ /* 0x000fe20008011423 */
[C---:B------:R-:W-:Y:S01]  /*05b0*/  LOP3.LUT P4, RZ, R0.reuse, 0x4, RZ, 0xc0, !PT ;  /* 0x0000000400ff7812 */ /* 0x040fe2000788c0ff */
[----:B------:R-:W-:Y:S01]  /*05c0*/  USHF.R.S32.HI UR59, URZ, 0x1f, UR33 ;  /* 0x0000001f3f3b7899 */ /* 0x000fe20008011421 */
[C---:B------:R-:W-:Y:S01]  /*05d0*/  LOP3.LUT P3, RZ, R0.reuse, 0x2, RZ, 0xc0, !PT ;  /* 0x0000000200ff7812 */ /* 0x040fe2000786c0ff */
[----:B------:R-:W-:Y:S01]  /*05e0*/  IMAD.SHL.U32 R0, R0, 0x40, RZ ;  /* 0x0000004000007824 */ /* 0x000fe200078e00ff */
[-C--:B------:R-:W-:Y:S01]  /*05f0*/  LEA.HI R6, R10, R13.reuse, RZ, 0x7 ;  /* 0x0000000d0a067211 */ /* 0x080fe200078f38ff */
[----:B------:R-:W-:Y:S01]  /*0600*/  IMAD.IADD R9, R2, 0x1, -R3 ;  /* 0x0000000102097824 */ /* 0x000fe200078e0a03 */
[----:B------:R-:W-:Y:S01]  /*0610*/  LOP3.LUT R3, R7, 0x1, RZ, 0xc0, !PT ;  /* 0x0000000107037812 */ /* 0x000fe200078ec0ff */
[----:B------:R-:W-:Y:S01]  /*0620*/  IMAD.SHL.U32 R2, R220, 0x10, RZ ;  /* 0x00000010dc027824 */ /* 0x000fe200078e00ff */
[----:B------:R-:W-:Y:S01]  /*0630*/  LOP3.LUT R0, R0, 0x1c0, RZ, 0xc0, !PT ;  /* 0x000001c000007812 */ /* 0x000fe200078ec0ff */
[----:B------:R-:W-:Y:S01]  /*0640*/  USHF.R.S32.HI UR58, URZ, 0x1f, UR35 ;  /* 0x0000001f3f3a7899 */ /* 0x000fe20008011423 */
[----:B------:R-:W-:Y:S01]  /*0650*/  LOP3.LUT R8, R5, R4, RZ, 0x3c, !PT ;  /* 0x0000000405087212 */ /* 0x000fe200078e3cff */
[----:B------:R-:W-:Y:S01]  /*0660*/  UIMAD.WIDE.U32 UR42, UR36, UR44, URZ ;  /* 0x0000002c242a72a5 */ /* 0x000fe2000f8e003f */
[C---:B------:R-:W-:Y:S01]  /*0670*/  LOP3.LUT R2, R0.reuse, 0x10, R2, 0xf8, !PT ;  /* 0x0000001000027812 */ /* 0x040fe200078ef802 */
[----:B------:R-:W-:Y:S01]  /*0680*/  UIMAD UR52, UR37, UR44, URZ ;  /* 0x0000002c253472a4 */ /* 0x000fe2000f8e023f */
[----:B------:R-:W-:Y:S01]  /*0690*/  ISETP.NE.U32.AND P0, PT, R3, 0x1, PT ;  /* 0x000000010300780c */ /* 0x000fe20003f05070 */
[----:B------:R-:W-:Y:S01]  /*06a0*/  IMAD.SHL.U32 R3, R11, 0x200, RZ ;  /* 0x000002000b037824 */ /* 0x000fe200078e00ff */
[----:B------:R-:W-:Y:S01]  /*06b0*/  SHF.R.S32.HI R6, RZ, 0x7, R6 ;  /* 0x00000007ff067819 */ /* 0x000fe20000011406 */
[----:B------:R-:W-:Y:S01]  /*06c0*/  USHF.R.S32.HI UR54, URZ, 0x1f, UR48 ;  /* 0x0000001f3f367899 */ /* 0x000fe20008011430 */
[----:B------:R-:W-:Y:S01]  /*06d0*/  LOP3.LUT R4, R0, 0x8, R14, 0xf8, !PT ;  /* 0x0000000800047812 */ /* 0x000fe200078ef80e */
[----:B------:R-:W-:Y:S01]  /*06e0*/  UIMAD UR51, UR4, UR51, URZ ;  /* 0x00000033043372a4 */ /* 0x000fe2000f8e023f */
[----:B------:R-:W-:Y:S01]  /*06f0*/  SHF.R.U32.HI R216, RZ, 0x3, R0 ;  /* 0x00000003ffd87819 */ /* 0x000fe20000011600 */
[----:B------:R-:W-:Y:S01]  /*0700*/  IMAD R0, R6, 0x800, R3 ;  /* 0x0000080006007824 */ /* 0x000fe200078e0203 */
[----:B------:R-:W-:Y:S01]  /*0710*/  LOP3.LUT R5, R2, 0x8, R14, 0xf8, !PT ;  /* 0x0000000802057812 */ /* 0x000fe200078ef80e */
[----:B------:R-:W-:Y:S01]  /*0720*/  @!UP2 UIMAD UR50, UR5, UR50, URZ ;  /* 0x000000320532a2a4 */ /* 0x000fe2000f8e023f */
[----:B------:R-:W-:Y:S01]  /*0730*/  LOP3.LUT R2, R4, R216, RZ, 0x3c, !PT ;  /* 0x000000d804027212 */ /* 0x000fe200078e3cff */
[----:B------:R-:W-:Y:S01]  /*0740*/  USHF.R.S32.HI UR49, URZ, 0x1f, UR46 ;  /* 0x0000001f3f317899 */ /* 0x000fe2000801142e */
[----:B------:R-:W-:Y:S01]  /*0750*/  LEA.HI R4, R10, R13, RZ, 0x6 ;  /* 0x0000000d0a047211 */ /* 0x000fe200078f30ff */
[----:B------:R-:W-:Y:S01]  /*0760*/  ULDC.64 UR40, c[0x0][0x118] ;  /* 0x0000460000287ab9 */ /* 0x000fe20000000a00 */
[----:B------:R-:W-:Y:S01]  /*0770*/  LOP3.LUT R216, R3, R5, R216, 0xf6, !PT ;  /* 0x0000000503d87212 */ /* 0x000fe200078ef6d8 */
[----:B------:R-:W-:Y:S01]  /*0780*/  IMAD.IADD R2, R0, 0x1, R2 ;  /* 0x0000000100027824 */ /* 0x000fe200078e0202 */
[----:B------:R-:W-:Y:S01]  /*0790*/  SHF.R.S32.HI R0, RZ, 0x6, R4 ;  /* 0x00000006ff007819 */ /* 0x000fe20000011404 */
[----:B------:R-:W-:Y:S01]  /*07a0*/  IMAD.SHL.U32 R4, R6, 0x20, RZ ;  /* 0x0000002006047824 */ /* 0x000fe200078e00ff */
[----:B------:R-:W-:Y:S01]  /*07b0*/  LOP3.LUT R3, R15, 0x7ffffffc, RZ, 0xc0, !PT ;  /* 0x7ffffffc0f037812 */ /* 0x000fe200078ec0ff */
[----:B------:R-:W-:Y:S01]  /*07c0*/  IMAD.SHL.U32 R6, R11, 0x20, RZ ;  /* 0x000000200b067824 */ /* 0x000fe200078e00ff */
[----:B------:R-:W-:Y:S01]  /*07d0*/  R2P PR, R7, 0x6 ;  /* 0x0000000607007804 */ /* 0x000fe20000000000 */
[----:B------:R-:W-:Y:S01]  /*07e0*/  IMAD R226, R0, 0x200, R8 ;  /* 0x0000020000e27824 */ /* 0x000fe200078e0208 */
[----:B------:R-:W-:Y:S01]  /*07f0*/  LOP3.LUT R247, R4, 0x6, R247, 0xf8, !PT ;  /* 0x0000000604f77812 */ /* 0x000fe200078ef8f7 */
[----:B------:R-:W-:Y:S01]  /*0800*/  IMAD.SHL.U32 R5, R0, 0x8, RZ ;  /* 0x0000000800057824 */ /* 0x000fe200078e00ff */
[----:B------:R-:W-:Y:S01]  /*0810*/  LOP3.LUT P6, RZ, R9, 0x4, RZ, 0xc0, !PT ;  /* 0x0000000409ff7812 */ /* 0x000fe200078cc0ff */
[----:B------:R-:W-:Y:S01]  /*0820*/  IMAD.SHL.U32 R0, R7, 0x40, RZ ;  /* 0x0000004007007824 */ /* 0x000fe200078e00ff */
[----:B------:R-:W-:Y:S01]  /*0830*/  LOP3.LUT P5, RZ, R9, 0x2, RZ, 0xc0, !PT ;  /* 0x0000000209ff7812 */ /* 0x000fe200078ac0ff */
[----:B------:R-:W-:Y:S01]  /*0840*/  IMAD.IADD R8, R13, 0x1, -R3 ;  /* 0x000000010d087824 */ /* 0x000fe200078e0a03 */
[----:B------:R-:W-:Y:S01]  /*0850*/  LOP3.LUT R3, R5, 0x18, RZ, 0xc0, !PT ;  /* 0x0000001805037812 */ /* 0x000fe200078ec0ff */
[----:B------:R-:W-:Y:S01]  /*0860*/  IMAD.SHL.U32 R2, R2, 0x2, RZ ;  /* 0x0000000202027824 */ /* 0x000fe200078e00ff */
[----:B------:R-:W-:Y:S01]  /*0870*/  LOP3.LUT R0, R0, 0x1c0, RZ, 0xc0, !PT ;  /* 0x000001c000007812 */ /* 0x000fe200078ec0ff */
[----:B------:R-:W-:Y:S01]  /*0880*/  IMAD.SHL.U32 R217, R216, 0x2, RZ ;  /* 0x00000002d8d97824 */ /* 0x000fe200078e00ff */
[----:B------:R-:W-:Y:S01]  /*0890*/  LOP3.LUT R10, R3, 0x20, R6, 0xf8, !PT ;  /* 0x00000020030a7812 */ /* 0x000fe200078ef806 */
[----:B------:R-:W-:Y:S01]  /*08a0*/  IMAD.SHL.U32 R6, R9, 0x40, RZ ;  /* 0x0000004009067824 */ /* 0x000fe200078e00ff */
[----:B------:R-:W-:Y:S01]  /*08b0*/  SHF.R.U32.HI R5, RZ, 0x3, R0 ;  /* 0x00000003ff057819 */ /* 0x000fe20000011600 */
[----:B------:R-:W-:Y:S01]  /*08c0*/  IMAD.SHL.U32 R226, R226, 0x2, RZ ;  /* 0x00000002e2e27824 */ /* 0x000fe200078e00ff */
[----:B------:R-:W-:-:S02]  /*08d0*/  LOP3.LUT R4, R0, 0x20, R4, 0xf8, !PT ;  /* 0x0000002000047812 */ /* 0x000fc400078ef804 */
[----:B------:R-:W-:Y:S01]  /*08e0*/  LOP3.LUT R7, R5, R0, R3, 0x1e, !PT ;  /* 0x0000000005077212 */ /* 0x000fe200078e1e03 */
[----:B------:R-:W-:Y:S01]  /*08f0*/  IMAD.SHL.U32 R0, R8, 0x2, RZ ;  /* 0x0000000208007824 */ /* 0x000fe200078e00ff */
[----:B------:R-:W-:Y:S02]  /*0900*/  LOP3.LUT R5, R4, R5, RZ, 0x3c, !PT ;  /* 0x0000000504057212 */ /* 0x000fe400078e3cff */
[----:B------:R-:W-:Y:S01]  /*0910*/  SEL R212, R218, 0xffffffc0, !P4 ;  /* 0xffffffc0dad47807 */ /* 0x000fe20006000000 */
[--C-:B------:R-:W-:Y:S01]  /*0920*/  IMAD R4, R214, 0x400, R0.reuse ;  /* 0x00000400d6047824 */ /* 0x100fe200078e0200 */
[----:B------:R-:W-:Y:S01]  /*0930*/  SEL R218, R218, 0xffffffc0, !P6 ;  /* 0xffffffc0dada7807 */ /* 0x000fe20007000000 */
[----:B------:R-:W-:Y:S01]  /*0940*/  IMAD R3, R220, 0x400, R0 ;  /* 0x00000400dc037824 */ /* 0x000fe200078e0200 */
[----:B------:R-:W-:Y:S01]  /*0950*/  LOP3.LUT R0, R6, 0x1c0, RZ, 0xc0, !PT ;  /* 0x000001c006007812 */ /* 0x000fe200078ec0ff */
[----:B------:R-:W-:Y:S01]  /*0960*/  IMAD.IADD R231, R4, 0x1, R5 ;  /* 0x0000000104e77824 */ /* 0x000fe200078e0205 */
[----:B------:R-:W-:Y:S01]  /*0970*/  SEL R235, R235, 0x10, !P0 ;  /* 0x00000010ebeb7807 */ /* 0x000fe20004000000 */
[----:B------:R-:W-:Y:S01]  /*0980*/  IMAD.IADD R245, R3, 0x1, R7 ;  /* 0x0000000103f57824 */ /* 0x000fe200078e0207 */
[--C-:B------:R-:W-:Y:S01]  /*0990*/  SHF.R.U32.HI R3, RZ, 0x3, R0.reuse ;  /* 0x00000003ff037819 */ /* 0x100fe20000011600 */
[----:B------:R-:W-:Y:S01]  /*09a0*/  IMAD.SHL.U32 R4, R11, 0x8, RZ ;  /* 0x000000080b047824 */ /* 0x000fe200078e00ff */
[----:B------:R-:W-:Y:S01]  /*09b0*/  IADD3 R240, R232, 0x40, RZ ;  /* 0x00000040e8f07810 */ /* 0x000fe20007ffe0ff */
[----:B------:R-:W-:Y:S01]  /*09c0*/  IMAD.SHL.U32 R5, R12, 0x40, RZ ;  /* 0x000000400c057824 */ /* 0x000fe200078e00ff */
[----:B------:R-:W-:Y:S01]  /*09d0*/  LOP3.LUT R7, R3, R10, R0, 0x1e, !PT ;  /* 0x0000000a03077212 */ /* 0x000fe200078e1e00 */
[----:B------:R-:W-:Y:S01]  /*09e0*/  IMAD.SHL.U32 R231, R231, 0x2, RZ ;  /* 0x00000002e7e77824 */ /* 0x000fe200078e00ff */
[----:B------:R-:W-:Y:S01]  /*09f0*/  LOP3.LUT R6, R0, 0x8, R4, 0xf8, !PT ;  /* 0x0000000800067812 */ /* 0x000fe200078ef804 */
[--C-:B------:R-:W-:Y:S01]  /*0a00*/  IMAD R216, R216, 0x2, R212.reuse ;  /* 0x00000002d8d87824 */ /* 0x100fe200078e02d4 */
[----:B------:R-:W-:Y:S01]  /*0a10*/  LOP3.LUT R0, R5, 0xfffffe00, RZ, 0xc0, !PT ;  /* 0xfffffe0005007812 */ /* 0x000fe200078ec0ff */
[----:B------:R-:W-:Y:S01]  /*0a20*/  IMAD.IADD R213, R2, 0x1, R212 ;  /* 0x0000000102d57824 */ /* 0x000fe200078e02d4 */
[----:B------:R-:W-:Y:S01]  /*0a30*/  SHF.R.S32.HI R4, RZ, 0x2, R16 ;  /* 0x00000002ff047819 */ /* 0x000fe20000011410 */
[C---:B------:R-:W-:Y:S01]  /*0a40*/  IMAD.IADD R236, R231.reuse, 0x1, R235 ;  /* 0x00000001e7ec7824 */ /* 0x040fe200078e02eb */
[----:B------:R-:W-:Y:S01]  /*0a50*/  LOP3.LUT R3, R6, R3, RZ, 0x3c, !PT ;  /* 0x0000000306037212 */ /* 0x000fe200078e3cff */
[----:B------:R-:W-:Y:S01]  /*0a60*/  IMAD R220, R220, 0x400, R0 ;  /* 0x00000400dcdc7824 */ /* 0x000fe200078e0200 */
[----:B------:R-:W-:Y:S01]  /*0a70*/  IADD3 R234, R231, 0x20, RZ ;  /* 0x00000020e7ea7810 */ /* 0x000fe20007ffe0ff */
[C---:B------:R-:W-:Y:S01]  /*0a80*/  IMAD R249, R214.reuse, 0x10, R4 ;  /* 0x00000010d6f97824 */ /* 0x040fe200078e0204 */
[----:B------:R-:W-:Y:S01]  /*0a90*/  LEA R245, R245, 0x10000, 0x1 ;  /* 0x00010000f5f57811 */ /* 0x000fe200078e08ff */
[----:B------:R-:W-:Y:S01]  /*0aa0*/  IMAD R214, R214, 0x400, R0 ;  /* 0x00000400d6d67824 */ /* 0x000fe200078e0200 */
[----:B------:R-:W-:Y:S01]  /*0ab0*/  LOP3.LUT R0, R7, R0, RZ, 0xfc, !PT ;  /* 0x0000000007007212 */ /* 0x000fe200078efcff */
[----:B------:R-:W-:Y:S01]  /*0ac0*/  IMAD.IADD R220, R3, 0x1, R220 ;  /* 0x0000000103dc7824 */ /* 0x000fe200078e02dc */
[----:B------:R-:W-:Y:S01]  /*0ad0*/  @P1 IADD3 R234, R231, -0x20, RZ ;  /* 0xffffffe0e7ea1810 */ /* 0x000fe20007ffe0ff */
[----:B------:R-:W-:Y:S01]  /*0ae0*/  IMAD.IADD R214, R214, 0x1, R3 ;  /* 0x00000001d6d67824 */ /* 0x000fe200078e0203 */
[----:B------:R-:W-:Y:S01]  /*0af0*/  SEL R3, R222, 0xffffffe0, !P3 ;  /* 0xffffffe0de037807 */ /* 0x000fe20005800000 */
[----:B------:R-:W-:Y:S01]  /*0b00*/  IMAD.SHL.U32 R0, R0, 0x2, RZ ;  /* 0x0000000200007824 */ /* 0x000fe200078e00ff */
[----:B------:R-:W-:Y:S01]  /*0b10*/  SEL R222, R222, 0xffffffe0, !P5 ;  /* 0xffffffe0dede7807 */ /* 0x000fe20006800000 */
[----:B------:R-:W-:Y:S01]  /*0b20*/  IMAD.SHL.U32 R214, R214, 0x2, RZ ;  /* 0x00000002d6d67824 */ /* 0x000fe200078e00ff */
[----:B------:R-:W-:Y:S01]  /*0b30*/  LEA R220, R220, 0x20000, 0x1 ;  /* 0x00020000dcdc7811 */ /* 0x000fe200078e08ff */
[----:B------:R-:W-:Y:S01]  /*0b40*/  IMAD.IADD R3, R2, 0x1, R3 ;  /* 0x0000000102037824 */ /* 0x000fe200078e0203 */
[C---:B------:R-:W-:Y:S01]  /*0b50*/  IADD3 R246, R245.reuse, 0x40, RZ ;  /* 0x00000040f5f67810 */ /* 0x040fe20007ffe0ff */
[----:B------:R-:W-:Y:S01]  /*0b60*/  IMAD.IADD R215, R214, 0x1, R222 ;  /* 0x00000001d6d77824 */ /* 0x000fe200078e02de */
[----:B------:R-:W-:Y:S01]  /*0b70*/  IADD3 R239, R232, 0x80, RZ ;  /* 0x00000080e8ef7810 */ /* 0x000fe20007ffe0ff */
[----:B------:R-:W-:Y:S01]  /*0b80*/  IMAD.IADD R221, R218, 0x1, R220 ;  /* 0x00000001dadd7824 */ /* 0x000fe200078e02dc */
[----:B------:R-:W-:Y:S01]  /*0b90*/  IADD3 R241, R232, 0xc0, RZ ;  /* 0x000000c0e8f17810 */ /* 0x000fe20007ffe0ff */
[----:B------:R-:W-:Y:S01]  /*0ba0*/  IMAD.IADD R219, R214, 0x1, R218 ;  /* 0x00000001d6db7824 */ /* 0x000fe200078e02da */
[----:B------:R-:W-:Y:S01]  /*0bb0*/  @P2 IADD3 R246, R245, -0x40, RZ ;  /* 0xffffffc0f5f62810 */ /* 0x000fe20007ffe0ff */
[----:B------:R-:W-:-:S02]  /*0bc0*/  IMAD.IADD R223, R222, 0x1, R220 ;  /* 0x00000001dedf7824 */ /* 0x000fc400078e02dc */
[----:B------:R-:W-:Y:S02]  /*0bd0*/  IMAD.IADD R212, R212, 0x1, R3 ;  /* 0x00000001d4d47824 */ /* 0x000fe400078e0203 */
[----:B------:R-:W-:Y:S02]  /*0be0*/  IMAD.IADD R235, R235, 0x1, R234 ;  /* 0x00000001ebeb7824 */ /* 0x000fe400078e02ea */
[----:B------:R-:W-:Y:S02]  /*0bf0*/  IMAD.IADD R218, R215, 0x1, R218 ;  /* 0x00000001d7da7824 */ /* 0x000fe400078e02da */
[----:B------:R-:W-:Y:S02]  /*0c00*/  IMAD.IADD R222, R222, 0x1, R221 ;  /* 0x00000001dede7824 */ /* 0x000fe400078e02dd */
.L_x_427:
[----:B------:R-:W-:Y:S02]  /*0c10*/  ULDC.64 UR4, c[0x0][0x240] ;  /* 0x0000900000047ab9 */ /* 0x000fe40000000a00 */
[----:B------:R-:W-:Y:S02]  /*0c20*/  ULDC.64 UR6, c[0x0][0x250] ;  /* 0x0000940000067ab9 */ /* 0x000fe40000000a00 */
[----:B------:R-:W-:-:S02]  /*0c30*/  UISETP.NE.U32.AND UP6, UPT, URZ, UR4, UPT ;  /* 0x000000043f00728c */ /* 0x000fc4000bfc5070 */
[----:B------:R-:W-:Y:S02]  /*0c40*/  UISETP.NE.U32.AND UP4, UPT, URZ, UR6, UPT ;  /* 0x000000063f00728c */ /* 0x000fe4000bf85070 */
[----:B------:R-:W-:Y:S02]  /*0c50*/  USHF.R.S32.HI UR38, URZ, 0x1f, UR33 ;  /* 0x0000001f3f267899 */ /* 0x000fe40008011421 */
[----:B------:R-:W-:Y:S02]  /*0c60*/  USHF.L.U32 UR12, UR33, 0x2, URZ ;  /* 0x00000002210c7899 */ /* 0x000fe4000800063f */
[----:B------:R-:W-:Y:S02]  /*0c70*/  UISETP.NE.AND.EX UP6, UPT, URZ, UR5, UPT, UP6 ;  /* 0x000000053f00728c */ /* 0x000fe4000bfc5360 */
[----:B------:R-:W-:Y:S02]  /*0c80*/  UISETP.NE.AND.EX UP4, UPT, URZ, UR7, UPT, UP4 ;  /* 0x000000073f00728c */ /* 0x000fe4000bf85340 */
[----:B------:R-:W-:-:S02]  /*0c90*/  USHF.L.U64.HI UR11, UR33, 0x2, UR38 ;  /* 0x00000002210b7899 */ /* 0x000fc40008010226 */
[----:B------:R-:W-:Y:S01]  /*0ca0*/  UIADD3 UR4, UP0, UR12, UR4, URZ ;  /* 0x000000040c047290 */ /* 0x000fe2000ff1e03f */
[----:B------:R-:W-:Y:S01]  /*0cb0*/  PLOP3.LUT P2, PT, PT, PT, UP6, 0x80, 0x0 ;  /* 0x000000000000781c */ /* 0x000fe20003f4f068 */
[----:B------:R-:W-:Y:S02]  /*0cc0*/  ULDC.U8 UR10, c[0x0][0x312] ;  /* 0x0000c480000a7ab9 */ /* 0x000fe40000000000 */
[----:B------:R-:W-:Y:S02]  /*0cd0*/  UIADD3.X UR5, UR11, UR5, URZ, UP0, !UPT ;  /* 0x000000050b057290 */ /* 0x000fe400087fe43f */
[----:B------:R-:W-:Y:S01]  /*0ce0*/  ULDC.64 UR8, c[0x0][0x248] ;  /* 0x0000920000087ab9 */ /* 0x000fe20000000a00 */
[----:B-12---:R-:W-:Y:S01]  /*0cf0*/  IMAD.U32 R4, RZ, RZ, UR4 ;  /* 0x00000004ff047e24 */ /* 0x006fe2000f8e00ff */
[----:B------:R-:W-:Y:S02]  /*0d00*/  UISETP.NE.AND UP5, UPT, UR10, URZ, UPT ;  /* 0x0000003f0a00728c */ /* 0x000fe4000bfa5270 */
[----:B------:R-:W-:Y:S01]  /*0d10*/  UISETP.EQ.U32.AND UP1, UPT, URZ, UR8, UPT ;  /* 0x000000083f00728c */ /* 0x000fe2000bf22070 */
[----:B------:R-:W-:Y:S01]  /*0d20*/  IMAD.U32 R5, RZ, RZ, UR5 ;  /* 0x00000005ff057e24 */ /* 0x000fe2000f8e00ff */
[----:B------:R-:W-:-:S02]  /*0d30*/  @UP4 UIADD3 UR6, UP0, UR12, UR6, URZ ;  /* 0x000000060c064290 */ /* 0x000fc4000ff1e03f */
[----:B------:R-:W-:Y:S02]  /*0d40*/  UISETP.EQ.OR.EX UP1, UPT, URZ, UR9, !UP5, UP1 ;  /* 0x000000093f00728c */ /* 0x000fe4000ef22710 */
[----:B------:R-:W-:Y:S02]  /*0d50*/  @UP4 UIADD3.X UR7, UR11, UR7, URZ, UP0, !UPT ;  /* 0x000000070b074290 */ /* 0x000fe400087fe43f */
[----:B------:R-:W-:Y:S01]  /*0d60*/  ULDC.64 UR4, c[0x0][0x118] ;  /* 0x0000460000047ab9 */ /* 0x000fe20000000a00 */
[----:B------:R-:W-:Y:S01]  /*0d70*/  PLOP3.LUT P0, PT, PT, PT, UP4, 0x80, 0x0 ;  /* 0x000000000000781c */ /* 0x000fe20003f0f048 */
[----:B------:R-:W-:Y:S01]  /*0d80*/  UIADD3 UR10, UP0, UR12, UR8, URZ ;  /* 0x000000080c0a7290 */ /* 0x000fe2000ff1e03f */
[----:B------:R1:W2:Y:S01]  /*0d90*/  @P2 LDG.E R9, [R4.64] ;  /* 0x0000000404092981 */ /* 0x0002a2000c1e1900 */
[----:B------:R-:W-:-:S03]  /*0da0*/  PLOP3.LUT P1, PT, PT, PT, UP1, 0x80, 0x0 ;  /* 0x000000000000781c */ /* 0x000fc60003f2f018 */
[----:B------:R1:W3:Y:S01]  /*0db0*/  @P2 LDG.E R8, [R4.64+0x4] ;  /* 0x0000040404082981 */ /* 0x0002e2000c1e1900 */
[----:B------:R-:W-:Y:S01]  /*0dc0*/  UIADD3.X UR8, UR11, UR9, URZ, UP0, !UPT ;  /* 0x000000090b087290 */ /* 0x000fe200087fe43f */
[----:B------:R-:W-:Y:S02]  /*0dd0*/  IMAD.U32 R6, RZ, RZ, UR6 ;  /* 0x00000006ff067e24 */ /* 0x000fe4000f8e00ff */
[----:B----4-:R-:W-:-:S05]  /*0de0*/  IMAD.U32 R7, RZ, RZ, UR7 ;  /* 0x00000007ff077e24 */ /* 0x010fca000f8e00ff */
[----:B-----5:R4:W5:Y:S01]  /*0df0*/  @P0 LDG.E R6, [R6.64] ;  /* 0x0000000406060981 */ /* 0x020962000c1e1900 */
[----:B-1----:R-:W-:Y:S02]  /*0e00*/  IMAD.U32 R4, RZ, RZ, UR10 ;  /* 0x0000000aff047e24 */ /* 0x002fe4000f8e00ff */
[----:B------:R-:W-:-:S05]  /*0e10*/  IMAD.U32 R5, RZ, RZ, UR8 ;  /* 0x00000008ff057e24 */ /* 0x000fca000f8e00ff */
[----:B----4-:R-:W4:Y:S01]  /*0e20*/  @!P1 LDG.E R7, [R4.64] ;  /* 0x0000000404079981 */ /* 0x010f22000c1e1900 */
[----:B------:R-:W1:Y:S01]  /*0e30*/  S2UR UR28, SR_CTAID.X ;  /* 0x00000000001c79c3 */ /* 0x000e620000002500 */
[----:B------:R-:W-:Y:S02]  /*0e40*/  UMOV UR16, 0xffffffff ;  /* 0xffffffff00107882 */ /* 0x000fe40000000000 */
[----:B------:R-:W-:Y:S02]  /*0e50*/  UMOV UR25, 0xffffffff ;  /* 0xffffffff00197882 */ /* 0x000fe40000000000 */
[----:B------:R-:W-:Y:S02]  /*0e60*/  ULDC UR8, c[0x0][0xc] ;  /* 0x0000030000087ab9 */ /* 0x000fe40000000800 */
[----:B------:R-:W-:Y:S02]  /*0e70*/  USHF.L.U32 UR8, UR8, 0x6, URZ ;  /* 0x0000000608087899 */ /* 0x000fe4000800063f */
[----:B------:R-:W-:Y:S01]  /*0e80*/  UMOV UR17, URZ ;  /* 0x0000003f00117c82 */ /* 0x000fe20008000000 */
[----:B------:R-:W-:Y:S01]  /*0e90*/  SHF.R.S32.HI R23, RZ, 0x1f, R244 ;  /* 0x0000001fff177819 */ /* 0x000fe200000114f4 */
[----:B-1----:R-:W-:-:S04]  /*0ea0*/  USHF.L.U32 UR6, UR28, 0x6, URZ ;  /* 0x000000061c067899 */ /* 0x002fc8000800063f */
[----:B------:R-:W-:-:S03]  /*0eb0*/  UIMAD UR6, UR8, UR39, UR6 ;  /* 0x00000027080672a4 */ /* 0x000fc6000f8e0206 */
[----:B------:R-:W-:Y:S01]  /*0ec0*/  ULDC UR8, c[0x0][0x218] ;  /* 0x0000860000087ab9 */ /* 0x000fe20000000800 */
[----:B--2---:R-:W1:Y:S08]  /*0ed0*/  @P2 R2UR UR16, R9 ;  /* 0x00000000091023c2 */ /* 0x004e7000000e0000 */
[----:B---3--:R-:W1:Y:S08]  /*0ee0*/  @P2 R2UR UR7, R8 ;  /* 0x00000000080723c2 */ /* 0x008e7000000e0000 */
[----:B-----5:R2:W3:Y:S01]  /*0ef0*/  @P0 R2UR UR17, R6 ;  /* 0x00000000061103c2 */ /* 0x0204e200000e0000 */
[----:B------:R-:W-:-:S07]  /*0f00*/  IADD3 R19, P0, R244, UR6, RZ ;  /* 0x00000006f4137c10 */ /* 0x000fce000ff1e0ff */
[----:B----4-:R4:W3:Y:S01]  /*0f10*/  @!P1 R2UR UR25, R7 ;  /* 0x00000000071993c2 */ /* 0x0108e200000e0000 */
[----:B------:R-:W-:-:S04]  /*0f20*/  ISETP.NE.U32.AND P1, PT, RZ, c[0x0][0x248], PT ;  /* 0x00009200ff007a0c */ /* 0x000fc80003f25070 */
[----:B------:R-:W-:Y:S01]  /*0f30*/  ISETP.NE.AND.EX P1, PT, RZ, c[0x0][0x24c], PT, P1 ;  /* 0x00009300ff007a0c */ /* 0x000fe20003f25310 */
[----:B-1----:R-:W-:Y:S01]  /*0f40*/  @UP6 UIADD3 UR31, UR7, -UR16, URZ ;  /* 0x80000010071f6290 */ /* 0x002fe2000fffe03f */
[----:B--2---:R-:W-:-:S06]  /*0f50*/  IMAD.U32 R6, RZ, RZ, UR6 ;  /* 0x00000006ff067e24 */ /* 0x004fcc000f8e00ff */
[----:B------:R-:W-:Y:S01]  /*0f60*/  @!UP6 ULDC UR31, c[0x0][0x214] ;  /* 0x00008500001feab9 */ /* 0x000fe20000000800 */
[----:B------:R-:W-:-:S04]  /*0f70*/  LEA.HI.X.SX32 R20, R6, R23, 0x1, P0 ;  /* 0x0000001706147211 */ /* 0x000fc800000f0eff */
[----:B------:R-:W-:Y:S05]  /*0f80*/  @!P1 BRA `(.L_x_383) ;  /* 0x0000007000009947 */ /* 0x000fea0003800000 */
[----:B------:R-:W-:-:S13]  /*0f90*/  PLOP3.LUT P0, PT, PT, PT, UP5, 0x80, 0x0 ;  /* 0x000000000000781c */ /* 0x000fda0003f0f058 */
[----:B------:R-:W2:Y:S04]  /*0fa0*/  @P0 LDG.E R6, [R4.64+0x4] ;  /* 0x0000040404060981 */ /* 0x000ea8000c1e1900 */
[----:B------:R-:W5:Y:S01]  /*0fb0*/  @!P0 LDG.E R4, [R4.64] ;  /* 0x0000000404048981 */ /* 0x000f62000c1e1900 */
[----:B--2---:R-:W1:Y:S02]  /*0fc0*/  @P0 R2UR UR6, R6 ;  /* 0x00000000060603c2 */ /* 0x004e6400000e0000 */
[----:B-1-3--:R-:W-:-:S11]  /*0fd0*/  @UP5 UIADD3 UR8, UR6, -UR25, URZ ;  /* 0x8000001906085290 */ /* 0x00afd6000fffe03f */
[----:B-----5:R1:W2:Y:S01]  /*0fe0*/  @!P0 R2UR UR8, R4 ;  /* 0x00000000040883c2 */ /* 0x0202a200000e0000 */
[----:B------:R-:W-:-:S07]  /*0ff0*/  DEPBAR.LE SB1, 0x0, {2} ;  /* 0x000090040000791a */ /* 0x000fce0000000000 */
.L_x_383:
[----:B------:R-:W-:Y:S02]  /*1000*/  ULDC.64 UR6, c[0x0][0x258] ;  /* 0x0000960000067ab9 */ /* 0x000fe40000000a00 */
        /* <DEDUP_REMOVED lines=8> */
[----:B------:R-:W2:Y:S01]  /*1090*/  @P0 LDG.E R4, [R4.64] ;  /* 0x0000000404040981 */ /* 0x000ea2000c1e1900 */
[----:B------:R-:W-:Y:S02]  /*10a0*/  @!UP1 UISETP.NE.U32.AND UP0, UPT, URZ, UR6, UPT ;  /* 0x000000063f00928c */ /* 0x000fe4000bf05070 */
[----:B------:R-:W-:Y:S02]  /*10b0*/  ULDC UR10, c[0x0][0x21c] ;  /* 0x00008700000a7ab9 */ /* 0x000fe40000000800 */
[----:B------:R-:W-:Y:S02]  /*10c0*/  @!UP1 UISETP.NE.AND.EX UP0, UPT, URZ, UR7, UPT, UP0 ;  /* 0x000000073f00928c */ /* 0x000fe4000bf05300 */
[----:B------:R-:W-:Y:S02]  /*10d0*/  USHF.L.U32 UR24, UR19, 0x6, URZ ;  /* 0x0000000613187899 */ /* 0x000fe4000800063f */
[----:B------:R-:W-:Y:S01]  /*10e0*/  @!UP1 USEL UR7, URZ, UR10, !UP0 ;  /* 0x0000000a3f079287 */ /* 0x000fe2000c000000 */
[----:B--2---:R-:W1:Y:S02]  /*10f0*/  @P0 R2UR UR9, R4 ;  /* 0x00000000040903c2 */ /* 0x004e6400000e0000 */
[----:B-1-3--:R-:W-:-:S02]  /*1100*/  @UP1 UIADD3 UR6, UR9, -UR17, URZ ;  /* 0x8000001109061290 */ /* 0x00afc4000fffe03f */
[----:B------:R-:W-:-:S04]  /*1110*/  @!UP1 UIADD3 UR6, UR7, UR8, -UR17 ;  /* 0x0000000807069290 */ /* 0x000fc8000fffe811 */
[----:B------:R-:W-:-:S06]  /*1120*/  UISETP.GT.AND UP0, UPT, UR6, UR24, UPT ;  /* 0x000000180600728c */ /* 0x000fcc000bf04270 */
[----:B------:R-:W-:-:S13]  /*1130*/  PLOP3.LUT P0, PT, PT, PT, UP0, 0x80, 0x0 ;  /* 0x000000000000781c */ /* 0x000fda0003f0f008 */
[----:B------:R-:W-:Y:S05]  /*1140*/  @!P0 BRA `(.L_x_384) ;  /* 0x00008ce000008947 */ /* 0x000fea0003800000 */
[----:B------:R-:W-:Y:S02]  /*1150*/  UISETP.NE.AND UP0, UPT, UR25, -0x1, UPT ;  /* 0xffffffff1900788c */ /* 0x000fe4000bf05270 */
[----:B------:R-:W-:Y:S02]  /*1160*/  UIADD3 UR7, UR31, 0x3f, URZ ;  /* 0x0000003f1f077890 */ /* 0x000fe4000fffe03f */
[----:B------:R-:W-:Y:S02]  /*1170*/  UISETP.NE.AND UP1, UPT, UR16, -0x1, UPT ;  /* 0xffffffff1000788c */ /* 0x000fe4000bf25270 */
[----:B------:R-:W-:Y:S01]  /*1180*/  ULDC.64 UR12, c[0x0][0x178] ;  /* 0x00005e00000c7ab9 */ /* 0x000fe20000000a00 */
[----:B------:R-:W-:Y:S01]  /*1190*/  PLOP3.LUT P0, PT, PT, PT, UP0, 0x80, 0x0 ;  /* 0x000000000000781c */ /* 0x000fe20003f0f008 */
[----:B------:R-:W-:Y:S02]  /*11a0*/  UIMAD UR14, UR38, UR12, URZ ;  /* 0x0000000c260e72a4 */ /* 0x000fe4000f8e023f */
[----:B------:R-:W-:-:S02]  /*11b0*/  ULDC.64 UR10, c[0x0][0x190] ;  /* 0x00006400000a7ab9 */ /* 0x000fc40000000a00 */
[----:B------:R-:W-:Y:S02]  /*11c0*/  USHF.R.S32.HI UR15, URZ, 0x1f, UR7 ;  /* 0x0000001f3f0f7899 */ /* 0x000fe40008011407 */
[----:B------:R-:W-:Y:S02]  /*11d0*/  UIMAD.WIDE.U32 UR8, UR16, UR10, URZ ;  /* 0x0000000a100872a5 */ /* 0x000fe4000f8e003f */
[----:B------:R-:W-:Y:S02]  /*11e0*/  UIMAD UR18, UR16, UR11, URZ ;  /* 0x0000000b101272a4 */ /* 0x000fe4000f8e023f */
[----:B------:R-:W-:Y:S02]  /*11f0*/  UIMAD.WIDE.U32 UR10, UR33, UR12, URZ ;  /* 0x0000000c210a72a5 */ /* 0x000fe4000f8e003f */
[----:B------:R-:W-:Y:S02]  /*1200*/  UIMAD UR13, UR33, UR13, UR14 ;  /* 0x0000000d210d72a4 */ /* 0x000fe4000f8e020e */
[----:B------:R-:W-:-:S02]  /*1210*/  ULEA.HI UR34, UR15, UR7, URZ, 0x6 ;  /* 0x000000070f227291 */ /* 0x000fc4000f8f303f */
[----:B------:R-:W-:Y:S02]  /*1220*/  @UP0 UIADD3 UR7, UR17, UR25, URZ ;  /* 0x0000001911070290 */ /* 0x000fe4000fffe03f */
[----:B------:R-:W-:Y:S02]  /*1230*/  ULDC.64 UR14, c[0x0][0x198] ;  /* 0x00006600000e7ab9 */ /* 0x000fe40000000a00 */
[----:B------:R-:W-:Y:S02]  /*1240*/  UIADD3 UR29, UR11, UR13, URZ ;  /* 0x0000000d0b1d7290 */ /* 0x000fe4000fffe03f */
[----:B------:R-:W-:Y:S02]  /*1250*/  USEL UR30, UR10, UR8, !UP1 ;  /* 0x000000080a1e7287 */ /* 0x000fe4000c800000 */
[----:B------:R-:W-:Y:S02]  /*1260*/  @UP1 UIADD3 UR29, UR9, UR18, URZ ;  /* 0x00000012091d1290 */ /* 0x000fe4000fffe03f */
[----:B------:R-:W-:-:S02]  /*1270*/  ULOP3.LUT UR10, UR34, 0xffffffc0, URZ, 0xc0, !UPT ;  /* 0xffffffc0220a7892 */ /* 0x000fc4000f8ec03f */
[----:B------:R-:W-:Y:S02]  /*1280*/  @UP0 UIMAD.WIDE.U32 UR8, UR7, UR14, URZ ;  /* 0x0000000e070802a5 */ /* 0x000fe4000f8e003f */
[----:B------:R-:W-:Y:S02]  /*1290*/  UIADD3 UR20, UR10, -0x40, URZ ;  /* 0xffffffc00a147890 */ /* 0x000fe4000fffe03f */
[----:B------:R-:W-:Y:S02]  /*12a0*/  @UP0 UIMAD UR27, UR7, UR15, UR9 ;  /* 0x0000000f071b02a4 */ /* 0x000fe4000f8e0209 */
[----:B------:R-:W-:Y:S02]  /*12b0*/  USHF.R.S32.HI UR32, URZ, 0x1f, UR20 ;  /* 0x0000001f3f207899 */ /* 0x000fe40008011414 */
[----:B------:R-:W-:Y:S01]  /*12c0*/  @UP0 UMOV UR26, UR8 ;  /* 0x00000008001a0c82 */ /* 0x000fe20008000000 */
[----:B------:R-:W-:Y:S05]  /*12d0*/  @P0 BRA `(.L_x_385) ;  /* 0x000000c000000947 */ /* 0x000fea0003800000 */
[----:B------:R-:W-:Y:S02]  /*12e0*/  USHF.R.S32.HI UR7, URZ, 0x1f, UR17 ;  /* 0x0000001f3f077899 */ /* 0x000fe40008011411 */
[----:B------:R-:W-:-:S02]  /*12f0*/  ULDC.64 UR10, c[0x0][0x198] ;  /* 0x00006600000a7ab9 */ /* 0x000fc40000000a00 */
        /* <DEDUP_REMOVED lines=10> */
.L_x_385:
[----:B------:R-:W-:Y:S01]  /*13a0*/  IABS R8, c[0x0][0x1c8] ;  /* 0x0000720000087a13 */ /* 0x000fe20000000000 */
[----:B------:R-:W-:Y:S01]  /*13b0*/  @UP0 UIADD3 UR7, UR17, UR25, URZ ;  /* 0x0000001911070290 */ /* 0x000fe2000fffe03f */
[----:B----4-:R-:W-:Y:S01]  /*13c0*/  IABS R7, UR35 ;  /* 0x0000002300077c13 */ /* 0x010fe20008000000 */
[----:B------:R-:W-:Y:S01]  /*13d0*/  ULDC.64 UR10, c[0x0][0x1a0] ;  /* 0x00006800000a7ab9 */ /* 0x000fe20000000a00 */
[----:B------:R-:W1:Y:S01]  /*13e0*/  I2F.RP R4, R8 ;  /* 0x0000000800047306 */ /* 0x000e620000209400 */
[----:B------:R-:W-:Y:S01]  /*13f0*/  ISETP.LE.AND P1, PT, RZ, UR57, PT ;  /* 0x00000039ff007c0c */ /* 0x000fe2000bf23270 */
[----:B------:R-:W-:-:S04]  /*1400*/  @UP0 UIMAD.WIDE.U32 UR8, UR7, UR10, URZ ;  /* 0x0000000a070802a5 */ /* 0x000fc8000f8e003f */
[----:B------:R-:W-:-:S03]  /*1410*/  @UP0 UIMAD UR23, UR7, UR11, UR9 ;  /* 0x0000000b071702a4 */ /* 0x000fc6000f8e0209 */
[----:B------:R-:W-:Y:S01]  /*1420*/  @UP0 UMOV UR22, UR8 ;  /* 0x0000000800160c82 */ /* 0x000fe20008000000 */
[----:B-1----:R-:W1:Y:S02]  /*1430*/  MUFU.RCP R4, R4 ;  /* 0x0000000400047308 */ /* 0x002e640000001000 */
[----:B-1----:R-:W-:-:S06]  /*1440*/  IADD3 R4, R4, 0xffffffe, RZ ;  /* 0x0ffffffe04047810 */ /* 0x002fcc0007ffe0ff */
[----:B------:R-:W1:Y:S02]  /*1450*/  F2I.FTZ.U32.TRUNC.NTZ R5, R4 ;  /* 0x0000000400057305 */ /* 0x000e64000021f000 */
[----:B-1----:R-:W-:-:S04]  /*1460*/  IMAD.MOV R4, RZ, RZ, -R5 ;  /* 0x000000ffff047224 */ /* 0x002fc800078e0a05 */
[----:B------:R-:W-:Y:S02]  /*1470*/  IMAD R6, R4, R8, RZ ;  /* 0x0000000804067224 */ /* 0x000fe400078e02ff */
[----:B------:R-:W-:-:S04]  /*1480*/  IMAD.MOV.U32 R4, RZ, RZ, RZ ;  /* 0x000000ffff047224 */ /* 0x000fc800078e00ff */
[----:B------:R-:W-:-:S04]  /*1490*/  IMAD.HI.U32 R4, R5, R6, R4 ;  /* 0x0000000605047227 */ /* 0x000fc800078e0004 */
[----:B------:R-:W-:-:S04]  /*14a0*/  IMAD.MOV.U32 R5, RZ, RZ, R7 ;  /* 0x000000ffff057224 */ /* 0x000fc800078e0007 */
[----:B------:R-:W-:-:S04]  /*14b0*/  IMAD.HI.U32 R4, R4, R5, RZ ;  /* 0x0000000504047227 */ /* 0x000fc800078e00ff */
[----:B------:R-:W-:-:S04]  /*14c0*/  IMAD.MOV R6, RZ, RZ, -R4 ;  /* 0x000000ffff067224 */ /* 0x000fc800078e0a04 */
[----:B------:R-:W-:-:S05]  /*14d0*/  IMAD R5, R8, R6, R5 ;  /* 0x0000000608057224 */ /* 0x000fca00078e0205 */
[----:B------:R-:W-:-:S13]  /*14e0*/  ISETP.GT.U32.AND P2, PT, R8, R5, PT ;  /* 0x000000050800720c */ /* 0x000fda0003f44070 */
[----:B------:R-:W-:Y:S01]  /*14f0*/  @!P2 IMAD.IADD R5, R5, 0x1, -R8 ;  /* 0x000000010505a824 */ /* 0x000fe200078e0a08 */
[----:B------:R-:W-:Y:S02]  /*1500*/  @!P2 IADD3 R4, R4, 0x1, RZ ;  /* 0x000000010404a810 */ /* 0x000fe40007ffe0ff */
[----:B------:R-:W-:Y:S02]  /*1510*/  ISETP.NE.AND P2, PT, RZ, c[0x0][0x1c8], PT ;  /* 0x00007200ff007a0c */ /* 0x000fe40003f45270 */
[----:B------:R-:W-:-:S13]  /*1520*/  ISETP.GE.U32.AND P3, PT, R5, R8, PT ;  /* 0x000000080500720c */ /* 0x000fda0003f66070 */
[----:B------:R-:W-:-:S05]  /*1530*/  @P3 IADD3 R4, R4, 0x1, RZ ;  /* 0x0000000104043810 */ /* 0x000fca0007ffe0ff */
[----:B------:R-:W-:-:S04]  /*1540*/  IMAD.MOV.U32 R15, RZ, RZ, R4 ;  /* 0x000000ffff0f7224 */ /* 0x000fc800078e0004 */
[----:B------:R-:W-:Y:S01]  /*1550*/  @!P1 IMAD.MOV R15, RZ, RZ, -R15 ;  /* 0x000000ffff0f9224 */ /* 0x000fe200078e0a0f */
[----:B------:R-:W-:-:S04]  /*1560*/  @!P2 LOP3.LUT R15, RZ, c[0x0][0x1c8], RZ, 0x33, !PT ;  /* 0x00007200ff0faa12 */ /* 0x000fc800078e33ff */
[----:B------:R-:W-:Y:S01]  /*1570*/  SHF.R.S32.HI R21, RZ, 0x1f, R15 ;  /* 0x0000001fff157819 */ /* 0x000fe2000001140f */
        /* <DEDUP_REMOVED lines=13> */
.L_x_386:
[----:B------:R-:W-:Y:S01]  /*1650*/  ULDC.64 UR10, c[0x0][0x370] ;  /* 0x0000dc00000a7ab9 */ /* 0x000fe20000000a00 */
[----:B------:R-:W-:Y:S01]  /*1660*/  PLOP3.LUT P0, PT, PT, PT, UP2, 0x80, 0x0 ;  /* 0x000000000000781c */ /* 0x000fe20003f0f028 */
[----:B------:R-:W-:Y:S02]  /*1670*/  @UP1 UIMAD.WIDE.U32 UR8, UR16, UR10, URZ ;  /* 0x0000000a100812a5 */ /* 0x000fe4000f8e003f */
[----:B------:R-:W-:Y:S02]  /*1680*/  ULDC UR13, c[0x0][0x224] ;  /* 0x00008900000d7ab9 */ /* 0x000fe40000000800 */
[----:B------:R-:W-:Y:S02]  /*1690*/  @UP1 UIMAD UR21, UR16, UR11, UR9 ;  /* 0x0000000b101512a4 */ /* 0x000fe4000f8e0209 */
[----:B------:R-:W-:Y:S02]  /*16a0*/  USHF.L.U32 UR14, UR33, 0x7, URZ ;  /* 0x00000007210e7899 */ /* 0x000fe4000800063f */
[----:B------:R-:W-:-:S02]  /*16b0*/  @UP1 UMOV UR18, UR8 ;  /* 0x0000000800121c82 */ /* 0x000fc40008000000 */
[----:B------:R-:W-:Y:S02]  /*16c0*/  ULDC.64 UR8, c[0x0][0x368] ;  /* 0x0000da0000087ab9 */ /* 0x000fe40000000a00 */
[----:B------:R-:W-:Y:S02]  /*16d0*/  @!UP1 UIMAD UR7, UR38, UR8, URZ ;  /* 0x00000008260792a4 */ /* 0x000fe4000f8e023f */
[----:B------:R-:W-:Y:S02]  /*16e0*/  ULDC.64 UR10, c[0x0][0x3d8] ;  /* 0x0000f600000a7ab9 */ /* 0x000fe40000000a00 */
[----:B------:R-:W-:Y:S02]  /*16f0*/  @!UP1 UIMAD UR7, UR33, UR9, UR7 ;  /* 0x00000009210792a4 */ /* 0x000fe4000f8e0207 */
[----:B------:R-:W-:-:S04]  /*1700*/  @!UP1 UIMAD.WIDE.U32 UR8, UR33, UR8, URZ ;  /* 0x00000008210892a5 */ /* 0x000fc8000f8e003f */
[----:B------:R-:W-:Y:S02]  /*1710*/  @!UP1 UIADD3 UR21, UR9, UR7, URZ ;  /* 0x0000000709159290 */ /* 0x000fe4000fffe03f */
[----:B------:R-:W-:Y:S02]  /*1720*/  UIMAD UR7, UR38, UR13, UR53 ;  /* 0x0000000d260772a4 */ /* 0x000fe4000f8e0235 */
[----:B------:R-:W-:Y:S02]  /*1730*/  @!UP1 UMOV UR18, UR8 ;  /* 0x0000000800129c82 */ /* 0x000fe40008000000 */
[----:B------:R-:W-:Y:S02]  /*1740*/  UIADD3 UR7, UR45, UR7, URZ ;  /* 0x000000072d077290 */ /* 0x000fe4000fffe03f */
[----:B------:R-:W-:Y:S02]  /*1750*/  UIMAD.WIDE.U32 UR8, UR28, UR10, URZ ;  /* 0x0000000a1c0872a5 */ /* 0x000fe4000f8e003f */
[----:B------:R-:W-:-:S02]  /*1760*/  UIMAD UR7, UR36, UR7, UR52 ;  /* 0x00000007240772a4 */ /* 0x000fc4000f8e0234 */
[----:B------:R-:W-:Y:S02]  /*1770*/  UIMAD UR12, UR28, UR11, UR9 ;  /* 0x0000000b1c0c72a4 */ /* 0x000fe4000f8e0209 */
[----:B------:R-:W-:Y:S02]  /*1780*/  UIADD3 UR13, UR43, UR7, URZ ;  /* 0x000000072b0d7290 */ /* 0x000fe4000fffe03f */
[----:B------:R-:W-:Y:S02]  /*1790*/  UIMAD UR7, UR37, UR16, URZ ;  /* 0x00000010250772a4 */ /* 0x000fe4000f8e023f */
[----:B------:R-:W-:Y:S02]  /*17a0*/  UIMAD.WIDE.U32 UR10, UR36, UR16, URZ ;  /* 0x00000010240a72a5 */ /* 0x000fe4000f8e003f */
[----:B------:R-:W-:Y:S02]  /*17b0*/  USEL UR15, UR8, URZ, UP3 ;  /* 0x0000003f080f7287 */ /* 0x000fe40009800000 */
[----:B------:R-:W-:-:S02]  /*17c0*/  @UP1 UIADD3 UR13, UR11, UR7, URZ ;  /* 0x000000070b0d1290 */ /* 0x000fc4000fffe03f */
[----:B------:R-:W-:Y:S02]  /*17d0*/  USHF.L.U64.HI UR7, UR33, 0x7, UR38 ;  /* 0x0000000721077899 */ /* 0x000fe40008010226 */
[----:B------:R-:W-:Y:S02]  /*17e0*/  USEL UR8, UR14, URZ, UP6 ;  /* 0x0000003f0e087287 */ /* 0x000fe4000b000000 */
[----:B------:R-:W-:Y:S02]  /*17f0*/  USEL UR7, UR7, URZ, UP6 ;  /* 0x0000003f07077287 */ /* 0x000fe4000b000000 */
[----:B------:R-:W-:Y:S02]  /*1800*/  UIADD3 UR8, UP0, UR20, UR8, URZ ;  /* 0x0000000814087290 */ /* 0x000fe4000ff1e03f */
[----:B------:R-:W-:Y:S02]  /*1810*/  USEL UR28, UR42, UR10, !UP1 ;  /* 0x0000000a2a1c7287 */ /* 0x000fe4000c800000 */
[----:B------:R-:W-:-:S02]  /*1820*/  UIADD3.X UR9, UR32, UR7, URZ, UP0, !UPT ;  /* 0x0000000720097290 */ /* 0x000fc400087fe43f */
[----:B------:R-:W-:Y:S02]  /*1830*/  UIMAD UR7, UR37, UR8, URZ ;  /* 0x00000008250772a4 */ /* 0x000fe4000f8e023f */
[----:B------:R-:W-:Y:S02]  /*1840*/  ULDC UR14, c[0x0][0x234] ;  /* 0x00008d00000e7ab9 */ /* 0x000fe40000000800 */
[----:B------:R-:W-:Y:S02]  /*1850*/  UIMAD UR10, UR36, UR9, UR7 ;  /* 0x00000009240a72a4 */ /* 0x000fe4000f8e0207 */
[----:B------:R-:W-:Y:S02]  /*1860*/  @UP2 USEL UR7, UR55, UR16, !UP1 ;  /* 0x0000001037072287 */ /* 0x000fe4000c800000 */
[----:B------:R-:W-:Y:S02]  /*1870*/  UIMAD.WIDE.U32 UR8, UR36, UR8, URZ ;  /* 0x00000008240872a5 */ /* 0x000fe4000f8e003f */
[----:B------:R-:W-:-:S02]  /*1880*/  @UP2 UIMAD UR14, UR35, UR14, UR7 ;  /* 0x0000000e230e22a4 */ /* 0x000fc4000f8e0207 */
[----:B------:R-:W-:Y:S02]  /*1890*/  USEL UR12, UR12, URZ, UP3 ;  /* 0x0000003f0c0c7287 */ /* 0x000fe40009800000 */
[----:B------:R-:W-:-:S03]  /*18a0*/  UIADD3 UR10, UR9, UR10, URZ ;  /* 0x0000000a090a7290 */ /* 0x000fc6000fffe03f */
[----:B------:R-:W-:Y:S01]  /*18b0*/  @!UP2 UMOV UR14, UR50 ;  /* 0x00000032000eac82 */ /* 0x000fe20008000000 */
[----:B------:R-:W-:Y:S05]  /*18c0*/  @!P0 BRA `(.L_x_387) ;  /* 0x0000005000008947 */ /* 0x000fea0003800000 */
[----:B------:R-:W-:Y:S02]  /*18d0*/  ULDC UR7, c[0x0][0x224] ;  /* 0x0000890000077ab9 */ /* 0x000fe40000000800 */
[----:B------:R-:W-:-:S04]  /*18e0*/  @!UP1 UIMAD UR16, UR33, UR7, URZ ;  /* 0x00000007211092a4 */ /* 0x000fc8000f8e023f */
[----:B------:R-:W-:-:S04]  /*18f0*/  ULEA UR7, UR33, UR16, 0x7 ;  /* 0x0000001021077291 */ /* 0x000fc8000f8e383f */
[----:B------:R-:W-:Y:S01]  /*1900*/  UIMAD UR11, UR56, UR35, UR7 ;  /* 0x00000023380b72a4 */ /* 0x000fe2000f8e0207 */
[----:B------:R-:W-:Y:S05]  /*1910*/  BRA `(.L_x_388) ;  /* 0x0000001000007947 */ /* 0x000fea0003800000 */
.L_x_387:
[----:B------:R-:W-:-:S03]  /*1920*/  UMOV UR11, UR51 ;  /* 0x00000033000b7c82 */ /* 0x000fc60008000000 */
.L_x_388:
[----:B------:R-:W1:Y:S01]  /*1930*/  S2R R8, SR_TID.X ;  /* 0x0000000000087919 */ /* 0x000e620000002100 */
[----:B------:R-:W-:Y:S01]  /*1940*/  SHF.R.S32.HI R233, RZ, 0x1f, R232 ;  /* 0x0000001fffe97819 */ /* 0x000fe200000114e8 */
[----:B------:R-:W-:Y:S01]  /*1950*/  IMAD.U32 R6, RZ, RZ, UR20 ;  /* 0x00000014ff067e24 */ /* 0x000fe2000f8e00ff */
[----:B------:R-:W-:Y:S01]  /*1960*/  IADD3 R4, P0, R232, UR18, RZ ;  /* 0x00000012e8047c10 */ /* 0x000fe2000ff1e0ff */
[----:B------:R-:W-:Y:S01]  /*1970*/  UIADD3 UR8, UP5, UP4, UR8, UR46, UR48 ;  /* 0x0000002e08087290 */ /* 0x000fe2000fcbe030 */
[----:B------:R-:W-:Y:S01]  /*1980*/  IADD3 R14, P1, R244, UR20, RZ ;  /* 0x00000014f40e7c10 */ /* 0x000fe2000ff3e0ff */
[----:B------:R-:W-:Y:S01]  /*1990*/  USHF.R.S32.HI UR16, URZ, 0x1f, UR35 ;  /* 0x0000001f3f107899 */ /* 0x000fe20008011423 */
[----:B------:R-:W-:Y:S01]  /*19a0*/  IADD3.X R5, R233, UR21, RZ, P0, !PT ;  /* 0x00000015e9057c10 */ /* 0x000fe200087fe4ff */
[----:B------:R-:W-:Y:S01]  /*19b0*/  UIADD3 UR15, UP1, UP0, UR15, UR8, UR28 ;  /* 0x000000080f0f7290 */ /* 0x000fe2000f83e01c */
[----:B------:R-:W-:Y:S01]  /*19c0*/  IADD3.X R11, R23, UR32, RZ, P1, !PT ;  /* 0x00000020170b7c10 */ /* 0x000fe20008ffe4ff */
[----:B------:R-:W-:Y:S01]  /*19d0*/  UIADD3.X UR7, UR10, UR49, UR54, UP5, UP4 ;  /* 0x000000310a077290 */ /* 0x000fe2000afe8436 */
[----:B------:R-:W-:Y:S01]  /*19e0*/  IMAD.U32 R16, RZ, RZ, UR5 ;  /* 0x00000005ff107e24 */ /* 0x000fe2000f8e00ff */
[----:B------:R-:W-:Y:S01]  /*19f0*/  ULDC.64 UR8, c[0x0][0x370] ;  /* 0x0000dc0000087ab9 */ /* 0x000fe20000000a00 */
[----:B------:R-:W-:Y:S01]  /*1a00*/  IMAD.WIDE.U32 R4, R6, c[0x0][0x370], R4 ;  /* 0x0000dc0006047a25 */ /* 0x000fe200078e0004 */
[----:B------:R-:W-:Y:S01]  /*1a10*/  UIADD3.X UR12, UR12, UR7, UR13, UP1, UP0 ;  /* 0x000000070c0c7290 */ /* 0x000fe20008fe040d */
[----:B------:R-:W-:Y:S01]  /*1a20*/  BSSY B1, `(.L_x_384) ;  /* 0x0000840000017945 */ /* 0x000fe20003800000 */
[----:B------:R-:W-:Y:S01]  /*1a30*/  UISETP.GE.AND UP0, UPT, UR31, 0x1, UPT ;  /* 0x000000011f00788c */ /* 0x000fe2000bf06270 */
[----:B------:R-:W-:Y:S01]  /*1a40*/  IMAD.U32 R13, RZ, RZ, UR4 ;  /* 0x00000004ff0d7e24 */ /* 0x000fe2000f8e00ff */
[----:B------:R-:W-:-:S02]  /*1a50*/  UIMAD UR7, UR32, UR8, URZ ;  /* 0x00000008200772a4 */ /* 0x000fc4000f8e023f */
[----:B------:R-:W-:Y:S02]  /*1a60*/  UIADD3 UR14, UR20, UR14, URZ ;  /* 0x0000000e140e7290 */ /* 0x000fe4000fffe03f */
[----:B------:R-:W-:Y:S01]  /*1a70*/  UIMAD UR10, UR20, UR9, UR7 ;  /* 0x00000009140a72a4 */ /* 0x000fe2000f8e0207 */
[----:B-1----:R-:W-:Y:S02]  /*1a80*/  SHF.R.S32.HI R6, RZ, 0x1f, R8 ;  /* 0x0000001fff067819 */ /* 0x002fe40000011408 */
[----:B------:R-:W-:Y:S02]  /*1a90*/  ULDC.64 UR8, c[0x0][0x378] ;  /* 0x0000de0000087ab9 */ /* 0x000fe40000000a00 */
[----:B------:R-:W-:Y:S01]  /*1aa0*/  UIMAD UR7, UR16, UR8, URZ ;  /* 0x00000008100772a4 */ /* 0x000fe2000f8e023f */
[----:B------:R-:W-:Y:S01]  /*1ab0*/  LEA.HI R6, R6, R8, RZ, 0x5 ;  /* 0x0000000806067211 */ /* 0x000fe200078f28ff */
[----:B------:R-:W-:Y:S01]  /*1ac0*/  UIADD3 UR8, UR20, UR11, URZ ;  /* 0x0000000b14087290 */ /* 0x000fe2000fffe03f */
[----:B------:R-:W-:Y:S01]  /*1ad0*/  IADD3 R5, R5, UR10, RZ ;  /* 0x0000000a05057c10 */ /* 0x000fe2000fffe0ff */
[----:B------:R-:W-:Y:S01]  /*1ae0*/  ULDC.64 UR4, c[0x0][0x3c8] ;  /* 0x0000f20000047ab9 */ /* 0x000fe20000000a00 */
[----:B------:R-:W-:Y:S01]  /*1af0*/  LOP3.LUT R7, R6, 0xffffffe0, RZ, 0xc0, !PT ;  /* 0xffffffe006077812 */ /* 0x000fe200078ec0ff */
[----:B------:R-:W-:Y:S01]  /*1b00*/  UIMAD UR16, UR35, UR9, UR7 ;  /* 0x00000009231072a4 */ /* 0x000fe2000f8e0207 */
[----:B------:R-:W-:Y:S01]  /*1b10*/  SHF.R.S32.HI R6, RZ, 0x5, R6 ;  /* 0x00000005ff067819 */ /* 0x000fe20000011406 */
[----:B------:R-:W-:-:S02]  /*1b20*/  UMOV UR13, 0x4 ;  /* 0x00000004000d7882 */ /* 0x000fc40000000000 */
[----:B------:R-:W-:Y:S01]  /*1b30*/  IMAD.IADD R7, R8, 0x1, -R7 ;  /* 0x0000000108077824 */ /* 0x000fe200078e0a07 */
[----:B------:R-:W-:Y:S01]  /*1b40*/  ULDC.64 UR10, c[0x0][0x200] ;  /* 0x00008000000a7ab9 */ /* 0x000fe20000000a00 */
[----:B------:R-:W-:Y:S01]  /*1b50*/  IMAD.WIDE.U32 R8, R14, c[0x0][0x190], R232 ;  /* 0x000064000e087a25 */ /* 0x000fe200078e00e8 */
[----:B------:R-:W-:Y:S01]  /*1b60*/  UIMAD.WIDE UR8, UR8, UR13, UR4 ;  /* 0x0000000d080872a5 */ /* 0x000fe2000f8e0204 */
[----:B------:R1:W2:Y:S01]  /*1b70*/  R2UR UR5, R16 ;  /* 0x00000000100573c2 */ /* 0x0002a200000e0000 */
[----:B------:R-:W-:Y:S01]  /*1b80*/  ULEA.HI.SX32 UR7, UR34, 0xffffffff, 0x1a ;  /* 0xffffffff22077891 */ /* 0x000fe2000f8fd23f */
[----:B------:R-:W-:Y:S01]  /*1b90*/  IMAD R6, R6, UR47, R7 ;  /* 0x0000002f06067c24 */ /* 0x000fe2000f8e0207 */
[----:B------:R-:W-:Y:S01]  /*1ba0*/  IADD3 R8, P1, R8, UR30, RZ ;  /* 0x0000001e08087c10 */ /* 0x000fe2000ff3e0ff */
[----:B------:R-:W-:-:S03]  /*1bb0*/  IMAD.U32 R7, RZ, RZ, UR35 ;  /* 0x00000023ff077e24 */ /* 0x000fc6000f8e00ff */
[C---:B------:R-:W-:Y:S01]  /*1bc0*/  IADD3 R10, P0, R6.reuse, UR15, RZ ;  /* 0x0000000f060a7c10 */ /* 0x040fe2000ff1e0ff */
[----:B------:R-:W-:Y:S01]  /*1bd0*/  IMAD.WIDE.U32 R4, R7, c[0x0][0x378], R4 ;  /* 0x0000de0007047a25 */ /* 0x000fe200078e0004 */
[----:B------:R1:W3:Y:S01]  /*1be0*/  R2UR UR4, R13 ;  /* 0x000000000d0473c2 */ /* 0x0002e200000e0000 */
[----:B------:R-:W-:Y:S01]  /*1bf0*/  UIMAD.WIDE UR14, UR14, UR13, UR10 ;  /* 0x0000000d0e0e72a5 */ /* 0x000fe2000f8e020a */
[----:B------:R-:W-:Y:S01]  /*1c00*/  LEA.HI.X.SX32 R12, R6, UR12, 0x1, P0 ;  /* 0x0000000c060c7c11 */ /* 0x000fe200080f0eff */
[----:B------:R-:W-:Y:S01]  /*1c10*/  IMAD R6, R11, c[0x0][0x190], RZ ;  /* 0x000064000b067a24 */ /* 0x000fe200078e02ff */
[----:B------:R-:W-:Y:S02]  /*1c20*/  LEA R224, P0, R10, c[0x0][0x350], 0x2 ;  /* 0x0000d4000ae07a11 */ /* 0x000fe400078010ff */
[----:B------:R-:W-:Y:S01]  /*1c30*/  IADD3 R7, R5, UR16, RZ ;  /* 0x0000001005077c10 */ /* 0x000fe2000fffe0ff */
[----:B------:R-:W-:Y:S01]  /*1c40*/  IMAD R17, R14, c[0x0][0x194], R6 ;  /* 0x000065000e117a24 */ /* 0x000fe200078e0206 */
[----:B------:R-:W-:Y:S01]  /*1c50*/  LEA.HI.X R225, R10, c[0x0][0x354], R12, 0x2, P0 ;  /* 0x0000d5000ae17a11 */ /* 0x000fe200000f140c */
[----:B------:R-:W-:Y:S01]  /*1c60*/  IMAD.MOV.U32 R6, RZ, RZ, R4 ;  /* 0x000000ffff067224 */ /* 0x000fe200078e0004 */
[----:B------:R-:W-:-:S02]  /*1c70*/  PLOP3.LUT P0, PT, PT, PT, UP0, 0x80, 0x0 ;  /* 0x000000000000781c */ /* 0x000fc40003f0f008 */
[----:B------:R-:W-:-:S11]  /*1c80*/  IADD3.X R9, R9, UR29, R17, P1, !PT ;  /* 0x0000001d09097c10 */ /* 0x000fd60008ffe411 */
[----:B-123--:R-:W-:Y:S05]  /*1c90*/  @!P0 BRA `(.L_x_389) ;  /* 0x0000784000008947 */ /* 0x00efea0003800000 */
[----:B------:R-:W-:Y:S01]  /*1ca0*/  PLOP3.LUT P0, PT, PT, PT, UP3, 0x80, 0x0 ;  /* 0x000000000000781c */ /* 0x000fe20003f0f038 */
[----:B------:R-:W-:Y:S01]  /*1cb0*/  USHF.R.S32.HI UR12, URZ, 0x1f, UR35 ;  /* 0x0000001f3f0c7899 */ /* 0x000fe20008011423 */
[----:B------:R-:W-:Y:S01]  /*1cc0*/  IMAD.U32 R12, RZ, RZ, UR35 ;  /* 0x00000023ff0c7e24 */ /* 0x000fe2000f8e00ff */
[----:B------:R-:W-:Y:S01]  /*1cd0*/  UMOV UR11, UR8 ;  /* 0x00000008000b7c82 */ /* 0x000fe20008000000 */
[----:B------:R-:W-:Y:S01]  /*1ce0*/  IMAD R4, R23, c[0x0][0x370], RZ ;  /* 0x0000dc0017047a24 */ /* 0x000fe200078e02ff */
[----:B------:R-:W-:Y:S01]  /*1cf0*/  UMOV UR10, UR9 ;  /* 0x00000009000a7c82 */ /* 0x000fe20008000000 */
[----:B------:R-:W-:Y:S01]  /*1d00*/  IMAD.WIDE.U32 R6, R244, c[0x0][0x370], R6 ;  /* 0x0000dc00f4067a25 */ /* 0x000fe200078e0006 */
[----:B------:R-:W-:Y:S01]  /*1d10*/  ULDC.64 UR8, c[0x0][0x1a8] ;  /* 0x00006a0000087ab9 */ /* 0x000fe20000000a00 */
[----:B------:R-:W-:Y:S01]  /*1d20*/  BSSY B0, `(.L_x_390) ;  /* 0x000003d000007945 */ /* 0x000fe20003800000 */
[----:B------:R-:W-:Y:S01]  /*1d30*/  UIMAD UR13, UR12, UR8, URZ ;  /* 0x000000080c0d72a4 */ /* 0x000fe2000f8e023f */
[----:B------:R-:W-:Y:S01]  /*1d40*/  IMAD.WIDE.U32 R12, R12, c[0x0][0x1a8], R8 ;  /* 0x00006a000c0c7a25 */ /* 0x000fe200078e0008 */
[----:B------:R-:W-:-:S02]  /*1d50*/  UIMAD UR12, UR7, -0x40, UR31 ;  /* 0xffffffc0070c78a4 */ /* 0x000fc4000f8e021f */
[----:B------:R-:W-:Y:S01]  /*1d60*/  @P0 BAR.SYNC.DEFER_BLOCKING 0x0 ;  /* 0x0000000000000b1d */ /* 0x000fe20000010000 */
[----:B------:R-:W-:Y:S01]  /*1d70*/  UIMAD UR13, UR35, UR9, UR13 ;  /* 0x00000009230d72a4 */ /* 0x000fe2000f8e020d */
[----:B------:R-:W-:Y:S01]  /*1d80*/  IMAD R4, R244, c[0x0][0x374], R4 ;  /* 0x0000dd00f4047a24 */ /* 0x000fe200078e0204 */
[----:B------:R-:W-:Y:S02]  /*1d90*/  LEA R228, P0, R6, c[0x0][0x330], 0x1 ;  /* 0x0000cc0006e47a11 */ /* 0x000fe400078008ff */
[----:B------:R-:W-:Y:S01]  /*1da0*/  ISETP.GE.AND P6, PT, R244, UR12, PT ;  /* 0x0000000cf4007c0c */ /* 0x000fe2000bfc6270 */
[----:B------:R-:W-:Y:S01]  /*1db0*/  IMAD.IADD R16, R7, 0x1, R4 ;  /* 0x0000000107107824 */ /* 0x000fe200078e0204 */
[----:B------:R-:W-:Y:S01]  /*1dc0*/  LEA R227, P1, R12, c[0x0][0x160], 0x1 ;  /* 0x000058000ce37a11 */ /* 0x000fe200078208ff */
[----:B------:R-:W-:Y:S01]  /*1dd0*/  UMOV UR9, UR14 ;  /* 0x0000000e00097c82 */ /* 0x000fe20008000000 */
[----:B------:R-:W-:Y:S01]  /*1de0*/  IADD3 R18, R13, UR13, RZ ;  /* 0x0000000d0d127c10 */ /* 0x000fe2000fffe0ff */
[----:B------:R-:W-:Y:S01]  /*1df0*/  UMOV UR8, UR15 ;  /* 0x0000000f00087c82 */ /* 0x000fe20008000000 */
[----:B------:R-:W-:-:S02]  /*1e00*/  LEA.HI.X R230, R6, c[0x0][0x334], R16, 0x1, P0 ;  /* 0x0000cd0006e67a11 */ /* 0x000fc400000f0c10 */
[----:B------:R-:W-:-:S05]  /*1e10*/  LEA.HI.X R229, R12, c[0x0][0x164], R18, 0x1, P1 ;  /* 0x000059000ce57a11 */ /* 0x000fca00008f0c12 */
[----:B------:R1:W-:Y:S04]  /*1e20*/  @P6 STS.128 [R226+0x8000], RZ ;  /* 0x008000ffe2006388 */ /* 0x0003e80000000c00 */
[----:B------:R1:W-:Y:S04]  /*1e30*/  @P6 STS.128 [R226+0xa000], RZ ;  /* 0x00a000ffe2006388 */ /* 0x0003e80000000c00 */
[----:B------:R1:W-:Y:S04]  /*1e40*/  @P6 STS.128 [R226+0xc000], RZ ;  /* 0x00c000ffe2006388 */ /* 0x0003e80000000c00 */
[----:B------:R1:W-:Y:S01]  /*1e50*/  @P6 STS.128 [R226+0xe000], RZ ;  /* 0x00e000ffe2006388 */ /* 0x0003e20000000c00 */
[----:B------:R-:W-:Y:S05]  /*1e60*/  @P6 BRA `(.L_x_391) ;  /* 0x0000028000006947 */ /* 0x000fea0003800000 */
[----:B------:R-:W-:Y:S01]  /*1e70*/  MOV R5, UR21 ;  /* 0x0000001500057c02 */ /* 0x000fe20008000f00 */
[----:B------:R-:W-:Y:S01]  /*1e80*/  IMAD R8, R11, c[0x0][0x370], RZ ;  /* 0x0000dc000b087a24 */ /* 0x000fe200078e02ff */
[----:B------:R-:W-:Y:S01]  /*1e90*/  ISETP.GE.AND P4, PT, R232, c[0x0][0x220], PT ;  /* 0x00008800e8007a0c */ /* 0x000fe20003f86270 */
[----:B------:R-:W-:Y:S01]  /*1ea0*/  IMAD.U32 R4, RZ, RZ, UR18 ;  /* 0x00000012ff047e24 */ /* 0x000fe2000f8e00ff */
[----:B------:R-:W-:Y:S01]  /*1eb0*/  ISETP.GE.AND P3, PT, R240, c[0x0][0x220], PT ;  /* 0x00008800f0007a0c */ /* 0x000fe20003f66270 */
[C---:B------:R-:W-:Y:S01]  /*1ec0*/  IMAD R8, R14.reuse, c[0x0][0x374], R8 ;  /* 0x0000dd000e087a24 */ /* 0x040fe200078e0208 */
[----:B------:R-:W-:Y:S01]  /*1ed0*/  ISETP.GE.AND P2, PT, R239, c[0x0][0x220], PT ;  /* 0x00008800ef007a0c */ /* 0x000fe20003f46270 */
[----:B------:R-:W-:Y:S01]  /*1ee0*/  IMAD.WIDE.U32 R4, R14, c[0x0][0x370], R4 ;  /* 0x0000dc000e047a25 */ /* 0x000fe200078e0004 */
[----:B------:R-:W-:-:S03]  /*1ef0*/  ISETP.GE.AND P1, PT, R241, c[0x0][0x220], PT ;  /* 0x00008800f1007a0c */ /* 0x000fc60003f26270 */
[----:B------:R-:W-:Y:S01]  /*1f00*/  IMAD.IADD R5, R5, 0x1, R8 ;  /* 0x0000000105057824 */ /* 0x000fe200078e0208 */
[----:B------:R-:W-:Y:S01]  /*1f10*/  MOV R8, UR35 ;  /* 0x0000002300087c02 */ /* 0x000fe20008000f00 */
[----:B------:R-:W-:Y:S02]  /*1f20*/  IMAD.MOV.U32 R10, RZ, RZ, 0x2 ;  /* 0x00000002ff0a7424 */ /* 0x000fe400078e00ff */
[----:B------:R2:W-:Y:S02]  /*1f30*/  @P4 STS.128 [R226+0x8000], RZ ;  /* 0x008000ffe2004388 */ /* 0x0005e40000000c00 */
[----:B------:R-:W-:-:S04]  /*1f40*/  IMAD.WIDE.U32 R8, R8, c[0x0][0x378], R4 ;  /* 0x0000de0008087a25 */ /* 0x000fc800078e0004 */
[----:B------:R-:W-:Y:S01]  /*1f50*/  IMAD.WIDE R4, R232, R10, c[0x0][0x330] ;  /* 0x0000cc00e8047625 */ /* 0x000fe200078e020a */
[----:B------:R-:W-:-:S04]  /*1f60*/  IADD3 R9, R9, UR16, RZ ;  /* 0x0000001009097c10 */ /* 0x000fc8000fffe0ff */
[----:B------:R-:W-:-:S04]  /*1f70*/  LEA R4, P0, R8, R4, 0x1 ;  /* 0x0000000408047211 */ /* 0x000fc800078008ff */
[----:B------:R-:W-:Y:S01]  /*1f80*/  LEA.HI.X R5, R8, R5, R9, 0x1, P0 ;  /* 0x0000000508057211 */ /* 0x000fe200000f0c09 */
[----:B------:R-:W-:Y:S01]  /*1f90*/  @!P4 IMAD.MOV.U32 R9, RZ, RZ, R230 ;  /* 0x000000ffff09c224 */ /* 0x000fe200078e00e6 */
        /* <DEDUP_REMOVED lines=21> */
.L_x_391:
[----:B------:R-:W-:Y:S05]  /*20f0*/  BSYNC B0 ;  /* 0x0000000000007941 */ /* 0x000fea0003800000 */
.L_x_390:
[----:B------:R-:W-:Y:S01]  /*2100*/  IADD3 R22, R244, 0x20, RZ ;  /* 0x00000020f4167810 */ /* 0x000fe20007ffe0ff */
        /* <DEDUP_REMOVED lines=8> */
[----:B------:R-:W-:Y:S01]  /*2190*/  ISETP.GE.AND P4, PT, R232, c[0x0][0x220], PT ;  /* 0x00008800e8007a0c */ /* 0x000fe20003f86270 */
[----:B--23--:R-:W-:Y:S01]  /*21a0*/  IMAD.WIDE.U32 R4, R24, c[0x0][0x370], RZ ;  /* 0x0000dc0018047a25 */ /* 0x00cfe200078e00ff */
[----:B------:R-:W-:-:S02]  /*21b0*/  ISETP.GE.AND P3, PT, R240, c[0x0][0x220], PT ;  /* 0x00008800f0007a0c */ /* 0x000fc40003f66270 */
[----:B------:R-:W-:Y:S01]  /*21c0*/  ISETP.GE.AND P2, PT, R239, c[0x0][0x220], PT ;  /* 0x00008800ef007a0c */ /* 0x000fe20003f46270 */
[----:B------:R-:W-:Y:S01]  /*21d0*/  IMAD R8, R24, c[0x0][0x374], RZ ;  /* 0x0000dd0018087a24 */ /* 0x000fe200078e02ff */
[----:B------:R-:W-:-:S04]  /*21e0*/  IADD3 R4, P1, R6, R4, RZ ;  /* 0x0000000406047210 */ /* 0x000fc80007f3e0ff */
[----:B------:R-:W-:-:S03]  /*21f0*/  IADD3.X R5, R16, R5, R8, P1, !PT ;  /* 0x0000000510057210 */ /* 0x000fc60000ffe408 */
[----:B------:R-:W-:Y:S01]  /*2200*/  @!P4 IMAD.MOV.U32 R7, RZ, RZ, c[0x0][0x370] ;  /* 0x0000dc00ff07c624 */ /* 0x000fe200078e00ff */
[----:B------:R2:W-:Y:S01]  /*2210*/  @P4 STS.128 [R226+0x9000], RZ ;  /* 0x009000ffe2004388 */ /* 0x0005e20000000c00 */
[----:B------:R-:W-:-:S03]  /*2220*/  @!P4 IMAD.MOV.U32 R6, RZ, RZ, c[0x0][0x374] ;  /* 0x0000dd00ff06c624 */ /* 0x000fc600078e00ff */
[----:B------:R-:W-:-:S04]  /*2230*/  @!P4 LEA R10, P0, R7, R228, 0x6 ;  /* 0x000000e4070ac211 */ /* 0x000fc800078030ff */
[----:B------:R-:W-:Y:S02]  /*2240*/  @!P4 LEA.HI.X R11, R7, R230, R6, 0x6, P0 ;  /* 0x000000e6070bc211 */ /* 0x000fe400000f3406 */
[C---:B------:R-:W-:Y:S02]  /*2250*/  @!P3 LEA R8, P0, R4.reuse, c[0x0][0x330], 0x1 ;  /* 0x0000cc000408ba11 */ /* 0x040fe400078008ff */
[C---:B------:R-:W-:Y:S01]  /*2260*/  @!P2 LEA R6, P1, R4.reuse, c[0x0][0x330], 0x1 ;  /* 0x0000cc000406aa11 */ /* 0x040fe200078208ff */
[----:B------:R-:W-:Y:S01]  /*2270*/  @!PT LDS RZ, [RZ] ;  /* 0x00000000fffff984 */ /* 0x000fe20000000800 */
[----:B------:R-:W-:Y:S01]  /*2280*/  @!PT LDS RZ, [RZ] ;  /* 0x00000000fffff984 */ /* 0x000fe20000000800 */
[----:B------:R-:W-:Y:S01]  /*2290*/  @!PT LDS RZ, [RZ] ;  /* 0x00000000fffff984 */ /* 0x000fe20000000800 */
[----:B------:R2:W-:Y:S01]  /*22a0*/  @!P4 LDGSTS.E.BYPASS.LTC128B.128 [R226+0x9000], [R10.64] ;  /* 0x090000000ae2cfae */ /* 0x0005e2000b901d44 */
[C-C-:B------:R-:W-:Y:S02]  /*22b0*/  @!P3 LEA.HI.X R9, R4.reuse, c[0x0][0x334], R5.reuse, 0x1, P0 ;  /* 0x0000cd000409ba11 */ /* 0x140fe400000f0c05 */
[----:B------:R-:W-:Y:S01]  /*22c0*/  ISETP.GE.AND P0, PT, R241, c[0x0][0x220], PT ;  /* 0x00008800f1007a0c */ /* 0x000fe20003f06270 */
[----:B------:R2:W-:Y:S01]  /*22d0*/  @P3 STS.128 [R226+0xb000], RZ ;  /* 0x00b000ffe2003388 */ /* 0x0005e20000000c00 */
[----:B------:R-:W-:-:S03]  /*22e0*/  @!P2 LEA.HI.X R7, R4, c[0x0][0x334], R5, 0x1, P1 ;  /* 0x0000cd000407aa11 */ /* 0x000fc600008f0c05 */
        /* <DEDUP_REMOVED lines=11> */
[----:B--2---:R-:W-:-:S04]  /*23a0*/  LEA R6, P0, R4, c[0x0][0x330], 0x1 ;  /* 0x0000cc0004067a11 */ /* 0x004fc800078008ff */
[----:B------:R-:W-:-:S05]  /*23b0*/  LEA.HI.X R7, R4, c[0x0][0x334], R5, 0x1, P0 ;  /* 0x0000cd0004077a11 */ /* 0x000fca00000f0c05 */
[----:B------:R-:W-:Y:S01]  /*23c0*/  @!PT LDS RZ, [RZ] ;  /* 0x00000000fffff984 */ /* 0x000fe20000000800 */
[----:B------:R-:W-:Y:S01]  /*23d0*/  @!PT LDS RZ, [RZ] ;  /* 0x00000000fffff984 */ /* 0x000fe20000000800 */
[----:B------:R-:W-:Y:S01]  /*23e0*/  @!PT LDS RZ, [RZ] ;  /* 0x00000000fffff984 */ /* 0x000fe20000000800 */
[----:B------:R2:W-:Y:S04]  /*23f0*/  LDGSTS.E.BYPASS.LTC128B.128 [R226+0xf000], [R6.64+0x180] ;  /* 0x0f00018006e27fae */ /* 0x0005e8000b901d44 */
.L_x_393:
[----:B------:R-:W-:Y:S05]  /*2400*/  BSYNC B0 ;  /* 0x0000000000007941 */ /* 0x000fea0003800000 */
.L_x_392:
[----:B------:R1:W-:Y:S01]  /*2410*/  @P6 STS.128 [R226], RZ ;  /* 0x000000ffe2006388 */ /* 0x0003e20000000c00 */
[----:B------:R-:W-:Y:S03]  /*2420*/  BSSY B0, `(.L_x_394) ;  /* 0x000002b000007945 */ /* 0x000fe60003800000 */
[----:B------:R1:W-:Y:S04]  /*2430*/  @P6 STS.128 [R226+0x2000], RZ ;  /* 0x002000ffe2006388 */ /* 0x0003e80000000c00 */
[----:B------:R1:W-:Y:S04]  /*2440*/  @P6 STS.128 [R226+0x4000], RZ ;  /* 0x004000ffe2006388 */ /* 0x0003e80000000c00 */
[----:B------:R1:W-:Y:S01]  /*2450*/  @P6 STS.128 [R226+0x6000], RZ ;  /* 0x006000ffe2006388 */ /* 0x0003e20000000c00 */
[----:B------:R-:W-:Y:S05]  /*2460*/  @P6 BRA `(.L_x_395) ;  /* 0x0000026000006947 */ /* 0x000fea0003800000 */
[----:B--23--:R-:W-:Y:S01]  /*2470*/  IMAD.U32 R4, RZ, RZ, UR30 ;  /* 0x0000001eff047e24 */ /* 0x00cfe2000f8e00ff */
[----:B------:R-:W-:Y:S01]  /*2480*/  MOV R8, 0x2 ;  /* 0x0000000200087802 */ /* 0x000fe20000000f00 */
[----:B------:R-:W-:Y:S01]  /*2490*/  IMAD.U32 R5, RZ, RZ, UR29 ;  /* 0x0000001dff057e24 */ /* 0x000fe2000f8e00ff */
[----:B------:R-:W-:Y:S01]  /*24a0*/  ISETP.GE.AND P3, PT, R232, c[0x0][0x220], PT ;  /* 0x00008800e8007a0c */ /* 0x000fe20003f66270 */
[----:B------:R-:W-:Y:S01]  /*24b0*/  IMAD.U32 R6, RZ, RZ, UR35 ;  /* 0x00000023ff067e24 */ /* 0x000fe2000f8e00ff */
[----:B------:R-:W-:Y:S01]  /*24c0*/  ISETP.GE.AND P2, PT, R240, c[0x0][0x220], PT ;  /* 0x00008800f0007a0c */ /* 0x000fe20003f46270 */
[----:B------:R-:W-:Y:S01]  /*24d0*/  IMAD.WIDE.U32 R4, R14, c[0x0][0x190], R4 ;  /* 0x000064000e047a25 */ /* 0x000fe200078e0004 */
[----:B------:R-:W-:-:S02]  /*24e0*/  ISETP.GE.AND P1, PT, R239, c[0x0][0x220], PT ;  /* 0x00008800ef007a0c */ /* 0x000fc40003f26270 */
[----:B------:R-:W-:Y:S02]  /*24f0*/  ISETP.GE.AND P0, PT, R241, c[0x0][0x220], PT ;  /* 0x00008800f1007a0c */ /* 0x000fe40003f06270 */
[----:B------:R-:W-:-:S05]  /*2500*/  IADD3 R5, R17, R5, RZ ;  /* 0x0000000511057210 */ /* 0x000fca0007ffe0ff */
[----:B------:R-:W-:Y:S01]  /*2510*/  IMAD.WIDE.U32 R6, R6, c[0x0][0x1a8], R4 ;  /* 0x00006a0006067a25 */ /* 0x000fe200078e0004 */
[----:B------:R2:W-:Y:S03]  /*2520*/  @P3 STS.128 [R226], RZ ;  /* 0x000000ffe2003388 */ /* 0x0005e60000000c00 */
        /* <DEDUP_REMOVED lines=26> */
.L_x_395:
[----:B------:R-:W-:Y:S05]  /*26d0*/  BSYNC B0 ;  /* 0x0000000000007941 */ /* 0x000fea0003800000 */
.L_x_394:
[----:B------:R1:W-:Y:S01]  /*26e0*/  @P5 STS.128 [R226+0x1000], RZ ;  /* 0x001000ffe2005388 */ /* 0x0003e20000000c00 */
[----:B------:R-:W-:Y:S03]  /*26f0*/  BSSY B0, `(.L_x_396) ;  /* 0x000002c000007945 */ /* 0x000fe60003800000 */
        /* <DEDUP_REMOVED lines=13> */
[----:B------:R-:W-:Y:S01]  /*27d0*/  @!P4 IMAD.MOV.U32 R7, RZ, RZ, c[0x0][0x194] ;  /* 0x00006500ff07c624 */ /* 0x000fe200078e00ff */
[----:B------:R-:W-:Y:S02]  /*27e0*/  @!P3 LEA R8, P5, R4, c[0x0][0x160], 0x1 ;  /* 0x000058000408ba11 */ /* 0x000fe400078a08ff */
[----:B------:R-:W-:Y:S02]  /*27f0*/  @!P4 LEA R10, P0, R6, R227, 0x6 ;  /* 0x000000e3060ac211 */ /* 0x000fe400078030ff */
[----:B------:R-:W-:Y:S02]  /*2800*/  @!P3 LEA.HI.X R9, R4, c[0x0][0x164], R5, 0x1, P5 ;  /* 0x000059000409ba11 */ /* 0x000fe400028f0c05 */
[----:B------:R-:W-:Y:S02]  /*2810*/  @!P4 LEA.HI.X R11, R6, R229, R7, 0x6, P0 ;  /* 0x000000e5060bc211 */ /* 0x000fe400000f3407 */
[----:B------:R-:W-:-:S02]  /*2820*/  ISETP.GE.AND P0, PT, R241, c[0x0][0x220], PT ;  /* 0x00008800f1007a0c */ /* 0x000fc40003f06270 */
[C---:B------:R-:W-:Y:S01]  /*2830*/  @!P2 LEA R6, P1, R4.reuse, c[0x0][0x160], 0x1 ;  /* 0x000058000406aa11 */ /* 0x040fe200078208ff */
[----:B------:R-:W-:Y:S01]  /*2840*/  @!PT LDS RZ, [RZ] ;  /* 0x00000000fffff984 */ /* 0x000fe20000000800 */
[----:B------:R-:W-:Y:S01]  /*2850*/  @!PT LDS RZ, [RZ] ;  /* 0x00000000fffff984 */ /* 0x000fe20000000800 */
[----:B------:R-:W-:Y:S01]  /*2860*/  @!PT LDS RZ, [RZ] ;  /* 0x00000000fffff984 */ /* 0x000fe20000000800 */
[----:B------:R2:W-:Y:S03]  /*2870*/  @!P4 LDGSTS.E.BYPASS.LTC128B.128 [R226+0x1000], [R10.64] ;  /* 0x010000000ae2cfae */ /* 0x0005e6000b901d44 */
[----:B------:R-:W-:Y:S01]  /*2880*/  @!P2 LEA.HI.X R7, R4, c[0x0][0x164], R5, 0x1, P1 ;  /* 0x000059000407aa11 */ /* 0x000fe200008f0c05 */
        /* <DEDUP_REMOVED lines=18> */
.L_x_397:
[----:B------:R-:W-:Y:S05]  /*29b0*/  BSYNC B0 ;  /* 0x0000000000007941 */ /* 0x000fea0003800000 */
.L_x_396:
[----:B------:R-:W-:Y:S01]  /*29c0*/  UIADD3 UR13, -UR24, UR6, URZ ;  /* 0x00000006180d7290 */ /* 0x000fe2000fffe13f */
[C---:B--23--:R-:W-:Y:S01]  /*29d0*/  IADD3 R4, R249.reuse, 0x8, RZ ;  /* 0x00000008f9047810 */ /* 0x04cfe20007ffe0ff */
[C---:B------:R-:W-:Y:S01]  /*29e0*/  IMAD.SHL.U32 R5, R249.reuse, 0x4, RZ ;  /* 0x00000004f9057824 */ /* 0x040fe200078e00ff */
[----:B------:R-:W-:Y:S01]  /*29f0*/  SHF.R.S32.HI R242, RZ, 0x1f, R249 ;  /* 0x0000001ffff27819 */ /* 0x000fe200000114f9 */
[----:B------:R-:W-:Y:S01]  /*2a00*/  ULDC.64 UR14, c[0x0][0x198] ;  /* 0x00006600000e7ab9 */ /* 0x000fe20000000a00 */
[----:B------:R-:W-:Y:S01]  /*2a10*/  ISETP.GE.AND P2, PT, R249, UR12, PT ;  /* 0x0000000cf9007c0c */ /* 0x000fe2000bf46270 */
[----:B------:R-:W-:Y:S01]  /*2a20*/  IMAD.MOV.U32 R237, RZ, RZ, 0x7f800000 ;  /* 0x7f800000ffed7424 */ /* 0x000fe200078e00ff */
[----:B------:R-:W-:Y:S01]  /*2a30*/  ISETP.GE.AND P5, PT, R244, UR13, PT ;  /* 0x0000000df4007c0c */ /* 0x000fe2000bfa6270 */
[----:B------:R-:W-:Y:S01]  /*2a40*/  IMAD.MOV.U32 R238, RZ, RZ, 0x7f800000 ;  /* 0x7f800000ffee7424 */ /* 0x000fe200078e00ff */
[----:B------:R-:W-:Y:S01]  /*2a50*/  ISETP.GE.AND P1, PT, R4, UR12, PT ;  /* 0x0000000c04007c0c */ /* 0x000fe2000bf26270 */
[----:B------:R-:W-:Y:S01]  /*2a60*/  USHF.R.S32.HI UR12, URZ, 0x1f, UR24 ;  /* 0x0000001f3f0c7899 */ /* 0x000fe20008011418 */
[----:B------:R-:W-:-:S02]  /*2a70*/  IADD3 R4, P0, R5, UR9, RZ ;  /* 0x0000000905047c10 */ /* 0x000fc4000ff1e0ff */
[----:B------:R-:W-:Y:S01]  /*2a80*/  SHF.L.U64.HI R5, R249, 0x2, R242 ;  /* 0x00000002f9057819 */ /* 0x000fe200000102f2 */
[----:B------:R-:W-:Y:S01]  /*2a90*/  UIMAD UR14, UR12, UR14, URZ ;  /* 0x0000000e0c0e72a4 */ /* 0x000fe2000f8e023f */
[----:B------:R-:W-:Y:S02]  /*2aa0*/  IMAD.U32 R17, RZ, RZ, UR24 ;  /* 0x00000018ff117e24 */ /* 0x000fe4000f8e00ff */
[----:B------:R-:W-:Y:S01]  /*2ab0*/  IADD3.X R5, R5, UR8, RZ, P0, !PT ;  /* 0x0000000805057c10 */ /* 0x000fe200087fe4ff */
[----:B------:R-:W-:Y:S02]  /*2ac0*/  UIMAD UR14, UR24, UR15, UR14 ;  /* 0x0000000f180e72a4 */ /* 0x000fe4000f8e020e */
[----:B------:R2:W-:Y:S04]  /*2ad0*/  @P5 STS.128 [R226+0x10000], RZ ;  /* 0x010000ffe2005388 */ /* 0x0005e80000000c00 */
[----:B------:R2:W-:Y:S04]  /*2ae0*/  @P5 STS.128 [R226+0x12000], RZ ;  /* 0x012000ffe2005388 */ /* 0x0005e80000000c00 */
[----:B------:R2:W-:Y:S04]  /*2af0*/  @P5 STS.128 [R226+0x14000], RZ ;  /* 0x014000ffe2005388 */ /* 0x0005e80000000c00 */
[----:B------:R2:W-:Y:S04]  /*2b00*/  @P5 STS.128 [R226+0x16000], RZ ;  /* 0x016000ffe2005388 */ /* 0x0005e80000000c00 */
[----:B------:R3:W5:Y:S04]  /*2b10*/  @!P2 LDG.E R237, [R4.64] ;  /* 0x0000000404eda981 */ /* 0x000768000c1e1900 */
[----:B------:R3:W5:Y:S01]  /*2b20*/  @!P1 LDG.E R238, [R4.64+0x20] ;  /* 0x0000200404ee9981 */ /* 0x000762000c1e1900 */
[----:B------:R-:W-:Y:S01]  /*2b30*/  IMAD.U32 R6, RZ, RZ, UR14 ;  /* 0x0000000eff067e24 */ /* 0x000fe2000f8e00ff */
[----:B------:R-:W-:Y:S01]  /*2b40*/  BSSY B0, `(.L_x_398) ;  /* 0x0000036000007945 */ /* 0x000fe20003800000 */
[----:B---3--:R-:W-:-:S05]  /*2b50*/  IMAD.WIDE.U32 R4, R17, c[0x0][0x198], R232 ;  /* 0x0000660011047a25 */ /* 0x008fca00078e00e8 */
[----:B------:R-:W-:-:S04]  /*2b60*/  IADD3 R4, P0, R4, UR26, RZ ;  /* 0x0000001a04047c10 */ /* 0x000fc8000ff1e0ff */
[----:B------:R-:W-:Y:S01]  /*2b70*/  IADD3.X R5, R5, UR27, R6, P0, !PT ;  /* 0x0000001b05057c10 */ /* 0x000fe200087fe406 */
[----:B------:R-:W-:-:S04]  /*2b80*/  IMAD R6, R21, c[0x0][0x1b0], RZ ;  /* 0x00006c0015067a24 */ /* 0x000fc800078e02ff */
[C---:B------:R-:W-:Y:S02]  /*2b90*/  IMAD R14, R15.reuse, c[0x0][0x1b4], R6 ;  /* 0x00006d000f0e7a24 */ /* 0x040fe400078e0206 */
[----:B------:R-:W-:-:S04]  /*2ba0*/  IMAD.WIDE.U32 R10, R15, c[0x0][0x1b0], R4 ;  /* 0x00006c000f0a7a25 */ /* 0x000fc800078e0004 */
[----:B------:R-:W-:Y:S01]  /*2bb0*/  IMAD.IADD R16, R11, 0x1, R14 ;  /* 0x000000010b107824 */ /* 0x000fe200078e020e */
[----:B------:R-:W-:Y:S05]  /*2bc0*/  @P5 BRA `(.L_x_399) ;  /* 0x000002d000005947 */ /* 0x000fea0003800000 */
[----:B--2---:R-:W-:Y:S01]  /*2bd0*/  ISETP.GE.AND P3, PT, R232, c[0x0][0x220], PT ;  /* 0x00008800e8007a0c */ /* 0x004fe20003f66270 */
[----:B------:R-:W-:Y:S01]  /*2be0*/  IMAD.U32 R4, RZ, RZ, UR26 ;  /* 0x0000001aff047e24 */ /* 0x000fe2000f8e00ff */
[----:B------:R-:W-:Y:S01]  /*2bf0*/  ISETP.GE.AND P2, PT, R240, c[0x0][0x220], PT ;  /* 0x00008800f0007a0c */ /* 0x000fe20003f46270 */
[----:B------:R-:W-:Y:S01]  /*2c00*/  IMAD.U32 R5, RZ, RZ, UR27 ;  /* 0x0000001bff057e24 */ /* 0x000fe2000f8e00ff */
[----:B------:R-:W-:Y:S01]  /*2c10*/  ISETP.GE.AND P1, PT, R239, c[0x0][0x220], PT ;  /* 0x00008800ef007a0c */ /* 0x000fe20003f26270 */
[----:B------:R-:W-:Y:S01]  /*2c20*/  IMAD R6, R20, c[0x0][0x198], RZ ;  /* 0x0000660014067a24 */ /* 0x000fe200078e02ff */
[----:B------:R-:W-:Y:S01]  /*2c30*/  ISETP.GE.AND P0, PT, R241, c[0x0][0x220], PT ;  /* 0x00008800f1007a0c */ /* 0x000fe20003f06270 */
[----:B------:R-:W-:-:S04]  /*2c40*/  IMAD.WIDE.U32 R4, R19, c[0x0][0x198], R4 ;  /* 0x0000660013047a25 */ /* 0x000fc800078e0004 */
[----:B------:R-:W-:Y:S02]  /*2c50*/  IMAD R6, R19, c[0x0][0x19c], R6 ;  /* 0x0000670013067a24 */ /* 0x000fe400078e0206 */
[----:B------:R-:W-:Y:S01]  /*2c60*/  @!P3 IMAD R12, R23, c[0x0][0x198], RZ ;  /* 0x00006600170cba24 */ /* 0x000fe200078e02ff */
[----:B------:R2:W-:Y:S01]  /*2c70*/  @P3 STS.128 [R226+0x10000], RZ ;  /* 0x010000ffe2003388 */ /* 0x0005e20000000c00 */
[----:B------:R-:W-:Y:S01]  /*2c80*/  @!P3 IMAD.MOV.U32 R7, RZ, RZ, R16 ;  /* 0x000000ffff07b224 */ /* 0x000fe200078e0010 */
[----:B------:R-:W-:Y:S01]  /*2c90*/  IADD3 R5, R5, R6, RZ ;  /* 0x0000000605057210 */ /* 0x000fe20007ffe0ff */
[----:B------:R-:W-:Y:S01]  /*2ca0*/  IMAD.MOV.U32 R13, RZ, RZ, 0x2 ;  /* 0x00000002ff0d7424 */ /* 0x000fe200078e00ff */
[----:B------:R-:W-:Y:S01]  /*2cb0*/  @!P3 MOV R6, R10 ;  /* 0x0000000a0006b202 */ /* 0x000fe20000000f00 */
[----:B------:R-:W-:-:S04]  /*2cc0*/  @!P3 IMAD R12, R244, c[0x0][0x19c], R12 ;  /* 0x00006700f40cba24 */ /* 0x000fc800078e020c */
[----:B------:R-:W-:-:S04]  /*2cd0*/  @!P3 IMAD.WIDE.U32 R8, R244, c[0x0][0x198], R6 ;  /* 0x00006600f408ba25 */ /* 0x000fc800078e0006 */
[----:B------:R-:W-:Y:S01]  /*2ce0*/  IMAD.WIDE.U32 R6, R15, c[0x0][0x1b0], R4 ;  /* 0x00006c000f067a25 */ /* 0x000fe200078e0004 */
[----:B------:R-:W-:Y:S02]  /*2cf0*/  @!P3 IADD3 R9, R9, R12, RZ ;  /* 0x0000000c0909b210 */ /* 0x000fe40007ffe0ff */
[----:B------:R-:W-:Y:S01]  /*2d00*/  @!P3 LEA R12, P6, R8, c[0x0][0x168], 0x1 ;  /* 0x00005a00080cba11 */ /* 0x000fe200078c08ff */
[----:B------:R-:W-:Y:S01]  /*2d10*/  IMAD.WIDE R4, R232, R13, c[0x0][0x168] ;  /* 0x00005a00e8047625 */ /* 0x000fe200078e020d */
[----:B------:R-:W-:Y:S02]  /*2d20*/  IADD3 R7, R14, R7, RZ ;  /* 0x000000070e077210 */ /* 0x000fe40007ffe0ff */
[----:B------:R-:W-:Y:S02]  /*2d30*/  @!P3 LEA.HI.X R13, R8, c[0x0][0x16c], R9, 0x1, P6 ;  /* 0x00005b00080dba11 */ /* 0x000fe400030f0c09 */
[----:B------:R-:W-:-:S03]  /*2d40*/  LEA R4, P4, R6, R4, 0x1 ;  /* 0x0000000406047211 */ /* 0x000fc600078808ff */
[----:B------:R-:W-:Y:S01]  /*2d50*/  @!PT LDS RZ, [RZ] ;  /* 0x00000000fffff984 */ /* 0x000fe20000000800 */
[----:B------:R-:W-:Y:S01]  /*2d60*/  @!PT LDS RZ, [RZ] ;  /* 0x00000000fffff984 */ /* 0x000fe20000000800 */
[----:B------:R-:W-:Y:S01]  /*2d70*/  @!PT LDS RZ, [RZ] ;  /* 0x00000000fffff984 */ /* 0x000fe20000000800 */
[----:B------:R2:W-:Y:S01]  /*2d80*/  @!P3 LDGSTS.E.BYPASS.LTC128B.128 [R226+0x10000], [R12.64] ;  /* 0x100000000ce2bfae */ /* 0x0005e2000b901d44 */
[----:B------:R-:W-:-:S03]  /*2d90*/  LEA.HI.X R5, R6, R5, R7, 0x1, P4 ;  /* 0x0000000506057211 */ /* 0x000fc600020f0c07 */
        /* <DEDUP_REMOVED lines=16> */
.L_x_399:
[----:B--2---:R-:W-:Y:S05]  /*2ea0*/  BSYNC B0 ;  /* 0x0000000000007941 */ /* 0x004fea0003800000 */
.L_x_398:
[----:B------:R-:W-:Y:S01]  /*2eb0*/  ISETP.GE.AND P4, PT, R22, UR13, PT ;  /* 0x0000000d16007c0c */ /* 0x000fe2000bf86270 */
[----:B------:R-:W-:-:S12]  /*2ec0*/  BSSY B0, `(.L_x_400) ;  /* 0x0000036000007945 */ /* 0x000fd80003800000 */
[----:B------:R2:W-:Y:S04]  /*2ed0*/  @P4 STS.128 [R226+0x11000], RZ ;  /* 0x011000ffe2004388 */ /* 0x0005e80000000c00 */
[----:B------:R2:W-:Y:S04]  /*2ee0*/  @P4 STS.128 [R226+0x13000], RZ ;  /* 0x013000ffe2004388 */ /* 0x0005e80000000c00 */
[----:B------:R2:W-:Y:S04]  /*2ef0*/  @P4 STS.128 [R226+0x15000], RZ ;  /* 0x015000ffe2004388 */ /* 0x0005e80000000c00 */
[----:B------:R2:W-:Y:S01]  /*2f00*/  @P4 STS.128 [R226+0x17000], RZ ;  /* 0x017000ffe2004388 */ /* 0x0005e20000000c00 */
[----:B------:R-:W-:Y:S05]  /*2f10*/  @P4 BRA `(.L_x_401) ;  /* 0x0000030000004947 */ /* 0x000fea0003800000 */
[----:B------:R-:W-:Y:S01]  /*2f20*/  IADD3 R6, P0, R19, 0x20, RZ ;  /* 0x0000002013067810 */ /* 0x000fe20007f1e0ff */
[----:B---3--:R-:W-:Y:S01]  /*2f30*/  IMAD.U32 R4, RZ, RZ, UR26 ;  /* 0x0000001aff047e24 */ /* 0x008fe2000f8e00ff */
[----:B------:R-:W-:Y:S01]  /*2f40*/  ISETP.GE.AND P3, PT, R232, c[0x0][0x220], PT ;  /* 0x00008800e8007a0c */ /* 0x000fe20003f66270 */
[----:B------:R-:W-:Y:S01]  /*2f50*/  IMAD.U32 R5, RZ, RZ, UR27 ;  /* 0x0000001bff057e24 */ /* 0x000fe2000f8e00ff */
[----:B------:R-:W-:Y:S01]  /*2f60*/  IADD3.X R8, RZ, R20, RZ, P0, !PT ;  /* 0x00000014ff087210 */ /* 0x000fe200007fe4ff */
[----:B------:R-:W-:Y:S01]  /*2f70*/  IMAD.MOV.U32 R12, RZ, RZ, 0x2 ;  /* 0x00000002ff0c7424 */ /* 0x000fe200078e00ff */
[----:B------:R-:W-:Y:S01]  /*2f80*/  IADD3 R7, P0, R244, 0x20, RZ ;  /* 0x00000020f4077810 */ /* 0x000fe20007f1e0ff */
[----:B------:R-:W-:Y:S01]  /*2f90*/  IMAD.WIDE.U32 R4, R6, c[0x0][0x198], R4 ;  /* 0x0000660006047a25 */ /* 0x000fe200078e0004 */
[----:B------:R-:W-:-:S02]  /*2fa0*/  MOV R11, R16 ;  /* 0x00000010000b7202 */ /* 0x000fc40000000f00 */
[----:B------:R-:W-:Y:S01]  /*2fb0*/  ISETP.GE.AND P2, PT, R240, c[0x0][0x220], PT ;  /* 0x00008800f0007a0c */ /* 0x000fe20003f46270 */
[----:B------:R-:W-:Y:S01]  /*2fc0*/  IMAD R9, R8, c[0x0][0x198], RZ ;  /* 0x0000660008097a24 */ /* 0x000fe200078e02ff */
[----:B------:R-:W-:Y:S01]  /*2fd0*/  IADD3.X R8, RZ, R23, RZ, P0, !PT ;  /* 0x00000017ff087210 */ /* 0x000fe200007fe4ff */
[----:B------:R-:W-:Y:S01]  /*2fe0*/  IMAD.WIDE.U32 R10, R7, c[0x0][0x198], R10 ;  /* 0x00006600070a7a25 */ /* 0x000fe200078e000a */
[----:B------:R-:W-:Y:S01]  /*2ff0*/  ISETP.GE.AND P1, PT, R239, c[0x0][0x220], PT ;  /* 0x00008800ef007a0c */ /* 0x000fe20003f26270 */
[----:B------:R3:W-:Y:S02]  /*3000*/  @P3 STS.128 [R226+0x11000], RZ ;  /* 0x011000ffe2003388 */ /* 0x0007e40000000c00 */
[----:B------:R-:W-:Y:S02]  /*3010*/  IMAD R8, R8, c[0x0][0x198], RZ ;  /* 0x0000660008087a24 */ /* 0x000fe400078e02ff */
[----:B------:R-:W-:Y:S02]  /*3020*/  IMAD R6, R6, c[0x0][0x19c], R9 ;  /* 0x0000670006067a24 */ /* 0x000fe400078e0209 */
[----:B------:R-:W-:Y:S01]  /*3030*/  IMAD R7, R7, c[0x0][0x19c], R8 ;  /* 0x0000670007077a24 */ /* 0x000fe200078e0208 */
[----:B------:R-:W-:Y:S01]  /*3040*/  @!P3 LEA R8, P0, R10, c[0x0][0x168], 0x1 ;  /* 0x00005a000a08ba11 */ /* 0x000fe200078008ff */
[----:B------:R-:W-:-:S03]  /*3050*/  IMAD.IADD R5, R5, 0x1, R6 ;  /* 0x0000000105057824 */ /* 0x000fc600078e0206 */
[----:B------:R-:W-:Y:S01]  /*3060*/  IADD3 R9, R11, R7, RZ ;  /* 0x000000070b097210 */ /* 0x000fe20007ffe0ff */
[----:B------:R-:W-:-:S03]  /*3070*/  IMAD.WIDE.U32 R6, R15, c[0x0][0x1b0], R4 ;  /* 0x00006c000f067a25 */ /* 0x000fc600078e0004 */
[----:B------:R-:W-:Y:S01]  /*3080*/  @!P3 LEA.HI.X R9, R10, c[0x0][0x16c], R9, 0x1, P0 ;  /* 0x00005b000a09ba11 */ /* 0x000fe200000f0c09 */
[----:B------:R-:W-:Y:S01]  /*3090*/  IMAD.WIDE R4, R232, R12, c[0x0][0x168] ;  /* 0x00005a00e8047625 */ /* 0x000fe200078e020c */
[----:B------:R-:W-:-:S03]  /*30a0*/  ISETP.GE.AND P0, PT, R241, c[0x0][0x220], PT ;  /* 0x00008800f1007a0c */ /* 0x000fc60003f06270 */
[----:B------:R-:W-:Y:S01]  /*30b0*/  IMAD.IADD R7, R14, 0x1, R7 ;  /* 0x000000010e077824 */ /* 0x000fe200078e0207 */
[C---:B------:R-:W-:Y:S01]  /*30c0*/  LEA R4, P6, R6.reuse, R4, 0x1 ;  /* 0x0000000406047211 */ /* 0x040fe200078c08ff */
[----:B------:R-:W-:Y:S01]  /*30d0*/  @!PT LDS RZ, [RZ] ;  /* 0x00000000fffff984 */ /* 0x000fe20000000800 */
[----:B------:R-:W-:Y:S01]  /*30e0*/  @!PT LDS RZ, [RZ] ;  /* 0x00000000fffff984 */ /* 0x000fe20000000800 */
[----:B------:R-:W-:Y:S01]  /*30f0*/  @!PT LDS RZ, [RZ] ;  /* 0x00000000fffff984 */ /* 0x000fe20000000800 */
[----:B------:R3:W-:Y:S03]  /*3100*/  @!P3 LDGSTS.E.BYPASS.LTC128B.128 [R226+0x11000], [R8.64] ;  /* 0x1100000008e2bfae */ /* 0x0007e6000b901d44 */
[----:B------:R-:W-:Y:S01]  /*3110*/  LEA.HI.X R5, R6, R5, R7, 0x1, P6 ;  /* 0x0000000506057211 */ /* 0x000fe200030f0c07 */
        /* <DEDUP_REMOVED lines=16> */
.L_x_401:
[----:B------:R-:W-:Y:S05]  /*3220*/  BSYNC B0 ;  /* 0x0000000000007941 */ /* 0x000fea0003800000 */
.L_x_400:
[----:B------:R-:W-:Y:S01]  /*3230*/  ULDC.64 UR14, c[0x0][0x1a0] ;  /* 0x00006800000e7ab9 */ /* 0x000fe20000000a00 */
[----:B------:R1:W-:Y:S01]  /*3240*/  @P5 STS.128 [R226+0x18000], RZ ;  /* 0x018000ffe2005388 */ /* 0x0003e20000000c00 */
[----:B------:R-:W-:Y:S01]  /*3250*/  UIMAD UR12, UR12, UR14, URZ ;  /* 0x0000000e0c0c72a4 */ /* 0x000fe2000f8e023f */
[----:B-1-3--:R-:W-:Y:S01]  /*3260*/  IMAD.WIDE.U32 R4, R17, c[0x0][0x1a0], R232 ;  /* 0x0000680011047a25 */ /* 0x00afe200078e00e8 */
[----:B------:R-:W-:Y:S01]  /*3270*/  BSSY B0, `(.L_x_402) ;  /* 0x000003a000007945 */ /* 0x000fe20003800000 */
[----:B------:R1:W-:Y:S01]  /*3280*/  @P5 STS.128 [R226+0x1a000], RZ ;  /* 0x01a000ffe2005388 */ /* 0x0003e20000000c00 */
[----:B------:R-:W-:-:S02]  /*3290*/  UIMAD UR12, UR24, UR15, UR12 ;  /* 0x0000000f180c72a4 */ /* 0x000fc4000f8e020c */
[----:B------:R-:W-:Y:S01]  /*32a0*/  IADD3 R4, P0, R4, UR22, RZ ;  /* 0x0000001604047c10 */ /* 0x000fe2000ff1e0ff */
[----:B------:R1:W-:Y:S03]  /*32b0*/  @P5 STS.128 [R226+0x1c000], RZ ;  /* 0x01c000ffe2005388 */ /* 0x0003e60000000c00 */
[----:B------:R-:W-:Y:S01]  /*32c0*/  MOV R6, UR12 ;  /* 0x0000000c00067c02 */ /* 0x000fe20008000f00 */
[----:B------:R1:W-:Y:S03]  /*32d0*/  @P5 STS.128 [R226+0x1e000], RZ ;  /* 0x01e000ffe2005388 */ /* 0x0003e60000000c00 */
[----:B------:R-:W-:Y:S01]  /*32e0*/  IADD3.X R5, R5, UR23, R6, P0, !PT ;  /* 0x0000001705057c10 */ /* 0x000fe200087fe406 */
[----:B------:R-:W-:-:S04]  /*32f0*/  IMAD R6, R21, c[0x0][0x1b8], RZ ;  /* 0x00006e0015067a24 */ /* 0x000fc800078e02ff */
[C---:B------:R-:W-:Y:S02]  /*3300*/  IMAD R14, R15.reuse, c[0x0][0x1bc], R6 ;  /* 0x00006f000f0e7a24 */ /* 0x040fe400078e0206 */
[----:B------:R-:W-:-:S05]  /*3310*/  IMAD.WIDE.U32 R10, R15, c[0x0][0x1b8], R4 ;  /* 0x00006e000f0a7a25 */ /* 0x000fca00078e0004 */
[----:B------:R-:W-:Y:S01]  /*3320*/  IADD3 R16, R11, R14, RZ ;  /* 0x0000000e0b107210 */ /* 0x000fe20007ffe0ff */
[----:B------:R-:W-:Y:S05]  /*3330*/  @P5 BRA `(.L_x_403) ;  /* 0x000002d000005947 */ /* 0x000fea0003800000 */
[----:B------:R-:W-:Y:S01]  /*3340*/  ISETP.GE.AND P3, PT, R232, c[0x0][0x220], PT ;  /* 0x00008800e8007a0c */ /* 0x000fe20003f66270 */
        /* <DEDUP_REMOVED lines=44> */
.L_x_403:
[----:B------:R-:W-:Y:S05]  /*3610*/  BSYNC B0 ;  /* 0x0000000000007941 */ /* 0x000fea0003800000 */
.L_x_402:
[----:B------:R1:W-:Y:S01]  /*3620*/  @P4 STS.128 [R226+0x19000], RZ ;  /* 0x019000ffe2004388 */ /* 0x0003e20000000c00 */
[----:B------:R-:W-:Y:S03]  /*3630*/  BSSY B0, `(.L_x_404) ;  /* 0x0000035000007945 */ /* 0x000fe60003800000 */
[----:B------:R1:W-:Y:S04]  /*3640*/  @P4 STS.128 [R226+0x1b000], RZ ;  /* 0x01b000ffe2004388 */ /* 0x0003e80000000c00 */
[----:B------:R1:W-:Y:S04]  /*3650*/  @P4 STS.128 [R226+0x1d000], RZ ;  /* 0x01d000ffe2004388 */ /* 0x0003e80000000c00 */
[----:B------:R1:W-:Y:S01]  /*3660*/  @P4 STS.128 [R226+0x1f000], RZ ;  /* 0x01f000ffe2004388 */ /* 0x0003e20000000c00 */
[----:B------:R-:W-:Y:S05]  /*3670*/  @P4 BRA `(.L_x_405) ;  /* 0x0000030000004947 */ /* 0x000fea0003800000 */
[----:B------:R-:W-:Y:S01]  /*3680*/  IADD3 R6, P0, R19, 0x20, RZ ;  /* 0x0000002013067810 */ /* 0x000fe20007f1e0ff */
[----:B-1-3--:R-:W-:Y:S01]  /*3690*/  IMAD.U32 R5, RZ, RZ, UR23 ;  /* 0x00000017ff057e24 */ /* 0x00afe2000f8e00ff */
[----:B------:R-:W-:-:S02]  /*36a0*/  IADD3 R7, P1, R244, 0x20, RZ ;  /* 0x00000020f4077810 */ /* 0x000fc40007f3e0ff */
[----:B------:R-:W-:Y:S01]  /*36b0*/  MOV R4, UR22 ;  /* 0x0000001600047c02 */ /* 0x000fe20008000f00 */
[----:B------:R-:W-:Y:S01]  /*36c0*/  IMAD.X R8, RZ, RZ, R20, P0 ;  /* 0x000000ffff087224 */ /* 0x000fe200000e0614 */
[----:B------:R-:W-:Y:S02]  /*36d0*/  ISETP.GE.AND P3, PT, R232, c[0x0][0x220], PT ;  /* 0x00008800e8007a0c */ /* 0x000fe40003f66270 */
[----:B------:R-:W-:Y:S01]  /*36e0*/  MOV R11, R16 ;  /* 0x00000010000b7202 */ /* 0x000fe20000000f00 */
[----:B------:R-:W-:Y:S01]  /*36f0*/  IMAD R9, R8, c[0x0][0x1a0], RZ ;  /* 0x0000680008097a24 */ /* 0x000fe200078e02ff */
[----:B------:R-:W-:Y:S01]  /*3700*/  IADD3.X R8, RZ, R23, RZ, P1, !PT ;  /* 0x00000017ff087210 */ /* 0x000fe20000ffe4ff */
[----:B------:R-:W-:Y:S01]  /*3710*/  IMAD.WIDE.U32 R4, R6, c[0x0][0x1a0], R4 ;  /* 0x0000680006047a25 */ /* 0x000fe200078e0004 */
[----:B------:R-:W-:Y:S02]  /*3720*/  ISETP.GE.AND P2, PT, R240, c[0x0][0x220], PT ;  /* 0x00008800f0007a0c */ /* 0x000fe40003f46270 */
[----:B------:R-:W-:Y:S01]  /*3730*/  ISETP.GE.AND P1, PT, R239, c[0x0][0x220], PT ;  /* 0x00008800ef007a0c */ /* 0x000fe20003f26270 */
[----:B------:R-:W-:Y:S01]  /*3740*/  IMAD R6, R6, c[0x0][0x1a4], R9 ;  /* 0x0000690006067a24 */ /* 0x000fe200078e0209 */
[----:B------:R-:W-:Y:S01]  /*3750*/  ISETP.GE.AND P0, PT, R241, c[0x0][0x220], PT ;  /* 0x00008800f1007a0c */ /* 0x000fe20003f06270 */
[----:B------:R-:W-:-:S02]  /*3760*/  IMAD R8, R8, c[0x0][0x1a0], RZ ;  /* 0x0000680008087a24 */ /* 0x000fc400078e02ff */
[----:B------:R-:W-:Y:S01]  /*3770*/  IMAD.IADD R5, R5, 0x1, R6 ;  /* 0x0000000105057824 */ /* 0x000fe200078e0206 */
[----:B------:R1:W-:Y:S01]  /*3780*/  @P3 STS.128 [R226+0x19000], RZ ;  /* 0x019000ffe2003388 */ /* 0x0003e20000000c00 */
[C---:B------:R-:W-:Y:S02]  /*3790*/  IMAD R9, R7.reuse, c[0x0][0x1a4], R8 ;  /* 0x0000690007097a24 */ /* 0x040fe400078e0208 */
[----:B------:R-:W-:Y:S02]  /*37a0*/  IMAD.MOV.U32 R8, RZ, RZ, 0x2 ;  /* 0x00000002ff087424 */ /* 0x000fe400078e00ff */
[----:B------:R-:W-:-:S04]  /*37b0*/  IMAD.WIDE.U32 R10, R7, c[0x0][0x1a0], R10 ;  /* 0x00006800070a7a25 */ /* 0x000fc800078e000a */
[----:B------:R-:W-:Y:S01]  /*37c0*/  IMAD.WIDE.U32 R6, R15, c[0x0][0x1b8], R4 ;  /* 0x00006e000f067a25 */ /* 0x000fe200078e0004 */
[----:B------:R-:W-:-:S03]  /*37d0*/  IADD3 R9, R11, R9, RZ ;  /* 0x000000090b097210 */ /* 0x000fc60007ffe0ff */
[----:B------:R-:W-:Y:S01]  /*37e0*/  IMAD.WIDE R4, R232, R8, c[0x0][0x170] ;  /* 0x00005c00e8047625 */ /* 0x000fe200078e0208 */
[----:B------:R-:W-:-:S03]  /*37f0*/  @!P3 LEA R8, P5, R10, c[0x0][0x170], 0x1 ;  /* 0x00005c000a08ba11 */ /* 0x000fc600078a08ff */
[----:B------:R-:W-:Y:S01]  /*3800*/  IMAD.IADD R7, R14, 0x1, R7 ;  /* 0x000000010e077824 */ /* 0x000fe200078e0207 */
[----:B------:R-:W-:Y:S02]  /*3810*/  LEA R4, P4, R6, R4, 0x1 ;  /* 0x0000000406047211 */ /* 0x000fe400078808ff */
[----:B------:R-:W-:Y:S02]  /*3820*/  @!P3 LEA.HI.X R9, R10, c[0x0][0x174], R9, 0x1, P5 ;  /* 0x00005d000a09ba11 */ /* 0x000fe400028f0c09 */
[----:B------:R-:W-:-:S03]  /*3830*/  LEA.HI.X R5, R6, R5, R7, 0x1, P4 ;  /* 0x0000000506057211 */ /* 0x000fc600020f0c07 */
        /* <DEDUP_REMOVED lines=20> */
.L_x_405:
[----:B------:R-:W-:Y:S05]  /*3980*/  BSYNC B0 ;  /* 0x0000000000007941 */ /* 0x000fea0003800000 */
.L_x_404:
[----:B------:R-:W0:Y:S01]  /*3990*/  LDGDEPBAR ;  /* 0x00000000000079af */ /* 0x000e220000000000 */
[----:B------:R-:W-:Y:S01]  /*39a0*/  MOV R248, c[0x0][0x22c] ;  /* 0x00008b0000f87a02 */ /* 0x000fe20000000f00 */
[----:B------:R-:W-:Y:S01]  /*39b0*/  UIADD3 UR12, UR24, 0x40, URZ ;  /* 0x00000040180c7890 */ /* 0x000fe2000fffe03f */
[----:B------:R-:W-:Y:S01]  /*39c0*/  CS2R R190, SRZ ;  /* 0x0000000000be7805 */ /* 0x000fe2000001ff00 */
[----:B------:R-:W-:Y:S01]  /*39d0*/  CS2R R188, SRZ ;  /* 0x0000000000bc7805 */ /* 0x000fe2000001ff00 */
[----:B------:R-:W-:Y:S01]  /*39e0*/  CS2R R194, SRZ ;  /* 0x0000000000c27805 */ /* 0x000fe2000001ff00 */
[----:B------:R-:W-:Y:S01]  /*39f0*/  IMAD R248, R248, c[0x0][0x1c0], RZ ;  /* 0x00007000f8f87a24 */ /* 0x000fe200078e02ff */
        /* <DEDUP_REMOVED lines=61> */
[C---:B------:R-:W-:Y:S01]  /*3dd0*/  SHF.L.U64.HI R242, R249.reuse, 0x2, R242 ;  /* 0x00000002f9f27819 */ /* 0x040fe200000102f2 */
[----:B------:R-:W-:Y:S01]  /*3de0*/  UISETP.GE.AND UP0, UPT, UR12, UR6, UPT ;  /* 0x000000060c00728c */ /* 0x000fe2000bf06270 */
[----:B------:R-:W-:-:S02]  /*3df0*/  SHF.L.U32 R243, R249, 0x2, RZ ;  /* 0x00000002f9f37819 */ /* 0x000fc400000006ff */
[----:B------:R-:W-:Y:S02]  /*3e00*/  LEA R250, -R248, RZ, 0x6 ;  /* 0x000000fff8fa7211 */ /* 0x000fe400078e31ff */
.L_x_408:
[----:B------:R-:W0:Y:S01]  /*3e10*/  LDGDEPBAR ;  /* 0x00000000000079af */ /* 0x000e220000000000 */
[----:B------:R-:W-:Y:S01]  /*3e20*/  PLOP3.LUT P1, PT, PT, PT, UP0, 0x80, 0x0 ;  /* 0x000000000000781c */ /* 0x000fe20003f2f008 */
[----:B------:R-:W-:Y:S01]  /*3e30*/  UISETP.GE.AND UP5, UPT, UR7, 0x1, UPT ;  /* 0x000000010700788c */ /* 0x000fe2000bfa6270 */
[----:B------:R-:W-:Y:S02]  /*3e40*/  PLOP3.LUT P4, PT, PT, PT, UP0, 0x80, 0x0 ;  /* 0x000000000000781c */ /* 0x000fe40003f8f008 */
[----:B------:R-:W-:Y:S02]  /*3e50*/  PLOP3.LUT P0, PT, PT, PT, UP0, 0x80, 0x0 ;  /* 0x000000000000781c */ /* 0x000fe40003f0f008 */
[----:B------:R-:W-:Y:S02]  /*3e60*/  PLOP3.LUT P5, PT, PT, PT, UP0, 0x80, 0x0 ;  /* 0x000000000000781c */ /* 0x000fe40003faf008 */
[----:B-----5:R-:W-:Y:S02]  /*3e70*/  FSETP.NEU.FTZ.AND P2, PT, R237, -INF , PT ;  /* 0xff800000ed00780b */ /* 0x020fe40003f5d000 */
[----:B------:R-:W-:Y:S02]  /*3e80*/  PLOP3.LUT P3, PT, PT, PT, UP0, 0x80, 0x0 ;  /* 0x000000000000781c */ /* 0x000fe40003f6f008 */
[----:B------:R-:W-:Y:S01]  /*3e90*/  PLOP3.LUT P6, PT, PT, PT, UP0, 0x80, 0x0 ;  /* 0x000000000000781c */ /* 0x000fe20003fcf008 */
[----:B------:R-:W-:Y:S04]  /*3ea0*/  DEPBAR.LE SB0, 0x0 ;  /* 0x000080000000791a */ /* 0x000fe80000000000 */
[----:B------:R-:W-:Y:S06]  /*3eb0*/  BAR.SYNC.DEFER_BLOCKING 0x0 ;  /* 0x0000000000007b1d */ /* 0x000fec0000010000 */
[----:B------:R-:W-:Y:S05]  /*3ec0*/  LDSM.16.M88.4 R16, [R214] ;  /* 0x00000000d610783b */ /* 0x000fea0000000200 */
[----:B-1----:R-:W1:Y:S05]  /*3ed0*/  LDSM.16.M88.4 R8, [R2+0x10000] ;  /* 0x010000000208783b */ /* 0x002e6a0000000200 */
[----:B------:R-:W2:Y:S05]  /*3ee0*/  LDSM.16.M88.4 R84, [R2+0x10800] ;  /* 0x010800000254783b */ /* 0x000eaa0000000200 */
[----:B------:R-:W-:Y:S05]  /*3ef0*/  LDSM.16.M88.4 R88, [R215] ;  /* 0x00000000d758783b */ /* 0x000fea0000000200 */
[----:B------:R-:W3:Y:S05]  /*3f00*/  LDSM.16.M88.4 R92, [R3+0x10000] ;  /* 0x01000000035c783b */ /* 0x000eea0000000200 */
[----:B------:R-:W4:Y:S05]  /*3f10*/  LDSM.16.M88.4 R96, [R3+0x10800] ;  /* 0x010800000360783b */ /* 0x000f2a0000000200 */
[----:B------:R-:W-:Y:S05]  /*3f20*/  LDSM.16.M88.4 R100, [R219] ;  /* 0x00000000db64783b */ /* 0x000fea0000000200 */
[----:B------:R-:W3:Y:S05]  /*3f30*/  LDSM.16.M88.4 R104, [R213+0x10000] ;  /* 0x01000000d568783b */ /* 0x000eea0000000200 */
[----:B------:R-:W-:Y:S01]  /*3f40*/  LDSM.16.M88.4 R108, [R212+0x10000] ;  /* 0x01000000d46c783b */ /* 0x000fe20000000200 */
[C---:B-1-3--:R-:W-:Y:S08]  /*3f50*/  HMMA.16816.F32 R4, R16.reuse, R8, RZ ;  /* 0x000000081004723c */ /* 0x04aff000000018ff */
[C---:B------:R-:W-:Y:S08]  /*3f60*/  HMMA.16816.F32 R8, R16.reuse, R10, RZ ;  /* 0x0000000a1008723c */ /* 0x040ff000000018ff */
[C---:B--2---:R-:W-:Y:S08]  /*3f70*/  HMMA.16816.F32 R12, R16.reuse, R84, RZ ;  /* 0x00000054100c723c */ /* 0x044ff000000018ff */
[----:B------:R-:W-:Y:S01]  /*3f80*/  HMMA.16816.F32 R16, R16, R86, RZ ;  /* 0x000000561010723c */ /* 0x000fe200000018ff */
[----:B------:R-:W1:Y:S07]  /*3f90*/  LDSM.16.M88.4 R84, [R213+0x10800] ;  /* 0x01080000d554783b */ /* 0x000e6e0000000200 */
[C---:B------:R-:W-:Y:S08]  /*3fa0*/  HMMA.16816.F32 R4, R88.reuse, R92, R4 ;  /* 0x0000005c5804723c */ /* 0x040ff00000001804 */
[C---:B------:R-:W-:Y:S01]  /*3fb0*/  HMMA.16816.F32 R8, R88.reuse, R94, R8 ;  /* 0x0000005e5808723c */ /* 0x040fe20000001808 */
[----:B------:R-:W2:Y:S07]  /*3fc0*/  LDSM.16.M88.4 R92, [R218] ;  /* 0x00000000da5c783b */ /* 0x000eae0000000200 */
[C---:B----4-:R-:W-:Y:S08]  /*3fd0*/  HMMA.16816.F32 R12, R88.reuse, R96, R12 ;  /* 0x00000060580c723c */ /* 0x050ff0000000180c */
[----:B------:R-:W-:Y:S01]  /*3fe0*/  HMMA.16816.F32 R16, R88, R98, R16 ;  /* 0x000000625810723c */ /* 0x000fe20000001810 */
[----:B------:R-:W3:Y:S05]  /*3ff0*/  LDSM.16.M88.4 R88, [R212+0x10800] ;  /* 0x01080000d458783b */ /* 0x000eea0000000200 */
[----:B------:R-:W-:Y:S02]  /*4000*/  LDSM.16.M88.4 R96, [R214+0x2000] ;  /* 0x00200000d660783b */ /* 0x000fe40000000200 */
[C---:B------:R-:W-:Y:S08]  /*4010*/  HMMA.16816.F32 R4, R100.reuse, R104, R4 ;  /* 0x000000686404723c */ /* 0x040ff00000001804 */
[C---:B------:R-:W-:Y:S01]  /*4020*/  HMMA.16816.F32 R8, R100.reuse, R106, R8 ;  /* 0x0000006a6408723c */ /* 0x040fe20000001808 */
[----:B------:R-:W4:Y:S07]  /*4030*/  LDSM.16.M88.4 R104, [R2+0x12000] ;  /* 0x012000000268783b */ /* 0x000f2e0000000200 */
[C---:B-1----:R-:W-:Y:S08]  /*4040*/  HMMA.16816.F32 R12, R100.reuse, R84, R12 ;  /* 0x00000054640c723c */ /* 0x042ff0000000180c */
[----:B------:R-:W-:Y:S01]  /*4050*/  HMMA.16816.F32 R16, R100, R86, R16 ;  /* 0x000000566410723c */ /* 0x000fe20000001810 */
[----:B------:R-:W1:Y:S05]  /*4060*/  LDSM.16.M88.4 R84, [R2+0x12800] ;  /* 0x012800000254783b */ /* 0x000e6a0000000200 */
[----:B------:R-:W-:Y:S02]  /*4070*/  LDSM.16.M88.4 R100, [R215+0x2000] ;  /* 0x00200000d764783b */ /* 0x000fe40000000200 */
[C---:B--2---:R-:W-:Y:S08]  /*4080*/  HMMA.16816.F32 R4, R92.reuse, R108, R4 ;  /* 0x0000006c5c04723c */ /* 0x044ff00000001804 */
[C---:B------:R-:W-:Y:S01]  /*4090*/  HMMA.16816.F32 R8, R92.reuse, R110, R8 ;  /* 0x0000006e5c08723c */ /* 0x040fe20000001808 */
[----:B------:R-:W2:Y:S07]  /*40a0*/  LDSM.16.M88.4 R108, [R3+0x12000] ;  /* 0x01200000036c783b */ /* 0x000eae0000000200 */
[C---:B---3--:R-:W-:Y:S08]  /*40b0*/  HMMA.16816.F32 R12, R92.reuse, R88, R12 ;  /* 0x000000585c0c723c */ /* 0x048ff0000000180c */
[----:B------:R-:W-:Y:S01]  /*40c0*/  HMMA.16816.F32 R16, R92, R90, R16 ;  /* 0x0000005a5c10723c */ /* 0x000fe20000001810 */
[----:B------:R-:W3:Y:S05]  /*40d0*/  LDSM.16.M88.4 R88, [R3+0x12800] ;  /* 0x012800000358783b */ /* 0x000eea0000000200 */
[----:B------:R-:W-:Y:S02]  /*40e0*/  LDSM.16.M88.4 R92, [R219+0x2000] ;  /* 0x00200000db5c783b */ /* 0x000fe40000000200 */
[C---:B----4-:R-:W-:Y:S08]  /*40f0*/  HMMA.16816.F32 R4, R96.reuse, R104, R4 ;  /* 0x000000686004723c */ /* 0x050ff00000001804 */
        /* <DEDUP_REMOVED lines=65> */
[C---:B---3--:R-:W-:Y:S07]  /*4510*/  HMMA.16816.F32 R12, R96.reuse, R88, R12 ;  /* 0x00000058600c723c */ /* 0x048fee000000180c */
[----:B------:R-:W-:Y:S01]  /*4520*/  IMAD.U32 R89, RZ, RZ, UR19 ;  /* 0x00000013ff597e24 */ /* 0x000fe2000f8e00ff */
[----:B------:R-:W-:Y:S04]  /*4530*/  HMMA.16816.F32 R16, R96, R90, R16 ;  /* 0x0000005a6010723c */ /* 0x000fe80000001810 */
[----:B------:R-:W-:Y:S01]  /*4540*/  @P0 IMAD R89, R89, 0x40, R247 ;  /* 0x0000004059590824 */ /* 0x000fe200078e02f7 */
[----:B------:R-:W-:Y:S01]  /*4550*/  PLOP3.LUT P0, PT, PT, PT, UP0, 0x80, 0x0 ;  /* 0x000000000000781c */ /* 0x000fe20003f0f008 */
[----:B------:R-:W-:Y:S02]  /*4560*/  FMUL.FTZ R88, R237, 1.4426950216293334961 ;  /* 0x3fb8aa3bed587820 */ /* 0x000fe40000410000 */
[C---:B----4-:R-:W-:Y:S05]  /*4570*/  HMMA.16816.F32 R4, R100.reuse, R104, R4 ;  /* 0x000000686404723c */ /* 0x050fea0000001804 */
[C---:B------:R-:W-:Y:S02]  /*4580*/  @P5 ISETP.GE.AND P5, PT, R89.reuse, UR6, PT ;  /* 0x0000000659005c0c */ /* 0x040fe4000bfa6270 */
[----:B------:R-:W-:Y:S01]  /*4590*/  FSEL R88, R88, RZ, P2 ;  /* 0x000000ff58587208 */ /* 0x000fe20001000000 */
[C---:B------:R-:W-:Y:S03]  /*45a0*/  HMMA.16816.F32 R8, R100.reuse, R106, R8 ;  /* 0x0000006a6408723c */ /* 0x040fe60000001808 */
[----:B------:R-:W-:Y:S05]  /*45b0*/  FSETP.NEU.FTZ.AND P2, PT, R238, -INF , PT ;  /* 0xff800000ee00780b */ /* 0x000fea0003f5d000 */
[C---:B-1----:R-:W-:Y:S07]  /*45c0*/  HMMA.16816.F32 R12, R100.reuse, R84, R12 ;  /* 0x00000054640c723c */ /* 0x042fee000000180c */
[----:B------:R-:W-:Y:S01]  /*45d0*/  @P1 IADD3 R84, R89, 0x1, RZ ;  /* 0x0000000159541810 */ /* 0x000fe20007ffe0ff */
[----:B------:R-:W-:Y:S01]  /*45e0*/  HMMA.16816.F32 R16, R100, R86, R16 ;  /* 0x000000566410723c */ /* 0x000fe20000001810 */
[----:B------:R-:W-:Y:S02]  /*45f0*/  PLOP3.LUT P1, PT, PT, PT, UP0, 0x80, 0x0 ;  /* 0x000000000000781c */ /* 0x000fe40003f2f008 */
[----:B------:R-:W-:Y:S02]  /*4600*/  @P4 ISETP.GE.AND P4, PT, R84, UR6, PT ;  /* 0x0000000654004c0c */ /* 0x000fe4000bf86270 */
[----:B------:R-:W1:Y:S03]  /*4610*/  LDSM.16.M88.4 R84, [R212+0x16800] ;  /* 0x01680000d454783b */ /* 0x000e660000000200 */
[C---:B--2---:R-:W-:Y:S08]  /*4620*/  HMMA.16816.F32 R4, R92.reuse, R108, R4 ;  /* 0x0000006c5c04723c */ /* 0x044ff00000001804 */
[C---:B------:R-:W-:Y:S11]  /*4630*/  HMMA.16816.F32 R8, R92.reuse, R110, R8 ;  /* 0x0000006e5c08723c */ /* 0x040ff60000001808 */
[----:B------:R-:W-:Y:S05]  /*4640*/  @!UPT UIADD3 URZ, URZ, URZ, URZ ;  /* 0x0000003f3f3ff290 */ /* 0x000fea000fffe03f */
[----:B------:R-:W-:Y:S02]  /*4650*/  @P0 FSEL R4, R4, -INF , !P5 ;  /* 0xff80000004040808 */ /* 0x000fe40006800000 */
[----:B------:R-:W-:Y:S02]  /*4660*/  @P1 FSEL R5, R5, -INF , !P4 ;  /* 0xff80000005051808 */ /* 0x000fe40006000000 */
[----:B------:R-:W-:Y:S01]  /*4670*/  PLOP3.LUT P0, PT, PT, PT, UP0, 0x80, 0x0 ;  /* 0x000000000000781c */ /* 0x000fe20003f0f008 */
[--C-:B------:R-:W-:Y:S01]  /*4680*/  FFMA.FTZ R4, R4, c[0x0][0x23c], -R88.reuse ;  /* 0x00008f0004047a23 */ /* 0x100fe20000010858 */
[----:B------:R-:W-:Y:S01]  /*4690*/  PLOP3.LUT P1, PT, PT, PT, UP0, 0x80, 0x0 ;  /* 0x000000000000781c */ /* 0x000fe20003f2f008 */
[----:B------:R-:W-:Y:S02]  /*46a0*/  FFMA.FTZ R5, R5, c[0x0][0x23c], -R88 ;  /* 0x00008f0005057a23 */ /* 0x000fe40000010858 */
[----:B------:R2:W-:Y:S01]  /*46b0*/  MUFU.EX2 R128, R4 ;  /* 0x0000000400807308 */ /* 0x0005e20000000800 */
[C---:B-1----:R-:W-:Y:S07]  /*46c0*/  HMMA.16816.F32 R12, R92.reuse, R84, R12 ;  /* 0x000000545c0c723c */ /* 0x042fee000000180c */
[----:B------:R-:W-:Y:S02]  /*46d0*/  @P0 FSEL R6, R6, -INF , !P5 ;  /* 0xff80000006060808 */ /* 0x000fe40006800000 */
[----:B------:R1:W3:Y:S01]  /*46e0*/  MUFU.EX2 R126, R5 ;  /* 0x00000005007e7308 */ /* 0x0002e20000000800 */
[----:B------:R-:W-:Y:S01]  /*46f0*/  PLOP3.LUT P0, PT, PT, PT, UP0, 0x80, 0x0 ;  /* 0x000000000000781c */ /* 0x000fe20003f0f008 */
[----:B------:R-:W-:Y:S01]  /*4700*/  HMMA.16816.F32 R16, R92, R86, R16 ;  /* 0x000000565c10723c */ /* 0x000fe20000001810 */
[----:B------:R-:W-:Y:S02]  /*4710*/  PLOP3.LUT P5, PT, PT, PT, UP0, 0x80, 0x0 ;  /* 0x000000000000781c */ /* 0x000fe40003faf008 */
[----:B------:R-:W-:Y:S02]  /*4720*/  @P1 FSEL R7, R7, -INF , !P4 ;  /* 0xff80000007071808 */ /* 0x000fe40006000000 */
[----:B------:R-:W-:Y:S02]  /*4730*/  PLOP3.LUT P1, PT, PT, PT, UP0, 0x80, 0x0 ;  /* 0x000000000000781c */ /* 0x000fe40003f2f008 */
[----:B------:R-:W-:Y:S01]  /*4740*/  PLOP3.LUT P4, PT, PT, PT, UP0, 0x80, 0x0 ;  /* 0x000000000000781c */ /* 0x000fe20003f8f008 */
[----:B--2---:R-:W-:Y:S05]  /*4750*/  FMUL.FTZ R4, R238, 1.4426950216293334961 ;  /* 0x3fb8aa3bee047820 */ /* 0x004fea0000410000 */
[----:B------:R-:W-:Y:S02]  /*4760*/  FSEL R4, R4, RZ, P2 ;  /* 0x000000ff04047208 */ /* 0x000fe40001000000 */
[----:B------:R-:W-:Y:S02]  /*4770*/  PLOP3.LUT P2, PT, PT, PT, UP0, 0x80, 0x0 ;  /* 0x000000000000781c */ /* 0x000fe40003f4f008 */
[----:B-1----:R-:W-:Y:S01]  /*4780*/  @P3 IADD3 R5, R89, 0x8, RZ ;  /* 0x0000000859053810 */ /* 0x002fe20007ffe0ff */
[--C-:B------:R-:W-:Y:S01]  /*4790*/  FFMA.FTZ R6, R6, c[0x0][0x23c], -R4.reuse ;  /* 0x00008f0006067a23 */ /* 0x100fe20000010804 */
[----:B------:R-:W-:Y:S01]  /*47a0*/  PLOP3.LUT P3, PT, PT, PT, UP0, 0x80, 0x0 ;  /* 0x000000000000781c */ /* 0x000fe20003f6f008 */
[----:B------:R-:W-:Y:S01]  /*47b0*/  FFMA.FTZ R7, R7, c[0x0][0x23c], -R4 ;  /* 0x00008f0007077a23 */ /* 0x000fe20000010804 */
[----:B------:R-:W-:Y:S01]  /*47c0*/  @P6 ISETP.GE.AND P6, PT, R5, UR6, PT ;  /* 0x0000000605006c0c */ /* 0x000fe2000bfc6270 */
[----:B------:R3:W-:Y:S06]  /*47d0*/  MUFU.EX2 R131, R6 ;  /* 0x0000000600837308 */ /* 0x0007ec0000000800 */
[----:B------:R-:W-:Y:S02]  /*47e0*/  @P2 IADD3 R5, R89, 0x9, RZ ;  /* 0x0000000959052810 */ /* 0x000fe40007ffe0ff */
[----:B------:R-:W-:Y:S02]  /*47f0*/  PLOP3.LUT P2, PT, PT, PT, UP0, 0x80, 0x0 ;  /* 0x000000000000781c */ /* 0x000fe40003f4f008 */
[----:B------:R-:W-:Y:S01]  /*4800*/  @P3 ISETP.GE.AND P3, PT, R5, UR6, PT ;  /* 0x0000000605003c0c */ /* 0x000fe2000bf66270 */
[----:B------:R-:W1:Y:S01]  /*4810*/  MUFU.EX2 R130, R7 ;  /* 0x0000000700827308 */ /* 0x000e620000000800 */
[----:B------:R-:W-:Y:S02]  /*4820*/  @P0 FSEL R8, R8, -INF , !P6 ;  /* 0xff80000008080808 */ /* 0x000fe40007000000 */
[----:B------:R-:W-:Y:S02]  /*4830*/  PLOP3.LUT P0, PT, PT, PT, UP0, 0x80, 0x0 ;  /* 0x000000000000781c */ /* 0x000fe40003f0f008 */
[----:B------:R-:W-:Y:S01]  /*4840*/  @P4 IADD3 R5, R89, 0x10, RZ ;  /* 0x0000001059054810 */ /* 0x000fe20007ffe0ff */
[--C-:B------:R-:W-:Y:S01]  /*4850*/  FFMA.FTZ R8, R8, c[0x0][0x23c], -R88.reuse ;  /* 0x00008f0008087a23 */ /* 0x100fe20000010858 */
[----:B------:R-:W-:Y:S02]  /*4860*/  PLOP3.LUT P4, PT, PT, PT, UP0, 0x80, 0x0 ;  /* 0x000000000000781c */ /* 0x000fe40003f8f008 */
[----:B------:R-:W-:Y:S01]  /*4870*/  @P5 ISETP.GE.AND P5, PT, R5, UR6, PT ;  /* 0x0000000605005c0c */ /* 0x000fe2000bfa6270 */
[----:B------:R-:W-:Y:S01]  /*4880*/  MUFU.EX2 R125, R8 ;  /* 0x00000008007d7308 */ /* 0x000fe20000000800 */
[----:B------:R-:W-:Y:S02]  /*4890*/  @P2 IADD3 R5, R89, 0x11, RZ ;  /* 0x0000001159052810 */ /* 0x000fe40007ffe0ff */
[----:B------:R-:W-:Y:S02]  /*48a0*/  @P1 FSEL R9, R9, -INF , !P3 ;  /* 0xff80000009091808 */ /* 0x000fe40005800000 */
[----:B------:R-:W-:Y:S02]  /*48b0*/  PLOP3.LUT P1, PT, PT, PT, UP0, 0x80, 0x0 ;  /* 0x000000000000781c */ /* 0x000fe40003f2f008 */
[----:B------:R-:W-:Y:S01]  /*48c0*/  @P0 FSEL R10, R10, -INF , !P6 ;  /* 0xff8000000a0a0808 */ /* 0x000fe20007000000 */
[----:B------:R-:W-:Y:S01]  /*48d0*/  FFMA.FTZ R9, R9, c[0x0][0x23c], -R88 ;  /* 0x00008f0009097a23 */ /* 0x000fe20000010858 */
[----:B------:R-:W-:Y:S02]  /*48e0*/  PLOP3.LUT P6, PT, PT, PT, UP0, 0x80, 0x0 ;  /* 0x000000000000781c */ /* 0x000fe40003fcf008 */
[----:B------:R-:W-:Y:S01]  /*48f0*/  PLOP3.LUT P0, PT, PT, PT, UP0, 0x80, 0x0 ;  /* 0x000000000000781c */ /* 0x000fe20003f0f008 */
[--C-:B------:R-:W-:Y:S01]  /*4900*/  FFMA.FTZ R10, R10, c[0x0][0x23c], -R4.reuse ;  /* 0x00008f000a0a7a23 */ /* 0x100fe20000010804 */
[----:B------:R-:W-:Y:S01]  /*4910*/  PLOP3.LUT P2, PT, PT, PT, UP0, 0x80, 0x0 ;  /* 0x000000000000781c */ /* 0x000fe20003f4f008 */
[----:B------:R-:W-:Y:S01]  /*4920*/  MUFU.EX2 R123, R9 ;  /* 0x00000009007b7308 */ /* 0x000fe20000000800 */
[----:B---3--:R-:W-:Y:S03]  /*4930*/  F2FP.PACK_AB R6, R126, R128 ;  /* 0x000000807e06723e */ /* 0x008fe600000000ff */
[----:B------:R-:W-:Y:S02]  /*4940*/  @P1 FSEL R11, R11, -INF , !P3 ;  /* 0xff8000000b0b1808 */ /* 0x000fe40005800000 */
[----:B------:R-:W-:Y:S01]  /*4950*/  PLOP3.LUT P1, PT, PT, PT, UP0, 0x80, 0x0 ;  /* 0x000000000000781c */ /* 0x000fe20003f2f008 */
[----:B------:R2:W-:Y:S01]  /*4960*/  STS [R231+0x22000], R6 ;  /* 0x02200006e7007388 */ /* 0x0005e20000000800 */
[----:B------:R-:W-:Y:S01]  /*4970*/  @P6 ISETP.GE.AND P6, PT, R5, UR6, PT ;  /* 0x0000000605006c0c */ /* 0x000fe2000bfc6270 */
[----:B------:R-:W-:Y:S01]  /*4980*/  FFMA.FTZ R11, R11, c[0x0][0x23c], -R4 ;  /* 0x00008f000b0b7a23 */ /* 0x000fe20000010804 */
[----:B------:R-:W-:Y:S01]  /*4990*/  PLOP3.LUT P3, PT, PT, PT, UP0, 0x80, 0x0 ;  /* 0x000000000000781c */ /* 0x000fe20003f6f008 */
[----:B------:R-:W-:Y:S01]  /*49a0*/  MUFU.EX2 R129, R10 ;  /* 0x0000000a00817308 */ /* 0x000fe20000000800 */
[----:B------:R-:W-:Y:S02]  /*49b0*/  @P0 FSEL R12, R12, -INF , !P5 ;  /* 0xff8000000c0c0808 */ /* 0x000fe40006800000 */
[----:B------:R-:W-:Y:S03]  /*49c0*/  PLOP3.LUT P0, PT, PT, PT, UP0, 0x80, 0x0 ;  /* 0x000000000000781c */ /* 0x000fe60003f0f008 */
[----:B------:R-:W-:Y:S02]  /*49d0*/  FFMA.FTZ R12, R12, c[0x0][0x23c], -R88 ;  /* 0x00008f000c0c7a23 */ /* 0x000fe40000010858 */
[----:B------:R-:W-:Y:S02]  /*49e0*/  @P1 FSEL R14, R14, -INF , !P5 ;  /* 0xff8000000e0e1808 */ /* 0x000fe40006800000 */
[----:B------:R-:W-:Y:S01]  /*49f0*/  PLOP3.LUT P1, PT, PT, PT, UP0, 0x80, 0x0 ;  /* 0x000000000000781c */ /* 0x000fe20003f2f008 */
[----:B------:R-:W3:Y:S01]  /*4a00*/  MUFU.EX2 R127, R11 ;  /* 0x0000000b007f7308 */ /* 0x000ee20000000800 */
[----:B------:R-:W-:Y:S01]  /*4a10*/  @P2 FSEL R13, R13, -INF , !P6 ;  /* 0xff8000000d0d2808 */ /* 0x000fe20007000000 */
[----:B------:R-:W-:Y:S01]  /*4a20*/  FFMA.FTZ R14, R14, c[0x0][0x23c], -R4 ;  /* 0x00008f000e0e7a23 */ /* 0x000fe20000010804 */
[----:B------:R-:W-:Y:S02]  /*4a30*/  PLOP3.LUT P2, PT, PT, PT, UP0, 0x80, 0x0 ;  /* 0x000000000000781c */ /* 0x000fe40003f4f008 */
[----:B------:R-:W-:Y:S01]  /*4a40*/  @P3 IADD3 R5, R89, 0x18, RZ ;  /* 0x0000001859053810 */ /* 0x000fe20007ffe0ff */
[----:B------:R-:W-:Y:S01]  /*4a50*/  FFMA.FTZ R13, R13, c[0x0][0x23c], -R88 ;  /* 0x00008f000d0d7a23 */ /* 0x000fe20000010858 */
[----:B------:R-:W-:Y:S02]  /*4a60*/  @P4 IADD3 R89, R89, 0x19, RZ ;  /* 0x0000001959594810 */ /* 0x000fe40007ffe0ff */
[----:B------:R-:W-:Y:S01]  /*4a70*/  @P0 FSEL R15, R15, -INF , !P6 ;  /* 0xff8000000f0f0808 */ /* 0x000fe20007000000 */
[----:B------:R-:W-:Y:S01]  /*4a80*/  MUFU.EX2 R121, R12 ;  /* 0x0000000c00797308 */ /* 0x000fe20000000800 */
[----:B------:R-:W-:Y:S02]  /*4a90*/  PLOP3.LUT P0, PT, PT, PT, UP0, 0x80, 0x0 ;  /* 0x000000000000781c */ /* 0x000fe40003f0f008 */
[----:B------:R-:W-:Y:S01]  /*4aa0*/  @P1 ISETP.GE.AND P1, PT, R89, UR6, PT ;  /* 0x0000000659001c0c */ /* 0x000fe2000bf26270 */
[----:B------:R-:W-:Y:S02]  /*4ab0*/  FFMA.FTZ R15, R15, c[0x0][0x23c], -R4 ;  /* 0x00008f000f0f7a23 */ /* 0x000fe40000010804 */
[----:B------:R-:W-:Y:S02]  /*4ac0*/  @P2 ISETP.GE.AND P3, PT, R5, UR6, PT ;  /* 0x0000000605002c0c */ /* 0x000fe4000bf66270 */
[----:B------:R-:W-:Y:S02]  /*4ad0*/  PLOP3.LUT P2, PT, PT, PT, UP0, 0x80, 0x0 ;  /* 0x000000000000781c */ /* 0x000fe40003f4f008 */
[----:B-1----:R-:W-:Y:S01]  /*4ae0*/  F2FP.PACK_AB R5, R130, R131 ;  /* 0x000000838205723e */ /* 0x002fe200000000ff */
[----:B------:R-:W1:Y:S01]  /*4af0*/  MUFU.EX2 R118, R13 ;  /* 0x0000000d00767308 */ /* 0x000e620000000800 */
[----:B---3--:R-:W-:Y:S03]  /*4b00*/  F2FP.PACK_AB R8, R127, R129 ;  /* 0x000000817f08723e */ /* 0x008fe600000000ff */
[----:B------:R3:W-:Y:S01]  /*4b10*/  STS [R231+0x22400], R5 ;  /* 0x02240005e7007388 */ /* 0x0007e20000000800 */
[----:B------:R-:W-:Y:S02]  /*4b20*/  @P0 FSEL R17, R17, -INF , !P1 ;  /* 0xff80000011110808 */ /* 0x000fe40004800000 */
[----:B------:R-:W-:Y:S02]  /*4b30*/  PLOP3.LUT P0, PT, PT, PT, UP0, 0x80, 0x0 ;  /* 0x000000000000781c */ /* 0x000fe40003f0f008 */
[----:B------:R-:W-:Y:S01]  /*4b40*/  STS [R236+0x22400], R8 ;  /* 0x02240008ec007388 */ /* 0x000fe20000000800 */
[----:B------:R-:W-:Y:S01]  /*4b50*/  @P2 FSEL R16, R16, -INF , !P3 ;  /* 0xff80000010102808 */ /* 0x000fe20005800000 */
[----:B------:R-:W-:Y:S01]  /*4b60*/  MUFU.EX2 R124, R14 ;  /* 0x0000000e007c7308 */ /* 0x000fe20000000800 */
[----:B------:R-:W-:Y:S03]  /*4b70*/  PLOP3.LUT P2, PT, PT, PT, UP0, 0x80, 0x0 ;  /* 0x000000000000781c */ /* 0x000fe60003f4f008 */
[--C-:B------:R-:W-:Y:S02]  /*4b80*/  FFMA.FTZ R16, R16, c[0x0][0x23c], -R88.reuse ;  /* 0x00008f0010107a23 */ /* 0x100fe40000010858 */
[----:B------:R-:W-:Y:S03]  /*4b90*/  FFMA.FTZ R88, R17, c[0x0][0x23c], -R88 ;  /* 0x00008f0011587a23 */ /* 0x000fe60000010858 */
[----:B------:R-:W-:Y:S01]  /*4ba0*/  @P0 FSEL R19, R19, -INF , !P1 ;  /* 0xff80000013130808 */ /* 0x000fe20004800000 */
[----:B------:R-:W2:Y:S01]  /*4bb0*/  MUFU.EX2 R122, R15 ;  /* 0x0000000f007a7308 */ /* 0x000ea20000000800 */
[----:B------:R-:W-:Y:S02]  /*4bc0*/  PLOP3.LUT P1, PT, PT, PT, UP5, 0x80, 0x0 ;  /* 0x000000000000781c */ /* 0x000fe40003f2f058 */
[----:B-1----:R-:W-:Y:S02]  /*4bd0*/  F2FP.PACK_AB R7, R118, R121 ;  /* 0x000000797607723e */ /* 0x002fe400000000ff */
[----:B------:R-:W-:Y:S05]  /*4be0*/  @P2 FSEL R18, R18, -INF , !P3 ;  /* 0xff80000012122808 */ /* 0x000fea0005800000 */
[--C-:B------:R-:W-:Y:S01]  /*4bf0*/  FFMA.FTZ R18, R18, c[0x0][0x23c], -R4.reuse ;  /* 0x00008f0012127a23 */ /* 0x100fe20000010804 */
[----:B------:R-:W-:Y:S01]  /*4c00*/  MUFU.EX2 R117, R16 ;  /* 0x0000001000757308 */ /* 0x000fe20000000800 */
[----:B------:R-:W-:Y:S09]  /*4c10*/  FFMA.FTZ R4, R19, c[0x0][0x23c], -R4 ;  /* 0x00008f0013047a23 */ /* 0x000ff20000010804 */
[----:B------:R1:W-:Y:S01]  /*4c20*/  MUFU.EX2 R119, R4 ;  /* 0x0000000400777308 */ /* 0x0003e20000000800 */
[----:B--2---:R-:W-:Y:S09]  /*4c30*/  F2FP.PACK_AB R6, R122, R124 ;  /* 0x0000007c7a06723e */ /* 0x004ff200000000ff */
[----:B------:R-:W3:Y:S10]  /*4c40*/  MUFU.EX2 R116, R88 ;  /* 0x0000005800747308 */ /* 0x000ef40000000800 */
[----:B------:R-:W2:Y:S01]  /*4c50*/  MUFU.EX2 R120, R18 ;  /* 0x0000001200787308 */ /* 0x000ea20000000800 */
[----:B-1----:R-:W-:Y:S05]  /*4c60*/  F2FP.PACK_AB R4, R123, R125 ;  /* 0x0000007d7b04723e */ /* 0x002fea00000000ff */
[----:B------:R2:W-:Y:S05]  /*4c70*/  STS [R236+0x22000], R4 ;  /* 0x02200004ec007388 */ /* 0x0005ea0000000800 */
[----:B------:R-:W-:Y:S01]  /*4c80*/  STS [R234+0x22000], R7 ;  /* 0x02200007ea007388 */ /* 0x000fe20000000800 */
[----:B---3--:R-:W-:Y:S04]  /*4c90*/  F2FP.PACK_AB R5, R116, R117 ;  /* 0x000000757405723e */ /* 0x008fe800000000ff */
[----:B------:R-:W-:Y:S05]  /*4ca0*/  STS [R234+0x22400], R6 ;  /* 0x02240006ea007388 */ /* 0x000fea0000000800 */
[----:B------:R-:W-:Y:S01]  /*4cb0*/  STS [R235+0x22000], R5 ;  /* 0x02200005eb007388 */ /* 0x000fe20000000800 */
[----:B--2---:R-:W-:Y:S05]  /*4cc0*/  F2FP.PACK_AB R4, R119, R120 ;  /* 0x000000787704723e */ /* 0x004fea00000000ff */
[----:B------:R-:W-:Y:S05]  /*4cd0*/  STS [R235+0x22400], R4 ;  /* 0x02240004eb007388 */ /* 0x000fea0000000800 */
[----:B------:R-:W-:Y:S05]  /*4ce0*/  LDSM.16.M88.4 R16, [R214+0x8000] ;  /* 0x00800000d610783b */ /* 0x000fea0000000200 */
[----:B------:R-:W1:Y:S05]  /*4cf0*/  LDSM.16.M88.4 R8, [R2+0x18000] ;  /* 0x018000000208783b */ /* 0x000e6a0000000200 */
[----:B------:R-:W2:Y:S05]  /*4d00*/  LDSM.16.M88.4 R84, [R2+0x18800] ;  /* 0x018800000254783b */ /* 0x000eaa0000000200 */
[----:B------:R-:W-:Y:S05]  /*4d10*/  LDSM.16.M88.4 R88, [R215+0x8000] ;  /* 0x00800000d758783b */ /* 0x000fea0000000200 */
[----:B------:R-:W3:Y:S05]  /*4d20*/  LDSM.16.M88.4 R92, [R3+0x18000] ;  /* 0x01800000035c783b */ /* 0x000eea0000000200 */
[----:B------:R-:W4:Y:S05]  /*4d30*/  LDSM.16.M88.4 R96, [R3+0x18800] ;  /* 0x018800000360783b */ /* 0x000f2a0000000200 */
[----:B------:R-:W-:Y:S05]  /*4d40*/  LDSM.16.M88.4 R100, [R219+0x8000] ;  /* 0x00800000db64783b */ /* 0x000fea0000000200 */
[----:B------:R-:W3:Y:S05]  /*4d50*/  LDSM.16.M88.4 R104, [R213+0x18000] ;  /* 0x01800000d568783b */ /* 0x000eea0000000200 */
[----:B------:R-:W4:Y:S01]  /*4d60*/  LDSM.16.M88.4 R108, [R213+0x18800] ;  /* 0x01880000d56c783b */ /* 0x000f220000000200 */
[C---:B-1----:R-:W-:Y:S04]  /*4d70*/  HMMA.16816.F32 R4, R16.reuse, R8, RZ ;  /* 0x000000081004723c */ /* 0x042fe800000018ff */
[----:B------:R-:W-:Y:S04]  /*4d80*/  LDSM.16.M88.4 R112, [R212+0x18800] ;  /* 0x01880000d470783b */ /* 0x000fe80000000200 */
[C---:B------:R-:W-:Y:S08]  /*4d90*/  HMMA.16816.F32 R8, R16.reuse, R10, RZ ;  /* 0x0000000a1008723c */ /* 0x040ff000000018ff */
[C---:B--2---:R-:W-:Y:S08]  /*4da0*/  HMMA.16816.F32 R12, R16.reuse, R84, RZ ;  /* 0x00000054100c723c */ /* 0x044ff000000018ff */
[----:B------:R-:W-:Y:S01]  /*4db0*/  HMMA.16816.F32 R16, R16, R86, RZ ;  /* 0x000000561010723c */ /* 0x000fe200000018ff */
[----:B------:R-:W-:Y:S07]  /*4dc0*/  LDSM.16.M88.4 R84, [R218+0x8000] ;  /* 0x00800000da54783b */ /* 0x000fee0000000200 */
[C---:B---3--:R-:W-:Y:S08]  /*4dd0*/  HMMA.16816.F32 R4, R88.reuse, R92, R4 ;  /* 0x0000005c5804723c */ /* 0x048ff00000001804 */
[C---:B------:R-:W-:Y:S01]  /*4de0*/  HMMA.16816.F32 R8, R88.reuse, R94, R8 ;  /* 0x0000005e5808723c */ /* 0x040fe20000001808 */
[----:B------:R-:W1:Y:S07]  /*4df0*/  LDSM.16.M88.4 R92, [R212+0x18000] ;  /* 0x01800000d45c783b */ /* 0x000e6e0000000200 */
[C---:B----4-:R-:W-:Y:S08]  /*4e00*/  HMMA.16816.F32 R12, R88.reuse, R96, R12 ;  /* 0x00000060580c723c */ /* 0x050ff0000000180c */
[----:B------:R-:W-:Y:S01]  /*4e10*/  HMMA.16816.F32 R16, R88, R98, R16 ;  /* 0x000000625810723c */ /* 0x000fe20000001810 */
[----:B------:R-:W-:Y:S05]  /*4e20*/  LDSM.16.M88.4 R88, [R214+0xa000] ;  /* 0x00a00000d658783b */ /* 0x000fea0000000200 */
[----:B------:R-:W2:Y:S02]  /*4e30*/  LDSM.16.M88.4 R96, [R2+0x1a000] ;  /* 0x01a000000260783b */ /* 0x000ea40000000200 */
[C---:B------:R-:W-:Y:S08]  /*4e40*/  HMMA.16816.F32 R4, R100.reuse, R104, R4 ;  /* 0x000000686404723c */ /* 0x040ff00000001804 */
[C---:B------:R-:W-:Y:S01]  /*4e50*/  HMMA.16816.F32 R8, R100.reuse, R106, R8 ;  /* 0x0000006a6408723c */ /* 0x040fe20000001808 */
[----:B------:R-:W-:Y:S07]  /*4e60*/  LDSM.16.M88.4 R104, [R3+0x1a000] ;  /* 0x01a000000368783b */ /* 0x000fee0000000200 */
[C---:B------:R-:W-:Y:S08]  /*4e70*/  HMMA.16816.F32 R12, R100.reuse, R108, R12 ;  /* 0x0000006c640c723c */ /* 0x040ff0000000180c */
[----:B------:R-:W-:Y:S01]  /*4e80*/  HMMA.16816.F32 R16, R100, R110, R16 ;  /* 0x0000006e6410723c */ /* 0x000fe20000001810 */
[----:B------:R-:W3:Y:S05]  /*4e90*/  LDSM.16.M88.4 R100, [R2+0x1a800] ;  /* 0x01a800000264783b */ /* 0x000eea0000000200 */
[----:B------:R-:W-:Y:S02]  /*4ea0*/  LDSM.16.M88.4 R108, [R213+0x1a000] ;  /* 0x01a00000d56c783b */ /* 0x000fe40000000200 */
[C---:B-1----:R-:W-:Y:S08]  /*4eb0*/  HMMA.16816.F32 R4, R84.reuse, R92, R4 ;  /* 0x0000005c5404723c */ /* 0x042ff00000001804 */
[C---:B------:R-:W-:Y:S01]  /*4ec0*/  HMMA.16816.F32 R8, R84.reuse, R94, R8 ;  /* 0x0000005e5408723c */ /* 0x040fe20000001808 */
[----:B------:R-:W1:Y:S07]  /*4ed0*/  LDSM.16.M88.4 R92, [R215+0xa000] ;  /* 0x00a00000d75c783b */ /* 0x000e6e0000000200 */
[C---:B------:R-:W-:Y:S07]  /*4ee0*/  HMMA.16816.F32 R12, R84.reuse, R112, R12 ;  /* 0x00000070540c723c */ /* 0x040fee000000180c */
[----:B------:R-:W-:Y:S01]  /*4ef0*/  IADD3 R112, P0, R243, UR11, RZ ;  /* 0x0000000bf3707c10 */ /* 0x000fe2000ff1e0ff */
[----:B------:R-:W-:Y:S01]  /*4f00*/  HMMA.16816.F32 R16, R84, R114, R16 ;  /* 0x000000725410723c */ /* 0x000fe20000001810 */
[----:B------:R-:W2:Y:S03]  /*4f10*/  LDSM.16.M88.4 R84, [R3+0x1a800] ;  /* 0x01a800000354783b */ /* 0x000ea60000000200 */
[----:B------:R-:W-:Y:S02]  /*4f20*/  IADD3.X R113, R242, UR10, RZ, P0, !PT ;  /* 0x0000000af2717c10 */ /* 0x000fe400087fe4ff */
[C---:B------:R-:W-:Y:S02]  /*4f30*/  LEA R224, P0, R250.reuse, R224, 0x2 ;  /* 0x000000e0fae07211 */ /* 0x040fe400078010ff */
[C---:B--2---:R-:W-:Y:S01]  /*4f40*/  HMMA.16816.F32 R4, R88.reuse, R96, R4 ;  /* 0x000000605804723c */ /* 0x044fe20000001804 */
[----:B------:R2:W4:Y:S04]  /*4f50*/  LDG.E R114, [R112.64] ;  /* 0x0000000470727981 */ /* 0x000528000c1e1900 */
[----:B------:R-:W-:Y:S03]  /*4f60*/  LEA.HI.X.SX32 R225, R250, R225, 0x2, P0 ;  /* 0x000000e1fae17211 */ /* 0x000fe600000f16ff */
[C---:B------:R-:W-:Y:S01]  /*4f70*/  HMMA.16816.F32 R8, R88.reuse, R98, R8 ;  /* 0x000000625808723c */ /* 0x040fe20000001808 */
[----:B------:R-:W2:Y:S07]  /*4f80*/  LDSM.16.M88.4 R96, [R219+0xa000] ;  /* 0x00a00000db60783b */ /* 0x000eae0000000200 */
[C---:B---3--:R-:W-:Y:S08]  /*4f90*/  HMMA.16816.F32 R12, R88.reuse, R100, R12 ;  /* 0x00000064580c723c */ /* 0x048ff0000000180c */
[----:B------:R-:W-:Y:S01]  /*4fa0*/  HMMA.16816.F32 R16, R88, R102, R16 ;  /* 0x000000665810723c */ /* 0x000fe20000001810 */
[----:B------:R-:W3:Y:S05]  /*4fb0*/  LDSM.16.M88.4 R88, [R213+0x1a800] ;  /* 0x01a80000d558783b */ /* 0x000eea0000000200 */
[----:B--2---:R-:W2:Y:S02]  /*4fc0*/  LDG.E R112, [R112.64+0x20] ;  /* 0x0000200470707981 */ /* 0x004ea4000c1e1900 */
[C---:B-1----:R-:W-:Y:S03]  /*4fd0*/  HMMA.16816.F32 R4, R92.reuse, R104, R4 ;  /* 0x000000685c04723c */ /* 0x042fe60000001804 */
[----:B------:R-:W-:Y:S05]  /*4fe0*/  LDSM.16.M88.4 R100, [R218+0xa000] ;  /* 0x00a00000da64783b */ /* 0x000fea0000000200 */
[C---:B------:R-:W-:Y:S01]  /*4ff0*/  HMMA.16816.F32 R8, R92.reuse, R106, R8 ;  /* 0x0000006a5c08723c */ /* 0x040fe20000001808 */
[----:B------:R-:W1:Y:S07]  /*5000*/  LDSM.16.M88.4 R104, [R212+0x1a000] ;  /* 0x01a00000d468783b */ /* 0x000e6e0000000200 */
[C---:B------:R-:W-:Y:S08]  /*5010*/  HMMA.16816.F32 R12, R92.reuse, R84, R12 ;  /* 0x000000545c0c723c */ /* 0x040ff0000000180c */
[----:B------:R-:W-:Y:S01]  /*5020*/  HMMA.16816.F32 R16, R92, R86, R16 ;  /* 0x000000565c10723c */ /* 0x000fe20000001810 */
[----:B------:R-:W1:Y:S05]  /*5030*/  LDSM.16.M88.4 R84, [R212+0x1a800] ;  /* 0x01a80000d454783b */ /* 0x000e6a0000000200 */
[----:B------:R-:W-:Y:S02]  /*5040*/  LDSM.16.M88.4 R92, [R214+0xc000] ;  /* 0x00c00000d65c783b */ /* 0x000fe40000000200 */
[C---:B------:R-:W-:Y:S08]  /*5050*/  HMMA.16816.F32 R4, R96.reuse, R108, R4 ;  /* 0x0000006c6004723c */ /* 0x040ff00000001804 */
[C---:B------:R-:W-:Y:S01]  /*5060*/  HMMA.16816.F32 R8, R96.reuse, R110, R8 ;  /* 0x0000006e6008723c */ /* 0x040fe20000001808 */
[----:B------:R-:W1:Y:S07]  /*5070*/  LDSM.16.M88.4 R108, [R2+0x1c000] ;  /* 0x01c00000026c783b */ /* 0x000e6e0000000200 */
[C---:B---3--:R-:W-:Y:S08]  /*5080*/  HMMA.16816.F32 R12, R96.reuse, R88, R12 ;  /* 0x00000058600c723c */ /* 0x048ff0000000180c */
[----:B------:R-:W-:Y:S01]  /*5090*/  HMMA.16816.F32 R16, R96, R90, R16 ;  /* 0x0000005a6010723c */ /* 0x000fe20000001810 */
[----:B------:R-:W3:Y:S05]  /*50a0*/  LDSM.16.M88.4 R88, [R2+0x1c800] ;  /* 0x01c800000258783b */ /* 0x000eea0000000200 */
[----:B------:R-:W-:Y:S02]  /*50b0*/  LDSM.16.M88.4 R96, [R215+0xc000] ;  /* 0x00c00000d760783b */ /* 0x000fe40000000200 */
[C---:B-1----:R-:W-:Y:S08]  /*50c0*/  HMMA.16816.F32 R4, R100.reuse, R104, R4 ;  /* 0x000000686404723c */ /* 0x042ff00000001804 */
        /* <DEDUP_REMOVED lines=32> */
[----:B------:R-:W4:Y:S05]  /*52d0*/  LDSM.16.M88.4 R84, [R3+0x1e800] ;  /* 0x01e800000354783b */ /* 0x000f2a0000000200 */
[----:B------:R-:W-:Y:S02]  /*52e0*/  LDSM.16.M88.4 R92, [R219+0xe000] ;  /* 0x00e00000db5c783b */ /* 0x000fe40000000200 */
[C---:B------:R-:W-:Y:S08]  /*52f0*/  HMMA.16816.F32 R4, R96.reuse, R108, R4 ;  /* 0x0000006c6004723c */ /* 0x040ff00000001804 */
[C---:B------:R-:W-:Y:S01]  /*5300*/  HMMA.16816.F32 R8, R96.reuse, R110, R8 ;  /* 0x0000006e6008723c */ /* 0x040fe20000001808 */
[----:B------:R-:W4:Y:S07]  /*5310*/  LDSM.16.M88.4 R108, [R213+0x1e000] ;  /* 0x01e00000d56c783b */ /* 0x000f2e0000000200 */
[C---:B---3--:R-:W-:Y:S08]  /*5320*/  HMMA.16816.F32 R12, R96.reuse, R88, R12 ;  /* 0x00000058600c723c */ /* 0x048ff0000000180c */
[----:B------:R-:W-:Y:S01]  /*5330*/  HMMA.16816.F32 R16, R96, R90, R16 ;  /* 0x0000005a6010723c */ /* 0x000fe20000001810 */
[----:B------:R-:W3:Y:S05]  /*5340*/  LDSM.16.M88.4 R88, [R213+0x1e800] ;  /* 0x01e80000d558783b */ /* 0x000eea0000000200 */
[----:B------:R-:W-:Y:S02]  /*5350*/  LDSM.16.M88.4 R96, [R218+0xe000] ;  /* 0x00e00000da60783b */ /* 0x000fe40000000200 */
[C---:B-1----:R-:W-:Y:S08]  /*5360*/  HMMA.16816.F32 R4, R100.reuse, R104, R4 ;  /* 0x000000686404723c */ /* 0x042ff00000001804 */
[C---:B------:R-:W-:Y:S01]  /*5370*/  HMMA.16816.F32 R8, R100.reuse, R106, R8 ;  /* 0x0000006a6408723c */ /* 0x040fe20000001808 */
[----:B------:R-:W1:Y:S07]  /*5380*/  LDSM.16.M88.4 R104, [R212+0x1e000] ;  /* 0x01e00000d468783b */ /* 0x000e6e0000000200 */
[C---:B----4-:R-:W-:Y:S08]  /*5390*/  HMMA.16816.F32 R12, R100.reuse, R84, R12 ;  /* 0x00000054640c723c */ /* 0x050ff0000000180c */
[----:B------:R-:W-:Y:S01]  /*53a0*/  HMMA.16816.F32 R16, R100, R86, R16 ;  /* 0x000000566410723c */ /* 0x000fe20000001810 */
[----:B------:R-:W4:Y:S07]  /*53b0*/  LDSM.16.M88.4 R84, [R212+0x1e800] ;  /* 0x01e80000d454783b */ /* 0x000f2e0000000200 */
[C---:B------:R-:W-:Y:S08]  /*53c0*/  HMMA.16816.F32 R4, R92.reuse, R108, R4 ;  /* 0x0000006c5c04723c */ /* 0x040ff00000001804 */
[C---:B------:R-:W-:Y:S08]  /*53d0*/  HMMA.16816.F32 R8, R92.reuse, R110, R8 ;  /* 0x0000006e5c08723c */ /* 0x040ff00000001808 */
[C---:B---3--:R-:W-:Y:S08]  /*53e0*/  HMMA.16816.F32 R12, R92.reuse, R88, R12 ;  /* 0x000000585c0c723c */ /* 0x048ff0000000180c */
[----:B------:R-:W-:Y:S08]  /*53f0*/  HMMA.16816.F32 R16, R92, R90, R16 ;  /* 0x0000005a5c10723c */ /* 0x000ff00000001810 */
[C---:B-1----:R-:W-:Y:S08]  /*5400*/  HMMA.16816.F32 R4, R96.reuse, R104, R4 ;  /* 0x000000686004723c */ /* 0x042ff00000001804 */
[C---:B------:R-:W-:Y:S08]  /*5410*/  HMMA.16816.F32 R8, R96.reuse, R106, R8 ;  /* 0x0000006a6008723c */ /* 0x040ff00000001808 */
[C---:B----4-:R-:W-:Y:S08]  /*5420*/  HMMA.16816.F32 R12, R96.reuse, R84, R12 ;  /* 0x00000054600c723c */ /* 0x050ff0000000180c */
[----:B------:R-:W-:Y:S04]  /*5430*/  HMMA.16816.F32 R16, R96, R86, R16 ;  /* 0x000000566010723c */ /* 0x000fe80000001810 */
[C---:B------:R-:W-:Y:S02]  /*5440*/  FADD.FTZ R84, -R114.reuse, R4 ;  /* 0x0000000472547221 */ /* 0x040fe40000010100 */
[----:B------:R-:W-:Y:S02]  /*5450*/  FADD.FTZ R4, -R114, R5 ;  /* 0x0000000572047221 */ /* 0x000fe40000010100 */
[----:B------:R-:W-:Y:S04]  /*5460*/  FMUL.FTZ R5, R128, R84 ;  /* 0x0000005480057220 */ /* 0x000fe80000410000 */
[----:B------:R-:W-:Y:S02]  /*5470*/  FMUL.FTZ R4, R126, R4 ;  /* 0x000000047e047220 */ /* 0x000fe40000410000 */
[----:B--2---:R-:W-:Y:S02]  /*5480*/  FADD.FTZ R6, -R112, R6 ;  /* 0x0000000670067221 */ /* 0x004fe40000010100 */
[----:B------:R-:W-:Y:S01]  /*5490*/  FADD.FTZ R8, -R114, R8 ;  /* 0x0000000872087221 */ /* 0x000fe20000010100 */
[----:B------:R-:W-:Y:S01]  /*54a0*/  F2FP.PACK_AB R4, R4, R5 ;  /* 0x000000050404723e */ /* 0x000fe200000000ff */
[----:B------:R-:W-:Y:S02]  /*54b0*/  FADD.FTZ R5, -R114, R12 ;  /* 0x0000000c72057221 */ /* 0x000fe40000010100 */
[----:B------:R-:W-:Y:S02]  /*54c0*/  FADD.FTZ R12, -R112, R7 ;  /* 0x00000007700c7221 */ /* 0x000fe40000010100 */
[----:B------:R1:W-:Y:S01]  /*54d0*/  STS [R231+0x20000], R4 ;  /* 0x02000004e7007388 */ /* 0x0003e20000000800 */
[----:B------:R-:W-:Y:S02]  /*54e0*/  FMUL.FTZ R84, R125, R8 ;  /* 0x000000087d547220 */ /* 0x000fe40000410000 */
[C---:B------:R-:W-:Y:S02]  /*54f0*/  FADD.FTZ R17, -R114.reuse, R17 ;  /* 0x0000001172117221 */ /* 0x040fe40000010100 */
[----:B------:R-:W-:Y:S02]  /*5500*/  FADD.FTZ R16, -R114, R16 ;  /* 0x0000001072107221 */ /* 0x000fe40000010100 */
[----:B------:R-:W-:Y:S02]  /*5510*/  FMUL.FTZ R7, R116, R17 ;  /* 0x0000001174077220 */ /* 0x000fe40000410000 */
[----:B------:R-:W-:Y:S02]  /*5520*/  FMUL.FTZ R12, R130, R12 ;  /* 0x0000000c820c7220 */ /* 0x000fe40000410000 */
[----:B------:R-:W-:Y:S02]  /*5530*/  FADD.FTZ R8, -R114, R13 ;  /* 0x0000000d72087221 */ /* 0x000fe40000010100 */
[----:B------:R-:W-:Y:S02]  /*5540*/  FMUL.FTZ R5, R121, R5 ;  /* 0x0000000579057220 */ /* 0x000fe40000410000 */
[----:B------:R-:W-:Y:S02]  /*5550*/  FMUL.FTZ R8, R118, R8 ;  /* 0x0000000876087220 */ /* 0x000fe40000410000 */
[----:B------:R-:W-:Y:S02]  /*5560*/  FADD.FTZ R10, -R112, R10 ;  /* 0x0000000a700a7221 */ /* 0x000fe40000010100 */
[----:B------:R-:W-:Y:S01]  /*5570*/  FADD.FTZ R9, -R114, R9 ;  /* 0x0000000972097221 */ /* 0x000fe20000010100 */
[----:B------:R-:W-:Y:S01]  /*5580*/  F2FP.PACK_AB R8, R8, R5 ;  /* 0x000000050808723e */ /* 0x000fe200000000ff */
[----:B------:R-:W-:Y:S02]  /*5590*/  FMUL.FTZ R13, R129, R10 ;  /* 0x0000000a810d7220 */ /* 0x000fe40000410000 */
[----:B------:R-:W-:Y:S02]  /*55a0*/  FMUL.FTZ R9, R123, R9 ;  /* 0x000000097b097220 */ /* 0x000fe40000410000 */
[----:B-1----:R-:W-:Y:S02]  /*55b0*/  FMUL.FTZ R4, R117, R16 ;  /* 0x0000001075047220 */ /* 0x002fe40000410000 */
[----:B------:R-:W-:Y:S01]  /*55c0*/  FMUL.FTZ R16, R131, R6 ;  /* 0x0000000683107220 */ /* 0x000fe20000410000 */
[----:B------:R-:W-:Y:S01]  /*55d0*/  F2FP.PACK_AB R9, R9, R84 ;  /* 0x000000540909723e */ /* 0x000fe200000000ff */
[C---:B------:R-:W-:Y:S01]  /*55e0*/  FADD.FTZ R6, -R112.reuse, R11 ;  /* 0x0000000b70067221 */ /* 0x040fe20000010100 */
[----:B------:R-:W-:Y:S01]  /*55f0*/  F2FP.PACK_AB R7, R7, R4 ;  /* 0x000000040707723e */ /* 0x000fe200000000ff */
[----:B------:R-:W-:Y:S01]  /*5600*/  FADD.FTZ R10, -R112, R14 ;  /* 0x0000000e700a7221 */ /* 0x000fe20000010100 */
[----:B------:R-:W-:Y:S01]  /*5610*/  F2FP.PACK_AB R4, R12, R16 ;  /* 0x000000100c04723e */ /* 0x000fe200000000ff */
[----:B------:R-:W-:Y:S02]  /*5620*/  FMUL.FTZ R6, R127, R6 ;  /* 0x000000067f067220 */ /* 0x000fe40000410000 */
[----:B------:R-:W-:Y:S02]  /*5630*/  FADD.FTZ R5, -R112, R15 ;  /* 0x0000000f70057221 */ /* 0x000fe40000010100 */
[----:B------:R1:W-:Y:S01]  /*5640*/  STS [R231+0x20400], R4 ;  /* 0x02040004e7007388 */ /* 0x0003e20000000800 */
[----:B------:R-:W-:Y:S01]  /*5650*/  FMUL.FTZ R10, R124, R10 ;  /* 0x0000000a7c0a7220 */ /* 0x000fe20000410000 */
[----:B------:R-:W-:Y:S01]  /*5660*/  F2FP.PACK_AB R6, R6, R13 ;  /* 0x0000000d0606723e */ /* 0x000fe200000000ff */
[----:B------:R-:W-:Y:S02]  /*5670*/  FMUL.FTZ R5, R122, R5 ;  /* 0x000000057a057220 */ /* 0x000fe40000410000 */
[C---:B------:R-:W-:Y:S01]  /*5680*/  FADD.FTZ R12, -R112.reuse, R18 ;  /* 0x00000012700c7221 */ /* 0x040fe20000010100 */
[----:B------:R-:W-:Y:S01]  /*5690*/  STS [R236+0x20000], R9 ;  /* 0x02000009ec007388 */ /* 0x000fe20000000800 */
[----:B------:R-:W-:Y:S01]  /*56a0*/  FADD.FTZ R11, -R112, R19 ;  /* 0x00000013700b7221 */ /* 0x000fe20000010100 */
[----:B------:R-:W-:Y:S01]  /*56b0*/  F2FP.PACK_AB R5, R5, R10 ;  /* 0x0000000a0505723e */ /* 0x000fe200000000ff */
[----:B------:R-:W-:Y:S02]  /*56c0*/  FMUL.FTZ R12, R120, R12 ;  /* 0x0000000c780c7220 */ /* 0x000fe40000410000 */
[----:B------:R-:W-:Y:S01]  /*56d0*/  STS [R236+0x20400], R6 ;  /* 0x02040006ec007388 */ /* 0x000fe20000000800 */
[----:B------:R-:W-:Y:S04]  /*56e0*/  FMUL.FTZ R11, R119, R11 ;  /* 0x0000000b770b7220 */ /* 0x000fe80000410000 */
[----:B------:R-:W-:Y:S05]  /*56f0*/  STS [R234+0x20000], R8 ;  /* 0x02000008ea007388 */ /* 0x000fea0000000800 */
[----:B------:R-:W-:Y:S01]  /*5700*/  STS [R234+0x20400], R5 ;  /* 0x02040005ea007388 */ /* 0x000fe20000000800 */
[----:B-1----:R-:W-:Y:S04]  /*5710*/  F2FP.PACK_AB R4, R11, R12 ;  /* 0x0000000c0b04723e */ /* 0x002fe800000000ff */
[----:B------:R-:W-:Y:S05]  /*5720*/  STS [R235+0x20000], R7 ;  /* 0x02000007eb007388 */ /* 0x000fea0000000800 */
[----:B------:R-:W-:Y:S05]  /*5730*/  STS [R235+0x20400], R4 ;  /* 0x02040004eb007388 */ /* 0x000fea0000000800 */
[----:B------:R-:W-:Y:S06]  /*5740*/  BAR.SYNC.DEFER_BLOCKING 0x0 ;  /* 0x0000000000007b1d */ /* 0x000fec0000010000 */
[----:B------:R-:W-:Y:S05]  /*5750*/  LDSM.16.MT88.4 R4, [R217+0x22000] ;  /* 0x02200000d904783b */ /* 0x000fea0000004200 */
[----:B------:R-:W1:Y:S05]  /*5760*/  LDSM.16.MT88.4 R8, [R0+0x8000] ;  /* 0x008000000008783b */ /* 0x000e6a0000004200 */
[----:B------:R-:W2:Y:S05]  /*5770*/  LDSM.16.MT88.4 R12, [R216+0x22000] ;  /* 0x02200000d80c783b */ /* 0x000eaa0000004200 */
[----:B------:R-:W3:Y:S05]  /*5780*/  LDSM.16.MT88.4 R16, [R0+0xa000] ;  /* 0x00a000000010783b */ /* 0x000eea0000004200 */
[----:B------:R-:W4:Y:S05]  /*5790*/  LDSM.16.MT88.4 R84, [R0+0xc000] ;  /* 0x00c000000054783b */ /* 0x000f2a0000004200 */
[----:B------:R-:W3:Y:S05]  /*57a0*/  LDSM.16.MT88.4 R88, [R0+0xe000] ;  /* 0x00e000000058783b */ /* 0x000eea0000004200 */
[----:B------:R-:W-:Y:S05]  /*57b0*/  LDSM.16.MT88.4 R92, [R0+0x8800] ;  /* 0x00880000005c783b */ /* 0x000fea0000004200 */
[----:B------:R-:W-:Y:S05]  /*57c0*/  LDSM.16.MT88.4 R96, [R216+0x22800] ;  /* 0x02280000d860783b */ /* 0x000fea0000004200 */
[----:B------:R-:W-:Y:S01]  /*57d0*/  LDSM.16.MT88.4 R100, [R0+0xa800] ;  /* 0x00a800000064783b */ /* 0x000fe20000004200 */
[-C--:B-1----:R-:W-:Y:S04]  /*57e0*/  HMMA.16816.F32 R20, R4, R8.reuse, R20 ;  /* 0x000000080414723c */ /* 0x082fe80000001814 */
[----:B------:R-:W-:Y:S05]  /*57f0*/  LDSM.16.MT88.4 R104, [R0+0xc800] ;  /* 0x00c800000068783b */ /* 0x000fea0000004200 */
[----:B------:R-:W-:Y:S01]  /*5800*/  LDSM.16.MT88.4 R108, [R0+0xe800] ;  /* 0x00e80000006c783b */ /* 0x000fe20000004200 */
[C---:B--2---:R-:W-:Y:S08]  /*5810*/  HMMA.16816.F32 R24, R12.reuse, R8, R24 ;  /* 0x000000080c18723c */ /* 0x044ff00000001818 */
[-C--:B------:R-:W-:Y:S08]  /*5820*/  HMMA.16816.F32 R28, R12, R10.reuse, R28 ;  /* 0x0000000a0c1c723c */ /* 0x080ff0000000181c */
[C---:B------:R-:W-:Y:S01]  /*5830*/  HMMA.16816.F32 R32, R4.reuse, R10, R32 ;  /* 0x0000000a0420723c */ /* 0x040fe20000001820 */
[----:B------:R-:W1:Y:S07]  /*5840*/  LDSM.16.MT88.4 R8, [R217+0x22800] ;  /* 0x02280000d908783b */ /* 0x000e6e0000004200 */
[-C--:B---3--:R-:W-:Y:S08]  /*5850*/  HMMA.16816.F32 R36, R4, R16.reuse, R36 ;  /* 0x000000100424723c */ /* 0x088ff00000001824 */
[C---:B------:R-:W-:Y:S08]  /*5860*/  HMMA.16816.F32 R40, R12.reuse, R16, R40 ;  /* 0x000000100c28723c */ /* 0x040ff00000001828 */
[-C--:B------:R-:W-:Y:S08]  /*5870*/  HMMA.16816.F32 R44, R12, R18.reuse, R44 ;  /* 0x000000120c2c723c */ /* 0x080ff0000000182c */
[C---:B------:R-:W-:Y:S01]  /*5880*/  HMMA.16816.F32 R48, R4.reuse, R18, R48 ;  /* 0x000000120430723c */ /* 0x040fe20000001830 */
[----:B------:R-:W-:Y:S07]  /*5890*/  LDSM.16.MT88.4 R16, [R216+0x23000] ;  /* 0x02300000d810783b */ /* 0x000fee0000004200 */
        /* <DEDUP_REMOVED lines=10> */
[----:B------:R-:W2:Y:S05]  /*5940*/  LDSM.16.MT88.4 R4, [R217+0x23000] ;  /* 0x02300000d904783b */ /* 0x000eaa0000004200 */
[----:B------:R-:W3:Y:S02]  /*5950*/  LDSM.16.MT88.4 R88, [R0+0xd000] ;  /* 0x00d000000058783b */ /* 0x000ee40000004200 */
[-C--:B-1----:R-:W-:Y:S08]  /*5960*/  HMMA.16816.F32 R20, R8, R92.reuse, R20 ;  /* 0x0000005c0814723c */ /* 0x082ff00000001814 */
[C---:B------:R-:W-:Y:S08]  /*5970*/  HMMA.16816.F32 R24, R96.reuse, R92, R24 ;  /* 0x0000005c6018723c */ /* 0x040ff00000001818 */
[-C--:B------:R-:W-:Y:S08]  /*5980*/  HMMA.16816.F32 R28, R96, R94.reuse, R28 ;  /* 0x0000005e601c723c */ /* 0x080ff0000000181c */
[C---:B------:R-:W-:Y:S01]  /*5990*/  HMMA.16816.F32 R32, R8.reuse, R94, R32 ;  /* 0x0000005e0820723c */ /* 0x040fe20000001820 */
[----:B------:R-:W1:Y:S07]  /*59a0*/  LDSM.16.MT88.4 R92, [R0+0xf000] ;  /* 0x00f00000005c783b */ /* 0x000e6e0000004200 */
[-C--:B------:R-:W-:Y:S08]  /*59b0*/  HMMA.16816.F32 R36, R8, R100.reuse, R36 ;  /* 0x000000640824723c */ /* 0x080ff00000001824 */
[C---:B------:R-:W-:Y:S08]  /*59c0*/  HMMA.16816.F32 R40, R96.reuse, R100, R40 ;  /* 0x000000646028723c */ /* 0x040ff00000001828 */
[-C--:B------:R-:W-:Y:S08]  /*59d0*/  HMMA.16816.F32 R44, R96, R102.reuse, R44 ;  /* 0x00000066602c723c */ /* 0x080ff0000000182c */
[C---:B------:R-:W-:Y:S01]  /*59e0*/  HMMA.16816.F32 R48, R8.reuse, R102, R48 ;  /* 0x000000660830723c */ /* 0x040fe20000001830 */
[----:B------:R-:W-:Y:S07]  /*59f0*/  LDSM.16.MT88.4 R100, [R216+0x23800] ;  /* 0x02380000d864783b */ /* 0x000fee0000004200 */
        /* <DEDUP_REMOVED lines=10> */
[----:B------:R-:W4:Y:S05]  /*5aa0*/  LDSM.16.MT88.4 R8, [R217+0x23800] ;  /* 0x02380000d908783b */ /* 0x000f2a0000004200 */
[----:B------:R-:W1:Y:S02]  /*5ab0*/  LDSM.16.MT88.4 R108, [R0+0xd800] ;  /* 0x00d80000006c783b */ /* 0x000e640000004200 */
[-C--:B--2---:R-:W-:Y:S08]  /*5ac0*/  HMMA.16816.F32 R20, R4, R12.reuse, R20 ;  /* 0x0000000c0414723c */ /* 0x084ff00000001814 */
[C---:B------:R-:W-:Y:S08]  /*5ad0*/  HMMA.16816.F32 R24, R16.reuse, R12, R24 ;  /* 0x0000000c1018723c */ /* 0x040ff00000001818 */
[-C--:B------:R-:W-:Y:S08]  /*5ae0*/  HMMA.16816.F32 R28, R16, R14.reuse, R28 ;  /* 0x0000000e101c723c */ /* 0x080ff0000000181c */
[C---:B------:R-:W-:Y:S01]  /*5af0*/  HMMA.16816.F32 R32, R4.reuse, R14, R32 ;  /* 0x0000000e0420723c */ /* 0x040fe20000001820 */
[----:B------:R-:W2:Y:S05]  /*5b00*/  LDSM.16.MT88.4 R12, [R0+0xf800] ;  /* 0x00f80000000c783b */ /* 0x000eaa0000004200 */
[----:B------:R-:W-:Y:S02]  /*5b10*/  BAR.SYNC.DEFER_BLOCKING 0x0 ;  /* 0x0000000000007b1d */ /* 0x000fe40000010000 */
[-C--:B------:R-:W-:Y:S08]  /*5b20*/  HMMA.16816.F32 R36, R4, R84.reuse, R36 ;  /* 0x000000540424723c */ /* 0x080ff00000001824 */
[C---:B------:R-:W-:Y:S08]  /*5b30*/  HMMA.16816.F32 R40, R16.reuse, R84, R40 ;  /* 0x000000541028723c */ /* 0x040ff00000001828 */
[-C--:B------:R-:W-:Y:S08]  /*5b40*/  HMMA.16816.F32 R44, R16, R86.reuse, R44 ;  /* 0x00000056102c723c */ /* 0x080ff0000000182c */
[C---:B------:R-:W-:Y:S08]  /*5b50*/  HMMA.16816.F32 R48, R4.reuse, R86, R48 ;  /* 0x000000560430723c */ /* 0x040ff00000001830 */
[-C--:B---3--:R-:W-:Y:S08]  /*5b60*/  HMMA.16816.F32 R52, R4, R88.reuse, R52 ;  /* 0x000000580434723c */ /* 0x088ff00000001834 */
[C---:B------:R-:W-:Y:S08]  /*5b70*/  HMMA.16816.F32 R56, R16.reuse, R88, R56 ;  /* 0x000000581038723c */ /* 0x040ff00000001838 */
[-C--:B------:R-:W-:Y:S08]  /*5b80*/  HMMA.16816.F32 R60, R16, R90.reuse, R60 ;  /* 0x0000005a103c723c */ /* 0x080ff0000000183c */
[C---:B------:R-:W-:Y:S08]  /*5b90*/  HMMA.16816.F32 R64, R4.reuse, R90, R64 ;  /* 0x0000005a0440723c */ /* 0x040ff00000001840 */
[-C--:B-1----:R-:W-:Y:S08]  /*5ba0*/  HMMA.16816.F32 R68, R4, R92.reuse, R68 ;  /* 0x0000005c0444723c */ /* 0x082ff00000001844 */
[C---:B------:R-:W-:Y:S08]  /*5bb0*/  HMMA.16816.F32 R72, R16.reuse, R92, R72 ;  /* 0x0000005c1048723c */ /* 0x040ff00000001848 */
[-C--:B------:R-:W-:Y:S08]  /*5bc0*/  HMMA.16816.F32 R76, R16, R94.reuse, R76 ;  /* 0x0000005e104c723c */ /* 0x080ff0000000184c */
[----:B------:R-:W-:Y:S08]  /*5bd0*/  HMMA.16816.F32 R80, R4, R94, R80 ;  /* 0x0000005e0450723c */ /* 0x000ff00000001850 */
[-C--:B----4-:R-:W-:Y:S08]  /*5be0*/  HMMA.16816.F32 R20, R8, R96.reuse, R20 ;  /* 0x000000600814723c */ /* 0x090ff00000001814 */
[C---:B------:R-:W-:Y:S08]  /*5bf0*/  HMMA.16816.F32 R24, R100.reuse, R96, R24 ;  /* 0x000000606418723c */ /* 0x040ff00000001818 */
[-C--:B------:R-:W-:Y:S08]  /*5c00*/  HMMA.16816.F32 R28, R100, R98.reuse, R28 ;  /* 0x00000062641c723c */ /* 0x080ff0000000181c */
        /* <DEDUP_REMOVED lines=9> */
[-C--:B--2---:R-:W-:Y:S08]  /*5ca0*/  HMMA.16816.F32 R68, R8, R12.reuse, R68 ;  /* 0x0000000c0844723c */ /* 0x084ff00000001844 */
[C---:B------:R-:W-:Y:S08]  /*5cb0*/  HMMA.16816.F32 R72, R100.reuse, R12, R72 ;  /* 0x0000000c6448723c */ /* 0x040ff00000001848 */
[-C--:B------:R-:W-:Y:S08]  /*5cc0*/  HMMA.16816.F32 R76, R100, R14.reuse, R76 ;  /* 0x0000000e644c723c */ /* 0x080ff0000000184c */
[----:B------:R-:W-:Y:S01]  /*5cd0*/  HMMA.16816.F32 R80, R8, R14, R80 ;  /* 0x0000000e0850723c */ /* 0x000fe20000001850 */
[----:B------:R-:W-:-:S07]  /*5ce0*/  @!P1 BRA `(.L_x_406) ;  /* 0x0000041000009947 */ /* 0x000fce0003800000 */
[----:B------:R-:W-:Y:S01]  /*5cf0*/  IMAD.MOV.U32 R15, RZ, RZ, c[0x0][0x370] ;  /* 0x0000dc00ff0f7624 */ /* 0x000fe200078e00ff */
[----:B------:R-:W-:Y:S01]  /*5d00*/  ISETP.GE.AND P5, PT, R232, c[0x0][0x220], PT ;  /* 0x00008800e8007a0c */ /* 0x000fe20003fa6270 */
[----:B------:R-:W-:Y:S01]  /*5d10*/  IMAD.MOV.U32 R4, RZ, RZ, R228 ;  /* 0x000000ffff047224 */ /* 0x000fe200078e00e4 */
[----:B------:R-:W-:Y:S01]  /*5d20*/  ISETP.GE.AND P4, PT, R240, c[0x0][0x220], PT ;  /* 0x00008800f0007a0c */ /* 0x000fe20003f86270 */
[----:B------:R-:W-:Y:S01]  /*5d30*/  IMAD.U32 R8, R15, -0x40, RZ ;  /* 0xffffffc00f087824 */ /* 0x000fe200078e00ff */
[----:B------:R-:W-:Y:S01]  /*5d40*/  ISETP.GE.AND P3, PT, R239, c[0x0][0x220], PT ;  /* 0x00008800ef007a0c */ /* 0x000fe20003f66270 */
[----:B------:R-:W-:Y:S01]  /*5d50*/  IMAD.MOV.U32 R5, RZ, RZ, R230 ;  /* 0x000000ffff057224 */ /* 0x000fe200078e00e6 */
[----:B------:R-:W-:Y:S01]  /*5d60*/  ISETP.GE.AND P2, PT, R241, c[0x0][0x220], PT ;  /* 0x00008800f1007a0c */ /* 0x000fe20003f46270 */
[----:B------:R-:W-:Y:S01]  /*5d70*/  IMAD.MOV.U32 R16, RZ, RZ, c[0x0][0x374] ;  /* 0x0000dd00ff107624 */ /* 0x000fe200078e00ff */
[C---:B------:R-:W-:Y:S02]  /*5d80*/  LEA R4, P0, R8.reuse, R4, 0x1 ;  /* 0x0000000408047211 */ /* 0x040fe400078008ff */
[----:B------:R-:W-:Y:S02]  /*5d90*/  SHF.R.S32.HI R7, RZ, 0x1f, R8 ;  /* 0x0000001fff077819 */ /* 0x000fe40000011408 */
[----:B------:R-:W-:Y:S01]  /*5da0*/  LEA.HI.X.SX32 R5, R8, R5, 0x1, P0 ;  /* 0x0000000508057211 */ /* 0x000fe200000f0eff */
[----:B------:R1:W-:Y:S01]  /*5db0*/  @P5 STS.128 [R226+0x8000], RZ ;  /* 0x008000ffe2005388 */ /* 0x0003e20000000c00 */
        /* <DEDUP_REMOVED lines=52> */
.L_x_406:
[----:B------:R-:W-:Y:S01]  /*6100*/  LDSM.16.M88.4 R128, [R220] ;  /* 0x00000000dc80783b */ /* 0x000fe20000000200 */
[----:B------:R-:W-:Y:S02]  /*6110*/  @UP5 UIADD3 UR13, UP4, UR9, -0x100, URZ ;  /* 0xffffff00090d5890 */ /* 0x000fe4000ff9e03f */
[----:B------:R-:W-:Y:S02]  /*6120*/  @UP5 UIADD3 UR11, UP1, UR11, -0x100, URZ ;  /* 0xffffff000b0b5890 */ /* 0x000fe4000ff3e03f */
[----:B------:R-:W2:Y:S01]  /*6130*/  LDSM.16.MT88.4 R16, [R0+0x10000] ;  /* 0x010000000010783b */ /* 0x000ea20000004200 */
[----:B------:R-:W-:Y:S02]  /*6140*/  @UP5 UIADD3.X UR12, UR8, -0x1, URZ, UP4, !UPT ;  /* 0xffffffff080c5890 */ /* 0x000fe4000a7fe43f */
[----:B------:R-:W-:Y:S02]  /*6150*/  @UP5 UIADD3.X UR10, UR10, -0x1, URZ, UP1, !UPT ;  /* 0xffffffff0a0a5890 */ /* 0x000fe40008ffe43f */
[----:B------:R-:W3:Y:S05]  /*6160*/  LDSM.16.M88.4 R124, [R220+0x1000] ;  /* 0x00100000dc7c783b */ /* 0x000eea0000000200 */
[----:B------:R-:W4:Y:S05]  /*6170*/  LDSM.16.MT88.4 R96, [R0+0x12000] ;  /* 0x012000000060783b */ /* 0x000f2a0000004200 */
[----:B------:R-:W1:Y:S05]  /*6180*/  LDSM.16.MT88.4 R112, [R0+0x14000] ;  /* 0x014000000070783b */ /* 0x000e6a0000004200 */
[----:B------:R-:W1:Y:S05]  /*6190*/  LDSM.16.MT88.4 R196, [R0+0x16000] ;  /* 0x0160000000c4783b */ /* 0x000e6a0000004200 */
[----:B------:R-:W-:Y:S05]  /*61a0*/  LDSM.16.M88.4 R200, [R223] ;  /* 0x00000000dfc8783b */ /* 0x000fea0000000200 */
[----:B------:R-:W1:Y:S05]  /*61b0*/  LDSM.16.MT88.4 R204, [R0+0x10800] ;  /* 0x0108000000cc783b */ /* 0x000e6a0000004200 */
[----:B------:R-:W1:Y:S02]  /*61c0*/  LDSM.16.M88.4 R208, [R223+0x1000] ;  /* 0x00100000dfd0783b */ /* 0x000e640000000200 */
[-C--:B-12---:R-:W-:Y:S08]  /*61d0*/  HMMA.16816.F32 R4, R128, R16.reuse, RZ ;  /* 0x000000108004723c */ /* 0x086ff000000018ff */
        /* <DEDUP_REMOVED lines=14> */
[----:B------:R-:W-:Y:S01]  /*62c0*/  HMMA.16816.F32 R128, R128, R198, RZ ;  /* 0x000000c68080723c */ /* 0x000fe200000018ff */
[----:B------:R-:W1:Y:S07]  /*62d0*/  LDSM.16.MT88.4 R196, [R0+0x12800] ;  /* 0x0128000000c4783b */ /* 0x000e6e0000004200 */
[-C--:B------:R-:W-:Y:S08]  /*62e0*/  HMMA.16816.F32 R4, R200, R204.reuse, R4 ;  /* 0x000000ccc804723c */ /* 0x080ff00000001804 */
[C---:B------:R-:W-:Y:S08]  /*62f0*/  HMMA.16816.F32 R8, R208.reuse, R204, R8 ;  /* 0x000000ccd008723c */ /* 0x040ff00000001808 */
[-C--:B------:R-:W-:Y:S08]  /*6300*/  HMMA.16816.F32 R12, R208, R206.reuse, R12 ;  /* 0x000000ced00c723c */ /* 0x080ff0000000180c */
[C---:B------:R-:W-:Y:S01]  /*6310*/  HMMA.16816.F32 R16, R200.reuse, R206, R16 ;  /* 0x000000cec810723c */ /* 0x040fe20000001810 */
[----:B------:R-:W2:Y:S07]  /*6320*/  LDSM.16.MT88.4 R204, [R0+0x14800] ;  /* 0x0148000000cc783b */ /* 0x000eae0000004200 */
[-C--:B-1----:R-:W-:Y:S08]  /*6330*/  HMMA.16816.F32 R84, R200, R196.reuse, R84 ;  /* 0x000000c4c854723c */ /* 0x082ff00000001854 */
[C---:B------:R-:W-:Y:S08]  /*6340*/  HMMA.16816.F32 R88, R208.reuse, R196, R88 ;  /* 0x000000c4d058723c */ /* 0x040ff00000001858 */
[-C--:B------:R-:W-:Y:S08]  /*6350*/  HMMA.16816.F32 R92, R208, R198.reuse, R92 ;  /* 0x000000c6d05c723c */ /* 0x080ff0000000185c */
[C---:B------:R-:W-:Y:S01]  /*6360*/  HMMA.16816.F32 R96, R200.reuse, R198, R96 ;  /* 0x000000c6c860723c */ /* 0x040fe20000001860 */
[----:B------:R-:W1:Y:S07]  /*6370*/  LDSM.16.MT88.4 R196, [R0+0x16800] ;  /* 0x0168000000c4783b */ /* 0x000e6e0000004200 */
[-C--:B--2---:R-:W-:Y:S08]  /*6380*/  HMMA.16816.F32 R100, R200, R204.reuse, R100 ;  /* 0x000000ccc864723c */ /* 0x084ff00000001864 */
[C---:B------:R-:W-:Y:S08]  /*6390*/  HMMA.16816.F32 R104, R208.reuse, R204, R104 ;  /* 0x000000ccd068723c */ /* 0x040ff00000001868 */
[-C--:B------:R-:W-:Y:S08]  /*63a0*/  HMMA.16816.F32 R108, R208, R206.reuse, R108 ;  /* 0x000000ced06c723c */ /* 0x080ff0000000186c */
[C---:B------:R-:W-:Y:S01]  /*63b0*/  HMMA.16816.F32 R112, R200.reuse, R206, R112 ;  /* 0x000000cec870723c */ /* 0x040fe20000001870 */
[----:B------:R-:W-:Y:S07]  /*63c0*/  LDSM.16.M88.4 R204, [R221] ;  /* 0x00000000ddcc783b */ /* 0x000fee0000000200 */
[-C--:B-1----:R-:W-:Y:S08]  /*63d0*/  HMMA.16816.F32 R116, R200, R196.reuse, R116 ;  /* 0x000000c4c874723c */ /* 0x082ff00000001874 */
[C---:B------:R-:W-:Y:S08]  /*63e0*/  HMMA.16816.F32 R120, R208.reuse, R196, R120 ;  /* 0x000000c4d078723c */ /* 0x040ff00000001878 */
[-C--:B------:R-:W-:Y:S01]  /*63f0*/  HMMA.16816.F32 R124, R208, R198.reuse, R124 ;  /* 0x000000c6d07c723c */ /* 0x080fe2000000187c */
[----:B------:R-:W1:Y:S07]  /*6400*/  LDSM.16.MT88.4 R208, [R0+0x11000] ;  /* 0x0110000000d0783b */ /* 0x000e6e0000004200 */
[----:B------:R-:W-:Y:S01]  /*6410*/  HMMA.16816.F32 R128, R200, R198, R128 ;  /* 0x000000c6c880723c */ /* 0x000fe20000001880 */
[----:B------:R-:W2:Y:S05]  /*6420*/  LDSM.16.M88.4 R196, [R221+0x1000] ;  /* 0x00100000ddc4783b */ /* 0x000eaa0000000200 */
[----:B------:R-:W3:Y:S02]  /*6430*/  LDSM.16.MT88.4 R200, [R0+0x13000] ;  /* 0x0130000000c8783b */ /* 0x000ee40000004200 */
[-C--:B-1----:R-:W-:Y:S08]  /*6440*/  HMMA.16816.F32 R4, R204, R208.reuse, R4 ;  /* 0x000000d0cc04723c */ /* 0x082ff00000001804 */
        /* <DEDUP_REMOVED lines=13> */
[----:B------:R-:W-:Y:S07]  /*6520*/  LDSM.16.MT88.4 R208, [R0+0x11800] ;  /* 0x0118000000d0783b */ /* 0x000fee0000004200 */
[-C--:B--2---:R-:W-:Y:S08]  /*6530*/  HMMA.16816.F32 R116, R204, R200.reuse, R116 ;  /* 0x000000c8cc74723c */ /* 0x084ff00000001874 */
[C---:B------:R-:W-:Y:S08]  /*6540*/  HMMA.16816.F32 R120, R196.reuse, R200, R120 ;  /* 0x000000c8c478723c */ /* 0x040ff00000001878 */
[-C--:B------:R-:W-:Y:S01]  /*6550*/  HMMA.16816.F32 R124, R196, R202.reuse, R124 ;  /* 0x000000cac47c723c */ /* 0x080fe2000000187c */
[----:B------:R-:W1:Y:S07]  /*6560*/  LDSM.16.M88.4 R196, [R222] ;  /* 0x00000000dec4783b */ /* 0x000e6e0000000200 */
        /* <DEDUP_REMOVED lines=16> */
[C---:B------:R-:W-:Y:S08]  /*6670*/  HMMA.16816.F32 R112, R196.reuse, R210, R112 ;  /* 0x000000d2c470723c */ /* 0x040ff00000001870 */
[-C--:B--2---:R-:W-:Y:S08]  /*6680*/  HMMA.16816.F32 R116, R196, R204.reuse, R116 ;  /* 0x000000ccc474723c */ /* 0x084ff00000001874 */
[C---:B------:R-:W-:Y:S07]  /*6690*/  HMMA.16816.F32 R120, R200.reuse, R204, R120 ;  /* 0x000000ccc878723c */ /* 0x040fee0000001878 */
[----:B------:R-:W-:Y:S01]  /*66a0*/  @P1 IADD3 R204, P0, R243, UR9, RZ ;  /* 0x00000009f3cc1c10 */ /* 0x000fe2000ff1e0ff */
[-C--:B------:R-:W-:Y:S01]  /*66b0*/  HMMA.16816.F32 R124, R200, R206.reuse, R124 ;  /* 0x000000cec87c723c */ /* 0x080fe2000000187c */
[----:B------:R-:W-:Y:S03]  /*66c0*/  @UP5 UMOV UR9, UR13 ;  /* 0x0000000d00095c82 */ /* 0x000fe60008000000 */
[----:B------:R-:W-:Y:S01]  /*66d0*/  @P1 IADD3.X R205, R242, UR8, RZ, P0, !PT ;  /* 0x00000008f2cd1c10 */ /* 0x000fe200087fe4ff */
[----:B------:R-:W-:Y:S02]  /*66e0*/  @UP5 UMOV UR8, UR12 ;  /* 0x0000000c00085c82 */ /* 0x000fe40008000000 */
[----:B------:R-:W-:Y:S01]  /*66f0*/  IMAD.SHL.U32 R202, R248, 0x8, RZ ;  /* 0x00000008f8ca7824 */ /* 0x000fe200078e00ff */
[----:B------:R-:W-:Y:S01]  /*6700*/  HMMA.16816.F32 R128, R196, R206, R128 ;  /* 0x000000cec480723c */ /* 0x000fe20000001880 */
[----:B------:R1:W5:Y:S03]  /*6710*/  @P1 LDG.E R237, [R204.64+-0x100] ;  /* 0xffff0004cced1981 */ /* 0x000366000c1e1900 */
[-C--:B------:R-:W-:Y:S01]  /*6720*/  LEA R200, P0, R202, R224.reuse, 0x2 ;  /* 0x000000e0cac87211 */ /* 0x080fe200078010ff */
[C---:B------:R-:W-:Y:S01]  /*6730*/  IMAD.SHL.U32 R203, R248.reuse, 0x10, RZ ;  /* 0x00000010f8cb7824 */ /* 0x040fe200078e00ff */
[----:B------:R1:W5:Y:S01]  /*6740*/  @P1 LDG.E R238, [R204.64+-0xe0] ;  /* 0xffff2004ccee1981 */ /* 0x000362000c1e1900 */
[----:B------:R-:W-:Y:S01]  /*6750*/  IMAD R199, R248, 0x18, RZ ;  /* 0x00000018f8c77824 */ /* 0x000fe200078e02ff */
[-C--:B------:R-:W-:Y:S01]  /*6760*/  LEA.HI.X.SX32 R201, R202, R225.reuse, 0x2, P0 ;  /* 0x000000e1cac97211 */ /* 0x080fe200000f16ff */
[C---:B------:R-:W-:Y:S02]  /*6770*/  IMAD R206, R248.reuse, 0x28, RZ ;  /* 0x00000028f8ce7824 */ /* 0x040fe400078e02ff */
[----:B------:R2:W-:Y:S01]  /*6780*/  RED.E.ADD.F32.FTZ.RN.STRONG.GPU [R224.64], R4 ;  /* 0x00000004e000798e */ /* 0x0005e2000c10e784 */
[CC--:B------:R-:W-:Y:S04]  /*6790*/  LEA R196, P2, R203.reuse, R224.reuse, 0x2 ;  /* 0x000000e0cbc47211 */ /* 0x0c0fe800078410ff */
[----:B------:R3:W-:Y:S01]  /*67a0*/  RED.E.ADD.F32.FTZ.RN.STRONG.GPU [R200.64], R5 ;  /* 0x00000005c800798e */ /* 0x0007e2000c10e784 */
[-C--:B------:R-:W-:Y:S05]  /*67b0*/  LEA.HI.X.SX32 R197, R203, R225.reuse, 0x2, P2 ;  /* 0x000000e1cbc57211 */ /* 0x080fea00010f16ff */
[----:B------:R4:W-:Y:S01]  /*67c0*/  RED.E.ADD.F32.FTZ.RN.STRONG.GPU [R196.64], R6 ;  /* 0x00000006c400798e */ /* 0x0009e2000c10e784 */
[C---:B-1----:R-:W-:Y:S02]  /*67d0*/  IMAD.SHL.U32 R205, R248.reuse, 0x20, RZ ;  /* 0x00000020f8cd7824 */ /* 0x042fe400078e00ff */
[----:B------:R-:W-:Y:S03]  /*67e0*/  IMAD R204, R248, 0x30, RZ ;  /* 0x00000030f8cc7824 */ /* 0x000fe600078e02ff */
[-C--:B------:R-:W-:Y:S02]  /*67f0*/  LEA R198, P2, R205, R224.reuse, 0x2 ;  /* 0x000000e0cdc67211 */ /* 0x080fe400078410ff */
[CC--:B--2---:R-:W-:Y:S04]  /*6800*/  LEA R4, P0, R199.reuse, R224.reuse, 0x2 ;  /* 0x000000e0c7047211 */ /* 0x0c4fe800078010ff */
[-C--:B---3--:R-:W-:Y:S02]  /*6810*/  LEA.HI.X.SX32 R5, R199, R225.reuse, 0x2, P0 ;  /* 0x000000e1c7057211 */ /* 0x088fe400000f16ff */
[-C--:B------:R-:W-:Y:S03]  /*6820*/  LEA.HI.X.SX32 R199, R205, R225.reuse, 0x2, P2 ;  /* 0x000000e1cdc77211 */ /* 0x080fe600010f16ff */
[----:B------:R1:W-:Y:S01]  /*6830*/  RED.E.ADD.F32.FTZ.RN.STRONG.GPU [R4.64], R7 ;  /* 0x000000070400798e */ /* 0x0003e2000c10e784 */
[CC--:B----4-:R-:W-:Y:S04]  /*6840*/  LEA R196, P0, R206.reuse, R224.reuse, 0x2 ;  /* 0x000000e0cec47211 */ /* 0x0d0fe800078010ff */
[----:B------:R-:W-:Y:S01]  /*6850*/  RED.E.ADD.F32.FTZ.RN.STRONG.GPU [R198.64], R8 ;  /* 0x00000008c600798e */ /* 0x000fe2000c10e784 */
[-C--:B------:R-:W-:Y:S05]  /*6860*/  LEA.HI.X.SX32 R197, R206, R225.reuse, 0x2, P0 ;  /* 0x000000e1cec57211 */ /* 0x080fea00000f16ff */
[----:B------:R2:W-:Y:S01]  /*6870*/  RED.E.ADD.F32.FTZ.RN.STRONG.GPU [R196.64], R9 ;  /* 0x00000009c400798e */ /* 0x0005e2000c10e784 */
[-C--:B-1----:R-:W-:Y:S01]  /*6880*/  LEA R4, P2, R204, R224.reuse, 0x2 ;  /* 0x000000e0cc047211 */ /* 0x082fe200078410ff */
[----:B------:R-:W-:Y:S03]  /*6890*/  IMAD R7, R248, 0x38, RZ ;  /* 0x00000038f8077824 */ /* 0x000fe600078e02ff */
[-C--:B------:R-:W-:Y:S02]  /*68a0*/  LEA.HI.X.SX32 R5, R204, R225.reuse, 0x2, P2 ;  /* 0x000000e1cc057211 */ /* 0x080fe400010f16ff */
[CC--:B------:R-:W-:Y:S03]  /*68b0*/  LEA R6, P0, R7.reuse, R224.reuse, 0x2 ;  /* 0x000000e007067211 */ /* 0x0c0fe600078010ff */
[----:B------:R1:W-:Y:S01]  /*68c0*/  RED.E.ADD.F32.FTZ.RN.STRONG.GPU [R4.64], R10 ;  /* 0x0000000a0400798e */ /* 0x0003e2000c10e784 */
[-C--:B------:R-:W-:Y:S02]  /*68d0*/  LEA.HI.X.SX32 R7, R7, R225.reuse, 0x2, P0 ;  /* 0x000000e107077211 */ /* 0x080fe400000f16ff */
[----:B--2---:R-:W-:Y:S03]  /*68e0*/  IADD3 R9, R203, 0x20, RZ ;  /* 0x00000020cb097810 */ /* 0x004fe60007ffe0ff */
[----:B------:R2:W-:Y:S01]  /*68f0*/  RED.E.ADD.F32.FTZ.RN.STRONG.GPU [R6.64], R11 ;  /* 0x0000000b0600798e */ /* 0x0005e2000c10e784 */
[CC--:B------:R-:W-:Y:S04]  /*6900*/  LEA R8, P0, R9.reuse, R224.reuse, 0x2 ;  /* 0x000000e009087211 */ /* 0x0c0fe800078010ff */
[----:B------:R3:W-:Y:S05]  /*6910*/  RED.E.ADD.F32.FTZ.RN.STRONG.GPU [R224.64+0x80], R16 ;  /* 0x00008010e000798e */ /* 0x0007ea000c10e784 */
        /* <DEDUP_REMOVED lines=11> */
[-C--:B------:R-:W-:Y:S02]  /*69d0*/  LEA.HI.X.SX32 R11, R6, R225.reuse, 0x2, P2 ;  /* 0x000000e1060b7211 */ /* 0x080fe400010f16ff */
[CC--:B---3--:R-:W-:Y:S03]  /*69e0*/  LEA R16, P0, R5.reuse, R224.reuse, 0x2 ;  /* 0x000000e005107211 */ /* 0x0c8fe600078010ff */
[----:B------:R2:W-:Y:S01]  /*69f0*/  RED.E.ADD.F32.FTZ.RN.STRONG.GPU [R10.64], R12 ;  /* 0x0000000c0a00798e */ /* 0x0005e2000c10e784 */
[-C--:B----4-:R-:W-:Y:S01]  /*6a00*/  LEA.HI.X.SX32 R17, R5, R225.reuse, 0x2, P0 ;  /* 0x000000e105117211 */ /* 0x090fe200000f16ff */
[----:B------:R-:W-:Y:S04]  /*6a10*/  IMAD.IADD R5, R202, 0x1, R4 ;  /* 0x00000001ca057824 */ /* 0x000fe800078e0204 */
[----:B------:R-:W-:Y:S05]  /*6a20*/  RED.E.ADD.F32.FTZ.RN.STRONG.GPU [R16.64], R13 ;  /* 0x0000000d1000798e */ /* 0x000fea000c10e784 */
[----:B------:R-:W-:Y:S01]  /*6a30*/  LDSM.16.MT88.4 R16, [R0+0x2000] ;  /* 0x002000000010783b */ /* 0x000fe20000004200 */
[CC--:B-1----:R-:W-:Y:S04]  /*6a40*/  LEA R8, P0, R4.reuse, R224.reuse, 0x2 ;  /* 0x000000e004087211 */ /* 0x0c2fe800078010ff */
[-C--:B------:R-:W-:Y:S02]  /*6a50*/  LEA.HI.X.SX32 R9, R4, R225.reuse, 0x2, P0 ;  /* 0x000000e104097211 */ /* 0x080fe400000f16ff */
[CC--:B------:R-:W-:Y:S03]  /*6a60*/  LEA R6, P0, R5.reuse, R224.reuse, 0x2 ;  /* 0x000000e005067211 */ /* 0x0c0fe600078010ff */
[----:B------:R1:W-:Y:S01]  /*6a70*/  RED.E.ADD.F32.FTZ.RN.STRONG.GPU [R8.64], R14 ;  /* 0x0000000e0800798e */ /* 0x0003e2000c10e784 */
[-C--:B------:R-:W-:Y:S05]  /*6a80*/  LEA.HI.X.SX32 R7, R5, R225.reuse, 0x2, P0 ;  /* 0x000000e105077211 */ /* 0x080fea00000f16ff */
[----:B------:R3:W-:Y:S01]  /*6a90*/  RED.E.ADD.F32.FTZ.RN.STRONG.GPU [R6.64], R15 ;  /* 0x0000000f0600798e */ /* 0x0007e2000c10e784 */
[----:B--2---:R-:W-:Y:S04]  /*6aa0*/  IADD3 R10, R203, 0x40, RZ ;  /* 0x00000040cb0a7810 */ /* 0x004fe80007ffe0ff */
[----:B------:R-:W-:Y:S01]  /*6ab0*/  RED.E.ADD.F32.FTZ.RN.STRONG.GPU [R224.64+0x100], R84 ;  /* 0x00010054e000798e */ /* 0x000fe2000c10e784 */
[----:B------:R-:W-:Y:S04]  /*6ac0*/  IMAD.IADD R4, R202, 0x1, R10 ;  /* 0x00000001ca047824 */ /* 0x000fe800078e020a */
[----:B------:R-:W-:Y:S01]  /*6ad0*/  RED.E.ADD.F32.FTZ.RN.STRONG.GPU [R200.64+0x100], R85 ;  /* 0x00010055c800798e */ /* 0x000fe2000c10e784 */
[CC--:B-1----:R-:W-:Y:S04]  /*6ae0*/  LEA R8, P0, R10.reuse, R224.reuse, 0x2 ;  /* 0x000000e00a087211 */ /* 0x0c2fe800078010ff */
[-C--:B------:R-:W-:Y:S02]  /*6af0*/  LEA.HI.X.SX32 R9, R10, R225.reuse, 0x2, P0 ;  /* 0x000000e10a097211 */ /* 0x080fe400000f16ff */
[-C--:B------:R-:W-:Y:S01]  /*6b00*/  LEA R14, P0, R4, R224.reuse, 0x2 ;  /* 0x000000e0040e7211 */ /* 0x080fe200078010ff */
[----:B---3--:R-:W-:Y:S02]  /*6b10*/  IMAD.IADD R6, R202, 0x1, R4 ;  /* 0x00000001ca067824 */ /* 0x008fe400078e0204 */
[----:B------:R1:W-:Y:S01]  /*6b20*/  RED.E.ADD.F32.FTZ.RN.STRONG.GPU [R8.64], R86 ;  /* 0x000000560800798e */ /* 0x0003e2000c10e784 */
[-C--:B------:R-:W-:Y:S01]  /*6b30*/  LEA.HI.X.SX32 R15, R4, R225.reuse, 0x2, P0 ;  /* 0x000000e1040f7211 */ /* 0x080fe200000f16ff */
[----:B------:R-:W-:Y:S01]  /*6b40*/  IMAD.IADD R5, R202, 0x1, R6 ;  /* 0x00000001ca057824 */ /* 0x000fe200078e0206 */
[CC--:B------:R-:W-:Y:S03]  /*6b50*/  LEA R10, P2, R6.reuse, R224.reuse, 0x2 ;  /* 0x000000e0060a7211 */ /* 0x0c0fe600078410ff */
[----:B------:R-:W-:Y:S01]  /*6b60*/  RED.E.ADD.F32.FTZ.RN.STRONG.GPU [R14.64], R87 ;  /* 0x000000570e00798e */ /* 0x000fe2000c10e784 */
[-C--:B------:R-:W-:Y:S01]  /*6b70*/  LEA.HI.X.SX32 R11, R6, R225.reuse, 0x2, P2 ;  /* 0x000000e1060b7211 */ /* 0x080fe200010f16ff */
[C---:B------:R-:W-:Y:S01]  /*6b80*/  IMAD.IADD R4, R202.reuse, 0x1, R5 ;  /* 0x00000001ca047824 */ /* 0x040fe200078e0205 */
[CC--:B------:R-:W-:Y:S02]  /*6b90*/  LEA R12, P0, R5.reuse, R224.reuse, 0x2 ;  /* 0x000000e0050c7211 */ /* 0x0c0fe400078010ff */
[----:B------:R-:W-:Y:S02]  /*6ba0*/  LDSM.16.MT88.4 R84, [R0+0x4000] ;  /* 0x004000000054783b */ /* 0x000fe40000004200 */
[-C--:B------:R-:W-:Y:S01]  /*6bb0*/  LEA.HI.X.SX32 R13, R5, R225.reuse, 0x2, P0 ;  /* 0x000000e1050d7211 */ /* 0x080fe200000f16ff */
[----:B------:R-:W-:Y:S02]  /*6bc0*/  IMAD.IADD R5, R202, 0x1, R4 ;  /* 0x00000001ca057824 */ /* 0x000fe400078e0204 */
[----:B------:R2:W-:Y:S05]  /*6bd0*/  RED.E.ADD.F32.FTZ.RN.STRONG.GPU [R10.64], R88 ;  /* 0x000000580a00798e */ /* 0x0005ea000c10e784 */
[----:B------:R-:W-:Y:S01]  /*6be0*/  RED.E.ADD.F32.FTZ.RN.STRONG.GPU [R12.64], R89 ;  /* 0x000000590c00798e */ /* 0x000fe2000c10e784 */
        /* <DEDUP_REMOVED lines=9> */
[----:B------:R-:W-:Y:S05]  /*6c80*/  RED.E.ADD.F32.FTZ.RN.STRONG.GPU [R200.64+0x180], R97 ;  /* 0x00018061c800798e */ /* 0x000fea000c10e784 */
[----:B------:R-:W-:Y:S01]  /*6c90*/  LDSM.16.MT88.4 R88, [R0+0x6000] ;  /* 0x006000000058783b */ /* 0x000fe20000004200 */
        /* <DEDUP_REMOVED lines=67> */
[CC--:B------:R-:W-:Y:S03]  /*70d0*/  LEA R12, P0, R5.reuse, R224.reuse, 0x2 ;  /* 0x000000e0050c7211 */ /* 0x0c0fe600078010ff */
[----:B------:R2:W-:Y:S01]  /*70e0*/  RED.E.ADD.F32.FTZ.RN.STRONG.GPU [R10.64], R108 ;  /* 0x0000006c0a00798e */ /* 0x0005e2000c10e784 */
[-C--:B------:R-:W-:Y:S01]  /*70f0*/  LEA.HI.X.SX32 R13, R5, R225.reuse, 0x2, P0 ;  /* 0x000000e1050d7211 */ /* 0x080fe200000f16ff */
[----:B------:R-:W-:Y:S04]  /*7100*/  IMAD.IADD R5, R202, 0x1, R4 ;  /* 0x00000001ca057824 */ /* 0x000fe800078e0204 */
        /* <DEDUP_REMOVED lines=8> */
[----:B------:R-:W-:Y:S03]  /*7190*/  IMAD.IADD R4, R202, 0x1, R10 ;  /* 0x00000001ca047824 */ /* 0x000fe600078e020a */
[----:B------:R-:W-:Y:S05]  /*71a0*/  RED.E.ADD.F32.FTZ.RN.STRONG.GPU [R224.64+0x300], R116 ;  /* 0x00030074e000798e */ /* 0x000fea000c10e784 */
[----:B------:R-:W-:Y:S05]  /*71b0*/  RED.E.ADD.F32.FTZ.RN.STRONG.GPU [R200.64+0x300], R117 ;  /* 0x00030075c800798e */ /* 0x000fea000c10e784 */
[----:B------:R-:W-:Y:S01]  /*71c0*/  LDSM.16.MT88.4 R108, [R0+0x6800] ;  /* 0x00680000006c783b */ /* 0x000fe20000004200 */
[CC--:B-1----:R-:W-:Y:S04]  /*71d0*/  LEA R8, P0, R10.reuse, R224.reuse, 0x2 ;  /* 0x000000e00a087211 */ /* 0x0c2fe800078010ff */
[-C--:B------:R-:W-:Y:S02]  /*71e0*/  LEA.HI.X.SX32 R9, R10, R225.reuse, 0x2, P0 ;  /* 0x000000e10a097211 */ /* 0x080fe400000f16ff */
[-C--:B------:R-:W-:Y:S01]  /*71f0*/  LEA R12, P0, R4, R224.reuse, 0x2 ;  /* 0x000000e0040c7211 */ /* 0x080fe200078010ff */
[----:B--2---:R-:W-:Y:S02]  /*7200*/  IMAD.IADD R6, R202, 0x1, R4 ;  /* 0x00000001ca067824 */ /* 0x004fe400078e0204 */
[----:B------:R1:W-:Y:S01]  /*7210*/  RED.E.ADD.F32.FTZ.RN.STRONG.GPU [R8.64], R118 ;  /* 0x000000760800798e */ /* 0x0003e2000c10e784 */
[-C--:B------:R-:W-:Y:S01]  /*7220*/  LEA.HI.X.SX32 R13, R4, R225.reuse, 0x2, P0 ;  /* 0x000000e1040d7211 */ /* 0x080fe200000f16ff */
[C---:B------:R-:W-:Y:S04]  /*7230*/  IMAD.IADD R5, R202.reuse, 0x1, R6 ;  /* 0x00000001ca057824 */ /* 0x040fe800078e0206 */
[----:B------:R-:W-:Y:S01]  /*7240*/  RED.E.ADD.F32.FTZ.RN.STRONG.GPU [R12.64], R119 ;  /* 0x000000770c00798e */ /* 0x000fe2000c10e784 */
[CC--:B------:R-:W-:Y:S01]  /*7250*/  LEA R10, P0, R5.reuse, R224.reuse, 0x2 ;  /* 0x000000e0050a7211 */ /* 0x0c0fe200078010ff */
[C---:B------:R-:W-:Y:S03]  /*7260*/  IMAD.IADD R4, R202.reuse, 0x1, R5 ;  /* 0x00000001ca047824 */ /* 0x040fe600078e0205 */
[-C--:B------:R-:W-:Y:S01]  /*7270*/  LEA.HI.X.SX32 R11, R5, R225.reuse, 0x2, P0 ;  /* 0x000000e1050b7211 */ /* 0x080fe200000f16ff */
[----:B------:R-:W-:Y:S01]  /*7280*/  IMAD.IADD R5, R202, 0x1, R4 ;  /* 0x00000001ca057824 */ /* 0x000fe200078e0204 */
[CC--:B-1----:R-:W-:Y:S04]  /*7290*/  LEA R8, P2, R6.reuse, R224.reuse, 0x2 ;  /* 0x000000e006087211 */ /* 0x0c2fe800078410ff */
[-C--:B------:R-:W-:Y:S02]  /*72a0*/  LEA.HI.X.SX32 R9, R6, R225.reuse, 0x2, P2 ;  /* 0x000000e106097211 */ /* 0x080fe400010f16ff */
[CC--:B------:R-:W-:Y:S03]  /*72b0*/  LEA R6, P0, R4.reuse, R224.reuse, 0x2 ;  /* 0x000000e004067211 */ /* 0x0c0fe600078010ff */
[----:B------:R1:W-:Y:S01]  /*72c0*/  RED.E.ADD.F32.FTZ.RN.STRONG.GPU [R8.64], R120 ;  /* 0x000000780800798e */ /* 0x0003e2000c10e784 */
[-C--:B------:R-:W-:Y:S02]  /*72d0*/  LEA.HI.X.SX32 R7, R4, R225.reuse, 0x2, P0 ;  /* 0x000000e104077211 */ /* 0x080fe400000f16ff */
[----:B------:R-:W-:Y:S02]  /*72e0*/  IADD3 R4, R203, 0xe0, RZ ;  /* 0x000000e0cb047810 */ /* 0x000fe40007ffe0ff */
[----:B------:R2:W-:Y:S05]  /*72f0*/  RED.E.ADD.F32.FTZ.RN.STRONG.GPU [R10.64], R121 ;  /* 0x000000790a00798e */ /* 0x0005ea000c10e784 */
[----:B------:R3:W-:Y:S01]  /*7300*/  RED.E.ADD.F32.FTZ.RN.STRONG.GPU [R6.64], R122 ;  /* 0x0000007a0600798e */ /* 0x0007e2000c10e784 */
[CC--:B-1----:R-:W-:Y:S04]  /*7310*/  LEA R8, P0, R5.reuse, R224.reuse, 0x2 ;  /* 0x000000e005087211 */ /* 0x0c2fe800078010ff */
[-C--:B------:R-:W-:Y:S02]  /*7320*/  LEA.HI.X.SX32 R9, R5, R225.reuse, 0x2, P0 ;  /* 0x000000e105097211 */ /* 0x080fe400000f16ff */
[CC--:B--2---:R-:W-:Y:S03]  /*7330*/  LEA R10, P0, R4.reuse, R224.reuse, 0x2 ;  /* 0x000000e0040a7211 */ /* 0x0c4fe600078010ff */
[----:B------:R1:W-:Y:S01]  /*7340*/  RED.E.ADD.F32.FTZ.RN.STRONG.GPU [R8.64], R123 ;  /* 0x0000007b0800798e */ /* 0x0003e2000c10e784 */
[-C--:B------:R-:W-:Y:S01]  /*7350*/  LEA.HI.X.SX32 R11, R4, R225.reuse, 0x2, P0 ;  /* 0x000000e1040b7211 */ /* 0x080fe200000f16ff */
[----:B---3--:R-:W-:Y:S03]  /*7360*/  IMAD.IADD R6, R202, 0x1, R4 ;  /* 0x00000001ca067824 */ /* 0x008fe600078e0204 */
[----:B------:R-:W-:Y:S02]  /*7370*/  RED.E.ADD.F32.FTZ.RN.STRONG.GPU [R224.64+0x380], R128 ;  /* 0x00038080e000798e */ /* 0x000fe4000c10e784 */
[CC--:B------:R-:W-:Y:S03]  /*7380*/  LEA R14, P0, R6.reuse, R224.reuse, 0x2 ;  /* 0x000000e0060e7211 */ /* 0x0c0fe600078010ff */
[----:B------:R-:W-:Y:S01]  /*7390*/  RED.E.ADD.F32.FTZ.RN.STRONG.GPU [R200.64+0x380], R129 ;  /* 0x00038081c800798e */ /* 0x000fe2000c10e784 */
[-C--:B------:R-:W-:Y:S04]  /*73a0*/  LEA.HI.X.SX32 R15, R6, R225.reuse, 0x2, P0 ;  /* 0x000000e1060f7211 */ /* 0x080fe800000f16ff */
[----:B------:R2:W-:Y:S05]  /*73b0*/  RED.E.ADD.F32.FTZ.RN.STRONG.GPU [R10.64], R130 ;  /* 0x000000820a00798e */ /* 0x0005ea000c10e784 */
[----:B------:R-:W-:Y:S01]  /*73c0*/  RED.E.ADD.F32.FTZ.RN.STRONG.GPU [R14.64], R131 ;  /* 0x000000830e00798e */ /* 0x000fe2000c10e784 */
[C---:B-1----:R-:W-:Y:S04]  /*73d0*/  IMAD.IADD R8, R202.reuse, 0x1, R6 ;  /* 0x00000001ca087824 */ /* 0x042fe800078e0206 */
[----:B------:R-:W-:Y:S01]  /*73e0*/  IMAD.IADD R5, R202, 0x1, R8 ;  /* 0x00000001ca057824 */ /* 0x000fe200078e0208 */
[-C--:B------:R-:W-:Y:S03]  /*73f0*/  LEA R12, P0, R8, R224.reuse, 0x2 ;  /* 0x000000e0080c7211 */ /* 0x080fe600078010ff */
[----:B------:R-:W-:Y:S01]  /*7400*/  IMAD.IADD R4, R202, 0x1, R5 ;  /* 0x00000001ca047824 */ /* 0x000fe200078e0205 */
[-C--:B------:R-:W-:Y:S03]  /*7410*/  LEA.HI.X.SX32 R13, R8, R225.reuse, 0x2, P0 ;  /* 0x000000e1080d7211 */ /* 0x080fe600000f16ff */
[----:B------:R-:W-:Y:S01]  /*7420*/  IMAD.IADD R7, R202, 0x1, R4 ;  /* 0x00000001ca077824 */ /* 0x000fe200078e0204 */
[CC--:B------:R-:W-:Y:S01]  /*7430*/  LEA R8, P2, R4.reuse, R224.reuse, 0x2 ;  /* 0x000000e004087211 */ /* 0x0c0fe200078410ff */
[----:B------:R-:W-:Y:S01]  /*7440*/  RED.E.ADD.F32.FTZ.RN.STRONG.GPU [R12.64], R124 ;  /* 0x0000007c0c00798e */ /* 0x000fe2000c10e784 */
[-C--:B--2---:R-:W-:Y:S02]  /*7450*/  LEA R10, P3, R5, R224.reuse, 0x2 ;  /* 0x000000e0050a7211 */ /* 0x084fe400078610ff */
[----:B------:R-:W-:Y:S02]  /*7460*/  LEA R6, P0, R7, R224, 0x2 ;  /* 0x000000e007067211 */ /* 0x000fe400078010ff */
[-C--:B------:R-:W-:Y:S01]  /*7470*/  LEA.HI.X.SX32 R11, R5, R225.reuse, 0x2, P3 ;  /* 0x000000e1050b7211 */ /* 0x080fe200018f16ff */
[----:B------:R-:W-:Y:S01]  /*7480*/  LDSM.16.MT88.4 R12, [R216+0x20000] ;  /* 0x02000000d80c783b */ /* 0x000fe20000004200 */
[-C--:B------:R-:W-:Y:S02]  /*7490*/  LEA.HI.X.SX32 R9, R4, R225.reuse, 0x2, P2 ;  /* 0x000000e104097211 */ /* 0x080fe400010f16ff */
[----:B------:R-:W-:Y:S02]  /*74a0*/  LEA.HI.X.SX32 R7, R7, R225, 0x2, P0 ;  /* 0x000000e107077211 */ /* 0x000fe400000f16ff */
[----:B------:R-:W-:Y:S05]  /*74b0*/  RED.E.ADD.F32.FTZ.RN.STRONG.GPU [R10.64], R125 ;  /* 0x0000007d0a00798e */ /* 0x000fea000c10e784 */
[----:B------:R-:W-:Y:S05]  /*74c0*/  RED.E.ADD.F32.FTZ.RN.STRONG.GPU [R8.64], R126 ;  /* 0x0000007e0800798e */ /* 0x000fea000c10e784 */
[----:B------:R-:W-:Y:S05]  /*74d0*/  LDSM.16.MT88.4 R8, [R0] ;  /* 0x000000000008783b */ /* 0x000fea0000004200 */
[----:B------:R-:W-:Y:S05]  /*74e0*/  RED.E.ADD.F32.FTZ.RN.STRONG.GPU [R6.64], R127 ;  /* 0x0000007f0600798e */ /* 0x000fea000c10e784 */
[----:B------:R-:W1:Y:S02]  /*74f0*/  LDSM.16.MT88.4 R4, [R217+0x20000] ;  /* 0x02000000d904783b */ /* 0x000e640000004200 */
        /* <DEDUP_REMOVED lines=48> */
[----:B------:R-:W2:Y:S07]  /*7800*/  LDSM.16.MT88.4 R12, [R0+0x7800] ;  /* 0x00780000000c783b */ /* 0x000eae0000004200 */
        /* <DEDUP_REMOVED lines=29> */
[----:B------:R-:W-:Y:S01]  /*79e0*/  BAR.SYNC.DEFER_BLOCKING 0x0 ;  /* 0x0000000000007b1d */ /* 0x000fe20000010000 */
        /* <DEDUP_REMOVED lines=11> */
[----:B------:R-:W-:Y:S02]  /*7aa0*/  LEA.HI.X.SX32 R5, R7, R5, 0x1, P0 ;  /* 0x0000000507057211 */ /* 0x000fe400000f0eff */
[C---:B------:R-:W-:Y:S04]  /*7ab0*/  LEA R6, P1, R15.reuse, R7, 0x5 ;  /* 0x000000070f067211 */ /* 0x040fe800078228ff */
[CC--:B------:R-:W-:Y:S02]  /*7ac0*/  @!P4 LEA R12, P6, R6.reuse, R227.reuse, 0x1 ;  /* 0x000000e3060cc211 */ /* 0x0c0fe400078c08ff */
[C-C-:B------:R-:W-:Y:S01]  /*7ad0*/  LEA.HI.X R7, R15.reuse, R8, R16.reuse, 0x5, P1 ;  /* 0x000000080f077211 */ /* 0x140fe200008f2c10 */
[----:B------:R1:W-:Y:S01]  /*7ae0*/  @P5 STS.128 [R226], RZ ;  /* 0x000000ffe2005388 */ /* 0x0003e20000000c00 */
[C---:B------:R-:W-:Y:S02]  /*7af0*/  @!P3 LEA R10, P1, R6.reuse, R227, 0x1 ;  /* 0x000000e3060ab211 */ /* 0x040fe400078208ff */
[CCC-:B------:R-:W-:Y:S01]  /*7b00*/  @!P4 LEA.HI.X R13, R6.reuse, R229.reuse, R7.reuse, 0x1, P6 ;  /* 0x000000e5060dc211 */ /* 0x1c0fe200030f0c07 */
[----:B------:R-:W-:Y:S01]  /*7b10*/  @!PT LDS RZ, [RZ] ;  /* 0x00000000fffff984 */ /* 0x000fe20000000800 */
[----:B------:R-:W-:Y:S01]  /*7b20*/  @!PT LDS RZ, [RZ] ;  /* 0x00000000fffff984 */ /* 0x000fe20000000800 */
[----:B------:R-:W-:Y:S01]  /*7b30*/  @!PT LDS RZ, [RZ] ;  /* 0x00000000fffff984 */ /* 0x000fe20000000800 */
[----:B------:R1:W-:Y:S01]  /*7b40*/  @!P5 LDGSTS.E.BYPASS.LTC128B.128 [R226], [R4.64] ;  /* 0x0000000004e2dfae */ /* 0x0003e2000b901d44 */
        /* <DEDUP_REMOVED lines=43> */
.L_x_407:
        /* <DEDUP_REMOVED lines=31> */
[----:B------:R2:W-:Y:S01]  /*7ff0*/  STS [R245], R35 ;  /* 0x00000023f5007388 */ /* 0x0005e20000000800 */
[----:B------:R-:W-:Y:S01]  /*8000*/  FMUL.FTZ R29, R141, c[0x0][0x2e0] ;  /* 0x0000b8008d1d7a20 */ /* 0x000fe20000410000 */
[----:B------:R-:W-:Y:S01]  /*8010*/  F2FP.PACK_AB R32, R32, R138 ;  /* 0x0000008a2020723e */ /* 0x000fe200000000ff */
[----:B------:R-:W-:Y:S01]  /*8020*/  FMUL.FTZ R142, R142, c[0x0][0x2e0] ;  /* 0x0000b8008e8e7a20 */ /* 0x000fe20000410000 */
[----:B------:R2:W-:Y:S01]  /*8030*/  STS [R245+0x400], R34 ;  /* 0x00040022f5007388 */ /* 0x0005e20000000800 */
        /* <DEDUP_REMOVED lines=44> */
[----:B-1----:R-:W-:Y:S01]  /*8300*/  FMUL.FTZ R15, R177, c[0x0][0x2e0] ;  /* 0x0000b800b10f7a20 */ /* 0x002fe20000410000 */
        /* <DEDUP_REMOVED lines=53> */
[----:B------:R-:W-:Y:S01]  /*8660*/  UISETP.NE.AND UP0, UPT, UR25, -0x1, UPT ;  /* 0xffffffff1900788c */ /* 0x000fe2000bf05270 */
[----:B------:R2:W-:Y:S01]  /*8670*/  STS [R246+0x6000], R7 ;  /* 0x00600007f6007388 */ /* 0x0005e20000000800 */
[----:B------:R-:W-:Y:S01]  /*8680*/  F2FP.PACK_AB R36, R37, R36 ;  /* 0x000000242524723e */ /* 0x000fe200000000ff */
[----:B------:R-:W-:Y:S01]  /*8690*/  ULDC.64 UR10, c[0x0][0x3a0] ;  /* 0x0000e800000a7ab9 */ /* 0x000fe20000000a00 */
[----:B------:R-:W-:Y:S01]  /*86a0*/  F2FP.PACK_AB R4, R4, R190 ;  /* 0x000000be0404723e */ /* 0x000fe200000000ff */
[----:B------:R2:W-:Y:S01]  /*86b0*/  STS [R246+0x6400], R6 ;  /* 0x00640006f6007388 */ /* 0x0005e20000000800 */
[----:B------:R-:W-:-:S02]  /*86c0*/  F2FP.PACK_AB R38, R39, R38 ;  /* 0x000000262726723e */ /* 0x000fc400000000ff */
[----:B------:R-:W-:Y:S01]  /*86d0*/  F2FP.PACK_AB R48, R49, R48 ;  /* 0x000000303130723e */ /* 0x000fe200000000ff */
[----:B------:R2:W-:Y:S01]  /*86e0*/  STS [R245+0x7000], R9 ;  /* 0x00700009f5007388 */ /* 0x0005e20000000800 */
[----:B------:R-:W-:Y:S01]  /*86f0*/  F2FP.PACK_AB R50, R51, R50 ;  /* 0x000000323332723e */ /* 0x000fe200000000ff */
[----:B------:R-:W-:Y:S01]  /*8700*/  @UP0 UIADD3 UR7, UR17, UR25, URZ ;  /* 0x0000001911070290 */ /* 0x000fe2000fffe03f */
[----:B------:R-:W-:Y:S01]  /*8710*/  F2FP.PACK_AB R40, R41, R40 ;  /* 0x000000282928723e */ /* 0x000fe200000000ff */
[----:B------:R2:W-:Y:S01]  /*8720*/  STS [R245+0x7400], R8 ;  /* 0x00740008f5007388 */ /* 0x0005e20000000800 */
[----:B------:R-:W-:Y:S01]  /*8730*/  F2FP.PACK_AB R42, R43, R42 ;  /* 0x0000002a2b2a723e */ /* 0x000fe200000000ff */
[----:B------:R-:W-:Y:S01]  /*8740*/  @UP0 UIMAD.WIDE.U32 UR8, UR7, UR10, URZ ;  /* 0x0000000a070802a5 */ /* 0x000fe2000f8e003f */
[----:B------:R-:W-:Y:S01]  /*8750*/  F2FP.PACK_AB R44, R45, R44 ;  /* 0x0000002c2d2c723e */ /* 0x000fe200000000ff */
[----:B------:R2:W-:Y:S01]  /*8760*/  STS [R246+0x7000], R5 ;  /* 0x00700005f6007388 */ /* 0x0005e20000000800 */
[----:B------:R-:W-:Y:S01]  /*8770*/  F2FP.PACK_AB R46, R47, R46 ;  /* 0x0000002e2f2e723e */ /* 0x000fe200000000ff */
[----:B------:R-:W-:Y:S01]  /*8780*/  @UP0 UIMAD UR15, UR7, UR11, UR9 ;  /* 0x0000000b070f02a4 */ /* 0x000fe2000f8e0209 */
[----:B------:R-:W-:Y:S01]  /*8790*/  F2FP.PACK_AB R52, R53, R52 ;  /* 0x000000343534723e */ /* 0x000fe200000000ff */
[----:B------:R2:W-:Y:S01]  /*87a0*/  STS [R246+0x7400], R4 ;  /* 0x00740004f6007388 */ /* 0x0005e20000000800 */
[----:B------:R-:W-:Y:S01]  /*87b0*/  F2FP.PACK_AB R54, R55, R54 ;  /* 0x000000363736723e */ /* 0x000fe200000000ff */
[----:B------:R-:W-:Y:S01]  /*87c0*/  @UP0 UMOV UR14, UR8 ;  /* 0x00000008000e0c82 */ /* 0x000fe20008000000 */
[----:B------:R-:W-:Y:S01]  /*87d0*/  F2FP.PACK_AB R64, R65, R64 ;  /* 0x000000404140723e */ /* 0x000fe200000000ff */
[----:B------:R2:W-:Y:S01]  /*87e0*/  STS [R245+0x8000], R91 ;  /* 0x0080005bf5007388 */ /* 0x0005e20000000800 */
[----:B------:R-:W-:-:S02]  /*87f0*/  F2FP.PACK_AB R66, R67, R66 ;  /* 0x000000424342723e */ /* 0x000fc400000000ff */
[----:B------:R-:W-:Y:S01]  /*8800*/  F2FP.PACK_AB R56, R57, R56 ;  /* 0x000000383938723e */ /* 0x000fe200000000ff */
[----:B------:R2:W-:Y:S01]  /*8810*/  STS [R245+0x8400], R90 ;  /* 0x0084005af5007388 */ /* 0x0005e20000000800 */
[----:B------:R-:W-:Y:S02]  /*8820*/  F2FP.PACK_AB R58, R59, R58 ;  /* 0x0000003a3b3a723e */ /* 0x000fe400000000ff */
[----:B------:R-:W-:Y:S01]  /*8830*/  F2FP.PACK_AB R60, R61, R60 ;  /* 0x0000003c3d3c723e */ /* 0x000fe200000000ff */
[----:B------:R2:W-:Y:S01]  /*8840*/  STS [R246+0x8000], R87 ;  /* 0x00800057f6007388 */ /* 0x0005e20000000800 */
[----:B------:R-:W-:Y:S02]  /*8850*/  F2FP.PACK_AB R62, R63, R62 ;  /* 0x0000003e3f3e723e */ /* 0x000fe400000000ff */
        /* <DEDUP_REMOVED lines=12> */
[----:B------:R-:W-:Y:S01]  /*8920*/  PLOP3.LUT P0, PT, PT, PT, UP0, 0x80, 0x0 ;  /* 0x000000000000781c */ /* 0x000fe20003f0f008 */
        /* <DEDUP_REMOVED lines=38> */
.L_x_409:
        /* <DEDUP_REMOVED lines=18> */
.L_x_410:
[----:B------:R-:W-:Y:S01]  /*8cb0*/  BAR.SYNC.DEFER_BLOCKING 0x0 ;  /* 0x0000000000007b1d */ /* 0x000fe20000010000 */
[----:B------:R-:W-:Y:S01]  /*8cc0*/  USHF.L.U32 UR7, UR19, 0x6, URZ ;  /* 0x0000000613077899 */ /* 0x000fe2000800063f */
[--C-:B--2---:R-:W-:Y:S01]  /*8cd0*/  SHF.R.S32.HI R7, RZ, 0x1f, R232.reuse ;  /* 0x0000001fff077819 */ /* 0x104fe200000114e8 */
[----:B------:R-:W-:Y:S01]  /*8ce0*/  IMAD.MOV.U32 R6, RZ, RZ, R232 ;  /* 0x000000ffff067224 */ /* 0x000fe200078e00e8 */
[----:B------:R-:W-:Y:S01]  /*8cf0*/  UIMAD UR6, UR19, -0x40, UR6 ;  /* 0xffffffc0130678a4 */ /* 0x000fe2000f8e0206 */
[----:B------:R-:W-:Y:S01]  /*8d00*/  SHF.R.S32.HI R14, RZ, 0x1f, R244 ;  /* 0x0000001fff0e7819 */ /* 0x000fe200000114f4 */
[----:B------:R-:W-:Y:S01]  /*8d10*/  USHF.R.S32.HI UR10, URZ, 0x1f, UR7 ;  /* 0x0000001f3f0a7899 */ /* 0x000fe20008011407 */
[----:B------:R-:W-:Y:S01]  /*8d20*/  IMAD.U32 R13, RZ, RZ, UR7 ;  /* 0x00000007ff0d7e24 */ /* 0x000fe2000f8e00ff */
[----:B------:R-:W-:Y:S01]  /*8d30*/  ULDC.64 UR8, c[0x0][0x3a0] ;  /* 0x0000e80000087ab9 */ /* 0x000fe20000000a00 */
[----:B------:R-:W-:Y:S01]  /*8d40*/  BSSY B0, `(.L_x_411) ;  /* 0x000002f000007945 */ /* 0x000fe20003800000 */
[----:B------:R-:W-:Y:S01]  /*8d50*/  UIMAD UR8, UR10, UR8, URZ ;  /* 0x000000080a0872a4 */ /* 0x000fe2000f8e023f */
[----:B------:R-:W-:Y:S01]  /*8d60*/  IMAD.WIDE.U32 R4, R13, c[0x0][0x3a0], R6 ;  /* 0x0000e8000d047a25 */ /* 0x000fe200078e0006 */
[----:B------:R-:W-:-:S02]  /*8d70*/  ISETP.GE.AND P5, PT, R244, UR6, PT ;  /* 0x00000006f4007c0c */ /* 0x000fc4000bfa6270 */
[----:B------:R-:W-:Y:S02]  /*8d80*/  UIMAD UR8, UR7, UR9, UR8 ;  /* 0x00000009070872a4 */ /* 0x000fe4000f8e0208 */
[----:B------:R-:W-:-:S04]  /*8d90*/  IADD3 R4, P0, R4, UR14, RZ ;  /* 0x0000000e04047c10 */ /* 0x000fc8000ff1e0ff */
[----:B------:R-:W-:Y:S01]  /*8da0*/  IMAD.U32 R8, RZ, RZ, UR8 ;  /* 0x00000008ff087e24 */ /* 0x000fe2000f8e00ff */
[----:B------:R-:W-:Y:S02]  /*8db0*/  ULDC.64 UR8, c[0x0][0x3b8] ;  /* 0x0000ee0000087ab9 */ /* 0x000fe40000000a00 */
[----:B------:R-:W-:Y:S01]  /*8dc0*/  UIMAD UR8, UR60, UR8, URZ ;  /* 0x000000083c0872a4 */ /* 0x000fe2000f8e023f */
[----:B------:R1:W2:Y:S01]  /*8dd0*/  LDS.128 R44, [R226+0x11000] ;  /* 0x01100000e22c7984 */ /* 0x0002a20000000c00 */
[----:B------:R-:W-:Y:S01]  /*8de0*/  IADD3.X R5, R5, UR15, R8, P0, !PT ;  /* 0x0000000f05057c10 */ /* 0x000fe200087fe408 */
[----:B------:R-:W-:Y:S01]  /*8df0*/  IMAD.U32 R8, RZ, RZ, UR35 ;  /* 0x00000023ff087e24 */ /* 0x000fe2000f8e00ff */
[----:B------:R-:W-:Y:S01]  /*8e00*/  UIMAD UR8, UR35, UR9, UR8 ;  /* 0x00000009230872a4 */ /* 0x000fe2000f8e0208 */
[----:B------:R1:W3:Y:S02]  /*8e10*/  LDS.128 R40, [R226+0x13000] ;  /* 0x01300000e2287984 */ /* 0x0002e40000000c00 */
[----:B------:R-:W-:-:S02]  /*8e20*/  IMAD.WIDE.U32 R8, R8, c[0x0][0x3b8], R4 ;  /* 0x0000ee0008087a25 */ /* 0x000fc400078e0004 */
[----:B------:R1:W4:Y:S03]  /*8e30*/  LDS.128 R36, [R226+0x15000] ;  /* 0x01500000e2247984 */ /* 0x0003260000000c00 */
[----:B------:R-:W-:Y:S01]  /*8e40*/  IADD3 R12, R9, UR8, RZ ;  /* 0x00000008090c7c10 */ /* 0x000fe2000fffe0ff */
[----:B------:R1:W1:Y:S04]  /*8e50*/  LDS.128 R32, [R226+0x17000] ;  /* 0x01700000e2207984 */ /* 0x0002680000000c00 */
[----:B------:R1:W1:Y:S04]  /*8e60*/  LDS.128 R60, [R226+0x18000] ;  /* 0x01800000e23c7984 */ /* 0x0002680000000c00 */
[----:B------:R1:W1:Y:S04]  /*8e70*/  LDS.128 R76, [R226+0x19000] ;  /* 0x01900000e24c7984 */ /* 0x0002680000000c00 */
[----:B------:R1:W1:Y:S04]  /*8e80*/  LDS.128 R56, [R226+0x1a000] ;  /* 0x01a00000e2387984 */ /* 0x0002680000000c00 */
[----:B------:R1:W1:Y:S04]  /*8e90*/  LDS.128 R72, [R226+0x1b000] ;  /* 0x01b00000e2487984 */ /* 0x0002680000000c00 */
[----:B------:R1:W1:Y:S04]  /*8ea0*/  LDS.128 R52, [R226+0x1c000] ;  /* 0x01c00000e2347984 */ /* 0x0002680000000c00 */
[----:B------:R1:W1:Y:S04]  /*8eb0*/  LDS.128 R68, [R226+0x1d000] ;  /* 0x01d00000e2447984 */ /* 0x0002680000000c00 */
[----:B------:R1:W1:Y:S04]  /*8ec0*/  LDS.128 R48, [R226+0x1e000] ;  /* 0x01e00000e2307984 */ /* 0x0002680000000c00 */
[----:B------:R1:W1:Y:S01]  /*8ed0*/  LDS.128 R64, [R226+0x1f000] ;  /* 0x01f00000e2407984 */ /* 0x0002620000000c00 */
[----:B------:R-:W-:Y:S05]  /*8ee0*/  @P5 BRA `(.L_x_412) ;  /* 0x0000014000005947 */ /* 0x000fea0003800000 */
[----:B--23--:R-:W-:Y:S01]  /*8ef0*/  ISETP.GE.AND P4, PT, R232, c[0x0][0x220], PT ;  /* 0x00008800e8007a0c */ /* 0x00cfe20003f86270 */
[----:B------:R-:W2:Y:S01]  /*8f00*/  LDS.128 R28, [R226+0x12000] ;  /* 0x01200000e21c7984 */ /* 0x000ea20000000c00 */
[----:B------:R-:W-:Y:S01]  /*8f10*/  IMAD.MOV.U32 R4, RZ, RZ, R8 ;  /* 0x000000ffff047224 */ /* 0x000fe200078e0008 */
[----:B------:R-:W-:Y:S01]  /*8f20*/  ISETP.GE.AND P3, PT, R240, c[0x0][0x220], PT ;  /* 0x00008800f0007a0c */ /* 0x000fe20003f66270 */
[----:B------:R-:W-:Y:S01]  /*8f30*/  IMAD.MOV.U32 R5, RZ, RZ, R12 ;  /* 0x000000ffff057224 */ /* 0x000fe200078e000c */
[----:B------:R-:W3:Y:S01]  /*8f40*/  LDS.128 R24, [R226+0x14000] ;  /* 0x01400000e2187984 */ /* 0x000ee20000000c00 */
[----:B------:R-:W-:Y:S01]  /*8f50*/  IMAD R15, R14, c[0x0][0x3a0], RZ ;  /* 0x0000e8000e0f7a24 */ /* 0x000fe200078e02ff */
[----:B------:R-:W-:Y:S01]  /*8f60*/  ISETP.GE.AND P2, PT, R239, c[0x0][0x220], PT ;  /* 0x00008800ef007a0c */ /* 0x000fe20003f46270 */
[----:B------:R-:W-:Y:S01]  /*8f70*/  IMAD.WIDE.U32 R10, R244, c[0x0][0x3a0], R4 ;  /* 0x0000e800f40a7a25 */ /* 0x000fe200078e0004 */
[----:B------:R-:W4:Y:S01]  /*8f80*/  LDS.128 R20, [R226+0x16000] ;  /* 0x01600000e2147984 */ /* 0x000f220000000c00 */
[----:B------:R-:W-:-:S02]  /*8f90*/  ISETP.GE.AND P1, PT, R241, c[0x0][0x220], PT ;  /* 0x00008800f1007a0c */ /* 0x000fc40003f26270 */
[----:B------:R-:W-:Y:S01]  /*8fa0*/  IMAD R4, R244, c[0x0][0x3a4], R15 ;  /* 0x0000e900f4047a24 */ /* 0x000fe200078e020f */
[----:B------:R-:W1:Y:S03]  /*8fb0*/  @!P4 LDS.128 R16, [R226+0x10000] ;  /* 0x01000000e210c984 */ /* 0x000e660000000c00 */
[----:B------:R-:W-:Y:S01]  /*8fc0*/  IMAD.IADD R5, R11, 0x1, R4 ;  /* 0x000000010b057824 */ /* 0x000fe200078e0204 */
[----:B------:R-:W-:-:S04]  /*8fd0*/  LEA R4, P0, R10, c[0x0][0x340], 0x1 ;  /* 0x0000d0000a047a11 */ /* 0x000fc800078008ff */
[----:B------:R-:W-:-:S05]  /*8fe0*/  LEA.HI.X R5, R10, c[0x0][0x344], R5, 0x1, P0 ;  /* 0x0000d1000a057a11 */ /* 0x000fca00000f0c05 */
[----:B--2---:R2:W-:Y:S04]  /*8ff0*/  @!P3 STG.E.128 [R4.64+0x80], R28 ;  /* 0x0000801c0400b986 */ /* 0x0045e8000c101d04 */
[----:B---3--:R2:W-:Y:S04]  /*9000*/  @!P2 STG.E.128 [R4.64+0x100], R24 ;  /* 0x000100180400a986 */ /* 0x0085e8000c101d04 */
[----:B----4-:R2:W-:Y:S04]  /*9010*/  @!P1 STG.E.128 [R4.64+0x180], R20 ;  /* 0x0001801404009986 */ /* 0x0105e8000c101d04 */
[----:B-1----:R2:W-:Y:S02]  /*9020*/  @!P4 STG.E.128 [R4.64], R16 ;  /* 0x000000100400c986 */ /* 0x0025e4000c101d04 */
.L_x_412:
[----:B--23--:R-:W-:Y:S05]  /*9030*/  BSYNC B0 ;  /* 0x0000000000007941 */ /* 0x00cfea0003800000 */
.L_x_411:
[----:B------:R-:W-:Y:S01]  /*9040*/  IADD3 R4, R244, 0x20, RZ ;  /* 0x00000020f4047810 */ /* 0x000fe20007ffe0ff */
[----:B------:R-:W-:Y:S03]  /*9050*/  BSSY B0, `(.L_x_413) ;  /* 0x0000014000007945 */ /* 0x000fe60003800000 */
[----:B------:R-:W-:-:S13]  /*9060*/  ISETP.GE.AND P4, PT, R4, UR6, PT ;  /* 0x0000000604007c0c */ /* 0x000fda000bf86270 */
[----:B------:R-:W-:Y:S05]  /*9070*/  @P4 BRA `(.L_x_414) ;  /* 0x0000011000004947 */ /* 0x000fea0003800000 */
[----:B------:R-:W-:Y:S01]  /*9080*/  IADD3 R4, P0, R244, 0x20, RZ ;  /* 0x00000020f4047810 */ /* 0x000fe20007f1e0ff */
[----:B------:R-:W-:Y:S01]  /*9090*/  IMAD.MOV.U32 R9, RZ, RZ, R12 ;  /* 0x000000ffff097224 */ /* 0x000fe200078e000c */
[----:B------:R-:W-:Y:S02]  /*90a0*/  ISETP.GE.AND P3, PT, R232, c[0x0][0x220], PT ;  /* 0x00008800e8007a0c */ /* 0x000fe40003f66270 */
[----:B------:R-:W-:Y:S01]  /*90b0*/  ISETP.GE.AND P2, PT, R240, c[0x0][0x220], PT ;  /* 0x00008800f0007a0c */ /* 0x000fe20003f46270 */
[----:B------:R-:W-:Y:S01]  /*90c0*/  IMAD.X R5, RZ, RZ, R14, P0 ;  /* 0x000000ffff057224 */ /* 0x000fe200000e060e */
[----:B------:R-:W-:Y:S01]  /*90d0*/  ISETP.GE.AND P1, PT, R239, c[0x0][0x220], PT ;  /* 0x00008800ef007a0c */ /* 0x000fe20003f26270 */
[----:B------:R-:W-:Y:S01]  /*90e0*/  IMAD.WIDE.U32 R8, R4, c[0x0][0x3a0], R8 ;  /* 0x0000e80004087a25 */ /* 0x000fe200078e0008 */
[----:B------:R-:W-:-:S03]  /*90f0*/  ISETP.GE.AND P0, PT, R241, c[0x0][0x220], PT ;  /* 0x00008800f1007a0c */ /* 0x000fc60003f06270 */
[----:B------:R-:W-:-:S04]  /*9100*/  IMAD R5, R5, c[0x0][0x3a0], RZ ;  /* 0x0000e80005057a24 */ /* 0x000fc800078e02ff */
[----:B------:R-:W-:Y:S01]  /*9110*/  IMAD R5, R4, c[0x0][0x3a4], R5 ;  /* 0x0000e90004057a24 */ /* 0x000fe200078e0205 */
[----:B------:R-:W-:-:S03]  /*9120*/  LEA R4, P6, R8, c[0x0][0x340], 0x1 ;  /* 0x0000d00008047a11 */ /* 0x000fc600078c08ff */
[----:B------:R-:W-:-:S05]  /*9130*/  IMAD.IADD R5, R9, 0x1, R5 ;  /* 0x0000000109057824 */ /* 0x000fca00078e0205 */
[----:B------:R-:W-:-:S05]  /*9140*/  LEA.HI.X R5, R8, c[0x0][0x344], R5, 0x1, P6 ;  /* 0x0000d10008057a11 */ /* 0x000fca00030f0c05 */
[----:B------:R2:W-:Y:S04]  /*9150*/  @!P3 STG.E.128 [R4.64], R44 ;  /* 0x0000002c0400b986 */ /* 0x0005e8000c101d04 */
[----:B------:R2:W-:Y:S04]  /*9160*/  @!P2 STG.E.128 [R4.64+0x80], R40 ;  /* 0x000080280400a986 */ /* 0x0005e8000c101d04 */
[----:B----4-:R2:W-:Y:S04]  /*9170*/  @!P1 STG.E.128 [R4.64+0x100], R36 ;  /* 0x0001002404009986 */ /* 0x0105e8000c101d04 */
[----:B-1----:R2:W-:Y:S02]  /*9180*/  @!P0 STG.E.128 [R4.64+0x180], R32 ;  /* 0x0001802004008986 */ /* 0x0025e4000c101d04 */
.L_x_414:
[----:B------:R-:W-:Y:S05]  /*9190*/  BSYNC B0 ;  /* 0x0000000000007941 */ /* 0x000fea0003800000 */
.L_x_413:
[----:B------:R-:W-:Y:S01]  /*91a0*/  ULDC.64 UR8, c[0x0][0x3a8] ;  /* 0x0000ea0000087ab9 */ /* 0x000fe20000000a00 */
[----:B------:R-:W-:Y:S01]  /*91b0*/  IMAD.WIDE.U32 R6, R13, c[0x0][0x3a8], R6 ;  /* 0x0000ea000d067a25 */ /* 0x000fe200078e0006 */
[----:B------:R-:W-:Y:S01]  /*91c0*/  UIMAD UR6, UR10, UR8, URZ ;  /* 0x000000080a0672a4 */ /* 0x000fe2000f8e023f */
[----:B------:R-:W-:Y:S03]  /*91d0*/  BSSY B0, `(.L_x_415) ;  /* 0x000001c000007945 */ /* 0x000fe60003800000 */
[----:B------:R-:W-:Y:S01]  /*91e0*/  UIMAD UR7, UR7, UR9, UR6 ;  /* 0x00000009070772a4 */ /* 0x000fe2000f8e0206 */
[----:B------:R-:W-:-:S05]  /*91f0*/  IADD3 R6, P0, R6, UR11, RZ ;  /* 0x0000000b06067c10 */ /* 0x000fca000ff1e0ff */
[----:B--2---:R-:W-:Y:S01]  /*9200*/  IMAD.U32 R4, RZ, RZ, UR7 ;  /* 0x00000007ff047e24 */ /* 0x004fe2000f8e00ff */
[----:B------:R-:W-:Y:S02]  /*9210*/  ULDC.64 UR6, c[0x0][0x3c0] ;  /* 0x0000f00000067ab9 */ /* 0x000fe40000000a00 */
[----:B------:R-:W-:Y:S02]  /*9220*/  UIMAD UR6, UR60, UR6, URZ ;  /* 0x000000063c0672a4 */ /* 0x000fe4000f8e023f */
[----:B------:R-:W-:Y:S02]  /*9230*/  IADD3.X R7, R7, UR12, R4, P0, !PT ;  /* 0x0000000c07077c10 */ /* 0x000fe400087fe404 */
[----:B------:R-:W-:Y:S01]  /*9240*/  MOV R4, UR35 ;  /* 0x0000002300047c02 */ /* 0x000fe20008000f00 */
[----:B------:R-:W-:-:S04]  /*9250*/  UIMAD UR6, UR35, UR7, UR6 ;  /* 0x00000007230672a4 */ /* 0x000fc8000f8e0206 */
[----:B------:R-:W-:-:S05]  /*9260*/  IMAD.WIDE.U32 R6, R4, c[0x0][0x3c0], R6 ;  /* 0x0000f00004067a25 */ /* 0x000fca00078e0006 */
[----:B------:R-:W-:Y:S01]  /*9270*/  IADD3 R10, R7, UR6, RZ ;  /* 0x00000006070a7c10 */ /* 0x000fe2000fffe0ff */
[----:B------:R-:W-:Y:S05]  /*9280*/  @P5 BRA `(.L_x_416) ;  /* 0x0000010000005947 */ /* 0x000fea0003800000 */
[----:B------:R-:W-:Y:S01]  /*9290*/  IMAD.MOV.U32 R4, RZ, RZ, R6 ;  /* 0x000000ffff047224 */ /* 0x000fe200078e0006 */
[----:B------:R-:W-:Y:S01]  /*92a0*/  ISETP.GE.AND P3, PT, R232, c[0x0][0x220], PT ;  /* 0x00008800e8007a0c */ /* 0x000fe20003f66270 */
[----:B------:R-:W-:Y:S01]  /*92b0*/  IMAD.MOV.U32 R5, RZ, RZ, R10 ;  /* 0x000000ffff057224 */ /* 0x000fe200078e000a */
[----:B------:R-:W-:Y:S01]  /*92c0*/  ISETP.GE.AND P2, PT, R240, c[0x0][0x220], PT ;  /* 0x00008800f0007a0c */ /* 0x000fe20003f46270 */
[----:B------:R-:W-:Y:S01]  /*92d0*/  IMAD R11, R14, c[0x0][0x3a8], RZ ;  /* 0x0000ea000e0b7a24 */ /* 0x000fe200078e02ff */
[----:B------:R-:W-:Y:S01]  /*92e0*/  ISETP.GE.AND P1, PT, R239, c[0x0][0x220], PT ;  /* 0x00008800ef007a0c */ /* 0x000fe20003f26270 */
[----:B------:R-:W-:Y:S01]  /*92f0*/  IMAD.WIDE.U32 R8, R244, c[0x0][0x3a8], R4 ;  /* 0x0000ea00f4087a25 */ /* 0x000fe200078e0004 */
[----:B------:R-:W-:-:S03]  /*9300*/  ISETP.GE.AND P0, PT, R241, c[0x0][0x220], PT ;  /* 0x00008800f1007a0c */ /* 0x000fc60003f06270 */
[----:B------:R-:W-:-:S04]  /*9310*/  IMAD R4, R244, c[0x0][0x3ac], R11 ;  /* 0x0000eb00f4047a24 */ /* 0x000fc800078e020b */
[----:B------:R-:W-:Y:S01]  /*9320*/  IMAD.IADD R5, R9, 0x1, R4 ;  /* 0x0000000109057824 */ /* 0x000fe200078e0204 */
[----:B------:R-:W-:-:S04]  /*9330*/  LEA R4, P5, R8, c[0x0][0x348], 0x1 ;  /* 0x0000d20008047a11 */ /* 0x000fc800078a08ff */
[----:B------:R-:W-:-:S05]  /*9340*/  LEA.HI.X R5, R8, c[0x0][0x34c], R5, 0x1, P5 ;  /* 0x0000d30008057a11 */ /* 0x000fca00028f0c05 */
[----:B-1----:R1:W-:Y:S04]  /*9350*/  @!P3 STG.E.128 [R4.64], R60 ;  /* 0x0000003c0400b986 */ /* 0x0023e8000c101d04 */
[----:B------:R1:W-:Y:S04]  /*9360*/  @!P2 STG.E.128 [R4.64+0x80], R56 ;  /* 0x000080380400a986 */ /* 0x0003e8000c101d04 */
[----:B------:R1:W-:Y:S04]  /*9370*/  @!P1 STG.E.128 [R4.64+0x100], R52 ;  /* 0x0001003404009986 */ /* 0x0003e8000c101d04 */
[----:B------:R1:W-:Y:S02]  /*9380*/  @!P0 STG.E.128 [R4.64+0x180], R48 ;  /* 0x0001803004008986 */ /* 0x0003e4000c101d04 */
.L_x_416:
[----:B------:R-:W-:Y:S05]  /*9390*/  BSYNC B0 ;  /* 0x0000000000007941 */ /* 0x000fea0003800000 */
.L_x_415:
[----:B------:R-:W-:Y:S05]  /*93a0*/  @P4 BRA `(.L_x_417) ;  /* 0x00000a7000004947 */ /* 0x000fea0003800000 */
[----:B-1----:R-:W-:Y:S01]  /*93b0*/  IADD3 R4, P0, R244, 0x20, RZ ;  /* 0x00000020f4047810 */ /* 0x002fe20007f1e0ff */
[----:B------:R-:W-:Y:S01]  /*93c0*/  IMAD.MOV.U32 R7, RZ, RZ, R10 ;  /* 0x000000ffff077224 */ /* 0x000fe200078e000a */
[----:B------:R-:W-:-:S02]  /*93d0*/  ISETP.GE.AND P2, PT, R232, c[0x0][0x220], PT ;  /* 0x00008800e8007a0c */ /* 0x000fc40003f46270 */
[----:B------:R-:W-:Y:S01]  /*93e0*/  ISETP.GE.AND P1, PT, R240, c[0x0][0x220], PT ;  /* 0x00008800f0007a0c */ /* 0x000fe20003f26270 */
[----:B------:R-:W-:Y:S01]  /*93f0*/  IMAD.X R5, RZ, RZ, R14, P0 ;  /* 0x000000ffff057224 */ /* 0x000fe200000e060e */
[----:B------:R-:W-:Y:S01]  /*9400*/  ISETP.GE.AND P0, PT, R239, c[0x0][0x220], PT ;  /* 0x00008800ef007a0c */ /* 0x000fe20003f06270 */
[----:B------:R-:W-:-:S04]  /*9410*/  IMAD.WIDE.U32 R6, R4, c[0x0][0x3a8], R6 ;  /* 0x0000ea0004067a25 */ /* 0x000fc800078e0006 */
[----:B------:R-:W-:-:S04]  /*9420*/  IMAD R5, R5, c[0x0][0x3a8], RZ ;  /* 0x0000ea0005057a24 */ /* 0x000fc800078e02ff */
[----:B------:R-:W-:Y:S01]  /*9430*/  IMAD R5, R4, c[0x0][0x3ac], R5 ;  /* 0x0000eb0004057a24 */ /* 0x000fe200078e0205 */
[----:B------:R-:W-:-:S03]  /*9440*/  LEA R4, P3, R6, c[0x0][0x348], 0x1 ;  /* 0x0000d20006047a11 */ /* 0x000fc600078608ff */
[----:B------:R-:W-:-:S05]  /*9450*/  IMAD.IADD R5, R7, 0x1, R5 ;  /* 0x0000000107057824 */ /* 0x000fca00078e0205 */
[----:B------:R-:W-:-:S05]  /*9460*/  LEA.HI.X R5, R6, c[0x0][0x34c], R5, 0x1, P3 ;  /* 0x0000d30006057a11 */ /* 0x000fca00018f0c05 */
[----:B------:R1:W-:Y:S04]  /*9470*/  @!P2 STG.E.128 [R4.64], R76 ;  /* 0x0000004c0400a986 */ /* 0x0003e8000c101d04 */
[----:B------:R1:W-:Y:S04]  /*9480*/  @!P1 STG.E.128 [R4.64+0x80], R72 ;  /* 0x0000804804009986 */ /* 0x0003e8000c101d04 */
[----:B------:R1:W-:Y:S01]  /*9490*/  @!P0 STG.E.128 [R4.64+0x100], R68 ;  /* 0x0001004404008986 */ /* 0x0003e2000c101d04 */
[----:B------:R-:W-:-:S13]  /*94a0*/  ISETP.GE.AND P0, PT, R241, c[0x0][0x220], PT ;  /* 0x00008800f1007a0c */ /* 0x000fda0003f06270 */
[----:B------:R-:W-:Y:S05]  /*94b0*/  @P0 BRA `(.L_x_417) ;  /* 0x0000096000000947 */ /* 0x000fea0003800000 */
[----:B------:R2:W-:Y:S01]  /*94c0*/  STG.E.128 [R4.64+0x180], R64 ;  /* 0x0001804004007986 */ /* 0x0005e2000c101d04 */
[----:B------:R-:W-:Y:S05]  /*94d0*/  BRA `(.L_x_417) ;  /* 0x0000094000007947 */ /* 0x000fea0003800000 */
.L_x_389:
[----:B------:R-:W-:Y:S02]  /*94e0*/  UISETP.NE.AND UP0, UPT, UR25, -0x1, UPT ;  /* 0xffffffff1900788c */ /* 0x000fe4000bf05270 */
        /* <DEDUP_REMOVED lines=19> */
.L_x_418:
        /* <DEDUP_REMOVED lines=18> */
.L_x_419:
[----:B------:R-:W-:Y:S01]  /*9740*/  USHF.L.U32 UR7, UR19, 0x6, URZ ;  /* 0x0000000613077899 */ /* 0x000fe2000800063f */
[----:B------:R-:W-:Y:S01]  /*9750*/  BSSY B0, `(.L_x_420) ;  /* 0x0000024000007945 */ /* 0x000fe20003800000 */
[----:B------:R-:W-:Y:S01]  /*9760*/  ULDC.64 UR4, c[0x0][0x3a0] ;  /* 0x0000e80000047ab9 */ /* 0x000fe20000000a00 */
[----:B------:R-:W-:Y:S01]  /*9770*/  SHF.R.S32.HI R13, RZ, 0x1f, R244 ;  /* 0x0000001fff0d7819 */ /* 0x000fe200000114f4 */
[----:B------:R-:W-:Y:S02]  /*9780*/  USHF.R.S32.HI UR10, URZ, 0x1f, UR7 ;  /* 0x0000001f3f0a7899 */ /* 0x000fe40008011407 */
[----:B------:R-:W-:Y:S01]  /*9790*/  IMAD.U32 R11, RZ, RZ, UR7 ;  /* 0x00000007ff0b7e24 */ /* 0x000fe2000f8e00ff */
[----:B------:R-:W-:Y:S02]  /*97a0*/  UIADD3 UR6, -UR7, UR6, URZ ;  /* 0x0000000607067290 */ /* 0x000fe4000fffe13f */
[----:B------:R-:W-:Y:S01]  /*97b0*/  UIMAD UR4, UR10, UR4, URZ ;  /* 0x000000040a0472a4 */ /* 0x000fe2000f8e023f */
[----:B------:R-:W-:Y:S01]  /*97c0*/  IMAD.WIDE.U32 R4, R11, c[0x0][0x3a0], R232 ;  /* 0x0000e8000b047a25 */ /* 0x000fe200078e00e8 */
[----:B------:R-:W-:-:S02]  /*97d0*/  ULDC.64 UR8, c[0x0][0x3b8] ;  /* 0x0000ee0000087ab9 */ /* 0x000fc40000000a00 */
[----:B------:R-:W-:Y:S01]  /*97e0*/  UIMAD UR4, UR7, UR5, UR4 ;  /* 0x00000005070472a4 */ /* 0x000fe2000f8e0204 */
[----:B------:R-:W-:Y:S02]  /*97f0*/  ISETP.GE.AND P5, PT, R244, UR6, PT ;  /* 0x00000006f4007c0c */ /* 0x000fe4000bfa6270 */
[----:B------:R-:W-:-:S03]  /*9800*/  IADD3 R6, P0, R4, UR13, RZ ;  /* 0x0000000d04067c10 */ /* 0x000fc6000ff1e0ff */
[----:B------:R-:W-:Y:S01]  /*9810*/  IMAD.U32 R4, RZ, RZ, UR4 ;  /* 0x00000004ff047e24 */ /* 0x000fe2000f8e00ff */
[----:B------:R-:W-:-:S04]  /*9820*/  UIMAD UR4, UR58, UR8, URZ ;  /* 0x000000083a0472a4 */ /* 0x000fc8000f8e023f */
[----:B------:R-:W-:Y:S01]  /*9830*/  IADD3.X R7, R5, UR14, R4, P0, !PT ;  /* 0x0000000e05077c10 */ /* 0x000fe200087fe404 */
[----:B------:R-:W-:Y:S01]  /*9840*/  IMAD.U32 R4, RZ, RZ, UR35 ;  /* 0x00000023ff047e24 */ /* 0x000fe2000f8e00ff */
[----:B------:R-:W-:-:S03]  /*9850*/  UIMAD UR4, UR35, UR9, UR4 ;  /* 0x00000009230472a4 */ /* 0x000fc6000f8e0204 */
        /* <DEDUP_REMOVED lines=15> */
[----:B------:R1:W-:Y:S04]  /*9950*/  @!P3 STG.E.128 [R4.64], RZ ;  /* 0x000000ff0400b986 */ /* 0x0003e8000c101d28 */
[----:B------:R1:W-:Y:S04]  /*9960*/  @!P2 STG.E.128 [R4.64+0x80], RZ ;  /* 0x000080ff0400a986 */ /* 0x0003e8000c101d28 */
[----:B------:R1:W-:Y:S04]  /*9970*/  @!P1 STG.E.128 [R4.64+0x100], RZ ;  /* 0x000100ff04009986 */ /* 0x0003e8000c101d28 */
[----:B------:R1:W-:Y:S02]  /*9980*/  @!P0 STG.E.128 [R4.64+0x180], RZ ;  /* 0x000180ff04008986 */ /* 0x0003e4000c101d28 */
.L_x_421:
[----:B------:R-:W-:Y:S05]  /*9990*/  BSYNC B0 ;  /* 0x0000000000007941 */ /* 0x000fea0003800000 */
.L_x_420:
[----:B-1----:R-:W-:Y:S01]  /*99a0*/  IADD3 R4, R244, 0x20, RZ ;  /* 0x00000020f4047810 */ /* 0x002fe20007ffe0ff */
        /* <DEDUP_REMOVED lines=16> */
[----:B------:R1:W-:Y:S04]  /*9ab0*/  @!P3 STG.E.128 [R4.64], RZ ;  /* 0x000000ff0400b986 */ /* 0x0003e8000c101d28 */
[----:B------:R1:W-:Y:S04]  /*9ac0*/  @!P2 STG.E.128 [R4.64+0x80], RZ ;  /* 0x000080ff0400a986 */ /* 0x0003e8000c101d28 */
[----:B------:R1:W-:Y:S04]  /*9ad0*/  @!P1 STG.E.128 [R4.64+0x100], RZ ;  /* 0x000100ff04009986 */ /* 0x0003e8000c101d28 */
[----:B------:R1:W-:Y:S02]  /*9ae0*/  @!P0 STG.E.128 [R4.64+0x180], RZ ;  /* 0x000180ff04008986 */ /* 0x0003e4000c101d28 */
.L_x_423:
[----:B------:R-:W-:Y:S05]  /*9af0*/  BSYNC B0 ;  /* 0x0000000000007941 */ /* 0x000fea0003800000 */
.L_x_422:
[----:B------:R-:W-:Y:S01]  /*9b00*/  ULDC.64 UR4, c[0x0][0x3a8] ;  /* 0x0000ea0000047ab9 */ /* 0x000fe20000000a00 */
[----:B-1----:R-:W-:Y:S01]  /*9b10*/  IMAD.WIDE.U32 R4, R11, c[0x0][0x3a8], R232 ;  /* 0x0000ea000b047a25 */ /* 0x002fe200078e00e8 */
[----:B------:R-:W-:Y:S01]  /*9b20*/  UIMAD UR4, UR10, UR4, URZ ;  /* 0x000000040a0472a4 */ /* 0x000fe2000f8e023f */
[----:B------:R-:W-:Y:S03]  /*9b30*/  BSSY B0, `(.L_x_424) ;  /* 0x000001c000007945 */ /* 0x000fe60003800000 */
[----:B------:R-:W-:Y:S01]  /*9b40*/  UIMAD UR4, UR7, UR5, UR4 ;  /* 0x00000005070472a4 */ /* 0x000fe2000f8e0204 */
[----:B------:R-:W-:-:S05]  /*9b50*/  IADD3 R6, P0, R4, UR11, RZ ;  /* 0x0000000b04067c10 */ /* 0x000fca000ff1e0ff */
[----:B------:R-:W-:Y:S01]  /*9b60*/  IMAD.U32 R4, RZ, RZ, UR4 ;  /* 0x00000004ff047e24 */ /* 0x000fe2000f8e00ff */
        /* <DEDUP_REMOVED lines=24> */
.L_x_425:
[----:B------:R-:W-:Y:S05]  /*9cf0*/  BSYNC B0 ;  /* 0x0000000000007941 */ /* 0x000fea0003800000 */
.L_x_424:
[----:B------:R-:W-:Y:S05]  /*9d00*/  @P4 BRA `(.L_x_417) ;  /* 0x0000011000004947 */ /* 0x000fea0003800000 */
[----:B-1----:R-:W-:Y:S01]  /*9d10*/  IADD3 R4, P0, R244, 0x20, RZ ;  /* 0x00000020f4047810 */ /* 0x002fe20007f1e0ff */
[----:B------:R-:W-:Y:S01]  /*9d20*/  IMAD.MOV.U32 R7, RZ, RZ, R10 ;  /* 0x000000ffff077224 */ /* 0x000fe200078e000a */
[----:B------:R-:W-:-:S02]  /*9d30*/  ISETP.GE.AND P3, PT, R232, c[0x0][0x220], PT ;  /* 0x00008800e8007a0c */ /* 0x000fc40003f66270 */
        /* <DEDUP_REMOVED lines=14> */
.L_x_417:
[----:B------:R-:W-:Y:S05]  /*9e20*/  BSYNC B1 ;  /* 0x0000000000017941 */ /* 0x000fea0003800000 */
.L_x_384:
[----:B------:R-:W-:Y:S02]  /*9e30*/  ULDC UR4, c[0x0][0x218] ;  /* 0x0000860000047ab9 */ /* 0x000fe40000000800 */
[----:B------:R-:W-:-:S02]  /*9e40*/  UIADD3 UR5, UR4, 0x3f, URZ ;  /* 0x0000003f04057890 */ /* 0x000fc4000fffe03f */
[----:B------:R-:W-:Y:S02]  /*9e50*/  UIADD3 UR39, UR39, 0x1, URZ ;  /* 0x0000000127277890 */ /* 0x000fe4000fffe03f */
        /* <DEDUP_REMOVED lines=9> */
.L_x_426:
[----:B------:R-:W-:Y:S05]  /*9ef0*/  EXIT ;  /* 0x000000000000794d */ /* 0x000fea0003800000 */
.L_x_428:
        /* <DEDUP_REMOVED lines=16> */
.L_x_2012:


//--------------------- .text._ZN5flash44flash_bwd_dq_dk_dv_loop_seqk_parallel_kernelI23Flash_bwd_kernel_traitsILi256ELi64ELi64ELi8ELi4ELi2ELi2ELb0ELb1EN7cutlass6half_tE19Flash_kernel_traitsILi256ELi64ELi64ELi8ES3_EELb0ELb0ELb1ELb0ELb0ELb0ELb0EEEvNS_16Flash_bwd_paramsE --------------------------
	.section	.text._ZN5flash44flash_bwd_dq_dk_dv_loop_seqk_parallel_kernelI23Flash_bwd_kernel_traitsILi256ELi64ELi64ELi8ELi4ELi2ELi2ELb0ELb1EN7cutlass6half_tE19Flash_kernel_traitsILi256ELi64ELi64ELi8ES3_EELb0ELb0ELb1ELb0ELb0ELb0ELb0EEEvNS_16Flash_bwd_paramsE,"ax",@progbits
	.sectioninfo	@"SHI_REGISTERS=254"
	.align	128
        .global         _ZN5flash44flash_bwd_dq_dk_dv_loop_seqk_parallel_kernelI23Flash_bwd_kernel_traitsILi256ELi64ELi64ELi8ELi4ELi2ELi2ELb0ELb1EN7cutlass6half_tE19Flash_kernel_traitsILi256ELi64ELi64ELi8ES3_EELb0ELb0ELb1ELb0ELb0ELb0ELb0EEEvNS_16Flash_bwd_paramsE
        .type           _ZN5flash44flash_bwd_dq_dk_dv_loop_seqk_parallel_kernelI23Flash_bwd_kernel_traitsILi256ELi64ELi64ELi8ELi4ELi2ELi2ELb0ELb1EN7cutlass6half_tE19Flash_kernel_traitsILi256ELi64ELi64ELi8ES3_EELb0ELb0ELb1ELb0ELb0ELb0ELb0EEEvNS_16Flash_bwd_paramsE,@function
        .size           _ZN5flash44flash_bwd_dq_dk_dv_loop_seqk_parallel_kernelI23Flash_bwd_kernel_traitsILi256ELi64ELi64ELi8ELi4ELi2ELi2ELb0ELb1EN7cutlass6half_tE19Flash_kernel_traitsILi256ELi64ELi64ELi8ES3_EELb0ELb0ELb1ELb0ELb0ELb0ELb0EEEvNS_16Flash_bwd_paramsE,(.L_x_2013 - _ZN5flash44flash_bwd_dq_dk_dv_loop_seqk_parallel_kernelI23Flash_bwd_kernel_traitsILi256ELi64ELi64ELi8ELi4ELi2ELi2ELb0ELb1EN7cutlass6half_tE19Flash_kernel_traitsILi256ELi64ELi64ELi8ES3_EELb0ELb0ELb1ELb0ELb0ELb0ELb0EEEvNS_16Flash_bwd_paramsE)
        .other          _ZN5flash44flash_bwd_dq_dk_dv_loop_seqk_parallel_kernelI23Flash_bwd_kernel_traitsILi256ELi64ELi64ELi8ELi4ELi2ELi2ELb0ELb1EN7cutlass6half_tE19Flash_kernel_traitsILi256ELi64ELi64ELi8ES3_EELb0ELb0ELb1ELb0ELb0ELb0ELb0EEEvNS_16Flash_bwd_paramsE,@"STO_CUDA_ENTRY STV_DEFAULT"
_ZN5flash44flash_bwd_dq_dk_dv_loop_seqk_parallel_kernelI23Flash_bwd_kernel_traitsILi256ELi64ELi64ELi8ELi4ELi2ELi2ELb0ELb1EN7cutlass6half_tE19Flash_kernel_traitsILi256ELi64ELi64ELi8ES3_EELb0ELb0ELb1ELb0ELb0ELb0ELb0EEEvNS_16Flash_bwd_paramsE:
.text._ZN5flash44flash_bwd_dq_dk_dv_loop_seqk_parallel_kernelI23Flash_bwd_kernel_traitsILi256ELi64ELi64ELi8ELi4ELi2ELi2ELb0ELb1EN7cutlass6half_tE19Flash_kernel_traitsILi256ELi64ELi64ELi8ES3_EELb0ELb0ELb1ELb0ELb0ELb0ELb0EEEvNS_16Flash_bwd_paramsE:
        /* <DEDUP_REMOVED lines=13> */
[----:B------:R-:W-:Y:S02]  /*00d0*/  ULDC.U8 UR7, c[0x0][0x328] ;  /* 0x0000ca0000077ab9 */ /* 0x000fe40000000000 */
[----:B------:R-:W-:Y:S02]  /*00e0*/  UISETP.NE.AND UP5, UPT, UR7, URZ, UPT ;  /* 0x0000003f0700728c */ /* 0x000fe4000bfa5270 */
[----:B------:R-:W-:Y:S02]  /*00f0*/  ULDC UR12, c[0x0][0x224] ;  /* 0x00008900000c7ab9 */ /* 0x000fe40000000800 */
[----:B------:R-:W3:Y:S01]  /*0100*/  S2UR UR37, SR_CTAID.Z ;  /* 0x00000000002579c3 */ /* 0x000ee20000002700 */
[----:B------:R-:W-:-:S02]  /*0110*/  ULDC UR48, c[0x0][0x22c] ;  /* 0x00008b0000307ab9 */ /* 0x000fc40000000800 */
[----:B------:R-:W-:Y:S02]  /*0120*/  ULDC UR38, c[0x0][0x1c0] ;  /* 0x0000700000267ab9 */ /* 0x000fe40000000800 */
[----:B------:R-:W-:Y:S02]  /*0130*/  ULDC UR10, c[0x0][0x1c0] ;  /* 0x00007000000a7ab9 */ /* 0x000fe40000000800 */
[----:B------:R-:W-:Y:S02]  /*0140*/  USHF.R.S32.HI UR5, URZ, 0x1f, UR12 ;  /* 0x0000001f3f057899 */ /* 0x000fe4000801140c */
[----:B------:R-:W-:Y:S02]  /*0150*/  UIMAD.WIDE UR38, UR48, UR38, URZ ;  /* 0x00000026302672a5 */ /* 0x000fe4000f8e023f */
[----:B------:R-:W-:Y:S02]  /*0160*/  UMOV UR6, 0x80 ;  /* 0x0000008000067882 */ /* 0x000fe40000000000 */
        /* <DEDUP_REMOVED lines=12> */
[-C--:B------:R-:W-:Y:S01]  /*0230*/  LEA.HI R2, R11, R0.reuse, RZ, 0x1 ;  /* 0x000000000b027211 */ /* 0x080fe200078f08ff */
[----:B------:R-:W-:Y:S01]  /*0240*/  ULDC UR9, c[0x0][0x1c0] ;  /* 0x0000700000097ab9 */ /* 0x000fe20000000800 */
[----:B------:R-:W-:Y:S01]  /*0250*/  LEA.HI R3, R3, R0, RZ, 0x2 ;  /* 0x0000000003037211 */ /* 0x000fe200078f10ff */
[----:B------:R-:W-:Y:S01]  /*0260*/  UIMAD UR57, UR6, UR4, UR57 ;  /* 0x00000004063972a4 */ /* 0x000fe2000f8e0239 */
[----:B------:R-:W-:Y:S01]  /*0270*/  LOP3.LUT R2, R2, 0xfffffffe, RZ, 0xc0, !PT ;  /* 0xfffffffe02027812 */ /* 0x000fe200078ec0ff */
[----:B------:R-:W-:Y:S01]  /*0280*/  UIMAD UR54, UR5, UR36, URZ ;  /* 0x00000024053672a4 */ /* 0x000fe2000f8e023f */
[----:B------:R-:W-:Y:S01]  /*0290*/  LOP3.LUT R3, R3, 0xfffffffc, RZ, 0xc0, !PT ;  /* 0xfffffffc03037812 */ /* 0x000fe200078ec0ff */
[----:B------:R-:W-:Y:S01]  /*02a0*/  UIMAD UR4, UR36, UR9, UR37 ;  /* 0x00000009240472a4 */ /* 0x000fe2000f8e0225 */
[----:B------:R-:W-:Y:S01]  /*02b0*/  LEA.HI R13, R19, R224, RZ, 0x4 ;  /* 0x000000e0130d7211 */ /* 0x000fe200078f20ff */
[C---:B------:R-:W-:Y:S01]  /*02c0*/  IMAD.IADD R2, R0.reuse, 0x1, -R2 ;  /* 0x0000000100027824 */ /* 0x040fe200078e0a02 */
[----:B------:R-:W-:Y:S01]  /*02d0*/  SHF.R.S32.HI R7, RZ, 0x2, R5 ;  /* 0x00000002ff077819 */ /* 0x000fe20000011405 */
[----:B------:R-:W-:Y:S01]  /*02e0*/  IMAD.IADD R3, R0, 0x1, -R3 ;  /* 0x0000000100037824 */ /* 0x000fe200078e0a03 */
[----:B------:R-:W-:Y:S01]  /*02f0*/  SHF.R.S32.HI R12, RZ, 0x1f, R5 ;  /* 0x0000001fff0c7819 */ /* 0x000fe20000011405 */
[----:B------:R-:W-:Y:S01]  /*0300*/  IMAD.SHL.U32 R15, R2, 0x10, RZ ;  /* 0x00000010020f7824 */ /* 0x000fe200078e00ff */
[----:B------:R-:W-:Y:S01]  /*0310*/  SHF.R.S32.HI R0, RZ, 0x4, R13 ;  /* 0x00000004ff007819 */ /* 0x000fe2000001140d */
[----:B------:R-:W-:Y:S01]  /*0320*/  @!UP5 UIMAD UR5, UR36, UR11, UR37 ;  /* 0x0000000b2405d2a4 */ /* 0x000fe2000f8e0225 */
[----:B------:R-:W-:Y:S01]  /*0330*/  LEA.HI R12, R12, R7, RZ, 0x3 ;  /* 0x000000070c0c7211 */ /* 0x000fe200078f18ff */
[----:B------:R-:W-:Y:S01]  /*0340*/  USHF.L.U32 UR43, UR48, 0x6, URZ ;  /* 0x00000006302b7899 */ /* 0x000fe2000800063f */
[----:B------:R-:W-:Y:S01]  /*0350*/  LEA.HI R6, R13, R0, RZ, 0x1 ;  /* 0x000000000d067211 */ /* 0x000fe200078f08ff */
[----:B------:R-:W-:Y:S01]  /*0360*/  ULDC UR51, c[0x0][0x214] ;  /* 0x0000850000337ab9 */ /* 0x000fe20000000800 */
[----:B------:R-:W-:Y:S01]  /*0370*/  LOP3.LUT R12, R12, 0xfffffff8, RZ, 0xc0, !PT ;  /* 0xfffffff80c0c7812 */ /* 0x000fe200078ec0ff */
[----:B------:R-:W-:Y:S01]  /*0380*/  IMAD.U32 R231, RZ, RZ, UR12 ;  /* 0x0000000cffe77e24 */ /* 0x000fe2000f8e00ff */
[----:B------:R-:W-:Y:S01]  /*0390*/  LOP3.LUT R6, R6, 0xfffffffe, RZ, 0xc0, !PT ;  /* 0xfffffffe06067812 */ /* 0x000fe200078ec0ff */
[----:B------:R-:W-:Y:S01]  /*03a0*/  ULDC UR58, c[0x0][0x1c8] ;  /* 0x00007200003a7ab9 */ /* 0x000fe20000000800 */
[----:B------:R-:W-:Y:S01]  /*03b0*/  LEA.HI R17, R19, R224, RZ, 0x3 ;  /* 0x000000e013117211 */ /* 0x000fe200078f18ff */
[----:B------:R-:W-:Y:S01]  /*03c0*/  IMAD.IADD R12, R7, 0x1, -R12 ;  /* 0x00000001070c7824 */ /* 0x000fe200078e0a0c */
[----:B------:R-:W-:Y:S01]  /*03d0*/  LOP3.LUT R13, R13, 0xfffffff0, RZ, 0xc0, !PT ;  /* 0xfffffff00d0d7812 */ /* 0x000fe200078ec0ff */
[----:B------:R-:W-:Y:S01]  /*03e0*/  IMAD.IADD R6, R0, 0x1, -R6 ;  /* 0x0000000100067824 */ /* 0x000fe200078e0a06 */
[----:B------:R-:W-:Y:S01]  /*03f0*/  LOP3.LUT R7, R17, 0xfffffff8, RZ, 0xc0, !PT ;  /* 0xfffffff811077812 */ /* 0x000fe200078ec0ff */
[----:B------:R-:W-:Y:S01]  /*0400*/  ULDC.U8 UR8, c[0x0][0x3d0] ;  /* 0x0000f40000087ab9 */ /* 0x000fe20000000000 */
[----:B------:R-:W-:Y:S01]  /*0410*/  LOP3.LUT R11, R11, 0xffffffe0, RZ, 0xc0, !PT ;  /* 0xffffffe00b0b7812 */ /* 0x000fe200078ec0ff */
[C---:B------:R-:W-:Y:S01]  /*0420*/  IMAD.IADD R0, R224.reuse, 0x1, -R13 ;  /* 0x00000001e0007824 */ /* 0x040fe200078e0a0d */
[----:B------:R-:W-:Y:S01]  /*0430*/  SHF.R.S32.HI R230, RZ, 0x3, R17 ;  /* 0x00000003ffe67819 */ /* 0x000fe20000011411 */
[C---:B------:R-:W-:Y:S01]  /*0440*/  IMAD.IADD R8, R224.reuse, 0x1, -R7 ;  /* 0x00000001e0087824 */ /* 0x040fe200078e0a07 */
[----:B------:R-:W-:Y:S01]  /*0450*/  LOP3.LUT R5, R5, 0x7ffffffc, RZ, 0xc0, !PT ;  /* 0x7ffffffc05057812 */ /* 0x000fe200078ec0ff */
[----:B------:R-:W-:Y:S01]  /*0460*/  IMAD.IADD R11, R224, 0x1, -R11 ;  /* 0x00000001e00b7824 */ /* 0x000fe200078e0a0b */
[----:B------:R-:W-:Y:S01]  /*0470*/  SHF.R.S32.HI R7, RZ, 0x1f, R0 ;  /* 0x0000001fff077819 */ /* 0x000fe20000011400 */
[C---:B------:R-:W-:Y:S01]  /*0480*/  IMAD.SHL.U32 R232, R8.reuse, 0x8, RZ ;  /* 0x0000000808e87824 */ /* 0x040fe200078e00ff */
[----:B------:R-:W-:Y:S01]  /*0490*/  LOP3.LUT P4, RZ, R8, 0x4, RZ, 0xc0, !PT ;  /* 0x0000000408ff7812 */ /* 0x000fe2000788c0ff */
[----:B------:R-:W-:Y:S01]  /*04a0*/  IMAD.SHL.U32 R9, R230, 0x40, RZ ;  /* 0x00000040e6097824 */ /* 0x000fe200078e00ff */
[----:B------:R-:W-:Y:S01]  /*04b0*/  LEA.HI R7, R7, R0, RZ, 0x3 ;  /* 0x0000000007077211 */ /* 0x000fe200078f18ff */
[----:B------:R-:W-:Y:S01]  /*04c0*/  ULDC UR52, c[0x0][0x224] ;  /* 0x0000890000347ab9 */ /* 0x000fe20000000800 */
[C---:B------:R-:W-:Y:S01]  /*04d0*/  LOP3.LUT P3, RZ, R8.reuse, 0x2, RZ, 0xc0, !PT ;  /* 0x0000000208ff7812 */ /* 0x040fe2000786c0ff */
[----:B------:R-:W-:Y:S01]  /*04e0*/  IMAD.SHL.U32 R8, R8, 0x40, RZ ;  /* 0x0000004008087824 */ /* 0x000fe200078e00ff */
[C---:B------:R-:W-:Y:S01]  /*04f0*/  LOP3.LUT R13, R7.reuse, 0xfffffff8, RZ, 0xc0, !PT ;  /* 0xfffffff8070d7812 */ /* 0x040fe200078ec0ff */
[----:B------:R-:W-:Y:S01]  /*0500*/  IMAD.SHL.U32 R7, R7, 0x40, RZ ;  /* 0x0000004007077824 */ /* 0x000fe200078e00ff */
[----:B------:R-:W-:Y:S01]  /*0510*/  SHF.R.S32.HI R4, RZ, 0x1f, R11 ;  /* 0x0000001fff047819 */ /* 0x000fe2000001140b */
[----:B------:R-:W-:Y:S01]  /*0520*/  @UP5 UIMAD UR56, UR36, UR51, URZ ;  /* 0x00000033243852a4 */ /* 0x000fe2000f8e023f */
[----:B------:R-:W-:Y:S01]  /*0530*/  LOP3.LUT R8, R8, 0x1c0, RZ, 0xc0, !PT ;  /* 0x000001c008087812 */ /* 0x000fe200078ec0ff */
[----:B------:R-:W-:Y:S01]  /*0540*/  IMAD.IADD R13, R0, 0x1, -R13 ;  /* 0x00000001000d7824 */ /* 0x000fe200078e0a0d */
[----:B------:R-:W-:Y:S01]  /*0550*/  LOP3.LUT R0, R12, 0x1, RZ, 0xc0, !PT ;  /* 0x000000010c007812 */ /* 0x000fe200078ec0ff */
[----:B------:R-:W-:Y:S01]  /*0560*/  UMOV UR41, URZ ;  /* 0x0000003f00297c82 */ /* 0x000fe20008000000 */
[----:B------:R-:W-:Y:S01]  /*0570*/  LOP3.LUT R9, R9, 0x1c0, RZ, 0xc0, !PT ;  /* 0x000001c009097812 */ /* 0x000fe200078ec0ff */
[----:B------:R-:W-:Y:S01]  /*0580*/  ULOP3.LUT UR58, UR37, UR58, URZ, 0x3c, !UPT ;  /* 0x0000003a253a7292 */ /* 0x000fe2000f8e3c3f */
[----:B------:R-:W-:Y:S01]  /*0590*/  ISETP.NE.U32.AND P0, PT, R0, 0x1, PT ;  /* 0x000000010000780c */ /* 0x000fe20003f05070 */
[----:B------:R-:W-:Y:S01]  /*05a0*/  UISETP.NE.AND UP6, UPT, UR8, URZ, UPT ;  /* 0x0000003f0800728c */ /* 0x000fe2000bfc5270 */
[----:B------:R-:W-:Y:S01]  /*05b0*/  LOP3.LUT R0, R8, 0x10, R15, 0xf8, !PT ;  /* 0x0000001008007812 */ /* 0x000fe200078ef80f */
[----:B------:R-:W-:Y:S01]  /*05c0*/  USHF.R.S32.HI UR59, URZ, 0x1f, UR37 ;  /* 0x0000001f3f3b7899 */ /* 0x000fe20008011425 */
[----:B------:R-:W-:Y:S01]  /*05d0*/  LEA.HI R4, R4, R11, RZ, 0x2 ;  /* 0x0000000b04047211 */ /* 0x000fe200078f10ff */
[----:B------:R-:W-:Y:S01]  /*05e0*/  USHF.R.S32.HI UR61, URZ, 0x1f, UR36 ;  /* 0x0000001f3f3d7899 */ /* 0x000fe20008011424 */
[----:B------:R-:W-:Y:S01]  /*05f0*/  LOP3.LUT R10, R9, 0x38, R232, 0xf8, !PT ;  /* 0x00000038090a7812 */ /* 0x000fe200078ef8e8 */
[----:B------:R-:W-:Y:S01]  /*0600*/  USHF.R.S32.HI UR60, URZ, 0x1f, UR37 ;  /* 0x0000001f3f3c7899 */ /* 0x000fe20008011425 */
[----:B------:R-:W-:Y:S01]  /*0610*/  LOP3.LUT R222, R8, 0x8, R17, 0xf8, !PT ;  /* 0x0000000808de7812 */ /* 0x000fe200078ef811 */
[----:B------:R-:W-:Y:S01]  /*0620*/  UIMAD.WIDE.U32 UR44, UR38, UR46, URZ ;  /* 0x0000002e262c72a5 */ /* 0x000fe2000f8e003f */
[----:B------:R-:W-:Y:S01]  /*0630*/  SHF.R.U32.HI R15, RZ, 0x3, R8 ;  /* 0x00000003ff0f7819 */ /* 0x000fe20000011608 */
[----:B------:R-:W-:Y:S01]  /*0640*/  UIMAD UR53, UR39, UR46, URZ ;  /* 0x0000002e273572a4 */ /* 0x000fe2000f8e023f */
[----:B------:R-:W-:Y:S01]  /*0650*/  SHF.R.U32.HI R9, RZ, 0x3, R9 ;  /* 0x00000003ff097819 */ /* 0x000fe20000011609 */
[----:B------:R-:W-:Y:S01]  /*0660*/  USHF.R.S32.HI UR55, URZ, 0x1f, UR49 ;  /* 0x0000001f3f377899 */ /* 0x000fe20008011431 */
[CC--:B------:R-:W-:Y:S01]  /*0670*/  LEA.HI R11, R19.reuse, R224.reuse, RZ, 0x7 ;  /* 0x000000e0130b7211 */ /* 0x0c0fe200078f38ff */
[----:B------:R-:W-:Y:S01]  /*0680*/  UIMAD UR52, UR4, UR52, URZ ;  /* 0x00000034043472a4 */ /* 0x000fe2000f8e023f */
[----:B------:R-:W-:Y:S01]  /*0690*/  LEA.HI R8, R19, R224, RZ, 0x6 ;  /* 0x000000e013087211 */ /* 0x000fe200078f30ff */
[----:B------:R-:W-:Y:S01]  /*06a0*/  @!UP5 UIMAD UR51, UR5, UR51, URZ ;  /* 0x000000330533d2a4 */ /* 0x000fe2000f8e023f */
[----:B------:R-:W-:Y:S01]  /*06b0*/  LOP3.LUT R9, R10, R9, RZ, 0x3c, !PT ;  /* 0x000000090a097212 */ /* 0x000fe200078e3cff */
[----:B------:R-:W-:Y:S01]  /*06c0*/  IMAD.SHL.U32 R10, R6, 0x200, RZ ;  /* 0x00000200060a7824 */ /* 0x000fe200078e00ff */
[----:B------:R-:W-:Y:S01]  /*06d0*/  SHF.R.S32.HI R11, RZ, 0x7, R11 ;  /* 0x00000007ff0b7819 */ /* 0x000fe2000001140b */
[----:B------:R-:W-:Y:S01]  /*06e0*/  USHF.R.S32.HI UR50, URZ, 0x1f, UR43 ;  /* 0x0000001f3f327899 */ /* 0x000fe2000801142b */
[----:B------:R-:W-:Y:S01]  /*06f0*/  SHF.R.S32.HI R8, RZ, 0x6, R8 ;  /* 0x00000006ff087819 */ /* 0x000fe20000011408 */
[----:B------:R-:W-:Y:S01]  /*0700*/  ULDC UR42, c[0x0][0x2e8] ;  /* 0x0000ba00002a7ab9 */ /* 0x000fe20000000800 */
[C---:B------:R-:W-:Y:S01]  /*0710*/  R2P PR, R12.reuse, 0x6 ;  /* 0x000000060c007804 */ /* 0x040fe20000000000 */
[----:B------:R-:W-:Y:S01]  /*0720*/  IMAD.SHL.U32 R12, R12, 0x40, RZ ;  /* 0x000000400c0c7824 */ /* 0x000fe200078e00ff */
[----:B------:R-:W-:Y:S01]  /*0730*/  LOP3.LUT R0, R0, 0x8, R17, 0xf8, !PT ;  /* 0x0000000800007812 */ /* 0x000fe200078ef811 */
[----:B------:R-:W-:Y:S01]  /*0740*/  IMAD R17, R11, 0x800, R10 ;  /* 0x000008000b117824 */ /* 0x000fe200078e020a */
[----:B------:R-:W-:Y:S01]  /*0750*/  LOP3.LUT P6, RZ, R13, 0x4, RZ, 0xc0, !PT ;  /* 0x000000040dff7812 */ /* 0x000fe200078cc0ff */
[----:B------:R-:W-:Y:S01]  /*0760*/  IMAD R226, R8, 0x200, R9 ;  /* 0x0000020008e27824 */ /* 0x000fe200078e0209 */
[----:B------:R-:W-:Y:S01]  /*0770*/  LOP3.LUT R0, R10, R0, R15, 0xf6, !PT ;  /* 0x000000000a007212 */ /* 0x000fe200078ef60f */
[----:B------:R-:W-:Y:S01]  /*0780*/  IMAD.SHL.U32 R8, R8, 0x8, RZ ;  /* 0x0000000808087824 */ /* 0x000fe200078e00ff */
[----:B------:R-:W-:Y:S01]  /*0790*/  LOP3.LUT R12, R12, 0x1c0, RZ, 0xc0, !PT ;  /* 0x000001c00c0c7812 */ /* 0x000fe200078ec0ff */
[----:B------:R-:W-:Y:S01]  /*07a0*/  IMAD.SHL.U32 R11, R11, 0x20, RZ ;  /* 0x000000200b0b7824 */ /* 0x000fe200078e00ff */
[C---:B------:R-:W-:Y:S01]  /*07b0*/  LOP3.LUT P5, RZ, R13.reuse, 0x2, RZ, 0xc0, !PT ;  /* 0x000000020dff7812 */ /* 0x040fe200078ac0ff */
[----:B------:R-:W-:Y:S01]  /*07c0*/  IMAD.IADD R10, R224, 0x1, -R5 ;  /* 0x00000001e00a7824 */ /* 0x000fe200078e0a05 */
[----:B------:R-:W-:Y:S01]  /*07d0*/  LOP3.LUT R8, R8, 0x18, RZ, 0xc0, !PT ;  /* 0x0000001808087812 */ /* 0x000fe200078ec0ff */
[----:B------:R-:W-:Y:S01]  /*07e0*/  IMAD.SHL.U32 R5, R6, 0x20, RZ ;  /* 0x0000002006057824 */ /* 0x000fe200078e00ff */
[----:B------:R-:W-:Y:S01]  /*07f0*/  SHF.R.U32.HI R9, RZ, 0x3, R12 ;  /* 0x00000003ff097819 */ /* 0x000fe2000001160c */
[----:B------:R-:W-:Y:S01]  /*0800*/  IMAD.SHL.U32 R10, R10, 0x2, RZ ;  /* 0x000000020a0a7824 */ /* 0x000fe200078e00ff */
[----:B------:R-:W-:Y:S01]  /*0810*/  LOP3.LUT R14, R12, 0x20, R11, 0xf8, !PT ;  /* 0x000000200c0e7812 */ /* 0x000fe200078ef80b */
[----:B------:R-:W-:Y:S01]  /*0820*/  IMAD.SHL.U32 R13, R13, 0x40, RZ ;  /* 0x000000400d0d7824 */ /* 0x000fe200078e00ff */
[----:B------:R-:W-:Y:S01]  /*0830*/  LOP3.LUT R234, R9, R12, R8, 0x1e, !PT ;  /* 0x0000000c09ea7212 */ /* 0x000fe200078e1e08 */
[--C-:B------:R-:W-:Y:S01]  /*0840*/  IMAD R235, R3, 0x400, R10.reuse ;  /* 0x0000040003eb7824 */ /* 0x100fe200078e020a */
[----:B------:R-:W-:Y:S01]  /*0850*/  LOP3.LUT R14, R14, R9, RZ, 0x3c, !PT ;  /* 0x000000090e0e7212 */ /* 0x000fe200078e3cff */
[----:B------:R-:W-:Y:S01]  /*0860*/  IMAD R9, R2, 0x400, R10 ;  /* 0x0000040002097824 */ /* 0x000fe200078e020a */
[----:B------:R-:W-:Y:S01]  /*0870*/  LOP3.LUT R5, R8, 0x20, R5, 0xf8, !PT ;  /* 0x0000002008057812 */ /* 0x000fe200078ef805 */
[----:B------:R-:W-:Y:S01]  /*0880*/  IMAD.SHL.U32 R224, R224, 0x2, RZ ;  /* 0x00000002e0e07824 */ /* 0x000fe200078e00ff */
[----:B------:R-:W-:Y:S01]  /*0890*/  LOP3.LUT R8, R13, 0x1c0, RZ, 0xc0, !PT ;  /* 0x000001c00d087812 */ /* 0x000fe200078ec0ff */
[----:B------:R-:W-:Y:S01]  /*08a0*/  IMAD.IADD R234, R9, 0x1, R234 ;  /* 0x0000000109ea7824 */ /* 0x000fe200078e02ea */
[----:B------:R-:W-:Y:S01]  /*08b0*/  SHF.R.S32.HI R4, RZ, 0x2, R4 ;  /* 0x00000002ff047819 */ /* 0x000fe20000011404 */
[----:B------:R-:W-:Y:S01]  /*08c0*/  IMAD.SHL.U32 R9, R6, 0x8, RZ ;  /* 0x0000000806097824 */ /* 0x000fe200078e00ff */
[----:B------:R-:W-:Y:S01]  /*08d0*/  SHF.R.U32.HI R6, RZ, 0x3, R8 ;  /* 0x00000003ff067819 */ /* 0x000fe20000011608 */
[----:B------:R-:W-:Y:S01]  /*08e0*/  IMAD.IADD R235, R235, 0x1, R14 ;  /* 0x00000001ebeb7824 */ /* 0x000fe200078e020e */
[----:B------:R-:W-:Y:S01]  /*08f0*/  LOP3.LUT R222, R222, R15, RZ, 0x3c, !PT ;  /* 0x0000000fdede7212 */ /* 0x000fe200078e3cff */
[----:B------:R-:W-:Y:S01]  /*0900*/  IMAD R225, R3, 0x10, R4 ;  /* 0x0000001003e17824 */ /* 0x000fe200078e0204 */
[----:B------:R-:W-:Y:S01]  /*0910*/  LOP3.LUT R9, R8, 0x8, R9, 0xf8, !PT ;  /* 0x0000000808097812 */ /* 0x000fe200078ef809 */
[----:B------:R-:W-:Y:S01]  /*0920*/  IMAD.SHL.U32 R235, R235, 0x2, RZ ;  /* 0x00000002ebeb7824 */ /* 0x000fe200078e00ff */
[----:B------:R-:W-:Y:S01]  /*0930*/  LOP3.LUT R5, R6, R5, R8, 0x1e, !PT ;  /* 0x0000000506057212 */ /* 0x000fe200078e1e08 */
[----:B------:R-:W-:Y:S01]  /*0940*/  IMAD.IADD R222, R17, 0x1, R222 ;  /* 0x0000000111de7824 */ /* 0x000fe200078e02de */
[----:B------:R-:W-:Y:S01]  /*0950*/  LOP3.LUT R8, R7, 0xfffffe00, RZ, 0xc0, !PT ;  /* 0xfffffe0007087812 */ /* 0x000fe200078ec0ff */
[----:B------:R-:W-:Y:S01]  /*0960*/  IMAD.SHL.U32 R218, R0, 0x2, RZ ;  /* 0x0000000200da7824 */ /* 0x000fe200078e00ff */
[----:B------:R-:W-:Y:S01]  /*0970*/  LOP3.LUT R9, R9, R6, RZ, 0x3c, !PT ;  /* 0x0000000609097212 */ /* 0x000fe200078e3cff */
[----:B------:R-:W-:Y:S01]  /*0980*/  IMAD.MOV.U32 R6, RZ, RZ, -0x10 ;  /* 0xfffffff0ff067424 */ /* 0x000fe200078e00ff */
[----:B------:R-:W-:Y:S01]  /*0990*/  LOP3.LUT R217, R5, R8, RZ, 0xfc, !PT ;  /* 0x0000000805d97212 */ /* 0x000fe200078efcff */
[--C-:B------:R-:W-:Y:S01]  /*09a0*/  IMAD R4, R3, 0x400, R8.reuse ;  /* 0x0000040003047824 */ /* 0x100fe200078e0208 */
[C---:B------:R-:W-:Y:S01]  /*09b0*/  SEL R3, R213.reuse, 0xffffffe0, !P3 ;  /* 0xffffffe0d5037807 */ /* 0x040fe20005800000 */
[----:B------:R-:W-:Y:S01]  /*09c0*/  IMAD R216, R2, 0x400, R8 ;  /* 0x0000040002d87824 */ /* 0x000fe200078e0208 */
[----:B------:R-:W-:Y:S01]  /*09d0*/  SEL R213, R213, 0xffffffe0, !P5 ;  /* 0xffffffe0d5d57807 */ /* 0x000fe20006800000 */
[----:B------:R-:W-:Y:S01]  /*09e0*/  IMAD.IADD R223, R4, 0x1, R9 ;  /* 0x0000000104df7824 */ /* 0x000fe200078e0209 */
[----:B------:R-:W-:Y:S01]  /*09f0*/  IADD3 R237, R235, 0x20, RZ ;  /* 0x00000020ebed7810 */ /* 0x000fe20007ffe0ff */
[----:B------:R-:W-:Y:S01]  /*0a00*/  IMAD.MOV.U32 R4, RZ, RZ, 0x40 ;  /* 0x00000040ff047424 */ /* 0x000fe200078e00ff */
[----:B------:R-:W-:Y:S01]  /*0a10*/  SEL R6, R6, 0x10, !P0 ;  /* 0x0000001006067807 */ /* 0x000fe20004000000 */
[----:B------:R-:W-:Y:S01]  /*0a20*/  IMAD.IADD R216, R9, 0x1, R216 ;  /* 0x0000000109d87824 */ /* 0x000fe200078e02d8 */
[----:B------:R-:W-:Y:S01]  /*0a30*/  LEA R234, R234, 0x10000, 0x1 ;  /* 0x00010000eaea7811 */ /* 0x000fe200078e08ff */
[----:B------:R-:W-:Y:S01]  /*0a40*/  IMAD.SHL.U32 R222, R222, 0x2, RZ ;  /* 0x00000002dede7824 */ /* 0x000fe200078e00ff */
[C---:B------:R-:W-:Y:S01]  /*0a50*/  SEL R5, R4.reuse, 0xffffffc0, !P4 ;  /* 0xffffffc004057807 */ /* 0x040fe20006000000 */
[----:B------:R-:W-:Y:S01]  /*0a60*/  IMAD.SHL.U32 R223, R223, 0x2, RZ ;  /* 0x00000002dfdf7824 */ /* 0x000fe200078e00ff */
[----:B------:R-:W-:Y:S01]  /*0a70*/  SEL R4, R4, 0xffffffc0, !P6 ;  /* 0xffffffc004047807 */ /* 0x000fe20007000000 */
[----:B------:R-:W-:Y:S01]  /*0a80*/  IMAD.IADD R212, R222, 0x1, R3 ;  /* 0x00000001ded47824 */ /* 0x000fe200078e0203 */
[----:B------:R-:W-:Y:S01]  /*0a90*/  LEA R216, R216, 0x20000, 0x1 ;  /* 0x00020000d8d87811 */ /* 0x000fe200078e08ff */
[----:B------:R-:W-:Y:S01]  /*0aa0*/  IMAD.IADD R221, R223, 0x1, R213 ;  /* 0x00000001dfdd7824 */ /* 0x000fe200078e02d5 */
[----:B------:R-:W-:Y:S01]  /*0ab0*/  @P1 IADD3 R237, R235, -0x20, RZ ;  /* 0xffffffe0ebed1810 */ /* 0x000fe20007ffe0ff */
[----:B------:R-:W-:Y:S01]  /*0ac0*/  IMAD.SHL.U32 R226, R226, 0x2, RZ ;  /* 0x00000002e2e27824 */ /* 0x000fe200078e00ff */
[----:B------:R-:W-:Y:S01]  /*0ad0*/  IADD3 R236, R234, 0x40, RZ ;  /* 0x00000040eaec7810 */ /* 0x000fe20007ffe0ff */
[----:B------:R-:W-:Y:S01]  /*0ae0*/  IMAD.IADD R214, R4, 0x1, R216 ;  /* 0x0000000104d67824 */ /* 0x000fe200078e02d8 */
[----:B------:R-:W-:Y:S01]  /*0af0*/  LOP3.LUT R224, R11, 0x6, R224, 0xf8, !PT ;  /* 0x000000060be07812 */ /* 0x000fe200078ef8e0 */
[----:B------:R-:W-:Y:S01]  /*0b00*/  IMAD.IADD R215, R213, 0x1, R216 ;  /* 0x00000001d5d77824 */ /* 0x000fe200078e02d8 */
[----:B------:R-:W-:Y:S01]  /*0b10*/  IADD3 R229, R232, 0x40, RZ ;  /* 0x00000040e8e57810 */ /* 0x000fe20007ffe0ff */
[--C-:B------:R-:W-:Y:S01]  /*0b20*/  IMAD R0, R0, 0x2, R5.reuse ;  /* 0x0000000200007824 */ /* 0x100fe200078e0205 */
[----:B------:R-:W-:Y:S01]  /*0b30*/  IADD3 R228, R232, 0x80, RZ ;  /* 0x00000080e8e47810 */ /* 0x000fe20007ffe0ff */
[----:B------:R-:W-:Y:S01]  /*0b40*/  IMAD.IADD R3, R222, 0x1, R5 ;  /* 0x00000001de037824 */ /* 0x000fe200078e0205 */
[----:B------:R-:W-:Y:S01]  /*0b50*/  IADD3 R227, R232, 0xc0, RZ ;  /* 0x000000c0e8e37810 */ /* 0x000fe20007ffe0ff */
[----:B------:R-:W-:Y:S01]  /*0b60*/  IMAD.IADD R2, R5, 0x1, R212 ;  /* 0x0000000105027824 */ /* 0x000fe200078e02d4 */
[----:B------:R-:W-:Y:S01]  /*0b70*/  @P2 IADD3 R236, R234, -0x40, RZ ;  /* 0xffffffc0eaec2810 */ /* 0x000fe20007ffe0ff */
[----:B------:R-:W-:-:S02]  /*0b80*/  IMAD.IADD R238, R235, 0x1, R6 ;  /* 0x00000001ebee7824 */ /* 0x000fc400078e0206 */
[----:B------:R-:W-:Y:S02]  /*0b90*/  IMAD.SHL.U32 R217, R217, 0x2, RZ ;  /* 0x00000002d9d97824 */ /* 0x000fe400078e00ff */
[----:B------:R-:W-:Y:S02]  /*0ba0*/  IMAD.IADD R239, R6, 0x1, R237 ;  /* 0x0000000106ef7824 */ /* 0x000fe400078e02ed */
[--C-:B------:R-:W-:Y:S02]  /*0bb0*/  IMAD.IADD R220, R223, 0x1, R4.reuse ;  /* 0x00000001dfdc7824 */ /* 0x100fe400078e0204 */
[----:B------:R-:W-:Y:S02]  /*0bc0*/  IMAD.IADD R219, R221, 0x1, R4 ;  /* 0x00000001dddb7824 */ /* 0x000fe400078e0204 */
[----:B------:R-:W-:Y:S02]  /*0bd0*/  IMAD.IADD R213, R213, 0x1, R214 ;  /* 0x00000001d5d57824 */ /* 0x000fe400078e02d6 */
.L_x_475:
[----:B------:R-:W-:Y:S02]  /*0be0*/  ULDC.64 UR4, c[0x0][0x240] ;  /* 0x0000900000047ab9 */ /* 0x000fe40000000a00 */
[----:B------:R-:W-:-:S02]  /*0bf0*/  ULDC.64 UR6, c[0x0][0x250] ;  /* 0x0000940000067ab9 */ /* 0x000fc40000000a00 */
[----:B------:R-:W-:Y:S02]  /*0c00*/  UISETP.NE.U32.AND UP1, UPT, URZ, UR4, UPT ;  /* 0x000000043f00728c */ /* 0x000fe4000bf25070 */
[----:B------:R-:W-:Y:S02]  /*0c10*/  UISETP.NE.U32.AND UP3, UPT, URZ, UR6, UPT ;  /* 0x000000063f00728c */ /* 0x000fe4000bf65070 */
[----:B------:R-:W-:Y:S02]  /*0c20*/  USHF.R.S32.HI UR40, URZ, 0x1f, UR36 ;  /* 0x0000001f3f287899 */ /* 0x000fe40008011424 */
[----:B------:R-:W-:Y:S02]  /*0c30*/  USHF.L.U32 UR12, UR36, 0x2, URZ ;  /* 0x00000002240c7899 */ /* 0x000fe4000800063f */
[----:B------:R-:W-:Y:S02]  /*0c40*/  UISETP.NE.AND.EX UP1, UPT, URZ, UR5, UPT, UP1 ;  /* 0x000000053f00728c */ /* 0x000fe4000bf25310 */
[----:B------:R-:W-:-:S02]  /*0c50*/  UISETP.NE.AND.EX UP3, UPT, URZ, UR7, UPT, UP3 ;  /* 0x000000073f00728c */ /* 0x000fc4000bf65330 */
[----:B------:R-:W-:Y:S02]  /*0c60*/  USHF.L.U64.HI UR11, UR36, 0x2, UR40 ;  /* 0x00000002240b7899 */ /* 0x000fe40008010228 */
[----:B------:R-:W-:Y:S01]  /*0c70*/  UIADD3 UR4, UP0, UR12, UR4, URZ ;  /* 0x000000040c047290 */ /* 0x000fe2000ff1e03f */
[----:B------:R-:W-:Y:S01]  /*0c80*/  PLOP3.LUT P2, PT, PT, PT, UP1, 0x80, 0x0 ;  /* 0x000000000000781c */ /* 0x000fe20003f4f018 */
[----:B------:R-:W-:Y:S02]  /*0c90*/  ULDC.U8 UR10, c[0x0][0x312] ;  /* 0x0000c480000a7ab9 */ /* 0x000fe40000000000 */
[----:B------:R-:W-:Y:S02]  /*0ca0*/  UIADD3.X UR5, UR11, UR5, URZ, UP0, !UPT ;  /* 0x000000050b057290 */ /* 0x000fe400087fe43f */
[----:B------:R-:W-:Y:S01]  /*0cb0*/  ULDC.64 UR8, c[0x0][0x248] ;  /* 0x0000920000087ab9 */ /* 0x000fe20000000a00 */
[----:B-1----:R-:W-:Y:S01]  /*0cc0*/  IMAD.U32 R12, RZ, RZ, UR4 ;  /* 0x00000004ff0c7e24 */ /* 0x002fe2000f8e00ff */
[----:B------:R-:W-:-:S02]  /*0cd0*/  UISETP.NE.AND UP4, UPT, UR10, URZ, UPT ;  /* 0x0000003f0a00728c */ /* 0x000fc4000bf85270 */
[----:B------:R-:W-:Y:S01]  /*0ce0*/  UISETP.EQ.U32.AND UP2, UPT, URZ, UR8, UPT ;  /* 0x000000083f00728c */ /* 0x000fe2000bf42070 */
[----:B------:R-:W-:Y:S01]  /*0cf0*/  IMAD.U32 R13, RZ, RZ, UR5 ;  /* 0x00000005ff0d7e24 */ /* 0x000fe2000f8e00ff */
[----:B------:R-:W-:Y:S02]  /*0d00*/  @UP3 UIADD3 UR6, UP0, UR12, UR6, URZ ;  /* 0x000000060c063290 */ /* 0x000fe4000ff1e03f */
[----:B------:R-:W-:Y:S02]  /*0d10*/  UISETP.EQ.OR.EX UP2, UPT, URZ, UR9, !UP4, UP2 ;  /* 0x000000093f00728c */ /* 0x000fe4000e742720 */
[----:B------:R-:W-:Y:S02]  /*0d20*/  @UP3 UIADD3.X UR7, UR11, UR7, URZ, UP0, !UPT ;  /* 0x000000070b073290 */ /* 0x000fe400087fe43f */
[----:B------:R-:W-:Y:S02]  /*0d30*/  ULDC.64 UR4, c[0x0][0x118] ;  /* 0x0000460000047ab9 */ /* 0x000fe40000000a00 */
[----:B------:R-:W-:Y:S01]  /*0d40*/  UIADD3 UR10, UP0, UR12, UR8, URZ ;  /* 0x000000080c0a7290 */ /* 0x000fe2000ff1e03f */
[----:B--2---:R-:W2:Y:S01]  /*0d50*/  @P2 LDG.E R6, [R12.64] ;  /* 0x000000040c062981 */ /* 0x004ea2000c1e1900 */
[----:B------:R-:W-:-:S03]  /*0d60*/  PLOP3.LUT P1, PT, PT, PT, UP2, 0x80, 0x0 ;  /* 0x000000000000781c */ /* 0x000fc60003f2f028 */
[----:B---3--:R-:W3:Y:S01]  /*0d70*/  @P2 LDG.E R4, [R12.64+0x4] ;  /* 0x000004040c042981 */ /* 0x008ee2000c1e1900 */
[----:B------:R-:W-:Y:S01]  /*0d80*/  UIADD3.X UR8, UR11, UR9, URZ, UP0, !UPT ;  /* 0x000000090b087290 */ /* 0x000fe200087fe43f */
[----:B------:R-:W-:Y:S01]  /*0d90*/  IMAD.U32 R8, RZ, RZ, UR10 ;  /* 0x0000000aff087e24 */ /* 0x000fe2000f8e00ff */
[----:B------:R-:W-:Y:S01]  /*0da0*/  PLOP3.LUT P0, PT, PT, PT, UP3, 0x80, 0x0 ;  /* 0x000000000000781c */ /* 0x000fe20003f0f038 */
[----:B------:R-:W-:Y:S02]  /*0db0*/  IMAD.U32 R10, RZ, RZ, UR6 ;  /* 0x00000006ff0a7e24 */ /* 0x000fe4000f8e00ff */
[----:B------:R-:W-:Y:S02]  /*0dc0*/  IMAD.U32 R11, RZ, RZ, UR7 ;  /* 0x00000007ff0b7e24 */ /* 0x000fe4000f8e00ff */
[----:B------:R-:W-:-:S05]  /*0dd0*/  IMAD.U32 R9, RZ, RZ, UR8 ;  /* 0x00000008ff097e24 */ /* 0x000fca000f8e00ff */
[----:B----4-:R-:W4:Y:S04]  /*0de0*/  @!P1 LDG.E R7, [R8.64] ;  /* 0x0000000408079981 */ /* 0x010f28000c1e1900 */
[----:B-----5:R1:W5:Y:S01]  /*0df0*/  @P0 LDG.E R5, [R10.64] ;  /* 0x000000040a050981 */ /* 0x020362000c1e1900 */
[----:B------:R-:W1:Y:S01]  /*0e00*/  S2UR UR28, SR_CTAID.X ;  /* 0x00000000001c79c3 */ /* 0x000e620000002500 */
[----:B------:R-:W-:Y:S02]  /*0e10*/  UMOV UR16, 0xffffffff ;  /* 0xffffffff00107882 */ /* 0x000fe40000000000 */
[----:B------:R-:W-:Y:S02]  /*0e20*/  UMOV UR29, 0xffffffff ;  /* 0xffffffff001d7882 */ /* 0x000fe40000000000 */
[----:B------:R-:W-:-:S02]  /*0e30*/  ULDC UR7, c[0x0][0xc] ;  /* 0x0000030000077ab9 */ /* 0x000fc40000000800 */
[----:B------:R-:W-:Y:S02]  /*0e40*/  USHF.L.U32 UR7, UR7, 0x6, URZ ;  /* 0x0000000607077899 */ /* 0x000fe4000800063f */
[----:B------:R-:W-:Y:S02]  /*0e50*/  UMOV UR22, URZ ;  /* 0x0000003f00167c82 */ /* 0x000fe40008000000 */
[----:B------:R-:W-:Y:S02]  /*0e60*/  ULDC UR8, c[0x0][0x218] ;  /* 0x0000860000087ab9 */ /* 0x000fe40000000800 */
[----:B-1----:R-:W-:-:S04]  /*0e70*/  USHF.L.U32 UR6, UR28, 0x6, URZ ;  /* 0x000000061c067899 */ /* 0x002fc8000800063f */
[----:B------:R-:W-:-:S06]  /*0e80*/  UIMAD UR6, UR7, UR41, UR6 ;  /* 0x00000029070672a4 */ /* 0x000fcc000f8e0206 */
[----:B------:R-:W-:Y:S01]  /*0e90*/  IMAD.U32 R11, RZ, RZ, UR6 ;  /* 0x00000006ff0b7e24 */ /* 0x000fe2000f8e00ff */
[----:B--2---:R1:W2:Y:S08]  /*0ea0*/  @P2 R2UR UR16, R6 ;  /* 0x00000000061023c2 */ /* 0x0042b000000e0000 */
[----:B---3--:R-:W2:Y:S08]  /*0eb0*/  @P2 R2UR UR10, R4 ;  /* 0x00000000040a23c2 */ /* 0x008eb000000e0000 */
[----:B----4-:R3:W4:Y:S01]  /*0ec0*/  @!P1 R2UR UR29, R7 ;  /* 0x00000000071d93c2 */ /* 0x01072200000e0000 */
[----:B------:R-:W-:-:S04]  /*0ed0*/  ISETP.NE.U32.AND P1, PT, RZ, c[0x0][0x248], PT ;  /* 0x00009200ff007a0c */ /* 0x000fc80003f25070 */
[----:B------:R-:W-:Y:S02]  /*0ee0*/  ISETP.NE.AND.EX P1, PT, RZ, c[0x0][0x24c], PT, P1 ;  /* 0x00009300ff007a0c */ /* 0x000fe40003f25310 */
[----:B-1----:R-:W-:Y:S01]  /*0ef0*/  SHF.R.S32.HI R6, RZ, 0x1f, R230 ;  /* 0x0000001fff067819 */ /* 0x002fe200000114e6 */
[----:B-----5:R3:W1:Y:S01]  /*0f00*/  @P0 R2UR UR22, R5 ;  /* 0x00000000051603c2 */ /* 0x02066200000e0000 */
[----:B------:R-:W-:Y:S01]  /*0f10*/  IADD3 R13, P0, R230, UR6, RZ ;  /* 0x00000006e60d7c10 */ /* 0x000fe2000ff1e0ff */
[----:B--2---:R-:W-:-:S03]  /*0f20*/  @UP1 UIADD3 UR10, UR10, -UR16, URZ ;  /* 0x800000100a0a1290 */ /* 0x004fc6000fffe03f */
[----:B------:R-:W-:-:S04]  /*0f30*/  LEA.HI.X.SX32 R12, R11, R6, 0x1, P0 ;  /* 0x000000060b0c7211 */ /* 0x000fc800000f0eff */
[----:B------:R-:W-:Y:S01]  /*0f40*/  @!UP1 ULDC UR10, c[0x0][0x214] ;  /* 0x00008500000a9ab9 */ /* 0x000fe20000000800 */
[----:B------:R-:W-:Y:S05]  /*0f50*/  @!P1 BRA `(.L_x_429) ;  /* 0x0000007000009947 */ /* 0x000fea0003800000 */
[----:B------:R-:W-:-:S13]  /*0f60*/  PLOP3.LUT P0, PT, PT, PT, UP4, 0x80, 0x0 ;  /* 0x000000000000781c */ /* 0x000fda0003f0f048 */
[----:B------:R-:W2:Y:S04]  /*0f70*/  @P0 LDG.E R4, [R8.64+0x4] ;  /* 0x0000040408040981 */ /* 0x000ea8000c1e1900 */
[----:B---3--:R-:W3:Y:S01]  /*0f80*/  @!P0 LDG.E R5, [R8.64] ;  /* 0x0000000408058981 */ /* 0x008ee2000c1e1900 */
[----:B--2---:R-:W2:Y:S02]  /*0f90*/  @P0 R2UR UR6, R4 ;  /* 0x00000000040603c2 */ /* 0x004ea400000e0000 */
[----:B--2-4-:R-:W-:-:S11]  /*0fa0*/  @UP4 UIADD3 UR8, UR6, -UR29, URZ ;  /* 0x8000001d06084290 */ /* 0x014fd6000fffe03f */
[----:B---3--:R2:W3:Y:S01]  /*0fb0*/  @!P0 R2UR UR8, R5 ;  /* 0x00000000050883c2 */ /* 0x0084e200000e0000 */
[----:B------:R-:W-:-:S07]  /*0fc0*/  DEPBAR.LE SB2, 0x0, {3} ;  /* 0x0000a0080000791a */ /* 0x000fce0000000000 */
.L_x_429:
[----:B------:R-:W-:Y:S02]  /*0fd0*/  ULDC.64 UR6, c[0x0][0x258] ;  /* 0x0000960000067ab9 */ /* 0x000fe40000000a00 */
[----:B------:R-:W-:-:S04]  /*0fe0*/  UISETP.NE.U32.AND UP2, UPT, URZ, UR6, UPT ;  /* 0x000000063f00728c */ /* 0x000fc8000bf45070 */
[----:B------:R-:W-:-:S06]  /*0ff0*/  UISETP.NE.AND.EX UP2, UPT, URZ, UR7, UPT, UP2 ;  /* 0x000000073f00728c */ /* 0x000fcc000bf45320 */
[----:B------:R-:W-:-:S05]  /*1000*/  PLOP3.LUT P0, PT, PT, PT, UP2, 0x80, 0x0 ;  /* 0x000000000000781c */ /* 0x000fca0003f0f028 */
[----:B------:R-:W-:-:S04]  /*1010*/  @UP2 UIADD3 UR6, UP0, UR12, UR6, URZ ;  /* 0x000000060c062290 */ /* 0x000fc8000ff1e03f */
[----:B------:R-:W-:Y:S02]  /*1020*/  @UP2 UIADD3.X UR7, UR11, UR7, URZ, UP0, !UPT ;  /* 0x000000070b072290 */ /* 0x000fe400087fe43f */
[----:B------:R-:W-:-:S04]  /*1030*/  IMAD.U32 R4, RZ, RZ, UR6 ;  /* 0x00000006ff047e24 */ /* 0x000fc8000f8e00ff */
[----:B---3--:R-:W-:Y:S01]  /*1040*/  IMAD.U32 R5, RZ, RZ, UR7 ;  /* 0x00000007ff057e24 */ /* 0x008fe2000f8e00ff */
[----:B------:R-:W-:-:S04]  /*1050*/  ULDC.64 UR6, c[0x0][0x268] ;  /* 0x00009a0000067ab9 */ /* 0x000fc80000000a00 */
[----:B------:R-:W2:Y:S01]  /*1060*/  @P0 LDG.E R4, [R4.64] ;  /* 0x0000000404040981 */ /* 0x000ea2000c1e1900 */
[----:B------:R-:W-:Y:S02]  /*1070*/  @!UP2 UISETP.NE.U32.AND UP0, UPT, URZ, UR6, UPT ;  /* 0x000000063f00a28c */ /* 0x000fe4000bf05070 */
[----:B------:R-:W-:Y:S02]  /*1080*/  ULDC UR13, c[0x0][0x21c] ;  /* 0x00008700000d7ab9 */ /* 0x000fe40000000800 */
[----:B------:R-:W-:Y:S02]  /*1090*/  @!UP2 UISETP.NE.AND.EX UP0, UPT, URZ, UR7, UPT, UP0 ;  /* 0x000000073f00a28c */ /* 0x000fe4000bf05300 */
[----:B------:R-:W-:Y:S02]  /*10a0*/  USHF.L.U32 UR20, UR21, 0x6, URZ ;  /* 0x0000000615147899 */ /* 0x000fe4000800063f */
[----:B------:R-:W-:Y:S01]  /*10b0*/  @!UP2 USEL UR7, URZ, UR13, !UP0 ;  /* 0x0000000d3f07a287 */ /* 0x000fe2000c000000 */
[----:B--2---:R-:W2:Y:S02]  /*10c0*/  @P0 R2UR UR9, R4 ;  /* 0x00000000040903c2 */ /* 0x004ea400000e0000 */
[----:B-12---:R-:W-:-:S02]  /*10d0*/  @UP2 UIADD3 UR6, UR9, -UR22, URZ ;  /* 0x8000001609062290 */ /* 0x006fc4000fffe03f */
        /* <DEDUP_REMOVED lines=13> */
[----:B------:R-:W-:Y:S02]  /*11b0*/  ULDC.64 UR12, c[0x0][0x178] ;  /* 0x00005e00000c7ab9 */ /* 0x000fe40000000a00 */
[----:B------:R-:W-:Y:S02]  /*11c0*/  ULEA.HI UR18, UR9, UR8, URZ, 0x6 ;  /* 0x0000000809127291 */ /* 0x000fe4000f8f303f */
[----:B------:R-:W-:-:S02]  /*11d0*/  USHF.R.S32.HI UR8, URZ, 0x1f, UR7 ;  /* 0x0000001f3f087899 */ /* 0x000fc40008011407 */
[----:B------:R-:W-:Y:S02]  /*11e0*/  UIMAD UR11, UR40, UR12, URZ ;  /* 0x0000000c280b72a4 */ /* 0x000fe4000f8e023f */
[----:B------:R-:W-:Y:S02]  /*11f0*/  ULEA.HI UR17, UR8, UR7, URZ, 0x6 ;  /* 0x0000000708117291 */ /* 0x000fe4000f8f303f */
[----:B----4-:R-:W-:Y:S02]  /*1200*/  UISETP.NE.AND UP0, UPT, UR29, -0x1, UPT ;  /* 0xffffffff1d00788c */ /* 0x010fe4000bf05270 */
[----:B------:R-:W-:Y:S02]  /*1210*/  UISETP.NE.AND UP3, UPT, UR16, -0x1, UPT ;  /* 0xffffffff1000788c */ /* 0x000fe4000bf65270 */
[----:B------:R-:W-:Y:S02]  /*1220*/  UIMAD.WIDE.U32 UR8, UR36, UR12, URZ ;  /* 0x0000000c240872a5 */ /* 0x000fe4000f8e003f */
[----:B------:R-:W-:Y:S01]  /*1230*/  UIMAD UR7, UR36, UR13, UR11 ;  /* 0x0000000d240772a4 */ /* 0x000fe2000f8e020b */
[----:B------:R-:W-:Y:S01]  /*1240*/  PLOP3.LUT P1, PT, PT, PT, UP0, 0x80, 0x0 ;  /* 0x000000000000781c */ /* 0x000fe20003f2f008 */
[----:B------:R-:W-:-:S02]  /*1250*/  USEL UR33, UR8, UR14, !UP3 ;  /* 0x0000000e08217287 */ /* 0x000fc4000d800000 */
[----:B------:R-:W-:Y:S02]  /*1260*/  UIADD3 UR31, UR9, UR7, URZ ;  /* 0x00000007091f7290 */ /* 0x000fe4000fffe03f */
[----:B------:R-:W-:Y:S02]  /*1270*/  USHF.R.S32.HI UR8, URZ, 0x6, UR18 ;  /* 0x000000063f087899 */ /* 0x000fe40008011412 */
[----:B------:R-:W-:Y:S02]  /*1280*/  USHF.R.S32.HI UR7, URZ, 0x6, UR17 ;  /* 0x000000063f077899 */ /* 0x000fe40008011411 */
[----:B------:R-:W-:Y:S02]  /*1290*/  @UP0 UIADD3 UR11, UR22, UR29, URZ ;  /* 0x0000001d160b0290 */ /* 0x000fe4000fffe03f */
[----:B------:R-:W-:Y:S02]  /*12a0*/  UISETP.LT.AND UP2, UPT, UR8, UR7, UPT ;  /* 0x000000070800728c */ /* 0x000fe4000bf41270 */
[----:B------:R-:W-:-:S02]  /*12b0*/  ULDC.64 UR12, c[0x0][0x198] ;  /* 0x00006600000c7ab9 */ /* 0x000fc40000000a00 */
[----:B------:R-:W-:Y:S02]  /*12c0*/  USEL UR35, UR8, UR7, UP2 ;  /* 0x0000000708237287 */ /* 0x000fe40009000000 */
[----:B------:R-:W-:Y:S02]  /*12d0*/  @UP0 UIMAD.WIDE.U32 UR8, UR11, UR12, URZ ;  /* 0x0000000c0b0802a5 */ /* 0x000fe4000f8e003f */
[----:B------:R-:W-:Y:S02]  /*12e0*/  @UP3 UIADD3 UR31, UR15, UR19, URZ ;  /* 0x000000130f1f3290 */ /* 0x000fe4000fffe03f */
[----:B------:R-:W-:Y:S02]  /*12f0*/  ULEA UR15, UR35, 0xffffffc0, 0x6 ;  /* 0xffffffc0230f7891 */ /* 0x000fe4000f8e303f */
[----:B------:R-:W-:Y:S02]  /*1300*/  @UP0 UIMAD UR27, UR11, UR13, UR9 ;  /* 0x0000000d0b1b02a4 */ /* 0x000fe4000f8e0209 */
[----:B------:R-:W-:-:S02]  /*1310*/  USHF.R.S32.HI UR34, URZ, 0x1f, UR15 ;  /* 0x0000001f3f227899 */ /* 0x000fc4000801140f */
        /* <DEDUP_REMOVED lines=14> */
.L_x_431:
[----:B------:R-:W-:Y:S01]  /*1400*/  IABS R7, c[0x0][0x1c8] ;  /* 0x0000720000077a13 */ /* 0x000fe20000000000 */
[----:B------:R-:W-:Y:S01]  /*1410*/  IMAD.MOV.U32 R8, RZ, RZ, RZ ;  /* 0x000000ffff087224 */ /* 0x000fe200078e00ff */
[----:B------:R-:W-:Y:S01]  /*1420*/  ISETP.LE.AND P0, PT, RZ, UR58, PT ;  /* 0x0000003aff007c0c */ /* 0x000fe2000bf03270 */
[----:B------:R-:W-:Y:S01]  /*1430*/  @UP0 UIADD3 UR7, UR22, UR29, URZ ;  /* 0x0000001d16070290 */ /* 0x000fe2000fffe03f */
[----:B------:R-:W1:Y:S01]  /*1440*/  I2F.RP R10, R7 ;  /* 0x00000007000a7306 */ /* 0x000e620000209400 */
[----:B------:R-:W-:Y:S02]  /*1450*/  ULDC.64 UR12, c[0x0][0x1a0] ;  /* 0x00006800000c7ab9 */ /* 0x000fe40000000a00 */
[----:B------:R-:W-:-:S04]  /*1460*/  @UP0 UIMAD.WIDE.U32 UR8, UR7, UR12, URZ ;  /* 0x0000000c070802a5 */ /* 0x000fc8000f8e003f */
[----:B------:R-:W-:-:S03]  /*1470*/  @UP0 UIMAD UR25, UR7, UR13, UR9 ;  /* 0x0000000d071902a4 */ /* 0x000fc6000f8e0209 */
[----:B------:R-:W-:Y:S01]  /*1480*/  @UP0 UMOV UR23, UR8 ;  /* 0x0000000800170c82 */ /* 0x000fe20008000000 */
[----:B-1----:R-:W1:Y:S02]  /*1490*/  MUFU.RCP R9, R10 ;  /* 0x0000000a00097308 */ /* 0x002e640000001000 */
[----:B-1----:R-:W-:-:S06]  /*14a0*/  IADD3 R9, R9, 0xffffffe, RZ ;  /* 0x0ffffffe09097810 */ /* 0x002fcc0007ffe0ff */
[----:B------:R-:W1:Y:S02]  /*14b0*/  F2I.FTZ.U32.TRUNC.NTZ R9, R9 ;  /* 0x0000000900097305 */ /* 0x000e64000021f000 */
[----:B-1----:R-:W-:-:S04]  /*14c0*/  IMAD.MOV R4, RZ, RZ, -R9 ;  /* 0x000000ffff047224 */ /* 0x002fc800078e0a09 */
[----:B------:R-:W-:Y:S01]  /*14d0*/  IMAD R5, R4, R7, RZ ;  /* 0x0000000704057224 */ /* 0x000fe200078e02ff */
[----:B------:R-:W-:-:S03]  /*14e0*/  IABS R4, UR37 ;  /* 0x0000002500047c13 */ /* 0x000fc60008000000 */
        /* <DEDUP_REMOVED lines=27> */
.L_x_432:
[----:B------:R-:W-:Y:S01]  /*16a0*/  ULDC.64 UR12, c[0x0][0x370] ;  /* 0x0000dc00000c7ab9 */ /* 0x000fe20000000a00 */
[----:B------:R-:W-:Y:S01]  /*16b0*/  PLOP3.LUT P0, PT, PT, PT, UP5, 0x80, 0x0 ;  /* 0x000000000000781c */ /* 0x000fe20003f0f058 */
[----:B------:R-:W-:Y:S02]  /*16c0*/  @UP3 UIMAD.WIDE.U32 UR8, UR16, UR12, URZ ;  /* 0x0000000c100832a5 */ /* 0x000fe4000f8e003f */
[----:B------:R-:W-:Y:S02]  /*16d0*/  ULDC UR11, c[0x0][0x224] ;  /* 0x00008900000b7ab9 */ /* 0x000fe40000000800 */
[----:B------:R-:W-:Y:S02]  /*16e0*/  @UP3 UIMAD UR24, UR16, UR13, UR9 ;  /* 0x0000000d101832a4 */ /* 0x000fe4000f8e0209 */
[----:B------:R-:W-:Y:S02]  /*16f0*/  ULDC UR19, c[0x0][0x234] ;  /* 0x00008d0000137ab9 */ /* 0x000fe40000000800 */
        /* <DEDUP_REMOVED lines=16> */
[----:B------:R-:W-:Y:S02]  /*1800*/  USHF.L.U32 UR11, UR36, 0x7, URZ ;  /* 0x00000007240b7899 */ /* 0x000fe4000800063f */
[----:B------:R-:W-:-:S02]  /*1810*/  @UP3 UIADD3 UR14, UR13, UR7, URZ ;  /* 0x000000070d0e3290 */ /* 0x000fc4000fffe03f */
[----:B------:R-:W-:Y:S02]  /*1820*/  USEL UR17, UR8, URZ, UP6 ;  /* 0x0000003f08117287 */ /* 0x000fe4000b000000 */
[----:B------:R-:W-:Y:S02]  /*1830*/  USHF.L.U64.HI UR7, UR36, 0x7, UR40 ;  /* 0x0000000724077899 */ /* 0x000fe40008010228 */
[----:B------:R-:W-:Y:S02]  /*1840*/  USEL UR8, UR11, URZ, UP1 ;  /* 0x0000003f0b087287 */ /* 0x000fe40008800000 */
[----:B------:R-:W-:Y:S02]  /*1850*/  USEL UR7, UR7, URZ, UP1 ;  /* 0x0000003f07077287 */ /* 0x000fe40008800000 */
[----:B------:R-:W-:Y:S02]  /*1860*/  UIADD3 UR8, UP1, UR15, UR8, URZ ;  /* 0x000000080f087290 */ /* 0x000fe4000ff3e03f */
[----:B------:R-:W-:-:S02]  /*1870*/  USEL UR30, UR44, UR12, !UP3 ;  /* 0x0000000c2c1e7287 */ /* 0x000fc4000d800000 */
[----:B------:R-:W-:Y:S02]  /*1880*/  UIADD3.X UR9, UR34, UR7, URZ, UP1, !UPT ;  /* 0x0000000722097290 */ /* 0x000fe40008ffe43f */
[----:B------:R-:W-:Y:S02]  /*1890*/  UIMAD UR7, UR39, UR8, URZ ;  /* 0x00000008270772a4 */ /* 0x000fe4000f8e023f */
[----:B------:R-:W-:Y:S02]  /*18a0*/  USEL UR12, UR28, URZ, UP6 ;  /* 0x0000003f1c0c7287 */ /* 0x000fe4000b000000 */
[----:B------:R-:W-:Y:S02]  /*18b0*/  UIMAD UR11, UR38, UR9, UR7 ;  /* 0x00000009260b72a4 */ /* 0x000fe4000f8e0207 */
[----:B------:R-:W-:Y:S02]  /*18c0*/  @UP5 USEL UR7, UR56, UR16, !UP3 ;  /* 0x0000001038075287 */ /* 0x000fe4000d800000 */
[----:B------:R-:W-:-:S02]  /*18d0*/  UIMAD.WIDE.U32 UR8, UR38, UR8, URZ ;  /* 0x00000008260872a5 */ /* 0x000fc4000f8e003f */
[----:B------:R-:W-:Y:S02]  /*18e0*/  @UP5 UIMAD UR19, UR37, UR19, UR7 ;  /* 0x00000013251352a4 */ /* 0x000fe4000f8e0207 */
[----:B------:R-:W-:-:S05]  /*18f0*/  UIADD3 UR11, UR9, UR11, URZ ;  /* 0x0000000b090b7290 */ /* 0x000fca000fffe03f */
[----:B------:R-:W-:Y:S01]  /*1900*/  @!UP5 UMOV UR19, UR51 ;  /* 0x000000330013dc82 */ /* 0x000fe20008000000 */
[----:B------:R-:W-:Y:S05]  /*1910*/  @!P0 BRA `(.L_x_433) ;  /* 0x0000005000008947 */ /* 0x000fea0003800000 */
[----:B------:R-:W-:Y:S02]  /*1920*/  ULDC UR7, c[0x0][0x224] ;  /* 0x0000890000077ab9 */ /* 0x000fe40000000800 */
[----:B------:R-:W-:-:S04]  /*1930*/  @!UP3 UIMAD UR16, UR36, UR7, URZ ;  /* 0x000000072410b2a4 */ /* 0x000fc8000f8e023f */
[----:B------:R-:W-:-:S04]  /*1940*/  ULEA UR7, UR36, UR16, 0x7 ;  /* 0x0000001024077291 */ /* 0x000fc8000f8e383f */
[----:B------:R-:W-:Y:S01]  /*1950*/  UIMAD UR13, UR57, UR37, UR7 ;  /* 0x00000025390d72a4 */ /* 0x000fe2000f8e0207 */
[----:B------:R-:W-:Y:S05]  /*1960*/  BRA `(.L_x_434) ;  /* 0x0000001000007947 */ /* 0x000fea0003800000 */
.L_x_433:
[----:B------:R-:W-:Y:S02]  /*1970*/  UMOV UR13, UR52 ;  /* 0x00000034000d7c82 */ /* 0x000fe40008000000 */
.L_x_434:
[----:B------:R-:W-:Y:S01]  /*1980*/  UIADD3 UR8, UP4, UP3, UR8, UR43, UR49 ;  /* 0x0000002b08087290 */ /* 0x000fe2000fb9e031 */
[----:B------:R-:W1:Y:S01]  /*1990*/  S2R R8, SR_TID.X ;  /* 0x0000000000087919 */ /* 0x000e620000002100 */
[----:B------:R-:W-:Y:S01]  /*19a0*/  IMAD.U32 R5, RZ, RZ, UR5 ;  /* 0x00000005ff057e24 */ /* 0x000fe2000f8e00ff */
[--C-:B------:R-:W-:Y:S01]  /*19b0*/  SHF.R.S32.HI R233, RZ, 0x1f, R232.reuse ;  /* 0x0000001fffe97819 */ /* 0x100fe200000114e8 */
[----:B------:R-:W-:Y:S01]  /*19c0*/  UIADD3 UR32, UP2, UP1, UR17, UR8, UR30 ;  /* 0x0000000811207290 */ /* 0x000fe2000f95e01e */
[----:B------:R-:W-:Y:S01]  /*19d0*/  IMAD.U32 R4, RZ, RZ, UR4 ;  /* 0x00000004ff047e24 */ /* 0x000fe2000f8e00ff */
[----:B------:R-:W-:Y:S01]  /*19e0*/  UIADD3.X UR7, UR11, UR50, UR55, UP4, UP3 ;  /* 0x000000320b077290 */ /* 0x000fe2000a7e6437 */
[----:B------:R-:W-:Y:S01]  /*19f0*/  IADD3 R16, P2, R232, UR18, RZ ;  /* 0x00000012e8107c10 */ /* 0x000fe2000ff5e0ff */
[----:B------:R-:W-:Y:S01]  /*1a00*/  ULDC.64 UR8, c[0x0][0x1a8] ;  /* 0x00006a0000087ab9 */ /* 0x000fe20000000a00 */
[----:B------:R-:W-:Y:S01]  /*1a10*/  IADD3 R15, P0, R230, UR15, RZ ;  /* 0x0000000fe60f7c10 */ /* 0x000fe2000ff1e0ff */
[----:B------:R-:W-:Y:S01]  /*1a20*/  UIADD3.X UR30, UR12, UR7, UR14, UP2, UP1 ;  /* 0x000000070c1e7290 */ /* 0x000fe200097e240e */
[----:B------:R-:W-:Y:S01]  /*1a30*/  IADD3.X R17, R233, UR24, RZ, P2, !PT ;  /* 0x00000018e9117c10 */ /* 0x000fe200097fe4ff */
[----:B------:R-:W-:Y:S01]  /*1a40*/  UIMAD UR7, UR59, UR8, URZ ;  /* 0x000000083b0772a4 */ /* 0x000fe2000f8e023f */
[----:B------:R-:W-:Y:S01]  /*1a50*/  IMAD.U32 R20, RZ, RZ, UR15 ;  /* 0x0000000fff147e24 */ /* 0x000fe2000f8e00ff */
[----:B------:R-:W-:Y:S01]  /*1a60*/  UMOV UR14, 0x4 ;  /* 0x00000004000e7882 */ /* 0x000fe20000000000 */
[----:B------:R-:W-:Y:S01]  /*1a70*/  IMAD.WIDE.U32 R22, R15, c[0x0][0x190], R232 ;  /* 0x000064000f167a25 */ /* 0x000fe200078e00e8 */
[----:B------:R-:W-:Y:S01]  /*1a80*/  UIMAD UR12, UR37, UR9, UR7 ;  /* 0x00000009250c72a4 */ /* 0x000fe2000f8e0207 */
[----:B------:R-:W-:Y:S01]  /*1a90*/  BSSY B1, `(.L_x_430) ;  /* 0x0000852000017945 */ /* 0x000fe20003800000 */
[----:B------:R-:W-:Y:S01]  /*1aa0*/  ULDC.64 UR4, c[0x0][0x3c8] ;  /* 0x0000f20000047ab9 */ /* 0x000fe20000000a00 */
[----:B------:R-:W-:Y:S01]  /*1ab0*/  IMAD.WIDE.U32 R20, R20, c[0x0][0x370], R16 ;  /* 0x0000dc0014147a25 */ /* 0x000fe200078e0010 */
[----:B------:R-:W-:-:S02]  /*1ac0*/  ULDC.64 UR8, c[0x0][0x370] ;  /* 0x0000dc0000087ab9 */ /* 0x000fc40000000a00 */
[----:B------:R-:W-:Y:S01]  /*1ad0*/  UIMAD UR7, UR34, UR8, URZ ;  /* 0x00000008220772a4 */ /* 0x000fe2000f8e023f */
[----:B------:R-:W-:Y:S01]  /*1ae0*/  IMAD.U32 R16, RZ, RZ, UR37 ;  /* 0x00000025ff107e24 */ /* 0x000fe2000f8e00ff */
[----:B-1----:R-:W-:Y:S02]  /*1af0*/  SHF.R.S32.HI R7, RZ, 0x1f, R8 ;  /* 0x0000001fff077819 */ /* 0x002fe40000011408 */
[----:B------:R-:W-:-:S03]  /*1b00*/  UIMAD UR28, UR15, UR9, UR7 ;  /* 0x000000090f1c72a4 */ /* 0x000fc6000f8e0207 */
[----:B------:R-:W-:Y:S01]  /*1b10*/  ULDC.64 UR8, c[0x0][0x378] ;  /* 0x0000de0000087ab9 */ /* 0x000fe20000000a00 */
[----:B------:R-:W-:Y:S01]  /*1b20*/  LEA.HI R7, R7, R8, RZ, 0x5 ;  /* 0x0000000807077211 */ /* 0x000fe200078f28ff */
[----:B------:R-:W-:Y:S01]  /*1b30*/  UIMAD UR7, UR59, UR8, URZ ;  /* 0x000000083b0772a4 */ /* 0x000fe2000f8e023f */
[----:B------:R-:W-:Y:S01]  /*1b40*/  IADD3 R21, R21, UR28, RZ ;  /* 0x0000001c15157c10 */ /* 0x000fe2000fffe0ff */
[----:B------:R-:W-:Y:S02]  /*1b50*/  UIADD3 UR8, UR15, UR13, URZ ;  /* 0x0000000d0f087290 */ /* 0x000fe4000fffe03f */
[----:B------:R-:W-:Y:S02]  /*1b60*/  UIMAD UR11, UR37, UR9, UR7 ;  /* 0x00000009250b72a4 */ /* 0x000fe4000f8e0207 */
[----:B------:R-:W-:Y:S01]  /*1b70*/  UIMAD.WIDE UR8, UR8, UR14, UR4 ;  /* 0x0000000e080872a5 */ /* 0x000fe2000f8e0204 */
[----:B------:R-:W-:Y:S01]  /*1b80*/  IMAD.WIDE.U32 R16, R16, c[0x0][0x378], R20 ;  /* 0x0000de0010107a25 */ /* 0x000fe200078e0014 */
[----:B------:R-:W-:-:S02]  /*1b90*/  UIADD3 UR7, -UR6, UR10, UR20 ;  /* 0x0000000a06077290 */ /* 0x000fc4000fffe114 */
[----:B------:R-:W-:Y:S01]  /*1ba0*/  ULDC UR13, c[0x0][0x2e8] ;  /* 0x0000ba00000d7ab9 */ /* 0x000fe20000000800 */
[----:B------:R-:W-:Y:S01]  /*1bb0*/  IMAD.U32 R20, RZ, RZ, UR37 ;  /* 0x00000025ff147e24 */ /* 0x000fe2000f8e00ff */
[----:B------:R-:W-:Y:S01]  /*1bc0*/  ULDC.64 UR4, c[0x0][0x200] ;  /* 0x0000800000047ab9 */ /* 0x000fe20000000a00 */
[----:B------:R-:W-:Y:S01]  /*1bd0*/  IADD3 R17, R17, UR11, RZ ;  /* 0x0000000b11117c10 */ /* 0x000fe2000fffe0ff */
[----:B------:R-:W-:Y:S02]  /*1be0*/  UMOV UR17, UR8 ;  /* 0x0000000800117c82 */ /* 0x000fe40008000000 */
[----:B------:R-:W-:Y:S02]  /*1bf0*/  UIADD3 UR8, UR15, UR19, URZ ;  /* 0x000000130f087290 */ /* 0x000fe4000fffe03f */
[----:B------:R-:W-:Y:S01]  /*1c00*/  UIADD3 UR7, UR7, -UR13, URZ ;  /* 0x8000000d07077290 */ /* 0x000fe2000fffe03f */
[----:B------:R-:W-:Y:S01]  /*1c10*/  IMAD.WIDE.U32 R16, R230, c[0x0][0x370], R16 ;  /* 0x0000dc00e6107a25 */ /* 0x000fe200078e0010 */
[----:B------:R-:W-:-:S02]  /*1c20*/  UMOV UR16, UR9 ;  /* 0x0000000900107c82 */ /* 0x000fc40008000000 */
[----:B------:R-:W-:Y:S01]  /*1c30*/  UIMAD.WIDE UR8, UR8, UR14, UR4 ;  /* 0x0000000e080872a5 */ /* 0x000fe2000f8e0204 */
[----:B------:R1:W2:Y:S01]  /*1c40*/  R2UR UR5, R5 ;  /* 0x00000000050573c2 */ /* 0x0002a200000e0000 */
[----:B------:R-:W-:Y:S01]  /*1c50*/  USHF.R.S32.HI UR19, URZ, 0x1f, UR7 ;  /* 0x0000001f3f137899 */ /* 0x000fe20008011407 */
[----:B------:R-:W-:-:S03]  /*1c60*/  LEA R244, P3, R16, c[0x0][0x330], 0x1 ;  /* 0x0000cc0010f47a11 */ /* 0x000fc600078608ff */
[----:B------:R-:W-:Y:S02]  /*1c70*/  ULEA.HI UR19, UR19, UR7, URZ, 0x6 ;  /* 0x0000000713137291 */ /* 0x000fe4000f8f303f */
[----:B------:R-:W-:Y:S01]  /*1c80*/  UMOV UR15, UR8 ;  /* 0x00000008000f7c82 */ /* 0x000fe20008000000 */
[----:B------:R3:W4:Y:S01]  /*1c90*/  R2UR UR4, R4 ;  /* 0x00000000040473c2 */ /* 0x00072200000e0000 */
[----:B------:R-:W-:Y:S02]  /*1ca0*/  USHF.R.S32.HI UR19, URZ, 0x6, UR19 ;  /* 0x000000063f137899 */ /* 0x000fe40008011413 */
[----:B------:R-:W-:Y:S02]  /*1cb0*/  UMOV UR14, UR9 ;  /* 0x00000009000e7c82 */ /* 0x000fe40008000000 */
[----:B------:R-:W-:Y:S02]  /*1cc0*/  UISETP.LT.AND UP1, UPT, URZ, UR19, UPT ;  /* 0x000000133f00728c */ /* 0x000fe4000bf21270 */
[----:B------:R-:W-:-:S02]  /*1cd0*/  UIADD3 UR7, UR35, -0x1, URZ ;  /* 0xffffffff23077890 */ /* 0x000fc4000fffe03f */
[----:B------:R-:W-:-:S04]  /*1ce0*/  USEL UR19, URZ, UR19, !UP1 ;  /* 0x000000133f137287 */ /* 0x000fc8000c800000 */
[----:B------:R-:W-:Y:S01]  /*1cf0*/  UISETP.GT.AND UP1, UPT, UR35, UR19, UPT ;  /* 0x000000132300728c */ /* 0x000fe2000bf24270 */
[----:B-1----:R-:W-:-:S05]  /*1d00*/  LOP3.LUT R5, R7, 0xffffffe0, RZ, 0xc0, !PT ;  /* 0xffffffe007057812 */ /* 0x002fca00078ec0ff */
[----:B------:R-:W-:Y:S01]  /*1d10*/  IMAD.IADD R5, R8, 0x1, -R5 ;  /* 0x0000000108057824 */ /* 0x000fe200078e0a05 */
[----:B------:R-:W-:Y:S01]  /*1d20*/  SHF.R.S32.HI R8, RZ, 0x5, R7 ;  /* 0x00000005ff087819 */ /* 0x000fe20000011407 */
[C---:B------:R-:W-:Y:S01]  /*1d30*/  IMAD R7, R6.reuse, c[0x0][0x370], RZ ;  /* 0x0000dc0006077a24 */ /* 0x040fe200078e02ff */
[----:B---3--:R-:W-:-:S03]  /*1d40*/  IADD3.X R4, R6, UR34, RZ, P0, !PT ;  /* 0x0000002206047c10 */ /* 0x008fc600087fe4ff */
[----:B------:R-:W-:Y:S02]  /*1d50*/  IMAD R5, R8, UR48, R5 ;  /* 0x0000003008057c24 */ /* 0x000fe4000f8e0205 */
[----:B------:R-:W-:Y:S02]  /*1d60*/  IMAD R18, R4, c[0x0][0x190], RZ ;  /* 0x0000640004127a24 */ /* 0x000fe400078e02ff */
[----:B------:R-:W-:Y:S01]  /*1d70*/  IMAD R7, R230, c[0x0][0x374], R7 ;  /* 0x0000dd00e6077a24 */ /* 0x000fe200078e0207 */
[----:B------:R-:W-:Y:S01]  /*1d80*/  IADD3 R8, P0, R5, UR32, RZ ;  /* 0x0000002005087c10 */ /* 0x000fe2000ff1e0ff */
[----:B------:R-:W-:Y:S02]  /*1d90*/  IMAD R18, R15, c[0x0][0x194], R18 ;  /* 0x000065000f127a24 */ /* 0x000fe400078e0212 */
[----:B------:R-:W-:Y:S01]  /*1da0*/  IMAD.IADD R7, R17, 0x1, R7 ;  /* 0x0000000111077824 */ /* 0x000fe200078e0207 */
[----:B------:R-:W-:Y:S02]  /*1db0*/  LEA.HI.X.SX32 R5, R5, UR30, 0x1, P0 ;  /* 0x0000001e05057c11 */ /* 0x000fe400080f0eff */
[----:B------:R-:W-:-:S02]  /*1dc0*/  IADD3 R22, P0, R22, UR33, RZ ;  /* 0x0000002116167c10 */ /* 0x000fc4000ff1e0ff */
[C---:B------:R-:W-:Y:S02]  /*1dd0*/  LEA R248, P2, R8.reuse, c[0x0][0x350], 0x2 ;  /* 0x0000d40008f87a11 */ /* 0x040fe400078410ff */
[----:B------:R-:W-:Y:S02]  /*1de0*/  IADD3.X R23, R23, UR31, R18, P0, !PT ;  /* 0x0000001f17177c10 */ /* 0x000fe400087fe412 */
[----:B------:R-:W-:Y:S02]  /*1df0*/  PLOP3.LUT P0, PT, PT, PT, UP1, 0x80, 0x0 ;  /* 0x000000000000781c */ /* 0x000fe40003f0f018 */
[----:B------:R-:W-:Y:S01]  /*1e00*/  LEA.HI.X R249, R8, c[0x0][0x354], R5, 0x2, P2 ;  /* 0x0000d50008f97a11 */ /* 0x000fe200010f1405 */
[----:B------:R-:W-:Y:S01]  /*1e10*/  IMAD.WIDE.U32 R20, R20, c[0x0][0x1a8], R22 ;  /* 0x00006a0014147a25 */ /* 0x000fe200078e0016 */
[----:B------:R-:W-:-:S04]  /*1e20*/  LEA.HI.X R245, R16, c[0x0][0x334], R7, 0x1, P3 ;  /* 0x0000cd0010f57a11 */ /* 0x000fc800018f0c07 */
[----:B------:R-:W-:Y:S02]  /*1e30*/  LEA R242, P4, R20, c[0x0][0x160], 0x1 ;  /* 0x0000580014f27a11 */ /* 0x000fe400078808ff */
[----:B------:R-:W-:-:S04]  /*1e40*/  IADD3 R9, R21, UR12, RZ ;  /* 0x0000000c15097c10 */ /* 0x000fc8000fffe0ff */
[----:B------:R-:W-:Y:S01]  /*1e50*/  LEA.HI.X R243, R20, c[0x0][0x164], R9, 0x1, P4 ;  /* 0x0000590014f37a11 */ /* 0x000fe200020f0c09 */
[----:B--2-4-:R-:W-:Y:S05]  /*1e60*/  @P0 BRA `(.L_x_435) ;  /* 0x0000091000000947 */ /* 0x014fea0003800000 */
        /* <DEDUP_REMOVED lines=18> */
.L_x_436:
        /* <DEDUP_REMOVED lines=18> */
.L_x_437:
[----:B------:R-:W-:Y:S01]  /*20b0*/  USHF.R.S32.HI UR10, URZ, 0x1f, UR20 ;  /* 0x0000001f3f0a7899 */ /* 0x000fe20008011414 */
[----:B------:R-:W-:Y:S01]  /*20c0*/  IMAD.U32 R5, RZ, RZ, UR20 ;  /* 0x00000014ff057e24 */ /* 0x000fe2000f8e00ff */
[----:B------:R-:W-:Y:S01]  /*20d0*/  ULDC.64 UR8, c[0x0][0x3a0] ;  /* 0x0000e80000087ab9 */ /* 0x000fe20000000a00 */
[----:B------:R-:W-:Y:S01]  /*20e0*/  IMAD.U32 R10, RZ, RZ, UR37 ;  /* 0x00000025ff0a7e24 */ /* 0x000fe2000f8e00ff */
[----:B------:R-:W-:Y:S01]  /*20f0*/  UIMAD UR7, UR10, UR8, URZ ;  /* 0x000000080a0772a4 */ /* 0x000fe2000f8e023f */
[----:B------:R-:W-:Y:S01]  /*2100*/  IMAD.WIDE.U32 R8, R5, c[0x0][0x3a0], R232 ;  /* 0x0000e80005087a25 */ /* 0x000fe200078e00e8 */
[----:B------:R-:W-:Y:S01]  /*2110*/  UIADD3 UR6, -UR20, UR6, URZ ;  /* 0x0000000614067290 */ /* 0x000fe2000fffe13f */
[----:B------:R-:W-:Y:S01]  /*2120*/  BSSY B0, `(.L_x_438) ;  /* 0x000001c000007945 */ /* 0x000fe20003800000 */
[----:B------:R-:W-:-:S02]  /*2130*/  UIMAD UR7, UR20, UR9, UR7 ;  /* 0x00000009140772a4 */ /* 0x000fc4000f8e0207 */
[----:B------:R-:W-:Y:S01]  /*2140*/  IADD3 R8, P0, R8, UR14, RZ ;  /* 0x0000000e08087c10 */ /* 0x000fe2000ff1e0ff */
[----:B------:R-:W-:Y:S01]  /*2150*/  ULDC.64 UR8, c[0x0][0x3b8] ;  /* 0x0000ee0000087ab9 */ /* 0x000fe20000000a00 */
[----:B------:R-:W-:Y:S02]  /*2160*/  ISETP.GE.AND P5, PT, R230, UR6, PT ;  /* 0x00000006e6007c0c */ /* 0x000fe4000bfa6270 */
[----:B------:R-:W-:Y:S01]  /*2170*/  MOV R4, UR7 ;  /* 0x0000000700047c02 */ /* 0x000fe20008000f00 */
[----:B------:R-:W-:-:S03]  /*2180*/  UIMAD UR7, UR59, UR8, URZ ;  /* 0x000000083b0772a4 */ /* 0x000fc6000f8e023f */
[----:B------:R-:W-:Y:S01]  /*2190*/  IADD3.X R9, R9, UR15, R4, P0, !PT ;  /* 0x0000000f09097c10 */ /* 0x000fe200087fe404 */
[----:B------:R-:W-:-:S04]  /*21a0*/  UIMAD UR7, UR37, UR9, UR7 ;  /* 0x00000009250772a4 */ /* 0x000fc8000f8e0207 */
[----:B------:R-:W-:-:S05]  /*21b0*/  IMAD.WIDE.U32 R10, R10, c[0x0][0x3b8], R8 ;  /* 0x0000ee000a0a7a25 */ /* 0x000fca00078e0008 */
[----:B------:R-:W-:Y:S01]  /*21c0*/  IADD3 R7, R11, UR7, RZ ;  /* 0x000000070b077c10 */ /* 0x000fe2000fffe0ff */
[----:B------:R-:W-:Y:S05]  /*21d0*/  @P5 BRA `(.L_x_439) ;  /* 0x0000010000005947 */ /* 0x000fea0003800000 */
[----:B------:R-:W-:Y:S01]  /*21e0*/  IMAD R9, R6, c[0x0][0x3a0], RZ ;  /* 0x0000e80006097a24 */ /* 0x000fe200078e02ff */
[----:B------:R-:W-:Y:S01]  /*21f0*/  ISETP.GE.AND P4, PT, R232, c[0x0][0x220], PT ;  /* 0x00008800e8007a0c */ /* 0x000fe20003f86270 */
[----:B------:R-:W-:Y:S01]  /*2200*/  IMAD.MOV.U32 R12, RZ, RZ, R10 ;  /* 0x000000ffff0c7224 */ /* 0x000fe200078e000a */
[----:B------:R-:W-:Y:S01]  /*2210*/  ISETP.GE.AND P3, PT, R229, c[0x0][0x220], PT ;  /* 0x00008800e5007a0c */ /* 0x000fe20003f66270 */
[----:B------:R-:W-:Y:S01]  /*2220*/  IMAD.MOV.U32 R13, RZ, RZ, R7 ;  /* 0x000000ffff0d7224 */ /* 0x000fe200078e0007 */
[----:B------:R-:W-:Y:S01]  /*2230*/  ISETP.GE.AND P2, PT, R228, c[0x0][0x220], PT ;  /* 0x00008800e4007a0c */ /* 0x000fe20003f46270 */
[C---:B------:R-:W-:Y:S01]  /*2240*/  IMAD R4, R230.reuse, c[0x0][0x3a4], R9 ;  /* 0x0000e900e6047a24 */ /* 0x040fe200078e0209 */
[----:B------:R-:W-:Y:S01]  /*2250*/  ISETP.GE.AND P1, PT, R227, c[0x0][0x220], PT ;  /* 0x00008800e3007a0c */ /* 0x000fe20003f26270 */
[----:B------:R-:W-:-:S04]  /*2260*/  IMAD.WIDE.U32 R12, R230, c[0x0][0x3a0], R12 ;  /* 0x0000e800e60c7a25 */ /* 0x000fc800078e000c */
[----:B------:R-:W-:Y:S01]  /*2270*/  IMAD.IADD R4, R13, 0x1, R4 ;  /* 0x000000010d047824 */ /* 0x000fe200078e0204 */
[----:B------:R-:W-:-:S04]  /*2280*/  LEA R8, P0, R12, c[0x0][0x340], 0x1 ;  /* 0x0000d0000c087a11 */ /* 0x000fc800078008ff */
[----:B------:R-:W-:-:S05]  /*2290*/  LEA.HI.X R9, R12, c[0x0][0x344], R4, 0x1, P0 ;  /* 0x0000d1000c097a11 */ /* 0x000fca00000f0c04 */
[----:B------:R1:W-:Y:S04]  /*22a0*/  @!P4 STG.E.128 [R8.64], RZ ;  /* 0x000000ff0800c986 */ /* 0x0003e8000c101d04 */
[----:B------:R1:W-:Y:S04]  /*22b0*/  @!P3 STG.E.128 [R8.64+0x80], RZ ;  /* 0x000080ff0800b986 */ /* 0x0003e8000c101d04 */
[----:B------:R1:W-:Y:S04]  /*22c0*/  @!P2 STG.E.128 [R8.64+0x100], RZ ;  /* 0x000100ff0800a986 */ /* 0x0003e8000c101d04 */
[----:B------:R1:W-:Y:S02]  /*22d0*/  @!P1 STG.E.128 [R8.64+0x180], RZ ;  /* 0x000180ff08009986 */ /* 0x0003e4000c101d04 */
.L_x_439:
[----:B------:R-:W-:Y:S05]  /*22e0*/  BSYNC B0 ;  /* 0x0000000000007941 */ /* 0x000fea0003800000 */
.L_x_438:
[----:B------:R-:W-:Y:S01]  /*22f0*/  IADD3 R4, R230, 0x20, RZ ;  /* 0x00000020e6047810 */ /* 0x000fe20007ffe0ff */
[----:B------:R-:W-:Y:S03]  /*2300*/  BSSY B0, `(.L_x_440) ;  /* 0x0000014000007945 */ /* 0x000fe60003800000 */
[----:B------:R-:W-:-:S13]  /*2310*/  ISETP.GE.AND P4, PT, R4, UR6, PT ;  /* 0x0000000604007c0c */ /* 0x000fda000bf86270 */
[----:B------:R-:W-:Y:S05]  /*2320*/  @P4 BRA `(.L_x_441) ;  /* 0x0000011000004947 */ /* 0x000fea0003800000 */
[----:B-1----:R-:W-:Y:S01]  /*2330*/  IADD3 R9, P0, R230, 0x20, RZ ;  /* 0x00000020e6097810 */ /* 0x002fe20007f1e0ff */
[----:B------:R-:W-:Y:S01]  /*2340*/  IMAD.MOV.U32 R11, RZ, RZ, R7 ;  /* 0x000000ffff0b7224 */ /* 0x000fe200078e0007 */
[----:B------:R-:W-:Y:S02]  /*2350*/  ISETP.GE.AND P3, PT, R232, c[0x0][0x220], PT ;  /* 0x00008800e8007a0c */ /* 0x000fe40003f66270 */
[----:B------:R-:W-:Y:S01]  /*2360*/  ISETP.GE.AND P2, PT, R229, c[0x0][0x220], PT ;  /* 0x00008800e5007a0c */ /* 0x000fe20003f46270 */
[----:B------:R-:W-:Y:S01]  /*2370*/  IMAD.X R4, RZ, RZ, R6, P0 ;  /* 0x000000ffff047224 */ /* 0x000fe200000e0606 */
[----:B------:R-:W-:Y:S01]  /*2380*/  ISETP.GE.AND P1, PT, R228, c[0x0][0x220], PT ;  /* 0x00008800e4007a0c */ /* 0x000fe20003f26270 */
[----:B------:R-:W-:Y:S01]  /*2390*/  IMAD.WIDE.U32 R10, R9, c[0x0][0x3a0], R10 ;  /* 0x0000e800090a7a25 */ /* 0x000fe200078e000a */
[----:B------:R-:W-:-:S03]  /*23a0*/  ISETP.GE.AND P0, PT, R227, c[0x0][0x220], PT ;  /* 0x00008800e3007a0c */ /* 0x000fc60003f06270 */
[----:B------:R-:W-:Y:S01]  /*23b0*/  IMAD R4, R4, c[0x0][0x3a0], RZ ;  /* 0x0000e80004047a24 */ /* 0x000fe200078e02ff */
[----:B------:R-:W-:-:S03]  /*23c0*/  LEA R8, P6, R10, c[0x0][0x340], 0x1 ;  /* 0x0000d0000a087a11 */ /* 0x000fc600078c08ff */
[----:B------:R-:W-:-:S04]  /*23d0*/  IMAD R4, R9, c[0x0][0x3a4], R4 ;  /* 0x0000e90009047a24 */ /* 0x000fc800078e0204 */
[----:B------:R-:W-:-:S05]  /*23e0*/  IMAD.IADD R7, R11, 0x1, R4 ;  /* 0x000000010b077824 */ /* 0x000fca00078e0204 */
[----:B------:R-:W-:-:S05]  /*23f0*/  LEA.HI.X R9, R10, c[0x0][0x344], R7, 0x1, P6 ;  /* 0x0000d1000a097a11 */ /* 0x000fca00030f0c07 */
[----:B------:R1:W-:Y:S04]  /*2400*/  @!P3 STG.E.128 [R8.64], RZ ;  /* 0x000000ff0800b986 */ /* 0x0003e8000c101d04 */
[----:B------:R1:W-:Y:S04]  /*2410*/  @!P2 STG.E.128 [R8.64+0x80], RZ ;  /* 0x000080ff0800a986 */ /* 0x0003e8000c101d04 */
[----:B------:R1:W-:Y:S04]  /*2420*/  @!P1 STG.E.128 [R8.64+0x100], RZ ;  /* 0x000100ff08009986 */ /* 0x0003e8000c101d04 */
[----:B------:R1:W-:Y:S02]  /*2430*/  @!P0 STG.E.128 [R8.64+0x180], RZ ;  /* 0x000180ff08008986 */ /* 0x0003e4000c101d04 */
.L_x_441:
[----:B------:R-:W-:Y:S05]  /*2440*/  BSYNC B0 ;  /* 0x0000000000007941 */ /* 0x000fea0003800000 */
.L_x_440:
[----:B------:R-:W-:Y:S01]  /*2450*/  ULDC.64 UR6, c[0x0][0x3a8] ;  /* 0x0000ea0000067ab9 */ /* 0x000fe20000000a00 */
[----:B------:R-:W-:Y:S01]  /*2460*/  IMAD.WIDE.U32 R4, R5, c[0x0][0x3a8], R232 ;  /* 0x0000ea0005047a25 */ /* 0x000fe200078e00e8 */
[----:B------:R-:W-:Y:S01]  /*2470*/  UIMAD UR6, UR10, UR6, URZ ;  /* 0x000000060a0672a4 */ /* 0x000fe2000f8e023f */
[----:B-1----:R-:W-:Y:S01]  /*2480*/  MOV R8, UR37 ;  /* 0x0000002500087c02 */ /* 0x002fe20008000f00 */
[----:B------:R-:W-:Y:S02]  /*2490*/  BSSY B0, `(.L_x_442) ;  /* 0x000001a000007945 */ /* 0x000fe40003800000 */
[----:B------:R-:W-:Y:S01]  /*24a0*/  UIMAD UR6, UR20, UR7, UR6 ;  /* 0x00000007140672a4 */ /* 0x000fe2000f8e0206 */
[----:B------:R-:W-:-:S05]  /*24b0*/  IADD3 R10, P0, R4, UR11, RZ ;  /* 0x0000000b040a7c10 */ /* 0x000fca000ff1e0ff */
[----:B------:R-:W-:Y:S01]  /*24c0*/  IMAD.U32 R4, RZ, RZ, UR6 ;  /* 0x00000006ff047e24 */ /* 0x000fe2000f8e00ff */
[----:B------:R-:W-:Y:S02]  /*24d0*/  ULDC.64 UR6, c[0x0][0x3c0] ;  /* 0x0000f00000067ab9 */ /* 0x000fe40000000a00 */
[----:B------:R-:W-:Y:S02]  /*24e0*/  UIMAD UR6, UR59, UR6, URZ ;  /* 0x000000063b0672a4 */ /* 0x000fe4000f8e023f */
[----:B------:R-:W-:Y:S02]  /*24f0*/  IADD3.X R11, R5, UR12, R4, P0, !PT ;  /* 0x0000000c050b7c10 */ /* 0x000fe400087fe404 */
[----:B------:R-:W-:-:S03]  /*2500*/  UIMAD UR6, UR37, UR7, UR6 ;  /* 0x00000007250672a4 */ /* 0x000fc6000f8e0206 */
[----:B------:R-:W-:-:S05]  /*2510*/  IMAD.WIDE.U32 R8, R8, c[0x0][0x3c0], R10 ;  /* 0x0000f00008087a25 */ /* 0x000fca00078e000a */
[----:B------:R-:W-:Y:S01]  /*2520*/  IADD3 R5, R9, UR6, RZ ;  /* 0x0000000609057c10 */ /* 0x000fe2000fffe0ff */
[----:B------:R-:W-:Y:S05]  /*2530*/  @P5 BRA `(.L_x_443) ;  /* 0x000000f000005947 */ /* 0x000fea0003800000 */
[----:B------:R-:W-:Y:S01]  /*2540*/  IMAD.MOV.U32 R4, RZ, RZ, R8 ;  /* 0x000000ffff047224 */ /* 0x000fe200078e0008 */
[----:B------:R-:W-:Y:S01]  /*2550*/  ISETP.GE.AND P3, PT, R232, c[0x0][0x220], PT ;  /* 0x00008800e8007a0c */ /* 0x000fe20003f66270 */
[----:B------:R-:W-:Y:S01]  /*2560*/  IMAD R7, R6, c[0x0][0x3a8], RZ ;  /* 0x0000ea0006077a24 */ /* 0x000fe200078e02ff */
[----:B------:R-:W-:Y:S01]  /*2570*/  ISETP.GE.AND P2, PT, R229, c[0x0][0x220], PT ;  /* 0x00008800e5007a0c */ /* 0x000fe20003f46270 */
[----:B------:R-:W-:Y:S01]  /*2580*/  IMAD.WIDE.U32 R10, R230, c[0x0][0x3a8], R4 ;  /* 0x0000ea00e60a7a25 */ /* 0x000fe200078e0004 */
[----:B------:R-:W-:Y:S02]  /*2590*/  ISETP.GE.AND P1, PT, R228, c[0x0][0x220], PT ;  /* 0x00008800e4007a0c */ /* 0x000fe40003f26270 */
[----:B------:R-:W-:Y:S01]  /*25a0*/  ISETP.GE.AND P0, PT, R227, c[0x0][0x220], PT ;  /* 0x00008800e3007a0c */ /* 0x000fe20003f06270 */
        /* <DEDUP_REMOVED lines=8> */
.L_x_443:
[----:B------:R-:W-:Y:S05]  /*2630*/  BSYNC B0 ;  /* 0x0000000000007941 */ /* 0x000fea0003800000 */
.L_x_442:
[----:B------:R-:W-:Y:S05]  /*2640*/  @P4 BRA `(.L_x_444) ;  /* 0x0000796000004947 */ /* 0x000fea0003800000 */
[----:B------:R-:W-:Y:S01]  /*2650*/  IADD3 R4, P0, R230, 0x20, RZ ;  /* 0x00000020e6047810 */ /* 0x000fe20007f1e0ff */
        /* <DEDUP_REMOVED lines=18> */
.L_x_435:
[----:B------:R-:W-:Y:S01]  /*2780*/  PLOP3.LUT P0, PT, PT, PT, UP6, 0x80, 0x0 ;  /* 0x000000000000781c */ /* 0x000fe20003f0f068 */
[----:B------:R-:W-:Y:S01]  /*2790*/  UIMAD UR8, UR7, -0x40, UR10 ;  /* 0xffffffc0070878a4 */ /* 0x000fe2000f8e020a */
        /* <DEDUP_REMOVED lines=21> */
[----:B------:R-:W-:Y:S02]  /*28f0*/  IMAD.WIDE.U32 R22, R4, c[0x0][0x378], R22 ;  /* 0x0000de0004167a25 */ /* 0x000fe400078e0016 */
[----:B------:R-:W-:Y:S01]  /*2900*/  @!PT LDS RZ, [RZ] ;  /* 0x00000000fffff984 */ /* 0x000fe20000000800 */
[----:B------:R-:W-:Y:S01]  /*2910*/  @!PT LDS RZ, [RZ] ;  /* 0x00000000fffff984 */ /* 0x000fe20000000800 */
[----:B------:R-:W-:Y:S01]  /*2920*/  @!PT LDS RZ, [RZ] ;  /* 0x00000000fffff984 */ /* 0x000fe20000000800 */
[----:B------:R2:W-:Y:S02]  /*2930*/  @!P4 LDGSTS.E.BYPASS.LTC128B.128 [R226+0x8000], [R244.64] ;  /* 0x08000000f4e2cfae */ /* 0x0005e4000b901d44 */
[----:B------:R-:W-:Y:S01]  /*2940*/  IMAD.WIDE R24, R232, R5, c[0x0][0x330] ;  /* 0x0000cc00e8187625 */ /* 0x000fe200078e0205 */
[----:B------:R-:W-:Y:S01]  /*2950*/  IADD3 R4, R23, UR11, RZ ;  /* 0x0000000b17047c10 */ /* 0x000fe2000fffe0ff */
[----:B------:R2:W-:Y:S03]  /*2960*/  @P3 STS.128 [R226+0xa000], RZ ;  /* 0x00a000ffe2003388 */ /* 0x0005e60000000c00 */
[----:B------:R-:W-:-:S04]  /*2970*/  LEA R24, P0, R22, R24, 0x1 ;  /* 0x0000001816187211 */ /* 0x000fc800078008ff */
[----:B------:R-:W-:-:S05]  /*2980*/  LEA.HI.X R25, R22, R25, R4, 0x1, P0 ;  /* 0x0000001916197211 */ /* 0x000fca00000f0c04 */
        /* <DEDUP_REMOVED lines=15> */
.L_x_446:
[----:B------:R-:W-:Y:S05]  /*2a80*/  BSYNC B0 ;  /* 0x0000000000007941 */ /* 0x000fea0003800000 */
.L_x_445:
        /* <DEDUP_REMOVED lines=10> */
[----:B------:R-:W-:Y:S01]  /*2b30*/  IMAD.WIDE.U32 R22, R4, c[0x0][0x370], RZ ;  /* 0x0000dc0004167a25 */ /* 0x000fe200078e00ff */
[----:B------:R-:W-:-:S02]  /*2b40*/  ISETP.GE.AND P3, PT, R229, c[0x0][0x220], PT ;  /* 0x00008800e5007a0c */ /* 0x000fc40003f66270 */
[----:B------:R-:W-:Y:S02]  /*2b50*/  ISETP.GE.AND P2, PT, R228, c[0x0][0x220], PT ;  /* 0x00008800e4007a0c */ /* 0x000fe40003f46270 */
[----:B------:R-:W-:Y:S01]  /*2b60*/  IADD3 R5, P1, R16, R22, RZ ;  /* 0x0000001610057210 */ /* 0x000fe20007f3e0ff */
[----:B------:R-:W-:-:S05]  /*2b70*/  IMAD R16, R4, c[0x0][0x374], RZ ;  /* 0x0000dd0004107a24 */ /* 0x000fca00078e02ff */
[----:B------:R-:W-:Y:S01]  /*2b80*/  IADD3.X R16, R7, R23, R16, P1, !PT ;  /* 0x0000001707107210 */ /* 0x000fe20000ffe410 */
[----:B------:R-:W-:Y:S01]  /*2b90*/  @!P4 IMAD.MOV.U32 R17, RZ, RZ, c[0x0][0x370] ;  /* 0x0000dc00ff11c624 */ /* 0x000fe200078e00ff */
[----:B------:R1:W-:Y:S01]  /*2ba0*/  @P4 STS.128 [R226+0x9000], RZ ;  /* 0x009000ffe2004388 */ /* 0x0003e20000000c00 */
[----:B------:R-:W-:Y:S02]  /*2bb0*/  @!P4 IMAD.MOV.U32 R14, RZ, RZ, c[0x0][0x374] ;  /* 0x0000dd00ff0ec624 */ /* 0x000fe400078e00ff */
[----:B--23--:R-:W-:Y:S02]  /*2bc0*/  @!P2 LEA R24, P1, R5, c[0x0][0x330], 0x1 ;  /* 0x0000cc000518aa11 */ /* 0x00cfe400078208ff */
[----:B------:R-:W-:Y:S02]  /*2bd0*/  @!P4 LEA R22, P0, R17, R244, 0x6 ;  /* 0x000000f41116c211 */ /* 0x000fe400078030ff */
[----:B------:R-:W-:Y:S02]  /*2be0*/  @!P2 LEA.HI.X R25, R5, c[0x0][0x334], R16, 0x1, P1 ;  /* 0x0000cd000519aa11 */ /* 0x000fe400008f0c10 */
[----:B------:R-:W-:-:S02]  /*2bf0*/  @!P4 LEA.HI.X R23, R17, R245, R14, 0x6, P0 ;  /* 0x000000f51117c211 */ /* 0x000fc400000f340e */
[----:B------:R-:W-:-:S03]  /*2c00*/  @!P3 LEA R26, P0, R5, c[0x0][0x330], 0x1 ;  /* 0x0000cc00051aba11 */ /* 0x000fc600078008ff */
[----:B------:R-:W-:Y:S01]  /*2c10*/  @!PT LDS RZ, [RZ] ;  /* 0x00000000fffff984 */ /* 0x000fe20000000800 */
[----:B------:R-:W-:Y:S01]  /*2c20*/  @!PT LDS RZ, [RZ] ;  /* 0x00000000fffff984 */ /* 0x000fe20000000800 */
[----:B------:R-:W-:Y:S01]  /*2c30*/  @!PT LDS RZ, [RZ] ;  /* 0x00000000fffff984 */ /* 0x000fe20000000800 */
[----:B------:R1:W-:Y:S01]  /*2c40*/  @!P4 LDGSTS.E.BYPASS.LTC128B.128 [R226+0x9000], [R22.64] ;  /* 0x0900000016e2cfae */ /* 0x0003e2000b901d44 */
[----:B------:R-:W-:Y:S02]  /*2c50*/  @!P3 LEA.HI.X R27, R5, c[0x0][0x334], R16, 0x1, P0 ;  /* 0x0000cd00051bba11 */ /* 0x000fe400000f0c10 */
[----:B------:R-:W-:Y:S01]  /*2c60*/  ISETP.GE.AND P0, PT, R227, c[0x0][0x220], PT ;  /* 0x00008800e3007a0c */ /* 0x000fe20003f06270 */
        /* <DEDUP_REMOVED lines=18> */
.L_x_448:
[----:B------:R-:W-:Y:S05]  /*2d90*/  BSYNC B0 ;  /* 0x0000000000007941 */ /* 0x000fea0003800000 */
.L_x_447:
[----:B------:R1:W-:Y:S01]  /*2da0*/  @P6 STS.128 [R226], RZ ;  /* 0x000000ffe2006388 */ /* 0x0003e20000000c00 */
[----:B------:R-:W-:Y:S03]  /*2db0*/  BSSY B0, `(.L_x_449) ;  /* 0x0000029000007945 */ /* 0x000fe60003800000 */
[----:B------:R1:W-:Y:S04]  /*2dc0*/  @P6 STS.128 [R226+0x2000], RZ ;  /* 0x002000ffe2006388 */ /* 0x0003e80000000c00 */
[----:B------:R1:W-:Y:S04]  /*2dd0*/  @P6 STS.128 [R226+0x4000], RZ ;  /* 0x004000ffe2006388 */ /* 0x0003e80000000c00 */
[----:B------:R1:W-:Y:S01]  /*2de0*/  @P6 STS.128 [R226+0x6000], RZ ;  /* 0x006000ffe2006388 */ /* 0x0003e20000000c00 */
[----:B------:R-:W-:Y:S05]  /*2df0*/  @P6 BRA `(.L_x_450) ;  /* 0x0000024000006947 */ /* 0x000fea0003800000 */
[----:B------:R-:W-:Y:S01]  /*2e00*/  IMAD.U32 R16, RZ, RZ, UR33 ;  /* 0x00000021ff107e24 */ /* 0x000fe2000f8e00ff */
[----:B------:R-:W-:Y:S01]  /*2e10*/  MOV R7, 0x2 ;  /* 0x0000000200077802 */ /* 0x000fe20000000f00 */
[----:B------:R-:W-:Y:S01]  /*2e20*/  IMAD.U32 R17, RZ, RZ, UR31 ;  /* 0x0000001fff117e24 */ /* 0x000fe2000f8e00ff */
[----:B------:R-:W-:Y:S01]  /*2e30*/  ISETP.GE.AND P3, PT, R232, c[0x0][0x220], PT ;  /* 0x00008800e8007a0c */ /* 0x000fe20003f66270 */
[----:B------:R-:W-:Y:S01]  /*2e40*/  IMAD.U32 R5, RZ, RZ, UR37 ;  /* 0x00000025ff057e24 */ /* 0x000fe2000f8e00ff */
[----:B------:R-:W-:Y:S01]  /*2e50*/  ISETP.GE.AND P2, PT, R229, c[0x0][0x220], PT ;  /* 0x00008800e5007a0c */ /* 0x000fe20003f46270 */
[----:B------:R-:W-:Y:S01]  /*2e60*/  IMAD.WIDE.U32 R14, R15, c[0x0][0x190], R16 ;  /* 0x000064000f0e7a25 */ /* 0x000fe200078e0010 */
[----:B------:R-:W-:-:S02]  /*2e70*/  ISETP.GE.AND P1, PT, R228, c[0x0][0x220], PT ;  /* 0x00008800e4007a0c */ /* 0x000fc40003f26270 */
[----:B------:R-:W-:Y:S01]  /*2e80*/  ISETP.GE.AND P0, PT, R227, c[0x0][0x220], PT ;  /* 0x00008800e3007a0c */ /* 0x000fe20003f06270 */
[----:B------:R-:W-:Y:S01]  /*2e90*/  IMAD.WIDE R16, R232, R7, c[0x0][0x160] ;  /* 0x00005800e8107625 */ /* 0x000fe200078e0207 */
[----:B------:R-:W-:-:S05]  /*2ea0*/  IADD3 R15, R18, R15, RZ ;  /* 0x0000000f120f7210 */ /* 0x000fca0007ffe0ff */
[----:B------:R-:W-:Y:S01]  /*2eb0*/  IMAD.WIDE.U32 R14, R5, c[0x0][0x1a8], R14 ;  /* 0x00006a00050e7a25 */ /* 0x000fe200078e000e */
[----:B------:R1:W-:Y:S04]  /*2ec0*/  @P3 STS.128 [R226], RZ ;  /* 0x000000ffe2003388 */ /* 0x0003e80000000c00 */
[----:B------:R-:W-:Y:S01]  /*2ed0*/  IADD3 R5, R15, UR12, RZ ;  /* 0x0000000c0f057c10 */ /* 0x000fe2000fffe0ff */
[----:B------:R-:W-:Y:S01]  /*2ee0*/  @!PT LDS RZ, [RZ] ;  /* 0x00000000fffff984 */ /* 0x000fe20000000800 */
[----:B------:R-:W-:Y:S01]  /*2ef0*/  @!PT LDS RZ, [RZ] ;  /* 0x00000000fffff984 */ /* 0x000fe20000000800 */
[----:B------:R-:W-:Y:S01]  /*2f00*/  @!PT LDS RZ, [RZ] ;  /* 0x00000000fffff984 */ /* 0x000fe20000000800 */
[----:B------:R1:W-:Y:S01]  /*2f10*/  @!P3 LDGSTS.E.BYPASS.LTC128B.128 [R226], [R242.64] ;  /* 0x00000000f2e2bfae */ /* 0x0003e2000b901d44 */
[----:B------:R-:W-:-:S03]  /*2f20*/  LEA R16, P4, R14, R16, 0x1 ;  /* 0x000000100e107211 */ /* 0x000fc600078808ff */
[----:B------:R1:W-:Y:S01]  /*2f30*/  @P2 STS.128 [R226+0x2000], RZ ;  /* 0x002000ffe2002388 */ /* 0x0003e20000000c00 */
        /* <DEDUP_REMOVED lines=16> */
.L_x_450:
[----:B------:R-:W-:Y:S05]  /*3040*/  BSYNC B0 ;  /* 0x0000000000007941 */ /* 0x000fea0003800000 */
.L_x_449:
[----:B------:R1:W-:Y:S01]  /*3050*/  @P5 STS.128 [R226+0x1000], RZ ;  /* 0x001000ffe2005388 */ /* 0x0003e20000000c00 */
[----:B------:R-:W-:Y:S03]  /*3060*/  BSSY B0, `(.L_x_451) ;  /* 0x000002c000007945 */ /* 0x000fe60003800000 */
        /* <DEDUP_REMOVED lines=13> */
[----:B------:R-:W-:Y:S01]  /*3140*/  @!P4 IMAD.MOV.U32 R4, RZ, RZ, c[0x0][0x194] ;  /* 0x00006500ff04c624 */ /* 0x000fe200078e00ff */
[C---:B------:R-:W-:Y:S02]  /*3150*/  @!P3 LEA R14, P5, R20.reuse, c[0x0][0x160], 0x1 ;  /* 0x00005800140eba11 */ /* 0x040fe400078a08ff */
[C---:B-1----:R-:W-:Y:S02]  /*3160*/  @!P4 LEA R16, P0, R5.reuse, R242, 0x6 ;  /* 0x000000f20510c211 */ /* 0x042fe400078030ff */
[----:B------:R-:W-:Y:S02]  /*3170*/  @!P3 LEA.HI.X R15, R20, c[0x0][0x164], R9, 0x1, P5 ;  /* 0x00005900140fba11 */ /* 0x000fe400028f0c09 */
[----:B------:R-:W-:-:S02]  /*3180*/  @!P4 LEA.HI.X R17, R5, R243, R4, 0x6, P0 ;  /* 0x000000f30511c211 */ /* 0x000fc400000f3404 */
[----:B------:R-:W-:Y:S02]  /*3190*/  ISETP.GE.AND P0, PT, R227, c[0x0][0x220], PT ;  /* 0x00008800e3007a0c */ /* 0x000fe40003f06270 */
        /* <DEDUP_REMOVED lines=24> */
.L_x_452:
[----:B------:R-:W-:Y:S05]  /*3320*/  BSYNC B0 ;  /* 0x0000000000007941 */ /* 0x000fea0003800000 */
.L_x_451:
[C---:B-1----:R-:W-:Y:S01]  /*3330*/  IADD3 R4, R225.reuse, 0x8, RZ ;  /* 0x00000008e1047810 */ /* 0x042fe20007ffe0ff */
[C---:B------:R-:W-:Y:S01]  /*3340*/  IMAD.SHL.U32 R16, R225.reuse, 0x4, RZ ;  /* 0x00000004e1107824 */ /* 0x040fe200078e00ff */
[C---:B------:R-:W-:Y:S01]  /*3350*/  ISETP.GE.AND P2, PT, R225.reuse, UR8, PT ;  /* 0x00000008e1007c0c */ /* 0x040fe2000bf46270 */
[----:B------:R-:W-:Y:S01]  /*3360*/  IMAD.MOV.U32 R246, RZ, RZ, 0x7f800000 ;  /* 0x7f800000fff67424 */ /* 0x000fe200078e00ff */
[----:B------:R-:W-:Y:S01]  /*3370*/  ISETP.GE.AND P1, PT, R4, UR8, PT ;  /* 0x0000000804007c0c */ /* 0x000fe2000bf26270 */
[----:B------:R-:W-:Y:S01]  /*3380*/  IMAD.MOV.U32 R247, RZ, RZ, 0x7f800000 ;  /* 0x7f800000fff77424 */ /* 0x000fe200078e00ff */
[----:B------:R-:W-:Y:S01]  /*3390*/  SHF.R.S32.HI R4, RZ, 0x1f, R225 ;  /* 0x0000001fff047819 */ /* 0x000fe200000114e1 */
[----:B------:R-:W-:Y:S01]  /*33a0*/  USHF.R.S32.HI UR9, URZ, 0x1f, UR20 ;  /* 0x0000001f3f097899 */ /* 0x000fe20008011414 */
[----:B------:R-:W-:Y:S01]  /*33b0*/  IADD3 R16, P0, R16, UR15, RZ ;  /* 0x0000000f10107c10 */ /* 0x000fe2000ff1e0ff */
[----:B------:R-:W-:Y:S01]  /*33c0*/  ULDC.64 UR12, c[0x0][0x198] ;  /* 0x00006600000c7ab9 */ /* 0x000fe20000000a00 */
[----:B------:R-:W-:Y:S01]  /*33d0*/  SHF.L.U64.HI R5, R225, 0x2, R4 ;  /* 0x00000002e1057819 */ /* 0x000fe20000010204 */
[----:B------:R-:W-:-:S03]  /*33e0*/  UIMAD UR8, UR9, UR12, URZ ;  /* 0x0000000c090872a4 */ /* 0x000fc6000f8e023f */
[----:B------:R-:W-:Y:S01]  /*33f0*/  IADD3.X R17, R5, UR14, RZ, P0, !PT ;  /* 0x0000000e05117c10 */ /* 0x000fe200087fe4ff */
[----:B------:R-:W-:-:S04]  /*3400*/  UIMAD UR8, UR20, UR13, UR8 ;  /* 0x0000000d140872a4 */ /* 0x000fc8000f8e0208 */
[----:B------:R1:W5:Y:S04]  /*3410*/  @!P2 LDG.E R246, [R16.64] ;  /* 0x0000000410f6a981 */ /* 0x000368000c1e1900 */
[----:B------:R1:W5:Y:S01]  /*3420*/  @!P1 LDG.E R247, [R16.64+0x20] ;  /* 0x0000200410f79981 */ /* 0x000362000c1e1900 */
[----:B------:R-:W-:Y:S01]  /*3430*/  IMAD.U32 R7, RZ, RZ, UR8 ;  /* 0x00000008ff077e24 */ /* 0x000fe2000f8e00ff */
[----:B------:R-:W-:Y:S01]  /*3440*/  UIADD3 UR8, -UR20, UR6, URZ ;  /* 0x0000000614087290 */ /* 0x000fe2000fffe13f */
[----:B------:R-:W-:Y:S01]  /*3450*/  IMAD.U32 R5, RZ, RZ, UR20 ;  /* 0x00000014ff057e24 */ /* 0x000fe2000f8e00ff */
[----:B------:R-:W-:Y:S03]  /*3460*/  BSSY B0, `(.L_x_453) ;  /* 0x000003c000007945 */ /* 0x000fe60003800000 */
[----:B------:R-:W-:Y:S01]  /*3470*/  IMAD.WIDE.U32 R14, R5, c[0x0][0x198], R232 ;  /* 0x00006600050e7a25 */ /* 0x000fe200078e00e8 */
[----:B------:R-:W-:-:S04]  /*3480*/  ISETP.GE.AND P5, PT, R230, UR8, PT ;  /* 0x00000008e6007c0c */ /* 0x000fc8000bfa6270 */
[----:B------:R-:W-:Y:S01]  /*3490*/  IADD3 R18, P0, R14, UR26, RZ ;  /* 0x0000001a0e127c10 */ /* 0x000fe2000ff1e0ff */
[----:B------:R-:W-:-:S03]  /*34a0*/  IMAD R14, R10, c[0x0][0x1b0], RZ ;  /* 0x00006c000a0e7a24 */ /* 0x000fc600078e02ff */
[----:B------:R-:W-:Y:S01]  /*34b0*/  IADD3.X R19, R15, UR27, R7, P0, !PT ;  /* 0x0000001b0f137c10 */ /* 0x000fe200087fe407 */
[----:B------:R-:W-:-:S04]  /*34c0*/  IMAD R15, R11, c[0x0][0x1b4], R14 ;  /* 0x00006d000b0f7a24 */ /* 0x000fc800078e020e */
[----:B------:R1:W-:Y:S01]  /*34d0*/  @P5 STS.128 [R226+0x10000], RZ ;  /* 0x010000ffe2005388 */ /* 0x0003e20000000c00 */
[----:B------:R-:W-:-:S03]  /*34e0*/  IMAD.WIDE.U32 R18, R11, c[0x0][0x1b0], R18 ;  /* 0x00006c000b127a25 */ /* 0x000fc600078e0012 */
[----:B------:R1:W-:Y:S01]  /*34f0*/  @P5 STS.128 [R226+0x12000], RZ ;  /* 0x012000ffe2005388 */ /* 0x0003e20000000c00 */
[----:B------:R-:W-:-:S03]  /*3500*/  IMAD.IADD R9, R19, 0x1, R15 ;  /* 0x0000000113097824 */ /* 0x000fc600078e020f */
[----:B------:R1:W-:Y:S04]  /*3510*/  @P5 STS.128 [R226+0x14000], RZ ;  /* 0x014000ffe2005388 */ /* 0x0003e80000000c00 */
[----:B------:R1:W-:Y:S01]  /*3520*/  @P5 STS.128 [R226+0x16000], RZ ;  /* 0x016000ffe2005388 */ /* 0x0003e20000000c00 */
[----:B------:R-:W-:Y:S05]  /*3530*/  @P5 BRA `(.L_x_454) ;  /* 0x000002e000005947 */ /* 0x000fea0003800000 */
[----:B------:R-:W-:Y:S01]  /*3540*/  ISETP.GE.AND P3, PT, R232, c[0x0][0x220], PT ;  /* 0x00008800e8007a0c */ /* 0x000fe20003f66270 */
[----:B------:R-:W-:Y:S01]  /*3550*/  IMAD R22, R12, c[0x0][0x198], RZ ;  /* 0x000066000c167a24 */ /* 0x000fe200078e02ff */
[----:B-1----:R-:W-:Y:S02]  /*3560*/  MOV R16, UR26 ;  /* 0x0000001a00107c02 */ /* 0x002fe40008000f00 */
[----:B------:R-:W-:Y:S01]  /*3570*/  MOV R17, UR27 ;  /* 0x0000001b00117c02 */ /* 0x000fe20008000f00 */
[----:B------:R-:W-:Y:S01]  /*3580*/  IMAD R22, R13, c[0x0][0x19c], R22 ;  /* 0x000067000d167a24 */ /* 0x000fe200078e0216 */
[----:B------:R-:W-:-:S02]  /*3590*/  MOV R7, 0x2 ;  /* 0x0000000200077802 */ /* 0x000fc40000000f00 */
[----:B------:R-:W-:Y:S01]  /*35a0*/  ISETP.GE.AND P2, PT, R229, c[0x0][0x220], PT ;  /* 0x00008800e5007a0c */ /* 0x000fe20003f46270 */
[----:B------:R-:W-:Y:S01]  /*35b0*/  IMAD.WIDE.U32 R16, R13, c[0x0][0x198], R16 ;  /* 0x000066000d107a25 */ /* 0x000fe200078e0010 */
[----:B------:R-:W-:Y:S02]  /*35c0*/  ISETP.GE.AND P1, PT, R228, c[0x0][0x220], PT ;  /* 0x00008800e4007a0c */ /* 0x000fe40003f26270 */
[----:B------:R-:W-:Y:S01]  /*35d0*/  ISETP.GE.AND P0, PT, R227, c[0x0][0x220], PT ;  /* 0x00008800e3007a0c */ /* 0x000fe20003f06270 */
[----:B------:R-:W-:Y:S01]  /*35e0*/  IMAD.IADD R23, R17, 0x1, R22 ;  /* 0x0000000111177824 */ /* 0x000fe200078e0216 */
[----:B------:R-:W-:Y:S01]  /*35f0*/  @!P3 MOV R20, R18 ;  /* 0x000000120014b202 */ /* 0x000fe20000000f00 */
[----:B------:R-:W-:Y:S01]  /*3600*/  @!P3 IMAD R17, R6, c[0x0][0x198], RZ ;  /* 0x000066000611ba24 */ /* 0x000fe200078e02ff */
[----:B------:R1:W-:Y:S01]  /*3610*/  @P3 STS.128 [R226+0x10000], RZ ;  /* 0x010000ffe2003388 */ /* 0x0003e20000000c00 */
[----:B------:R-:W-:Y:S02]  /*3620*/  @!P3 IMAD.MOV.U32 R21, RZ, RZ, R9 ;  /* 0x000000ffff15b224 */ /* 0x000fe400078e0009 */
[----:B------:R-:W-:-:S02]  /*3630*/  IMAD.MOV.U32 R22, RZ, RZ, R16 ;  /* 0x000000ffff167224 */ /* 0x000fc400078e0010 */
[----:B------:R-:W-:-:S04]  /*3640*/  @!P3 IMAD.WIDE.U32 R20, R230, c[0x0][0x198], R20 ;  /* 0x00006600e614ba25 */ /* 0x000fc800078e0014 */
[----:B------:R-:W-:Y:S01]  /*3650*/  @!P3 IMAD R14, R230, c[0x0][0x19c], R17 ;  /* 0x00006700e60eba24 */ /* 0x000fe200078e0211 */
[----:B--23--:R-:W-:Y:S01]  /*3660*/  @!P3 LEA R24, P6, R20, c[0x0][0x168], 0x1 ;  /* 0x00005a001418ba11 */ /* 0x00cfe200078c08ff */
[----:B------:R-:W-:-:S03]  /*3670*/  IMAD.WIDE.U32 R16, R11, c[0x0][0x1b0], R22 ;  /* 0x00006c000b107a25 */ /* 0x000fc600078e0016 */
[----:B------:R-:W-:Y:S01]  /*3680*/  @!P3 IADD3 R14, R21, R14, RZ ;  /* 0x0000000e150eb210 */ /* 0x000fe20007ffe0ff */
[----:B------:R-:W-:-:S03]  /*3690*/  IMAD.WIDE R22, R232, R7, c[0x0][0x168] ;  /* 0x00005a00e8167625 */ /* 0x000fc600078e0207 */
[----:B------:R-:W-:Y:S01]  /*36a0*/  @!P3 LEA.HI.X R25, R20, c[0x0][0x16c], R14, 0x1, P6 ;  /* 0x00005b001419ba11 */ /* 0x000fe200030f0c0e */
[----:B------:R-:W-:Y:S01]  /*36b0*/  IMAD.IADD R7, R15, 0x1, R17 ;  /* 0x000000010f077824 */ /* 0x000fe200078e0211 */
        /* <DEDUP_REMOVED lines=22> */
.L_x_454:
[----:B------:R-:W-:Y:S05]  /*3820*/  BSYNC B0 ;  /* 0x0000000000007941 */ /* 0x000fea0003800000 */
.L_x_453:
[----:B------:R-:W-:Y:S01]  /*3830*/  ISETP.GE.AND P4, PT, R8, UR8, PT ;  /* 0x0000000808007c0c */ /* 0x000fe2000bf86270 */
[----:B------:R-:W-:-:S12]  /*3840*/  BSSY B0, `(.L_x_455) ;  /* 0x0000037000007945 */ /* 0x000fd80003800000 */
[----:B------:R1:W-:Y:S04]  /*3850*/  @P4 STS.128 [R226+0x11000], RZ ;  /* 0x011000ffe2004388 */ /* 0x0003e80000000c00 */
[----:B------:R1:W-:Y:S04]  /*3860*/  @P4 STS.128 [R226+0x13000], RZ ;  /* 0x013000ffe2004388 */ /* 0x0003e80000000c00 */
[----:B------:R1:W-:Y:S04]  /*3870*/  @P4 STS.128 [R226+0x15000], RZ ;  /* 0x015000ffe2004388 */ /* 0x0003e80000000c00 */
[----:B------:R1:W-:Y:S01]  /*3880*/  @P4 STS.128 [R226+0x17000], RZ ;  /* 0x017000ffe2004388 */ /* 0x0003e20000000c00 */
[----:B------:R-:W-:Y:S05]  /*3890*/  @P4 BRA `(.L_x_456) ;  /* 0x0000031000004947 */ /* 0x000fea0003800000 */
[----:B-1----:R-:W-:Y:S01]  /*38a0*/  IADD3 R17, P0, R13, 0x20, RZ ;  /* 0x000000200d117810 */ /* 0x002fe20007f1e0ff */
[----:B------:R-:W-:Y:S01]  /*38b0*/  IMAD.U32 R20, RZ, RZ, UR26 ;  /* 0x0000001aff147e24 */ /* 0x000fe2000f8e00ff */
[----:B------:R-:W-:Y:S01]  /*38c0*/  MOV R21, UR27 ;  /* 0x0000001b00157c02 */ /* 0x000fe20008000f00 */
[----:B------:R-:W-:Y:S01]  /*38d0*/  IMAD.MOV.U32 R16, RZ, RZ, R18 ;  /* 0x000000ffff107224 */ /* 0x000fe200078e0012 */
[----:B------:R-:W-:Y:S01]  /*38e0*/  ISETP.GE.AND P3, PT, R232, c[0x0][0x220], PT ;  /* 0x00008800e8007a0c */ /* 0x000fe20003f66270 */
[----:B------:R-:W-:Y:S01]  /*38f0*/  IMAD.X R14, RZ, RZ, R12, P0 ;  /* 0x000000ffff0e7224 */ /* 0x000fe200000e060c */
[----:B------:R-:W-:Y:S01]  /*3900*/  IADD3 R8, P0, R230, 0x20, RZ ;  /* 0x00000020e6087810 */ /* 0x000fe20007f1e0ff */
[----:B------:R-:W-:Y:S01]  /*3910*/  IMAD.WIDE.U32 R20, R17, c[0x0][0x198], R20 ;  /* 0x0000660011147a25 */ /* 0x000fe200078e0014 */
[----:B------:R-:W-:-:S02]  /*3920*/  ISETP.GE.AND P2, PT, R229, c[0x0][0x220], PT ;  /* 0x00008800e5007a0c */ /* 0x000fc40003f46270 */
[----:B------:R-:W-:Y:S01]  /*3930*/  ISETP.GE.AND P1, PT, R228, c[0x0][0x220], PT ;  /* 0x00008800e4007a0c */ /* 0x000fe20003f26270 */
[----:B------:R-:W-:Y:S02]  /*3940*/  IMAD R14, R14, c[0x0][0x198], RZ ;  /* 0x000066000e0e7a24 */ /* 0x000fe400078e02ff */
[----:B------:R-:W-:Y:S02]  /*3950*/  IMAD.X R7, RZ, RZ, R6, P0 ;  /* 0x000000ffff077224 */ /* 0x000fe400000e0606 */
[----:B------:R-:W-:Y:S01]  /*3960*/  IMAD R14, R17, c[0x0][0x19c], R14 ;  /* 0x00006700110e7a24 */ /* 0x000fe200078e020e */
[----:B------:R-:W-:Y:S01]  /*3970*/  MOV R17, R9 ;  /* 0x0000000900117202 */ /* 0x000fe20000000f00 */
[----:B------:R-:W-:Y:S01]  /*3980*/  IMAD R7, R7, c[0x0][0x198], RZ ;  /* 0x0000660007077a24 */ /* 0x000fe200078e02ff */
[----:B------:R1:W-:Y:S01]  /*3990*/  @P3 STS.128 [R226+0x11000], RZ ;  /* 0x011000ffe2003388 */ /* 0x0003e20000000c00 */
[----:B------:R-:W-:Y:S01]  /*39a0*/  IMAD.MOV.U32 R9, RZ, RZ, 0x2 ;  /* 0x00000002ff097424 */ /* 0x000fe200078e00ff */
[----:B------:R-:W-:Y:S01]  /*39b0*/  IADD3 R21, R21, R14, RZ ;  /* 0x0000000e15157210 */ /* 0x000fe20007ffe0ff */
[----:B------:R-:W-:-:S04]  /*39c0*/  IMAD.WIDE.U32 R16, R8, c[0x0][0x198], R16 ;  /* 0x0000660008107a25 */ /* 0x000fc800078e0010 */
[----:B------:R-:W-:Y:S01]  /*39d0*/  IMAD R7, R8, c[0x0][0x19c], R7 ;  /* 0x0000670008077a24 */ /* 0x000fe200078e0207 */
[----:B------:R-:W-:Y:S01]  /*39e0*/  @!P3 LEA R8, P0, R16, c[0x0][0x168], 0x1 ;  /* 0x00005a001008ba11 */ /* 0x000fe200078008ff */
[----:B------:R-:W-:-:S03]  /*39f0*/  IMAD.WIDE.U32 R20, R11, c[0x0][0x1b0], R20 ;  /* 0x00006c000b147a25 */ /* 0x000fc600078e0014 */
[----:B------:R-:W-:Y:S01]  /*3a00*/  IADD3 R7, R17, R7, RZ ;  /* 0x0000000711077210 */ /* 0x000fe20007ffe0ff */
[----:B------:R-:W-:-:S03]  /*3a10*/  IMAD.WIDE R18, R232, R9, c[0x0][0x168] ;  /* 0x00005a00e8127625 */ /* 0x000fc600078e0209 */
[----:B------:R-:W-:Y:S01]  /*3a20*/  @!P3 LEA.HI.X R9, R16, c[0x0][0x16c], R7, 0x1, P0 ;  /* 0x00005b001009ba11 */ /* 0x000fe200000f0c07 */
[----:B------:R-:W-:Y:S01]  /*3a30*/  IMAD.IADD R15, R15, 0x1, R21 ;  /* 0x000000010f0f7824 */ /* 0x000fe200078e0215 */
[----:B------:R-:W-:Y:S02]  /*3a40*/  ISETP.GE.AND P0, PT, R227, c[0x0][0x220], PT ;  /* 0x00008800e3007a0c */ /* 0x000fe40003f06270 */
        /* <DEDUP_REMOVED lines=22> */
.L_x_456:
[----:B------:R-:W-:Y:S05]  /*3bb0*/  BSYNC B0 ;  /* 0x0000000000007941 */ /* 0x000fea0003800000 */
.L_x_455:
[----:B------:R-:W-:Y:S01]  /*3bc0*/  ULDC.64 UR12, c[0x0][0x1a0] ;  /* 0x00006800000c7ab9 */ /* 0x000fe20000000a00 */
[----:B------:R1:W-:Y:S01]  /*3bd0*/  @P5 STS.128 [R226+0x18000], RZ ;  /* 0x018000ffe2005388 */ /* 0x0003e20000000c00 */
[----:B------:R-:W-:Y:S01]  /*3be0*/  UIMAD UR8, UR9, UR12, URZ ;  /* 0x0000000c090872a4 */ /* 0x000fe2000f8e023f */
[----:B-1----:R-:W-:Y:S01]  /*3bf0*/  IMAD.WIDE.U32 R8, R5, c[0x0][0x1a0], R232 ;  /* 0x0000680005087a25 */ /* 0x002fe200078e00e8 */
[----:B------:R-:W-:Y:S01]  /*3c00*/  BSSY B0, `(.L_x_457) ;  /* 0x000003b000007945 */ /* 0x000fe20003800000 */
[----:B------:R1:W-:Y:S01]  /*3c10*/  @P5 STS.128 [R226+0x1a000], RZ ;  /* 0x01a000ffe2005388 */ /* 0x0003e20000000c00 */
[----:B------:R-:W-:Y:S01]  /*3c20*/  UIMAD UR8, UR20, UR13, UR8 ;  /* 0x0000000d140872a4 */ /* 0x000fe2000f8e0208 */
[----:B------:R-:W-:Y:S01]  /*3c30*/  IMAD R10, R10, c[0x0][0x1b8], RZ ;  /* 0x00006e000a0a7a24 */ /* 0x000fe200078e02ff */
[----:B------:R-:W-:Y:S01]  /*3c40*/  IADD3 R16, P0, R8, UR23, RZ ;  /* 0x0000001708107c10 */ /* 0x000fe2000ff1e0ff */
[----:B------:R1:W-:Y:S03]  /*3c50*/  @P5 STS.128 [R226+0x1c000], RZ ;  /* 0x01c000ffe2005388 */ /* 0x0003e60000000c00 */
[----:B------:R-:W-:Y:S01]  /*3c60*/  MOV R5, UR8 ;  /* 0x0000000800057c02 */ /* 0x000fe20008000f00 */
[----:B------:R1:W-:Y:S03]  /*3c70*/  @P5 STS.128 [R226+0x1e000], RZ ;  /* 0x01e000ffe2005388 */ /* 0x0003e60000000c00 */
[----:B------:R-:W-:Y:S01]  /*3c80*/  IADD3.X R17, R9, UR25, R5, P0, !PT ;  /* 0x0000001909117c10 */ /* 0x000fe200087fe405 */
[----:B------:R-:W-:-:S04]  /*3c90*/  IMAD R9, R11, c[0x0][0x1bc], R10 ;  /* 0x00006f000b097a24 */ /* 0x000fc800078e020a */
[----:B------:R-:W-:-:S05]  /*3ca0*/  IMAD.WIDE.U32 R16, R11, c[0x0][0x1b8], R16 ;  /* 0x00006e000b107a25 */ /* 0x000fca00078e0010 */
[----:B------:R-:W-:Y:S01]  /*3cb0*/  IADD3 R7, R17, R9, RZ ;  /* 0x0000000911077210 */ /* 0x000fe20007ffe0ff */
[----:B------:R-:W-:Y:S05]  /*3cc0*/  @P5 BRA `(.L_x_458) ;  /* 0x000002e000005947 */ /* 0x000fea0003800000 */
[----:B------:R-:W-:Y:S01]  /*3cd0*/  ISETP.GE.AND P3, PT, R232, c[0x0][0x220], PT ;  /* 0x00008800e8007a0c */ /* 0x000fe20003f66270 */
[----:B------:R-:W-:Y:S01]  /*3ce0*/  IMAD R20, R12, c[0x0][0x1a0], RZ ;  /* 0x000068000c147a24 */ /* 0x000fe200078e02ff */
[----:B------:R-:W-:Y:S02]  /*3cf0*/  MOV R14, UR23 ;  /* 0x00000017000e7c02 */ /* 0x000fe40008000f00 */
[----:B------:R-:W-:Y:S01]  /*3d00*/  MOV R15, UR25 ;  /* 0x00000019000f7c02 */ /* 0x000fe20008000f00 */
[----:B------:R-:W-:Y:S01]  /*3d10*/  IMAD R20, R13, c[0x0][0x1a4], R20 ;  /* 0x000069000d147a24 */ /* 0x000fe200078e0214 */
[----:B------:R-:W-:Y:S02]  /*3d20*/  MOV R5, 0x2 ;  /* 0x0000000200057802 */ /* 0x000fe40000000f00 */
[----:B------:R-:W-:Y:S01]  /*3d30*/  ISETP.GE.AND P2, PT, R229, c[0x0][0x220], PT ;  /* 0x00008800e5007a0c */ /* 0x000fe20003f46270 */
[----:B------:R-:W-:Y:S01]  /*3d40*/  IMAD.WIDE.U32 R14, R13, c[0x0][0x1a0], R14 ;  /* 0x000068000d0e7a25 */ /* 0x000fe200078e000e */
[----:B------:R-:W-:-:S02]  /*3d50*/  ISETP.GE.AND P1, PT, R228, c[0x0][0x220], PT ;  /* 0x00008800e4007a0c */ /* 0x000fc40003f26270 */
[----:B------:R-:W-:Y:S01]  /*3d60*/  ISETP.GE.AND P0, PT, R227, c[0x0][0x220], PT ;  /* 0x00008800e3007a0c */ /* 0x000fe20003f06270 */
[----:B------:R-:W-:Y:S01]  /*3d70*/  IMAD.IADD R21, R15, 0x1, R20 ;  /* 0x000000010f157824 */ /* 0x000fe200078e0214 */
[----:B------:R-:W-:Y:S01]  /*3d80*/  @!P3 MOV R18, R16 ;  /* 0x000000100012b202 */ /* 0x000fe20000000f00 */
[----:B------:R-:W-:Y:S01]  /*3d90*/  @!P3 IMAD R15, R6, c[0x0][0x1a0], RZ ;  /* 0x00006800060fba24 */ /* 0x000fe200078e02ff */
[----:B------:R1:W-:Y:S01]  /*3da0*/  @P3 STS.128 [R226+0x18000], RZ ;  /* 0x018000ffe2003388 */ /* 0x0003e20000000c00 */
[----:B------:R-:W-:Y:S02]  /*3db0*/  @!P3 IMAD.MOV.U32 R19, RZ, RZ, R7 ;  /* 0x000000ffff13b224 */ /* 0x000fe400078e0007 */
[----:B------:R-:W-:Y:S02]  /*3dc0*/  IMAD.MOV.U32 R20, RZ, RZ, R14 ;  /* 0x000000ffff147224 */ /* 0x000fe400078e000e */
[----:B------:R-:W-:-:S04]  /*3dd0*/  @!P3 IMAD.WIDE.U32 R18, R230, c[0x0][0x1a0], R18 ;  /* 0x00006800e612ba25 */ /* 0x000fc800078e0012 */
[----:B------:R-:W-:Y:S01]  /*3de0*/  @!P3 IMAD R8, R230, c[0x0][0x1a4], R15 ;  /* 0x00006900e608ba24 */ /* 0x000fe200078e020f */
[----:B--2---:R-:W-:Y:S01]  /*3df0*/  @!P3 LEA R22, P6, R18, c[0x0][0x170], 0x1 ;  /* 0x00005c001216ba11 */ /* 0x004fe200078c08ff */
        /* <DEDUP_REMOVED lines=27> */
.L_x_458:
[----:B------:R-:W-:Y:S05]  /*3fb0*/  BSYNC B0 ;  /* 0x0000000000007941 */ /* 0x000fea0003800000 */
.L_x_457:
[----:B------:R1:W-:Y:S01]  /*3fc0*/  @P4 STS.128 [R226+0x19000], RZ ;  /* 0x019000ffe2004388 */ /* 0x0003e20000000c00 */
[----:B------:R-:W-:Y:S03]  /*3fd0*/  BSSY B0, `(.L_x_459) ;  /* 0x0000036000007945 */ /* 0x000fe60003800000 */
[----:B------:R1:W-:Y:S04]  /*3fe0*/  @P4 STS.128 [R226+0x1b000], RZ ;  /* 0x01b000ffe2004388 */ /* 0x0003e80000000c00 */
[----:B------:R1:W-:Y:S04]  /*3ff0*/  @P4 STS.128 [R226+0x1d000], RZ ;  /* 0x01d000ffe2004388 */ /* 0x0003e80000000c00 */
[----:B------:R1:W-:Y:S01]  /*4000*/  @P4 STS.128 [R226+0x1f000], RZ ;  /* 0x01f000ffe2004388 */ /* 0x0003e20000000c00 */
[----:B------:R-:W-:Y:S05]  /*4010*/  @P4 BRA `(.L_x_460) ;  /* 0x0000031000004947 */ /* 0x000fea0003800000 */
[----:B------:R-:W-:Y:S01]  /*4020*/  IADD3 R13, P0, R13, 0x20, RZ ;  /* 0x000000200d0d7810 */ /* 0x000fe20007f1e0ff */
[----:B------:R-:W-:Y:S01]  /*4030*/  IMAD.U32 R14, RZ, RZ, UR23 ;  /* 0x00000017ff0e7e24 */ /* 0x000fe2000f8e00ff */
[----:B------:R-:W-:-:S02]  /*4040*/  MOV R15, UR25 ;  /* 0x00000019000f7c02 */ /* 0x000fc40008000f00 */
[----:B------:R-:W-:Y:S01]  /*4050*/  IADD3 R5, P1, R230, 0x20, RZ ;  /* 0x00000020e6057810 */ /* 0x000fe20007f3e0ff */
[----:B------:R-:W-:Y:S01]  /*4060*/  IMAD.X R12, RZ, RZ, R12, P0 ;  /* 0x000000ffff0c7224 */ /* 0x000fe200000e060c */
[----:B------:R-:W-:Y:S01]  /*4070*/  ISETP.GE.AND P3, PT, R232, c[0x0][0x220], PT ;  /* 0x00008800e8007a0c */ /* 0x000fe20003f66270 */
[----:B------:R-:W-:Y:S01]  /*4080*/  IMAD.WIDE.U32 R14, R13, c[0x0][0x1a0], R14 ;  /* 0x000068000d0e7a25 */ /* 0x000fe200078e000e */
[----:B------:R-:W-:Y:S02]  /*4090*/  ISETP.GE.AND P2, PT, R229, c[0x0][0x220], PT ;  /* 0x00008800e5007a0c */ /* 0x000fe40003f46270 */
[----:B------:R-:W-:Y:S01]  /*40a0*/  ISETP.GE.AND P0, PT, R227, c[0x0][0x220], PT ;  /* 0x00008800e3007a0c */ /* 0x000fe20003f06270 */
[----:B------:R-:W-:Y:S02]  /*40b0*/  IMAD R12, R12, c[0x0][0x1a0], RZ ;  /* 0x000068000c0c7a24 */ /* 0x000fe400078e02ff */
[----:B------:R-:W-:Y:S01]  /*40c0*/  IMAD.X R6, RZ, RZ, R6, P1 ;  /* 0x000000ffff067224 */ /* 0x000fe200008e0606 */
[----:B------:R-:W-:Y:S01]  /*40d0*/  ISETP.GE.AND P1, PT, R228, c[0x0][0x220], PT ;  /* 0x00008800e4007a0c */ /* 0x000fe20003f26270 */
[----:B------:R-:W-:Y:S01]  /*40e0*/  IMAD R12, R13, c[0x0][0x1a4], R12 ;  /* 0x000069000d0c7a24 */ /* 0x000fe200078e020c */
[----:B------:R-:W-:Y:S01]  /*40f0*/  MOV R13, R7 ;  /* 0x00000007000d7202 */ /* 0x000fe20000000f00 */
[----:B------:R-:W-:-:S02]  /*4100*/  IMAD R6, R6, c[0x0][0x1a0], RZ ;  /* 0x0000680006067a24 */ /* 0x000fc400078e02ff */
[----:B------:R1:W-:Y:S01]  /*4110*/  @P3 STS.128 [R226+0x19000], RZ ;  /* 0x019000ffe2003388 */ /* 0x0003e20000000c00 */
[----:B------:R-:W-:Y:S01]  /*4120*/  IADD3 R15, R15, R12, RZ ;  /* 0x0000000c0f0f7210 */ /* 0x000fe20007ffe0ff */
[----:B------:R-:W-:Y:S02]  /*4130*/  IMAD.MOV.U32 R12, RZ, RZ, R16 ;  /* 0x000000ffff0c7224 */ /* 0x000fe400078e0010 */
[C---:B------:R-:W-:Y:S02]  /*4140*/  IMAD R6, R5.reuse, c[0x0][0x1a4], R6 ;  /* 0x0000690005067a24 */ /* 0x040fe400078e0206 */
[----:B------:R-:W-:-:S04]  /*4150*/  IMAD.WIDE.U32 R12, R5, c[0x0][0x1a0], R12 ;  /* 0x00006800050c7a25 */ /* 0x000fc800078e000c */
[----:B------:R-:W-:Y:S01]  /*4160*/  IMAD.MOV.U32 R5, RZ, RZ, 0x2 ;  /* 0x00000002ff057424 */ /* 0x000fe200078e00ff */
[----:B------:R-:W-:Y:S01]  /*4170*/  @!P3 LEA R16, P5, R12, c[0x0][0x170], 0x1 ;  /* 0x00005c000c10ba11 */ /* 0x000fe200078a08ff */
[----:B------:R-:W-:-:S04]  /*4180*/  IMAD.WIDE.U32 R14, R11, c[0x0][0x1b8], R14 ;  /* 0x00006e000b0e7a25 */ /* 0x000fc800078e000e */
[----:B------:R-:W-:Y:S01]  /*4190*/  IMAD.WIDE R10, R232, R5, c[0x0][0x170] ;  /* 0x00005c00e80a7625 */ /* 0x000fe200078e0205 */
[----:B------:R-:W-:-:S03]  /*41a0*/  IADD3 R5, R13, R6, RZ ;  /* 0x000000060d057210 */ /* 0x000fc60007ffe0ff */
        /* <DEDUP_REMOVED lines=24> */
.L_x_460:
[----:B------:R-:W-:Y:S05]  /*4330*/  BSYNC B0 ;  /* 0x0000000000007941 */ /* 0x000fea0003800000 */
.L_x_459:
        /* <DEDUP_REMOVED lines=64> */
[----:B--23--:R-:W-:Y:S01]  /*4740*/  CS2R R24, SRZ ;  /* 0x0000000000187805 */ /* 0x00cfe2000001ff00 */
[----:B-1----:R-:W-:Y:S01]  /*4750*/  CS2R R22, SRZ ;  /* 0x0000000000167805 */ /* 0x002fe2000001ff00 */
[----:B------:R-:W-:Y:S01]  /*4760*/  CS2R R20, SRZ ;  /* 0x0000000000147805 */ /* 0x000fe2000001ff00 */
[C---:B------:R-:W-:Y:S01]  /*4770*/  SHF.L.U64.HI R241, R225.reuse, 0x2, R4 ;  /* 0x00000002e1f17819 */ /* 0x040fe20000010204 */
[----:B------:R-:W-:Y:S01]  /*4780*/  ULDC UR9, c[0x0][0x2e8] ;  /* 0x0000ba0000097ab9 */ /* 0x000fe20000000800 */
[----:B------:R-:W-:Y:S01]  /*4790*/  SHF.L.U32 R240, R225, 0x2, RZ ;  /* 0x00000002e1f07819 */ /* 0x000fe200000006ff */
[----:B------:R-:W-:-:S02]  /*47a0*/  UIADD3 UR20, UR8, -UR9, URZ ;  /* 0x8000000908147290 */ /* 0x000fc4000fffe03f */
[----:B------:R-:W-:Y:S02]  /*47b0*/  ULDC UR13, c[0x0][0x2e4] ;  /* 0x0000b900000d7ab9 */ /* 0x000fe40000000800 */
.L_x_465:
        /* <DEDUP_REMOVED lines=9> */
[----:B------:R-:W-:Y:S04]  /*4850*/  LDSM.16.M88.4 R84, [R223] ;  /* 0x00000000df54783b */ /* 0x000fe80000000200 */
[----:B-1----:R-:W1:Y:S04]  /*4860*/  LDSM.16.M88.4 R88, [R222+0x10000] ;  /* 0x01000000de58783b */ /* 0x002e680000000200 */
[----:B------:R-:W2:Y:S04]  /*4870*/  LDSM.16.M88.4 R92, [R222+0x10800] ;  /* 0x01080000de5c783b */ /* 0x000ea80000000200 */
[----:B------:R-:W-:Y:S04]  /*4880*/  LDSM.16.M88.4 R96, [R221] ;  /* 0x00000000dd60783b */ /* 0x000fe80000000200 */
[----:B------:R-:W3:Y:S04]  /*4890*/  LDSM.16.M88.4 R100, [R212+0x10000] ;  /* 0x01000000d464783b */ /* 0x000ee80000000200 */
[----:B------:R-:W4:Y:S04]  /*48a0*/  LDSM.16.M88.4 R104, [R212+0x10800] ;  /* 0x01080000d468783b */ /* 0x000f280000000200 */
[----:B-----5:R2:W5:Y:S04]  /*48b0*/  LDG.E R113, [R108.64] ;  /* 0x000000046c717981 */ /* 0x020568000c1e1900 */
[----:B------:R2:W5:Y:S01]  /*48c0*/  LDG.E R112, [R108.64+0x20] ;  /* 0x000020046c707981 */ /* 0x000562000c1e1900 */
[C---:B-1----:R-:W-:Y:S08]  /*48d0*/  HMMA.16816.F32 R4, R84.reuse, R88, RZ ;  /* 0x000000585404723c */ /* 0x042ff000000018ff */
[C---:B------:R-:W-:Y:S01]  /*48e0*/  HMMA.16816.F32 R8, R84.reuse, R90, RZ ;  /* 0x0000005a5408723c */ /* 0x040fe200000018ff */
[----:B------:R-:W-:Y:S07]  /*48f0*/  LDSM.16.M88.4 R88, [R3+0x10000] ;  /* 0x010000000358783b */ /* 0x000fee0000000200 */
[C---:B--2---:R-:W-:Y:S08]  /*4900*/  HMMA.16816.F32 R12, R84.reuse, R92, RZ ;  /* 0x0000005c540c723c */ /* 0x044ff000000018ff */
[----:B------:R-:W-:Y:S01]  /*4910*/  HMMA.16816.F32 R16, R84, R94, RZ ;  /* 0x0000005e5410723c */ /* 0x000fe200000018ff */
[----:B------:R-:W1:Y:S04]  /*4920*/  LDSM.16.M88.4 R84, [R220] ;  /* 0x00000000dc54783b */ /* 0x000e680000000200 */
[----:B------:R-:W2:Y:S03]  /*4930*/  LDSM.16.M88.4 R92, [R3+0x10800] ;  /* 0x01080000035c783b */ /* 0x000ea60000000200 */
[C---:B---3--:R-:W-:Y:S08]  /*4940*/  HMMA.16816.F32 R4, R96.reuse, R100, R4 ;  /* 0x000000646004723c */ /* 0x048ff00000001804 */
[C---:B------:R-:W-:Y:S01]  /*4950*/  HMMA.16816.F32 R8, R96.reuse, R102, R8 ;  /* 0x000000666008723c */ /* 0x040fe20000001808 */
[----:B------:R-:W-:Y:S07]  /*4960*/  LDSM.16.M88.4 R100, [R2+0x10000] ;  /* 0x010000000264783b */ /* 0x000fee0000000200 */
[C---:B----4-:R-:W-:Y:S08]  /*4970*/  HMMA.16816.F32 R12, R96.reuse, R104, R12 ;  /* 0x00000068600c723c */ /* 0x050ff0000000180c */
[----:B------:R-:W-:Y:S01]  /*4980*/  HMMA.16816.F32 R16, R96, R106, R16 ;  /* 0x0000006a6010723c */ /* 0x000fe20000001810 */
[----:B------:R-:W3:Y:S04]  /*4990*/  LDSM.16.M88.4 R96, [R219] ;  /* 0x00000000db60783b */ /* 0x000ee80000000200 */
[----:B------:R-:W4:Y:S03]  /*49a0*/  LDSM.16.M88.4 R104, [R2+0x10800] ;  /* 0x010800000268783b */ /* 0x000f260000000200 */
[C---:B-1----:R-:W-:Y:S08]  /*49b0*/  HMMA.16816.F32 R4, R84.reuse, R88, R4 ;  /* 0x000000585404723c */ /* 0x042ff00000001804 */
[C---:B------:R-:W-:Y:S01]  /*49c0*/  HMMA.16816.F32 R8, R84.reuse, R90, R8 ;  /* 0x0000005a5408723c */ /* 0x040fe20000001808 */
[----:B------:R-:W-:Y:S07]  /*49d0*/  LDSM.16.M88.4 R88, [R222+0x12000] ;  /* 0x01200000de58783b */ /* 0x000fee0000000200 */
[C---:B--2---:R-:W-:Y:S08]  /*49e0*/  HMMA.16816.F32 R12, R84.reuse, R92, R12 ;  /* 0x0000005c540c723c */ /* 0x044ff0000000180c */
[----:B------:R-:W-:Y:S01]  /*49f0*/  HMMA.16816.F32 R16, R84, R94, R16 ;  /* 0x0000005e5410723c */ /* 0x000fe20000001810 */
[----:B------:R-:W1:Y:S04]  /*4a00*/  LDSM.16.M88.4 R84, [R223+0x2000] ;  /* 0x00200000df54783b */ /* 0x000e680000000200 */
[----:B------:R-:W2:Y:S03]  /*4a10*/  LDSM.16.M88.4 R92, [R222+0x12800] ;  /* 0x01280000de5c783b */ /* 0x000ea60000000200 */
[C---:B---3--:R-:W-:Y:S08]  /*4a20*/  HMMA.16816.F32 R4, R96.reuse, R100, R4 ;  /* 0x000000646004723c */ /* 0x048ff00000001804 */
[C---:B------:R-:W-:Y:S01]  /*4a30*/  HMMA.16816.F32 R8, R96.reuse, R102, R8 ;  /* 0x000000666008723c */ /* 0x040fe20000001808 */
[----:B------:R-:W-:Y:S07]  /*4a40*/  LDSM.16.M88.4 R100, [R212+0x12000] ;  /* 0x01200000d464783b */ /* 0x000fee0000000200 */
[C---:B----4-:R-:W-:Y:S08]  /*4a50*/  HMMA.16816.F32 R12, R96.reuse, R104, R12 ;  /* 0x00000068600c723c */ /* 0x050ff0000000180c */
[----:B------:R-:W-:Y:S01]  /*4a60*/  HMMA.16816.F32 R16, R96, R106, R16 ;  /* 0x0000006a6010723c */ /* 0x000fe20000001810 */
[----:B------:R-:W3:Y:S04]  /*4a70*/  LDSM.16.M88.4 R96, [R221+0x2000] ;  /* 0x00200000dd60783b */ /* 0x000ee80000000200 */
        /* <DEDUP_REMOVED lines=72> */
[C---:B------:R-:W-:Y:S08]  /*4f00*/  HMMA.16816.F32 R8, R84.reuse, R90, R8 ;  /* 0x0000005a5408723c */ /* 0x040ff00000001808 */
[C---:B--2---:R-:W-:Y:S08]  /*4f10*/  HMMA.16816.F32 R12, R84.reuse, R92, R12 ;  /* 0x0000005c540c723c */ /* 0x044ff0000000180c */
[----:B------:R-:W-:Y:S08]  /*4f20*/  HMMA.16816.F32 R16, R84, R94, R16 ;  /* 0x0000005e5410723c */ /* 0x000ff00000001810 */
[C---:B---3--:R-:W-:Y:S08]  /*4f30*/  HMMA.16816.F32 R4, R96.reuse, R100, R4 ;  /* 0x000000646004723c */ /* 0x048ff00000001804 */
[C---:B------:R-:W-:Y:S08]  /*4f40*/  HMMA.16816.F32 R8, R96.reuse, R102, R8 ;  /* 0x000000666008723c */ /* 0x040ff00000001808 */
[C---:B----4-:R-:W-:Y:S08]  /*4f50*/  HMMA.16816.F32 R12, R96.reuse, R104, R12 ;  /* 0x00000068600c723c */ /* 0x050ff0000000180c */
[----:B------:R-:W-:Y:S01]  /*4f60*/  HMMA.16816.F32 R16, R96, R106, R16 ;  /* 0x0000006a6010723c */ /* 0x000fe20000001810 */
[----:B------:R-:W-:-:S07]  /*4f70*/  @!P0 BRA `(.L_x_461) ;  /* 0x000000c000008947 */ /* 0x000fce0003800000 */
[----:B------:R-:W-:Y:S02]  /*4f80*/  USHF.L.U32 UR8, UR21, 0x6, URZ ;  /* 0x0000000615087899 */ /* 0x000fe4000800063f */
[----:B------:R-:W-:Y:S02]  /*4f90*/  UIADD3 UR18, UR9, 0x40, URZ ;  /* 0x0000004009127890 */ /* 0x000fe4000fffe03f */
[----:B------:R-:W-:Y:S02]  /*4fa0*/  UIADD3 UR11, UR8, UR10, URZ ;  /* 0x0000000a080b7290 */ /* 0x000fe4000fffe03f */
[----:B------:R-:W-:Y:S02]  /*4fb0*/  UIADD3 UR12, UR8, 0x40, URZ ;  /* 0x00000040080c7890 */ /* 0x000fe4000fffe03f */
[----:B------:R-:W-:Y:S04]  /*4fc0*/  UIADD3 UR8, UR13, UR11, -UR6 ;  /* 0x0000000b0d087290 */ /* 0x000fe8000fffe806 */
[----:B------:R-:W-:Y:S01]  /*4fd0*/  UISETP.GE.AND UP0, UPT, UR18, UR8, UPT ;  /* 0x000000081200728c */ /* 0x000fe2000bf06270 */
[----:B------:R-:W-:Y:S02]  /*4fe0*/  IMAD.U32 R84, RZ, RZ, UR12 ;  /* 0x0000000cff547e24 */ /* 0x000fe4000f8e00ff */
[----:B------:R-:W-:Y:S03]  /*4ff0*/  UMOV UR8, UR13 ;  /* 0x0000000d00087c82 */ /* 0x000fe60008000000 */
[----:B------:R-:W-:Y:S02]  /*5000*/  ISETP.LT.AND P0, PT, R84, UR6, PT ;  /* 0x0000000654007c0c */ /* 0x000fe4000bf01270 */
[----:B------:R-:W-:Y:S11]  /*5010*/  PLOP3.LUT P1, PT, PT, PT, UP0, 0x80, 0x0 ;  /* 0x000000000000781c */ /* 0x000ff60003f2f008 */
[----:B------:R-:W-:Y:S02]  /*5020*/  @!UPT UIADD3 URZ, URZ, URZ, URZ ;  /* 0x0000003f3f3ff290 */ /* 0x000fe4000fffe03f */
[----:B------:R-:W-:-:S05]  /*5030*/  @!P1 BRA P0, `(.L_x_462) ;  /* 0x0000047000009947 */ /* 0x000fca0000000000 */
.L_x_461:
[----:B------:R-:W-:Y:S01]  /*5040*/  IADD3 R87, R225, UR9, RZ ;  /* 0x00000009e1577c10 */ /* 0x000fe2000fffe0ff */
[----:B------:R-:W-:Y:S01]  /*5050*/  UIADD3 UR12, UR6, 0x1, -UR10 ;  /* 0x00000001060c7890 */ /* 0x000fe2000fffe80a */
[----:B------:R-:W-:Y:S01]  /*5060*/  IMAD.U32 R85, RZ, RZ, UR21 ;  /* 0x00000015ff557e24 */ /* 0x000fe2000f8e00ff */
[----:B------:R-:W-:Y:S01]  /*5070*/  UIADD3 UR11, -UR8, UR6, -UR10 ;  /* 0x00000006080b7290 */ /* 0x000fe2000fffe90a */
[----:B------:R-:W-:Y:S01]  /*5080*/  IADD3 R84, R87, 0x8, RZ ;  /* 0x0000000857547810 */ /* 0x000fe20007ffe0ff */
[----:B------:R-:W-:Y:S01]  /*5090*/  UIADD3 UR9, UR12, UR42, URZ ;  /* 0x0000002a0c097290 */ /* 0x000fe2000fffe03f */
[----:B------:R-:W-:Y:S01]  /*50a0*/  IMAD R100, R85, 0x40, R224 ;  /* 0x0000004055647824 */ /* 0x000fe200078e02e0 */
[----:B------:R-:W-:Y:S02]  /*50b0*/  UMOV UR13, UR8 ;  /* 0x00000008000d7c82 */ /* 0x000fe40008000000 */
[C---:B------:R-:W-:Y:S02]  /*50c0*/  IADD3 R89, R87.reuse, UR11, RZ ;  /* 0x0000000b57597c10 */ /* 0x040fe4000fffe0ff */
[----:B------:R-:W-:Y:S02]  /*50d0*/  IADD3 R87, R87, UR9, RZ ;  /* 0x0000000957577c10 */ /* 0x000fe4000fffe0ff */
[----:B------:R-:W-:Y:S02]  /*50e0*/  IMNMX R89, RZ, R89, !PT ;  /* 0x00000059ff597217 */ /* 0x000fe40007800200 */
[----:B------:R-:W-:Y:S02]  /*50f0*/  IADD3 R98, R100, 0x1, RZ ;  /* 0x0000000164627810 */ /* 0x000fe40007ffe0ff */
[----:B------:R-:W-:Y:S02]  /*5100*/  IADD3 R85, R84, UR11, RZ ;  /* 0x0000000b54557c10 */ /* 0x000fe4000fffe0ff */
[----:B------:R-:W-:Y:S02]  /*5110*/  IMNMX R87, R87, UR6, PT ;  /* 0x0000000657577c17 */ /* 0x000fe4000b800200 */
[-C--:B------:R-:W-:Y:S02]  /*5120*/  ISETP.GE.AND P1, PT, R100, R89.reuse, PT ;  /* 0x000000596400720c */ /* 0x080fe40003f26270 */
[----:B------:R-:W-:Y:S02]  /*5130*/  ISETP.GE.AND P0, PT, R98, R89, PT ;  /* 0x000000596200720c */ /* 0x000fe40003f06270 */
[----:B------:R-:W-:Y:S02]  /*5140*/  IADD3 R84, R84, UR9, RZ ;  /* 0x0000000954547c10 */ /* 0x000fe4000fffe0ff */
[C---:B------:R-:W-:Y:S02]  /*5150*/  IADD3 R96, R100.reuse, 0x8, RZ ;  /* 0x0000000864607810 */ /* 0x040fe40007ffe0ff */
[C---:B------:R-:W-:Y:S02]  /*5160*/  IADD3 R94, R100.reuse, 0x9, RZ ;  /* 0x00000009645e7810 */ /* 0x040fe40007ffe0ff */
[C---:B------:R-:W-:Y:S02]  /*5170*/  IADD3 R92, R100.reuse, 0x10, RZ ;  /* 0x00000010645c7810 */ /* 0x040fe40007ffe0ff */
[C---:B------:R-:W-:Y:S02]  /*5180*/  IADD3 R90, R100.reuse, 0x11, RZ ;  /* 0x00000011645a7810 */ /* 0x040fe40007ffe0ff */
[C---:B------:R-:W-:Y:S02]  /*5190*/  IADD3 R88, R100.reuse, 0x18, RZ ;  /* 0x0000001864587810 */ /* 0x040fe40007ffe0ff */
[C---:B------:R-:W-:Y:S02]  /*51a0*/  IADD3 R86, R100.reuse, 0x19, RZ ;  /* 0x0000001964567810 */ /* 0x040fe40007ffe0ff */
[----:B------:R-:W-:Y:S02]  /*51b0*/  IMNMX R85, RZ, R85, !PT ;  /* 0x00000055ff557217 */ /* 0x000fe40007800200 */
[-C--:B------:R-:W-:Y:S02]  /*51c0*/  ISETP.GE.OR P1, PT, R100, R87.reuse, !P1 ;  /* 0x000000576400720c */ /* 0x080fe40004f26670 */
[----:B------:R-:W-:Y:S02]  /*51d0*/  ISETP.GE.OR P0, PT, R98, R87, !P0 ;  /* 0x000000576200720c */ /* 0x000fe40004706670 */
[-C--:B------:R-:W-:Y:S02]  /*51e0*/  ISETP.GE.AND P6, PT, R96, R89.reuse, PT ;  /* 0x000000596000720c */ /* 0x080fe40003fc6270 */
[-C--:B------:R-:W-:Y:S02]  /*51f0*/  ISETP.GE.AND P5, PT, R94, R89.reuse, PT ;  /* 0x000000595e00720c */ /* 0x080fe40003fa6270 */
[-C--:B------:R-:W-:Y:S02]  /*5200*/  ISETP.GE.AND P4, PT, R92, R89.reuse, PT ;  /* 0x000000595c00720c */ /* 0x080fe40003f86270 */
[-C--:B------:R-:W-:Y:S02]  /*5210*/  ISETP.GE.AND P3, PT, R90, R89.reuse, PT ;  /* 0x000000595a00720c */ /* 0x080fe40003f66270 */
[-C--:B------:R-:W-:Y:S02]  /*5220*/  ISETP.GE.AND P2, PT, R88, R89.reuse, PT ;  /* 0x000000595800720c */ /* 0x080fe40003f46270 */
[----:B------:R-:W-:Y:S02]  /*5230*/  FSEL R4, R4, -INF , !P1 ;  /* 0xff80000004047808 */ /* 0x000fe40004800000 */
[----:B------:R-:W-:Y:S02]  /*5240*/  ISETP.GE.AND P1, PT, R86, R89, PT ;  /* 0x000000595600720c */ /* 0x000fe40003f26270 */
[----:B------:R-:W-:Y:S02]  /*5250*/  IMNMX R89, R84, UR6, PT ;  /* 0x0000000654597c17 */ /* 0x000fe4000b800200 */
[----:B------:R-:W-:Y:S02]  /*5260*/  FSEL R5, R5, -INF , !P0 ;  /* 0xff80000005057808 */ /* 0x000fe40004000000 */
[----:B------:R-:W-:Y:S02]  /*5270*/  ISETP.GE.AND P0, PT, R100, R85, PT ;  /* 0x000000556400720c */ /* 0x000fe40003f06270 */
[-C--:B------:R-:W-:Y:S02]  /*5280*/  ISETP.GE.OR P6, PT, R96, R87.reuse, !P6 ;  /* 0x000000576000720c */ /* 0x080fe400077c6670 */
[-C--:B------:R-:W-:Y:S02]  /*5290*/  ISETP.GE.OR P5, PT, R94, R87.reuse, !P5 ;  /* 0x000000575e00720c */ /* 0x080fe40006fa6670 */
[-C--:B------:R-:W-:Y:S02]  /*52a0*/  ISETP.GE.OR P4, PT, R92, R87.reuse, !P4 ;  /* 0x000000575c00720c */ /* 0x080fe40006786670 */
[-C--:B------:R-:W-:Y:S02]  /*52b0*/  ISETP.GE.OR P3, PT, R90, R87.reuse, !P3 ;  /* 0x000000575a00720c */ /* 0x080fe40005f66670 */
[-C--:B------:R-:W-:Y:S02]  /*52c0*/  ISETP.GE.OR P2, PT, R88, R87.reuse, !P2 ;  /* 0x000000575800720c */ /* 0x080fe40005746670 */
[----:B------:R-:W-:Y:S02]  /*52d0*/  ISETP.GE.OR P1, PT, R86, R87, !P1 ;  /* 0x000000575600720c */ /* 0x000fe40004f26670 */
[----:B------:R-:W-:Y:S02]  /*52e0*/  ISETP.GE.OR P0, PT, R100, R89, !P0 ;  /* 0x000000596400720c */ /* 0x000fe40004706670 */
[----:B------:R-:W-:Y:S02]  /*52f0*/  FSEL R8, R8, -INF , !P6 ;  /* 0xff80000008087808 */ /* 0x000fe40007000000 */
[-C--:B------:R-:W-:Y:S02]  /*5300*/  ISETP.GE.AND P6, PT, R98, R85.reuse, PT ;  /* 0x000000556200720c */ /* 0x080fe40003fc6270 */
        /* <DEDUP_REMOVED lines=14> */
[-C--:B------:R-:W-:Y:S02]  /*53f0*/  ISETP.GE.OR P4, PT, R94, R89.reuse, !P4 ;  /* 0x000000595e00720c */ /* 0x080fe40006786670 */
        /* <DEDUP_REMOVED lines=11> */
.L_x_462:
        /* <DEDUP_REMOVED lines=9> */
[----:B------:R-:W-:Y:S02]  /*5540*/  FMUL.FTZ R4, R247, 1.4426950216293334961 ;  /* 0x3fb8aa3bf7047820 */ /* 0x000fe40000410000 */
[--C-:B------:R-:W-:Y:S02]  /*5550*/  FFMA.FTZ R115, R5, c[0x0][0x23c], -R84.reuse ;  /* 0x00008f0005737a23 */ /* 0x100fe40000010854 */
[--C-:B------:R-:W-:Y:S01]  /*5560*/  FFMA.FTZ R119, R9, c[0x0][0x23c], -R84.reuse ;  /* 0x00008f0009777a23 */ /* 0x100fe20000010854 */
[----:B------:R-:W-:Y:S01]  /*5570*/  FSEL R4, R4, RZ, P0 ;  /* 0x000000ff04047208 */ /* 0x000fe20000000000 */
[----:B------:R-:W-:Y:S01]  /*5580*/  MUFU.EX2 R114, R114 ;  /* 0x0000007200727308 */ /* 0x000fe20000000800 */
[--C-:B------:R-:W-:Y:S02]  /*5590*/  FFMA.FTZ R118, R8, c[0x0][0x23c], -R84.reuse ;  /* 0x00008f0008767a23 */ /* 0x100fe40000010854 */
[----:B------:R-:W-:Y:S02]  /*55a0*/  FFMA.FTZ R122, R12, c[0x0][0x23c], -R84 ;  /* 0x00008f000c7a7a23 */ /* 0x000fe40000010854 */
[--C-:B------:R-:W-:Y:S02]  /*55b0*/  FFMA.FTZ R116, R6, c[0x0][0x23c], -R4.reuse ;  /* 0x00008f0006747a23 */ /* 0x100fe40000010804 */
[--C-:B------:R-:W-:Y:S02]  /*55c0*/  FFMA.FTZ R117, R7, c[0x0][0x23c], -R4.reuse ;  /* 0x00008f0007757a23 */ /* 0x100fe40000010804 */
[--C-:B------:R-:W-:Y:S01]  /*55d0*/  FFMA.FTZ R120, R10, c[0x0][0x23c], -R4.reuse ;  /* 0x00008f000a787a23 */ /* 0x100fe20000010804 */
[----:B------:R-:W-:Y:S01]  /*55e0*/  MUFU.EX2 R115, R115 ;  /* 0x0000007300737308 */ /* 0x000fe20000000800 */
[----:B------:R-:W-:Y:S02]  /*55f0*/  FFMA.FTZ R121, R11, c[0x0][0x23c], -R4 ;  /* 0x00008f000b797a23 */ /* 0x000fe40000010804 */
[----:B------:R-:W-:Y:S02]  /*5600*/  FFMA.FTZ R123, R13, c[0x0][0x23c], -R84 ;  /* 0x00008f000d7b7a23 */ /* 0x000fe40000010854 */
[--C-:B------:R-:W-:Y:S02]  /*5610*/  FFMA.FTZ R124, R14, c[0x0][0x23c], -R4.reuse ;  /* 0x00008f000e7c7a23 */ /* 0x100fe40000010804 */
[----:B------:R-:W-:Y:S02]  /*5620*/  FFMA.FTZ R125, R15, c[0x0][0x23c], -R4 ;  /* 0x00008f000f7d7a23 */ /* 0x000fe40000010804 */
[----:B------:R-:W-:Y:S01]  /*5630*/  FFMA.FTZ R126, R16, c[0x0][0x23c], -R84 ;  /* 0x00008f00107e7a23 */ /* 0x000fe20000010854 */
[----:B------:R-:W-:Y:S01]  /*5640*/  MUFU.EX2 R116, R116 ;  /* 0x0000007400747308 */ /* 0x000fe20000000800 */
[----:B------:R-:W-:Y:S02]  /*5650*/  FFMA.FTZ R128, R18, c[0x0][0x23c], -R4 ;  /* 0x00008f0012807a23 */ /* 0x000fe40000010804 */
[----:B------:R-:W-:Y:S02]  /*5660*/  FFMA.FTZ R84, R17, c[0x0][0x23c], -R84 ;  /* 0x00008f0011547a23 */ /* 0x000fe40000010854 */
[----:B------:R-:W-:Y:S05]  /*5670*/  FFMA.FTZ R4, R19, c[0x0][0x23c], -R4 ;  /* 0x00008f0013047a23 */ /* 0x000fea0000010804 */
[----:B------:R-:W-:Y:S10]  /*5680*/  MUFU.EX2 R117, R117 ;  /* 0x0000007500757308 */ /* 0x000ff40000000800 */
        /* <DEDUP_REMOVED lines=11> */
[----:B------:R-:W1:Y:S02]  /*5740*/  MUFU.EX2 R129, R4 ;  /* 0x0000000400817308 */ /* 0x000e640000000800 */
[----:B-1----:R-:W-:Y:S02]  /*5750*/  F2FP.PACK_AB R12, R129, R128 ;  /* 0x00000080810c723e */ /* 0x002fe400000000ff */
[----:B------:R-:W-:Y:S02]  /*5760*/  F2FP.PACK_AB R8, R115, R114 ;  /* 0x000000727308723e */ /* 0x000fe400000000ff */
[----:B------:R-:W-:Y:S02]  /*5770*/  F2FP.PACK_AB R6, R117, R116 ;  /* 0x000000747506723e */ /* 0x000fe400000000ff */
[----:B------:R-:W-:Y:S01]  /*5780*/  F2FP.PACK_AB R5, R119, R118 ;  /* 0x000000767705723e */ /* 0x000fe200000000ff */
[----:B------:R-:W-:Y:S01]  /*5790*/  STS [R235+0x22000], R8 ;  /* 0x02200008eb007388 */ /* 0x000fe20000000800 */
[----:B------:R-:W-:Y:S02]  /*57a0*/  F2FP.PACK_AB R13, R121, R120 ;  /* 0x00000078790d723e */ /* 0x000fe400000000ff */
[----:B------:R-:W-:Y:S02]  /*57b0*/  F2FP.PACK_AB R102, R123, R122 ;  /* 0x0000007a7b66723e */ /* 0x000fe400000000ff */
[----:B------:R-:W-:Y:S01]  /*57c0*/  F2FP.PACK_AB R100, R125, R124 ;  /* 0x0000007c7d64723e */ /* 0x000fe200000000ff */
[----:B------:R-:W-:Y:S01]  /*57d0*/  STS [R235+0x22400], R6 ;  /* 0x02240006eb007388 */ /* 0x000fe20000000800 */
[----:B------:R-:W-:Y:S05]  /*57e0*/  F2FP.PACK_AB R14, R127, R126 ;  /* 0x0000007e7f0e723e */ /* 0x000fea00000000ff */
[----:B------:R-:W-:Y:S06]  /*57f0*/  STS [R238+0x22000], R5 ;  /* 0x02200005ee007388 */ /* 0x000fec0000000800 */
[----:B------:R-:W-:Y:S06]  /*5800*/  STS [R238+0x22400], R13 ;  /* 0x0224000dee007388 */ /* 0x000fec0000000800 */
[----:B------:R-:W-:Y:S06]  /*5810*/  STS [R237+0x22000], R102 ;  /* 0x02200066ed007388 */ /* 0x000fec0000000800 */
[----:B------:R-:W-:Y:S06]  /*5820*/  STS [R237+0x22400], R100 ;  /* 0x02240064ed007388 */ /* 0x000fec0000000800 */
[----:B------:R-:W-:Y:S06]  /*5830*/  STS [R239+0x22000], R14 ;  /* 0x0220000eef007388 */ /* 0x000fec0000000800 */
[----:B------:R-:W-:Y:S06]  /*5840*/  STS [R239+0x22400], R12 ;  /* 0x0224000cef007388 */ /* 0x000fec0000000800 */
[----:B------:R-:W-:Y:S06]  /*5850*/  LDSM.16.M88.4 R16, [R223+0x8000] ;  /* 0x00800000df10783b */ /* 0x000fec0000000200 */
[----:B------:R-:W1:Y:S06]  /*5860*/  LDSM.16.M88.4 R8, [R222+0x18000] ;  /* 0x01800000de08783b */ /* 0x000e6c0000000200 */
[----:B------:R-:W2:Y:S06]  /*5870*/  LDSM.16.M88.4 R84, [R222+0x18800] ;  /* 0x01880000de54783b */ /* 0x000eac0000000200 */
[----:B------:R-:W-:Y:S06]  /*5880*/  LDSM.16.M88.4 R88, [R221+0x8000] ;  /* 0x00800000dd58783b */ /* 0x000fec0000000200 */
[----:B------:R-:W3:Y:S06]  /*5890*/  LDSM.16.M88.4 R92, [R212+0x18000] ;  /* 0x01800000d45c783b */ /* 0x000eec0000000200 */
[----:B------:R-:W4:Y:S06]  /*58a0*/  LDSM.16.M88.4 R96, [R212+0x18800] ;  /* 0x01880000d460783b */ /* 0x000f2c0000000200 */
[----:B------:R-:W-:Y:S06]  /*58b0*/  LDSM.16.M88.4 R100, [R220+0x8000] ;  /* 0x00800000dc64783b */ /* 0x000fec0000000200 */
[----:B------:R-:W4:Y:S01]  /*58c0*/  LDSM.16.M88.4 R104, [R3+0x18000] ;  /* 0x018000000368783b */ /* 0x000f220000000200 */
[C---:B-1----:R-:W-:Y:S05]  /*58d0*/  HMMA.16816.F32 R4, R16.reuse, R8, RZ ;  /* 0x000000081004723c */ /* 0x042fea00000018ff */
[----:B------:R-:W-:Y:S03]  /*58e0*/  LDSM.16.M88.4 R108, [R2+0x18000] ;  /* 0x01800000026c783b */ /* 0x000fe60000000200 */
[C---:B------:R-:W-:Y:S08]  /*58f0*/  HMMA.16816.F32 R8, R16.reuse, R10, RZ ;  /* 0x0000000a1008723c */ /* 0x040ff000000018ff */
[C---:B--2---:R-:W-:Y:S08]  /*5900*/  HMMA.16816.F32 R12, R16.reuse, R84, RZ ;  /* 0x00000054100c723c */ /* 0x044ff000000018ff */
[----:B------:R-:W-:Y:S01]  /*5910*/  HMMA.16816.F32 R16, R16, R86, RZ ;  /* 0x000000561010723c */ /* 0x000fe200000018ff */
[----:B------:R-:W1:Y:S07]  /*5920*/  LDSM.16.M88.4 R84, [R3+0x18800] ;  /* 0x018800000354783b */ /* 0x000e6e0000000200 */
[C---:B---3--:R-:W-:Y:S08]  /*5930*/  HMMA.16816.F32 R4, R88.reuse, R92, R4 ;  /* 0x0000005c5804723c */ /* 0x048ff00000001804 */
[C---:B------:R-:W-:Y:S01]  /*5940*/  HMMA.16816.F32 R8, R88.reuse, R94, R8 ;  /* 0x0000005e5808723c */ /* 0x040fe20000001808 */
[----:B------:R-:W2:Y:S07]  /*5950*/  LDSM.16.M88.4 R92, [R219+0x8000] ;  /* 0x00800000db5c783b */ /* 0x000eae0000000200 */
[C---:B----4-:R-:W-:Y:S08]  /*5960*/  HMMA.16816.F32 R12, R88.reuse, R96, R12 ;  /* 0x00000060580c723c */ /* 0x050ff0000000180c */
[----:B------:R-:W-:Y:S01]  /*5970*/  HMMA.16816.F32 R16, R88, R98, R16 ;  /* 0x000000625810723c */ /* 0x000fe20000001810 */
[----:B------:R-:W3:Y:S06]  /*5980*/  LDSM.16.M88.4 R88, [R2+0x18800] ;  /* 0x018800000258783b */ /* 0x000eec0000000200 */
[----:B------:R-:W-:Y:S01]  /*5990*/  LDSM.16.M88.4 R96, [R223+0xa000] ;  /* 0x00a00000df60783b */ /* 0x000fe20000000200 */
[C---:B------:R-:W-:Y:S08]  /*59a0*/  HMMA.16816.F32 R4, R100.reuse, R104, R4 ;  /* 0x000000686404723c */ /* 0x040ff00000001804 */
[C---:B------:R-:W-:Y:S01]  /*59b0*/  HMMA.16816.F32 R8, R100.reuse, R106, R8 ;  /* 0x0000006a6408723c */ /* 0x040fe20000001808 */
[----:B------:R-:W4:Y:S07]  /*59c0*/  LDSM.16.M88.4 R104, [R222+0x1a000] ;  /* 0x01a00000de68783b */ /* 0x000f2e0000000200 */
[C---:B-1----:R-:W-:Y:S08]  /*59d0*/  HMMA.16816.F32 R12, R100.reuse, R84, R12 ;  /* 0x00000054640c723c */ /* 0x042ff0000000180c */
[----:B------:R-:W-:Y:S01]  /*59e0*/  HMMA.16816.F32 R16, R100, R86, R16 ;  /* 0x000000566410723c */ /* 0x000fe20000001810 */
[----:B------:R-:W1:Y:S06]  /*59f0*/  LDSM.16.M88.4 R84, [R222+0x1a800] ;  /* 0x01a80000de54783b */ /* 0x000e6c0000000200 */
[----:B------:R-:W-:Y:S01]  /*5a00*/  LDSM.16.M88.4 R100, [R221+0xa000] ;  /* 0x00a00000dd64783b */ /* 0x000fe20000000200 */
[C---:B--2---:R-:W-:Y:S08]  /*5a10*/  HMMA.16816.F32 R4, R92.reuse, R108, R4 ;  /* 0x0000006c5c04723c */ /* 0x044ff00000001804 */
[C---:B------:R-:W-:Y:S01]  /*5a20*/  HMMA.16816.F32 R8, R92.reuse, R110, R8 ;  /* 0x0000006e5c08723c */ /* 0x040fe20000001808 */
[----:B------:R-:W2:Y:S07]  /*5a30*/  LDSM.16.M88.4 R108, [R212+0x1a000] ;  /* 0x01a00000d46c783b */ /* 0x000eae0000000200 */
[C---:B---3--:R-:W-:Y:S08]  /*5a40*/  HMMA.16816.F32 R12, R92.reuse, R88, R12 ;  /* 0x000000585c0c723c */ /* 0x048ff0000000180c */
[----:B------:R-:W-:Y:S01]  /*5a50*/  HMMA.16816.F32 R16, R92, R90, R16 ;  /* 0x0000005a5c10723c */ /* 0x000fe20000001810 */
[----:B------:R-:W3:Y:S06]  /*5a60*/  LDSM.16.M88.4 R88, [R212+0x1a800] ;  /* 0x01a80000d458783b */ /* 0x000eec0000000200 */
[----:B------:R-:W-:Y:S01]  /*5a70*/  LDSM.16.M88.4 R92, [R220+0xa000] ;  /* 0x00a00000dc5c783b */ /* 0x000fe20000000200 */
[C---:B----4-:R-:W-:Y:S08]  /*5a80*/  HMMA.16816.F32 R4, R96.reuse, R104, R4 ;  /* 0x000000686004723c */ /* 0x050ff00000001804 */
        /* <DEDUP_REMOVED lines=67> */
[----:B------:R-:W3:Y:S07]  /*5ec0*/  LDSM.16.M88.4 R88, [R2+0x1e800] ;  /* 0x01e800000258783b */ /* 0x000eee0000000200 */
[C---:B----4-:R-:W-:Y:S08]  /*5ed0*/  HMMA.16816.F32 R4, R100.reuse, R104, R4 ;  /* 0x000000686404723c */ /* 0x050ff00000001804 */
[C---:B------:R-:W-:Y:S08]  /*5ee0*/  HMMA.16816.F32 R8, R100.reuse, R106, R8 ;  /* 0x0000006a6408723c */ /* 0x040ff00000001808 */
[C---:B-1----:R-:W-:Y:S08]  /*5ef0*/  HMMA.16816.F32 R12, R100.reuse, R84, R12 ;  /* 0x00000054640c723c */ /* 0x042ff0000000180c */
[----:B------:R-:W-:Y:S08]  /*5f00*/  HMMA.16816.F32 R16, R100, R86, R16 ;  /* 0x000000566410723c */ /* 0x000ff00000001810 */
[C---:B--2---:R-:W-:Y:S08]  /*5f10*/  HMMA.16816.F32 R4, R92.reuse, R108, R4 ;  /* 0x0000006c5c04723c */ /* 0x044ff00000001804 */
[C---:B------:R-:W-:Y:S08]  /*5f20*/  HMMA.16816.F32 R8, R92.reuse, R110, R8 ;  /* 0x0000006e5c08723c */ /* 0x040ff00000001808 */
[C---:B---3--:R-:W-:Y:S08]  /*5f30*/  HMMA.16816.F32 R12, R92.reuse, R88, R12 ;  /* 0x000000585c0c723c */ /* 0x048ff0000000180c */
[----:B------:R-:W-:Y:S04]  /*5f40*/  HMMA.16816.F32 R16, R92, R90, R16 ;  /* 0x0000005a5c10723c */ /* 0x000fe80000001810 */
[C---:B-----5:R-:W-:Y:S02]  /*5f50*/  FADD.FTZ R85, -R113.reuse, R4 ;  /* 0x0000000471557221 */ /* 0x060fe40000010100 */
[----:B------:R-:W-:Y:S02]  /*5f60*/  FADD.FTZ R4, -R113, R5 ;  /* 0x0000000571047221 */ /* 0x000fe40000010100 */
[C---:B------:R-:W-:Y:S04]  /*5f70*/  FADD.FTZ R5, -R112.reuse, R6 ;  /* 0x0000000670057221 */ /* 0x040fe80000010100 */
[----:B------:R-:W-:Y:S02]  /*5f80*/  FADD.FTZ R6, -R112, R7 ;  /* 0x0000000770067221 */ /* 0x000fe40000010100 */
[----:B------:R-:W-:Y:S02]  /*5f90*/  FMUL.FTZ R85, R114, R85 ;  /* 0x0000005572557220 */ /* 0x000fe40000410000 */
[----:B------:R-:W-:Y:S02]  /*5fa0*/  FMUL.FTZ R4, R115, R4 ;  /* 0x0000000473047220 */ /* 0x000fe40000410000 */
[----:B------:R-:W-:Y:S02]  /*5fb0*/  FMUL.FTZ R5, R116, R5 ;  /* 0x0000000574057220 */ /* 0x000fe40000410000 */
[----:B------:R-:W-:Y:S01]  /*5fc0*/  FMUL.FTZ R6, R117, R6 ;  /* 0x0000000675067220 */ /* 0x000fe20000410000 */
[----:B------:R-:W-:Y:S01]  /*5fd0*/  F2FP.PACK_AB R4, R4, R85 ;  /* 0x000000550404723e */ /* 0x000fe200000000ff */
[C---:B------:R-:W-:Y:S02]  /*5fe0*/  FADD.FTZ R7, -R113.reuse, R8 ;  /* 0x0000000871077221 */ /* 0x040fe40000010100 */
[----:B------:R-:W-:Y:S01]  /*5ff0*/  FADD.FTZ R8, -R113, R9 ;  /* 0x0000000971087221 */ /* 0x000fe20000010100 */
[----:B------:R-:W-:Y:S01]  /*6000*/  F2FP.PACK_AB R6, R6, R5 ;  /* 0x000000050606723e */ /* 0x000fe200000000ff */
[C---:B------:R-:W-:Y:S01]  /*6010*/  FADD.FTZ R9, -R112.reuse, R10 ;  /* 0x0000000a70097221 */ /* 0x040fe20000010100 */
[----:B------:R-:W-:Y:S01]  /*6020*/  STS [R235+0x20000], R4 ;  /* 0x02000004eb007388 */ /* 0x000fe20000000800 */
[----:B------:R-:W-:Y:S02]  /*6030*/  FADD.FTZ R10, -R112, R11 ;  /* 0x0000000b700a7221 */ /* 0x000fe40000010100 */
[----:B------:R-:W-:Y:S02]  /*6040*/  FMUL.FTZ R7, R118, R7 ;  /* 0x0000000776077220 */ /* 0x000fe40000410000 */
[----:B------:R-:W-:Y:S01]  /*6050*/  FMUL.FTZ R8, R119, R8 ;  /* 0x0000000877087220 */ /* 0x000fe20000410000 */
[----:B------:R-:W-:Y:S01]  /*6060*/  STS [R235+0x20400], R6 ;  /* 0x02040006eb007388 */ /* 0x000fe20000000800 */
[----:B------:R-:W-:Y:S02]  /*6070*/  FMUL.FTZ R9, R120, R9 ;  /* 0x0000000978097220 */ /* 0x000fe40000410000 */
[----:B------:R-:W-:Y:S02]  /*6080*/  FMUL.FTZ R10, R121, R10 ;  /* 0x0000000a790a7220 */ /* 0x000fe40000410000 */
[C---:B------:R-:W-:Y:S02]  /*6090*/  FADD.FTZ R5, -R113.reuse, R12 ;  /* 0x0000000c71057221 */ /* 0x040fe40000010100 */
[C---:B------:R-:W-:Y:S01]  /*60a0*/  FADD.FTZ R12, -R113.reuse, R13 ;  /* 0x0000000d710c7221 */ /* 0x040fe20000010100 */
[----:B------:R-:W-:Y:S01]  /*60b0*/  F2FP.PACK_AB R89, R10, R9 ;  /* 0x000000090a59723e */ /* 0x000fe200000000ff */
[C---:B------:R-:W-:Y:S02]  /*60c0*/  FADD.FTZ R11, -R112.reuse, R14 ;  /* 0x0000000e700b7221 */ /* 0x040fe40000010100 */
[----:B------:R-:W-:Y:S02]  /*60d0*/  FADD.FTZ R14, -R112, R15 ;  /* 0x0000000f700e7221 */ /* 0x000fe40000010100 */
[C---:B------:R-:W-:Y:S01]  /*60e0*/  FADD.FTZ R13, -R113.reuse, R16 ;  /* 0x00000010710d7221 */ /* 0x040fe20000010100 */
[----:B------:R-:W-:Y:S01]  /*60f0*/  STS [R238+0x20400], R89 ;  /* 0x02040059ee007388 */ /* 0x000fe20000000800 */
        /* <DEDUP_REMOVED lines=9> */
[----:B------:R-:W-:Y:S01]  /*6190*/  FADD.FTZ R112, -R112, R19 ;  /* 0x0000001370707221 */ /* 0x000fe20000010100 */
[----:B------:R-:W-:Y:S01]  /*61a0*/  F2FP.PACK_AB R94, R14, R11 ;  /* 0x0000000b0e5e723e */ /* 0x000fe200000000ff */
[----:B------:R-:W-:Y:S01]  /*61b0*/  FMUL.FTZ R13, R126, R13 ;  /* 0x0000000d7e0d7220 */ /* 0x000fe20000410000 */
[----:B------:R-:W-:Y:S01]  /*61c0*/  STS [R237+0x20000], R92 ;  /* 0x0200005ced007388 */ /* 0x000fe20000000800 */
[----:B------:R-:W-:Y:S02]  /*61d0*/  FMUL.FTZ R16, R127, R16 ;  /* 0x000000107f107220 */ /* 0x000fe40000410000 */
[----:B------:R-:W-:Y:S02]  /*61e0*/  FMUL.FTZ R15, R128, R15 ;  /* 0x0000000f800f7220 */ /* 0x000fe40000410000 */
[----:B------:R-:W-:Y:S01]  /*61f0*/  FMUL.FTZ R112, R129, R112 ;  /* 0x0000007081707220 */ /* 0x000fe20000410000 */
[----:B------:R-:W-:Y:S01]  /*6200*/  STS [R237+0x20400], R94 ;  /* 0x0204005eed007388 */ /* 0x000fe20000000800 */
[----:B------:R-:W-:Y:S03]  /*6210*/  F2FP.PACK_AB R96, R16, R13 ;  /* 0x0000000d1060723e */ /* 0x000fe600000000ff */
[----:B------:R-:W-:Y:S02]  /*6220*/  F2FP.PACK_AB R98, R112, R15 ;  /* 0x0000000f7062723e */ /* 0x000fe400000000ff */
[----:B------:R-:W-:Y:S06]  /*6230*/  STS [R239+0x20000], R96 ;  /* 0x02000060ef007388 */ /* 0x000fec0000000800 */
[----:B------:R-:W-:Y:S06]  /*6240*/  STS [R239+0x20400], R98 ;  /* 0x02040062ef007388 */ /* 0x000fec0000000800 */
[----:B------:R-:W-:Y:S06]  /*6250*/  BAR.SYNC.DEFER_BLOCKING 0x0 ;  /* 0x0000000000007b1d */ /* 0x000fec0000010000 */
[----:B------:R-:W-:Y:S06]  /*6260*/  LDSM.16.MT88.4 R4, [R218+0x22000] ;  /* 0x02200000da04783b */ /* 0x000fec0000004200 */
[----:B------:R-:W1:Y:S06]  /*6270*/  LDSM.16.MT88.4 R8, [R217+0x8000] ;  /* 0x00800000d908783b */ /* 0x000e6c0000004200 */
[----:B------:R-:W2:Y:S06]  /*6280*/  LDSM.16.MT88.4 R12, [R0+0x22000] ;  /* 0x02200000000c783b */ /* 0x000eac0000004200 */
[----:B------:R-:W3:Y:S06]  /*6290*/  LDSM.16.MT88.4 R16, [R217+0xa000] ;  /* 0x00a00000d910783b */ /* 0x000eec0000004200 */
[----:B------:R-:W4:Y:S06]  /*62a0*/  LDSM.16.MT88.4 R84, [R217+0xc000] ;  /* 0x00c00000d954783b */ /* 0x000f2c0000004200 */
[----:B------:R-:W3:Y:S06]  /*62b0*/  LDSM.16.MT88.4 R88, [R217+0xe000] ;  /* 0x00e00000d958783b */ /* 0x000eec0000004200 */
[----:B------:R-:W-:Y:S06]  /*62c0*/  LDSM.16.MT88.4 R92, [R217+0x8800] ;  /* 0x00880000d95c783b */ /* 0x000fec0000004200 */
[----:B------:R-:W-:Y:S01]  /*62d0*/  LDSM.16.MT88.4 R96, [R0+0x22800] ;  /* 0x022800000060783b */ /* 0x000fe20000004200 */
[-C--:B-1----:R-:W-:Y:S05]  /*62e0*/  HMMA.16816.F32 R20, R4, R8.reuse, R20 ;  /* 0x000000080414723c */ /* 0x082fea0000001814 */
[----:B------:R-:W-:Y:S03]  /*62f0*/  LDSM.16.MT88.4 R100, [R217+0xa800] ;  /* 0x00a80000d964783b */ /* 0x000fe60000004200 */
[C---:B--2---:R-:W-:Y:S03]  /*6300*/  HMMA.16816.F32 R24, R12.reuse, R8, R24 ;  /* 0x000000080c18723c */ /* 0x044fe60000001818 */
[----:B------:R-:W-:Y:S06]  /*6310*/  LDSM.16.MT88.4 R104, [R217+0xc800] ;  /* 0x00c80000d968783b */ /* 0x000fec0000004200 */
[----:B------:R-:W-:Y:S01]  /*6320*/  LDSM.16.MT88.4 R108, [R217+0xe800] ;  /* 0x00e80000d96c783b */ /* 0x000fe20000004200 */
        /* <DEDUP_REMOVED lines=18> */
[----:B------:R-:W2:Y:S06]  /*6450*/  LDSM.16.MT88.4 R4, [R218+0x23000] ;  /* 0x02300000da04783b */ /* 0x000eac0000004200 */
[----:B------:R-:W3:Y:S01]  /*6460*/  LDSM.16.MT88.4 R88, [R217+0xd000] ;  /* 0x00d00000d958783b */ /* 0x000ee20000004200 */
        /* <DEDUP_REMOVED lines=20> */
[----:B------:R-:W4:Y:S06]  /*65b0*/  LDSM.16.MT88.4 R8, [R218+0x23800] ;  /* 0x02380000da08783b */ /* 0x000f2c0000004200 */
[----:B------:R-:W1:Y:S01]  /*65c0*/  LDSM.16.MT88.4 R108, [R217+0xd800] ;  /* 0x00d80000d96c783b */ /* 0x000e620000004200 */
[-C--:B--2---:R-:W-:Y:S08]  /*65d0*/  HMMA.16816.F32 R20, R4, R12.reuse, R20 ;  /* 0x0000000c0414723c */ /* 0x084ff00000001814 */
[C---:B------:R-:W-:Y:S08]  /*65e0*/  HMMA.16816.F32 R24, R16.reuse, R12, R24 ;  /* 0x0000000c1018723c */ /* 0x040ff00000001818 */
[-C--:B------:R-:W-:Y:S08]  /*65f0*/  HMMA.16816.F32 R28, R16, R14.reuse, R28 ;  /* 0x0000000e101c723c */ /* 0x080ff0000000181c */
[C---:B------:R-:W-:Y:S01]  /*6600*/  HMMA.16816.F32 R32, R4.reuse, R14, R32 ;  /* 0x0000000e0420723c */ /* 0x040fe20000001820 */
[----:B------:R-:W2:Y:S06]  /*6610*/  LDSM.16.MT88.4 R12, [R217+0xf800] ;  /* 0x00f80000d90c783b */ /* 0x000eac0000004200 */
[----:B------:R-:W-:Y:S01]  /*6620*/  BAR.SYNC.DEFER_BLOCKING 0x0 ;  /* 0x0000000000007b1d */ /* 0x000fe20000010000 */
        /* <DEDUP_REMOVED lines=11> */
[----:B------:R-:W-:Y:S07]  /*66e0*/  HMMA.16816.F32 R80, R4, R94, R80 ;  /* 0x0000005e0450723c */ /* 0x000fee0000001850 */
[----:B------:R-:W-:Y:S01]  /*66f0*/  LEA R5, -R250, RZ, 0x6 ;  /* 0x000000fffa057211 */ /* 0x000fe200078e31ff */
[-C--:B----4-:R-:W-:Y:S05]  /*6700*/  HMMA.16816.F32 R20, R8, R96.reuse, R20 ;  /* 0x000000600814723c */ /* 0x090fea0000001814 */
[C---:B------:R-:W-:Y:S03]  /*6710*/  LEA R248, P0, R5.reuse, R248, 0x2 ;  /* 0x000000f805f87211 */ /* 0x040fe600078010ff */
[C---:B------:R-:W-:Y:S04]  /*6720*/  HMMA.16816.F32 R24, R100.reuse, R96, R24 ;  /* 0x000000606418723c */ /* 0x040fe80000001818 */
[----:B------:R-:W-:Y:S04]  /*6730*/  LEA.HI.X.SX32 R249, R5, R249, 0x2, P0 ;  /* 0x000000f905f97211 */ /* 0x000fe800000f16ff */
        /* <DEDUP_REMOVED lines=17> */
[----:B------:R-:W-:Y:S01]  /*6850*/  IMAD.MOV.U32 R4, RZ, RZ, c[0x0][0x374] ;  /* 0x0000dd00ff047624 */ /* 0x000fe200078e00ff */
[----:B------:R-:W-:Y:S01]  /*6860*/  ISETP.GE.AND P4, PT, R229, c[0x0][0x220], PT ;  /* 0x00008800e5007a0c */ /* 0x000fe20003f86270 */
[----:B------:R-:W-:Y:S01]  /*6870*/  IMAD.U32 R7, R5, -0x40, RZ ;  /* 0xffffffc005077824 */ /* 0x000fe200078e00ff */
[----:B------:R-:W-:Y:S02]  /*6880*/  ISETP.GE.AND P3, PT, R228, c[0x0][0x220], PT ;  /* 0x00008800e4007a0c */ /* 0x000fe40003f66270 */
[----:B------:R-:W-:Y:S02]  /*6890*/  ISETP.GE.AND P2, PT, R227, c[0x0][0x220], PT ;  /* 0x00008800e3007a0c */ /* 0x000fe40003f46270 */
[-C--:B------:R-:W-:Y:S02]  /*68a0*/  LEA R10, P0, R7, R244.reuse, 0x1 ;  /* 0x000000f4070a7211 */ /* 0x080fe400078008ff */
[----:B------:R-:W-:Y:S02]  /*68b0*/  LEA R9, P6, R5, R7, 0x5 ;  /* 0x0000000705097211 */ /* 0x000fe400078c28ff */
[-C--:B------:R-:W-:Y:S01]  /*68c0*/  LEA.HI.X.SX32 R11, R7, R245.reuse, 0x1, P0 ;  /* 0x000000f5070b7211 */ /* 0x080fe200000f0eff */
[----:B------:R1:W-:Y:S01]  /*68d0*/  @P5 STS.128 [R226+0x8000], RZ ;  /* 0x008000ffe2005388 */ /* 0x0003e20000000c00 */
[----:B------:R-:W-:Y:S03]  /*68e0*/  SHF.R.S32.HI R6, RZ, 0x1f, R7 ;  /* 0x0000001fff067819 */ /* 0x000fe60000011407 */
[----:B------:R-:W-:Y:S01]  /*68f0*/  @!PT LDS RZ, [RZ] ;  /* 0x00000000fffff984 */ /* 0x000fe20000000800 */
[----:B------:R-:W-:Y:S01]  /*6900*/  @!PT LDS RZ, [RZ] ;  /* 0x00000000fffff984 */ /* 0x000fe20000000800 */
[----:B------:R-:W-:Y:S01]  /*6910*/  @!PT LDS RZ, [RZ] ;  /* 0x00000000fffff984 */ /* 0x000fe20000000800 */
[----:B------:R1:W-:Y:S01]  /*6920*/  @!P5 LDGSTS.E.BYPASS.LTC128B.128 [R226+0x8000], [R10.64] ;  /* 0x080000000ae2dfae */ /* 0x0003e2000b901d44 */
[----:B------:R-:W-:Y:S02]  /*6930*/  @!P3 LEA R14, P0, R9, R244, 0x1 ;  /* 0x000000f4090eb211 */ /* 0x000fe400078008ff */
[----:B------:R-:W-:Y:S01]  /*6940*/  LEA.HI.X R6, R5, R6, R4, 0x5, P6 ;  /* 0x0000000605067211 */ /* 0x000fe200030f2c04 */
[----:B------:R1:W-:Y:S01]  /*6950*/  @P4 STS.128 [R226+0xa000], RZ ;  /* 0x00a000ffe2004388 */ /* 0x0003e20000000c00 */
[C---:B------:R-:W-:Y:S02]  /*6960*/  @!P4 LEA R12, P6, R9.reuse, R244, 0x1 ;  /* 0x000000f4090cc211 */ /* 0x040fe400078c08ff */
[-CC-:B------:R-:W-:Y:S01]  /*6970*/  @!P3 LEA.HI.X R15, R9, R245.reuse, R6.reuse, 0x1, P0 ;  /* 0x000000f5090fb211 */ /* 0x180fe200000f0c06 */
[----:B------:R-:W-:Y:S01]  /*6980*/  @!PT LDS RZ, [RZ] ;  /* 0x00000000fffff984 */ /* 0x000fe20000000800 */
[----:B------:R-:W-:Y:S01]  /*6990*/  @!PT LDS RZ, [RZ] ;  /* 0x00000000fffff984 */ /* 0x000fe20000000800 */
[----:B------:R-:W-:Y:S01]  /*69a0*/  @!PT LDS RZ, [RZ] ;  /* 0x00000000fffff984 */ /* 0x000fe20000000800 */
[----:B------:R1:W-:Y:S01]  /*69b0*/  @!P4 LDGSTS.E.BYPASS.LTC128B.128 [R226+0xa000], [R10.64+0x80] ;  /* 0x0a0000800ae2cfae */ /* 0x0003e2000b901d44 */
[----:B------:R-:W-:Y:S02]  /*69c0*/  @!P5 LEA R16, P0, R5, R10, 0x6 ;  /* 0x0000000a0510d211 */ /* 0x000fe400078030ff */
[----:B------:R-:W-:Y:S01]  /*69d0*/  @!P4 LEA.HI.X R13, R9, R245, R6, 0x1, P6 ;  /* 0x000000f5090dc211 */ /* 0x000fe200030f0c06 */
        /* <DEDUP_REMOVED lines=36> */
.L_x_463:
[----:B------:R-:W-:Y:S01]  /*6c20*/  LDSM.16.M88.4 R196, [R216] ;  /* 0x00000000d8c4783b */ /* 0x000fe20000000200 */
[C---:B------:R-:W-:Y:S01]  /*6c30*/  IMAD R251, R250.reuse, 0x38, RZ ;  /* 0x00000038fafb7824 */ /* 0x040fe200078e02ff */
[----:B------:R-:W-:Y:S02]  /*6c40*/  @UP2 UIADD3 UR9, UP1, UR15, -0x100, URZ ;  /* 0xffffff000f092890 */ /* 0x000fe4000ff3e03f */
[----:B------:R-:W-:Y:S01]  /*6c50*/  @UP2 UIADD3 UR17, UP0, UR17, -0x100, URZ ;  /* 0xffffff0011112890 */ /* 0x000fe2000ff1e03f */
[----:B-1----:R-:W1:Y:S01]  /*6c60*/  LDSM.16.MT88.4 R16, [R217+0x10000] ;  /* 0x01000000d910783b */ /* 0x002e620000004200 */
[----:B------:R-:W-:Y:S02]  /*6c70*/  @UP2 UIADD3.X UR8, UR14, -0x1, URZ, UP1, !UPT ;  /* 0xffffffff0e082890 */ /* 0x000fe40008ffe43f */
[----:B------:R-:W-:Y:S02]  /*6c80*/  @UP2 UIADD3.X UR16, UR16, -0x1, URZ, UP0, !UPT ;  /* 0xffffffff10102890 */ /* 0x000fe400087fe43f */
[----:B------:R-:W2:Y:S05]  /*6c90*/  LDSM.16.M88.4 R124, [R216+0x1000] ;  /* 0x00100000d87c783b */ /* 0x000eaa0000000200 */
[----:B------:R-:W3:Y:S05]  /*6ca0*/  LDSM.16.MT88.4 R96, [R217+0x12000] ;  /* 0x01200000d960783b */ /* 0x000eea0000004200 */
[----:B------:R-:W4:Y:S05]  /*6cb0*/  LDSM.16.MT88.4 R112, [R217+0x14000] ;  /* 0x01400000d970783b */ /* 0x000f2a0000004200 */
[----:B------:R-:W3:Y:S05]  /*6cc0*/  LDSM.16.MT88.4 R128, [R217+0x16000] ;  /* 0x01600000d980783b */ /* 0x000eea0000004200 */
[----:B------:R-:W-:Y:S05]  /*6cd0*/  LDSM.16.M88.4 R200, [R215] ;  /* 0x00000000d7c8783b */ /* 0x000fea0000000200 */
[----:B------:R-:W3:Y:S05]  /*6ce0*/  LDSM.16.MT88.4 R204, [R217+0x10800] ;  /* 0x01080000d9cc783b */ /* 0x000eea0000004200 */
[----:B------:R-:W4:Y:S01]  /*6cf0*/  LDSM.16.M88.4 R208, [R215+0x1000] ;  /* 0x00100000d7d0783b */ /* 0x000f220000000200 */
[-C--:B-1----:R-:W-:Y:S08]  /*6d00*/  HMMA.16816.F32 R4, R196, R16.reuse, RZ ;  /* 0x00000010c404723c */ /* 0x082ff000000018ff */
[C---:B--2---:R-:W-:Y:S08]  /*6d10*/  HMMA.16816.F32 R8, R124.reuse, R16, RZ ;  /* 0x000000107c08723c */ /* 0x044ff000000018ff */
[-C--:B------:R-:W-:Y:S08]  /*6d20*/  HMMA.16816.F32 R12, R124, R18.reuse, RZ ;  /* 0x000000127c0c723c */ /* 0x080ff000000018ff */
[C---:B------:R-:W-:Y:S08]  /*6d30*/  HMMA.16816.F32 R16, R196.reuse, R18, RZ ;  /* 0x00000012c410723c */ /* 0x040ff000000018ff */
[-C--:B---3--:R-:W-:Y:S08]  /*6d40*/  HMMA.16816.F32 R84, R196, R96.reuse, RZ ;  /* 0x00000060c454723c */ /* 0x088ff000000018ff */
[C---:B------:R-:W-:Y:S08]  /*6d50*/  HMMA.16816.F32 R88, R124.reuse, R96, RZ ;  /* 0x000000607c58723c */ /* 0x040ff000000018ff */
        /* <DEDUP_REMOVED lines=68> */
[C---:B------:R-:W-:Y:S07]  /*71a0*/  HMMA.16816.F32 R112, R196.reuse, R210, R112 ;  /* 0x000000d2c470723c */ /* 0x040fee0000001870 */
[----:B------:R-:W-:Y:S01]  /*71b0*/  IMAD.SHL.U32 R211, R250, 0x20, RZ ;  /* 0x00000020fad37824 */ /* 0x000fe200078e00ff */
[-C--:B--2---:R-:W-:Y:S08]  /*71c0*/  HMMA.16816.F32 R116, R196, R204.reuse, R116 ;  /* 0x000000ccc474723c */ /* 0x084ff00000001874 */
[C---:B------:R-:W-:Y:S07]  /*71d0*/  HMMA.16816.F32 R120, R200.reuse, R204, R120 ;  /* 0x000000ccc878723c */ /* 0x040fee0000001878 */
[----:B------:R-:W-:Y:S01]  /*71e0*/  @P1 IADD3 R204, P0, R240, UR15, RZ ;  /* 0x0000000ff0cc1c10 */ /* 0x000fe2000ff1e0ff */
[-C--:B------:R-:W-:Y:S01]  /*71f0*/  HMMA.16816.F32 R124, R200, R206.reuse, R124 ;  /* 0x000000cec87c723c */ /* 0x080fe2000000187c */
[----:B------:R-:W-:Y:S03]  /*7200*/  @UP2 UMOV UR15, UR9 ;  /* 0x00000009000f2c82 */ /* 0x000fe60008000000 */
[----:B------:R-:W-:Y:S01]  /*7210*/  @P1 IADD3.X R205, R241, UR14, RZ, P0, !PT ;  /* 0x0000000ef1cd1c10 */ /* 0x000fe200087fe4ff */
[----:B------:R-:W-:Y:S02]  /*7220*/  @UP2 UMOV UR14, UR8 ;  /* 0x00000008000e2c82 */ /* 0x000fe40008000000 */
[C---:B------:R-:W-:Y:S01]  /*7230*/  IMAD.SHL.U32 R201, R250.reuse, 0x8, RZ ;  /* 0x00000008fac97824 */ /* 0x040fe200078e00ff */
[----:B------:R-:W-:Y:S01]  /*7240*/  HMMA.16816.F32 R128, R196, R206, R128 ;  /* 0x000000cec480723c */ /* 0x000fe20000001880 */
[----:B------:R1:W5:Y:S03]  /*7250*/  @P1 LDG.E R246, [R204.64+-0x100] ;  /* 0xffff0004ccf61981 */ /* 0x000366000c1e1900 */
[CC--:B------:R-:W-:Y:S01]  /*7260*/  LEA R208, P0, R201.reuse, R248.reuse, 0x2 ;  /* 0x000000f8c9d07211 */ /* 0x0c0fe200078010ff */
[C---:B------:R-:W-:Y:S01]  /*7270*/  IMAD.SHL.U32 R203, R250.reuse, 0x10, RZ ;  /* 0x00000010facb7824 */ /* 0x040fe200078e00ff */
[----:B------:R1:W5:Y:S01]  /*7280*/  @P1 LDG.E R247, [R204.64+-0xe0] ;  /* 0xffff2004ccf71981 */ /* 0x000362000c1e1900 */
[C---:B------:R-:W-:Y:S01]  /*7290*/  IMAD R207, R250.reuse, 0x18, RZ ;  /* 0x00000018facf7824 */ /* 0x040fe200078e02ff */
[-C--:B------:R-:W-:Y:S03]  /*72a0*/  LEA.HI.X.SX32 R209, R201, R249.reuse, 0x2, P0 ;  /* 0x000000f9c9d17211 */ /* 0x080fe600000f16ff */
[----:B------:R-:W-:Y:S01]  /*72b0*/  RED.E.ADD.F32.FTZ.RN.STRONG.GPU [R248.64], R4 ;  /* 0x00000004f800798e */ /* 0x000fe2000c10e784 */
[-C--:B------:R-:W-:Y:S02]  /*72c0*/  LEA R196, P2, R203, R248.reuse, 0x2 ;  /* 0x000000f8cbc47211 */ /* 0x080fe400078410ff */
[-C--:B------:R-:W-:Y:S02]  /*72d0*/  LEA R198, P0, R207, R248.reuse, 0x2 ;  /* 0x000000f8cfc67211 */ /* 0x080fe400078010ff */
[----:B------:R2:W-:Y:S01]  /*72e0*/  RED.E.ADD.F32.FTZ.RN.STRONG.GPU [R208.64], R5 ;  /* 0x00000005d000798e */ /* 0x0005e2000c10e784 */
[-C--:B------:R-:W-:Y:S02]  /*72f0*/  LEA.HI.X.SX32 R197, R203, R249.reuse, 0x2, P2 ;  /* 0x000000f9cbc57211 */ /* 0x080fe400010f16ff */
[-C--:B------:R-:W-:Y:S01]  /*7300*/  LEA.HI.X.SX32 R199, R207, R249.reuse, 0x2, P0 ;  /* 0x000000f9cfc77211 */ /* 0x080fe200000f16ff */
[C---:B------:R-:W-:Y:S01]  /*7310*/  IMAD R207, R250.reuse, 0x30, RZ ;  /* 0x00000030facf7824 */ /* 0x040fe200078e02ff */
[CC--:B------:R-:W-:Y:S01]  /*7320*/  LEA R210, P2, R211.reuse, R248.reuse, 0x2 ;  /* 0x000000f8d3d27211 */ /* 0x0c0fe200078410ff */
[----:B------:R-:W-:Y:S03]  /*7330*/  RED.E.ADD.F32.FTZ.RN.STRONG.GPU [R196.64], R6 ;  /* 0x00000006c400798e */ /* 0x000fe6000c10e784 */
[-C--:B------:R-:W-:Y:S02]  /*7340*/  LEA.HI.X.SX32 R211, R211, R249.reuse, 0x2, P2 ;  /* 0x000000f9d3d37211 */ /* 0x080fe400010f16ff */
[----:B------:R3:W-:Y:S01]  /*7350*/  RED.E.ADD.F32.FTZ.RN.STRONG.GPU [R198.64], R7 ;  /* 0x00000007c600798e */ /* 0x0007e2000c10e784 */
[CC--:B------:R-:W-:Y:S01]  /*7360*/  LEA R206, P2, R207.reuse, R248.reuse, 0x2 ;  /* 0x000000f8cfce7211 */ /* 0x0c0fe200078410ff */
[----:B-1----:R-:W-:Y:S03]  /*7370*/  IMAD R205, R250, 0x28, RZ ;  /* 0x00000028facd7824 */ /* 0x002fe600078e02ff */
[----:B------:R1:W-:Y:S01]  /*7380*/  RED.E.ADD.F32.FTZ.RN.STRONG.GPU [R210.64], R8 ;  /* 0x00000008d200798e */ /* 0x0003e2000c10e784 */
[-C--:B------:R-:W-:Y:S02]  /*7390*/  LEA.HI.X.SX32 R207, R207, R249.reuse, 0x2, P2 ;  /* 0x000000f9cfcf7211 */ /* 0x080fe400010f16ff */
[CC--:B------:R-:W-:Y:S04]  /*73a0*/  LEA R204, P0, R205.reuse, R248.reuse, 0x2 ;  /* 0x000000f8cdcc7211 */ /* 0x0c0fe800078010ff */
[-C--:B------:R-:W-:Y:S02]  /*73b0*/  LEA.HI.X.SX32 R205, R205, R249.reuse, 0x2, P0 ;  /* 0x000000f9cdcd7211 */ /* 0x080fe400000f16ff */
[-C--:B------:R-:W-:Y:S02]  /*73c0*/  LEA R250, P0, R251, R248.reuse, 0x2 ;  /* 0x000000f8fbfa7211 */ /* 0x080fe400078010ff */
[----:B--2---:R-:W-:Y:S01]  /*73d0*/  IADD3 R5, R203, 0x20, RZ ;  /* 0x00000020cb057810 */ /* 0x004fe20007ffe0ff */
[----:B------:R2:W-:Y:S01]  /*73e0*/  RED.E.ADD.F32.FTZ.RN.STRONG.GPU [R204.64], R9 ;  /* 0x00000009cc00798e */ /* 0x0005e2000c10e784 */
[-C--:B------:R-:W-:Y:S04]  /*73f0*/  LEA.HI.X.SX32 R251, R251, R249.reuse, 0x2, P0 ;  /* 0x000000f9fbfb7211 */ /* 0x080fe800000f16ff */
[----:B------:R-:W-:Y:S01]  /*7400*/  RED.E.ADD.F32.FTZ.RN.STRONG.GPU [R206.64], R10 ;  /* 0x0000000ace00798e */ /* 0x000fe2000c10e784 */
[-C--:B---3--:R-:W-:Y:S04]  /*7410*/  LEA R198, P0, R5, R248.reuse, 0x2 ;  /* 0x000000f805c67211 */ /* 0x088fe800078010ff */
[----:B------:R3:W-:Y:S01]  /*7420*/  RED.E.ADD.F32.FTZ.RN.STRONG.GPU [R250.64], R11 ;  /* 0x0000000bfa00798e */ /* 0x0007e2000c10e784 */
[----:B------:R-:W-:Y:S01]  /*7430*/  IMAD.IADD R7, R201, 0x1, R5 ;  /* 0x00000001c9077824 */ /* 0x000fe200078e0205 */
[-C--:B------:R-:W-:Y:S03]  /*7440*/  LEA.HI.X.SX32 R199, R5, R249.reuse, 0x2, P0 ;  /* 0x000000f905c77211 */ /* 0x080fe600000f16ff */
[----:B------:R4:W-:Y:S01]  /*7450*/  RED.E.ADD.F32.FTZ.RN.STRONG.GPU [R248.64+0x80], R16 ;  /* 0x00008010f800798e */ /* 0x0009e2000c10e784 */
[-C--:B-1----:R-:W-:Y:S01]  /*7460*/  LEA R210, P0, R7, R248.reuse, 0x2 ;  /* 0x000000f807d27211 */ /* 0x082fe200078010ff */
[----:B------:R-:W-:Y:S03]  /*7470*/  IMAD.IADD R5, R201, 0x1, R7 ;  /* 0x00000001c9057824 */ /* 0x000fe600078e0207 */
[----:B------:R1:W-:Y:S01]  /*7480*/  RED.E.ADD.F32.FTZ.RN.STRONG.GPU [R208.64+0x80], R17 ;  /* 0x00008011d000798e */ /* 0x0003e2000c10e784 */
[-C--:B------:R-:W-:Y:S01]  /*7490*/  LEA.HI.X.SX32 R211, R7, R249.reuse, 0x2, P0 ;  /* 0x000000f907d37211 */ /* 0x080fe200000f16ff */
[----:B------:R-:W-:Y:S03]  /*74a0*/  IMAD.IADD R7, R201, 0x1, R5 ;  /* 0x00000001c9077824 */ /* 0x000fe600078e0205 */
[----:B------:R1:W-:Y:S01]  /*74b0*/  RED.E.ADD.F32.FTZ.RN.STRONG.GPU [R198.64], R18 ;  /* 0x00000012c600798e */ /* 0x0003e2000c10e784 */
[-C--:B--2---:R-:W-:Y:S01]  /*74c0*/  LEA R204, P2, R5, R248.reuse, 0x2 ;  /* 0x000000f805cc7211 */ /* 0x084fe200078410ff */
[----:B------:R-:W-:Y:S01]  /*74d0*/  IMAD.IADD R9, R201, 0x1, R7 ;  /* 0x00000001c9097824 */ /* 0x000fe200078e0207 */
[-C--:B------:R-:W-:Y:S02]  /*74e0*/  LEA R6, P0, R7, R248.reuse, 0x2 ;  /* 0x000000f807067211 */ /* 0x080fe400078010ff */
[----:B------:R2:W-:Y:S01]  /*74f0*/  RED.E.ADD.F32.FTZ.RN.STRONG.GPU [R210.64], R19 ;  /* 0x00000013d200798e */ /* 0x0005e2000c10e784 */
[-C--:B------:R-:W-:Y:S01]  /*7500*/  LEA.HI.X.SX32 R205, R5, R249.reuse, 0x2, P2 ;  /* 0x000000f905cd7211 */ /* 0x080fe200010f16ff */
[----:B------:R-:W-:Y:S01]  /*7510*/  IMAD.IADD R5, R201, 0x1, R9 ;  /* 0x00000001c9057824 */ /* 0x000fe200078e0209 */
[-C--:B------:R-:W-:Y:S02]  /*7520*/  LEA.HI.X.SX32 R7, R7, R249.reuse, 0x2, P0 ;  /* 0x000000f907077211 */ /* 0x080fe400000f16ff */
[-C--:B------:R-:W-:Y:S01]  /*7530*/  LEA R8, P0, R9, R248.reuse, 0x2 ;  /* 0x000000f809087211 */ /* 0x080fe200078010ff */
[----:B------:R2:W-:Y:S01]  /*7540*/  RED.E.ADD.F32.FTZ.RN.STRONG.GPU [R204.64], R12 ;  /* 0x0000000ccc00798e */ /* 0x0005e2000c10e784 */
[----:B---3--:R-:W-:Y:S02]  /*7550*/  IADD3 R11, R203, 0x40, RZ ;  /* 0x00000040cb0b7810 */ /* 0x008fe40007ffe0ff */
[-C--:B------:R-:W-:Y:S02]  /*7560*/  LEA.HI.X.SX32 R9, R9, R249.reuse, 0x2, P0 ;  /* 0x000000f909097211 */ /* 0x080fe400000f16ff */
[----:B------:R3:W-:Y:S01]  /*7570*/  RED.E.ADD.F32.FTZ.RN.STRONG.GPU [R6.64], R13 ;  /* 0x0000000d0600798e */ /* 0x0007e2000c10e784 */
[CC--:B----4-:R-:W-:Y:S04]  /*7580*/  LEA R16, P0, R5.reuse, R248.reuse, 0x2 ;  /* 0x000000f805107211 */ /* 0x0d0fe800078010ff */
[----:B------:R4:W-:Y:S01]  /*7590*/  RED.E.ADD.F32.FTZ.RN.STRONG.GPU [R8.64], R14 ;  /* 0x0000000e0800798e */ /* 0x0009e2000c10e784 */
[-C--:B-1----:R-:W-:Y:S01]  /*75a0*/  LEA.HI.X.SX32 R17, R5, R249.reuse, 0x2, P0 ;  /* 0x000000f905117211 */ /* 0x082fe200000f16ff */
[----:B------:R-:W-:Y:S04]  /*75b0*/  IMAD.IADD R5, R201, 0x1, R11 ;  /* 0x00000001c9057824 */ /* 0x000fe800078e020b */
[----:B------:R1:W-:Y:S01]  /*75c0*/  RED.E.ADD.F32.FTZ.RN.STRONG.GPU [R16.64], R15 ;  /* 0x0000000f1000798e */ /* 0x0003e2000c10e784 */
[CC--:B------:R-:W-:Y:S04]  /*75d0*/  LEA R18, P0, R11.reuse, R248.reuse, 0x2 ;  /* 0x000000f80b127211 */ /* 0x0c0fe800078010ff */
[----:B------:R-:W-:Y:S01]  /*75e0*/  RED.E.ADD.F32.FTZ.RN.STRONG.GPU [R248.64+0x100], R84 ;  /* 0x00010054f800798e */ /* 0x000fe2000c10e784 */
[-C--:B--2---:R-:W-:Y:S01]  /*75f0*/  LEA.HI.X.SX32 R19, R11, R249.reuse, 0x2, P0 ;  /* 0x000000f90b137211 */ /* 0x084fe200000f16ff */
[----:B------:R-:W-:Y:S03]  /*7600*/  IMAD.IADD R11, R201, 0x1, R5 ;  /* 0x00000001c90b7824 */ /* 0x000fe600078e0205 */
[----:B------:R-:W-:Y:S01]  /*7610*/  RED.E.ADD.F32.FTZ.RN.STRONG.GPU [R208.64+0x100], R85 ;  /* 0x00010055d000798e */ /* 0x000fe2000c10e784 */
[-C--:B------:R-:W-:Y:S02]  /*7620*/  LEA R204, P0, R5, R248.reuse, 0x2 ;  /* 0x000000f805cc7211 */ /* 0x080fe400078010ff */
[-C--:B------:R-:W-:Y:S02]  /*7630*/  LEA R10, P2, R11, R248.reuse, 0x2 ;  /* 0x000000f80b0a7211 */ /* 0x080fe400078410ff */
[----:B------:R-:W-:Y:S01]  /*7640*/  RED.E.ADD.F32.FTZ.RN.STRONG.GPU [R18.64], R86 ;  /* 0x000000561200798e */ /* 0x000fe2000c10e784 */
[-C--:B------:R-:W-:Y:S01]  /*7650*/  LEA.HI.X.SX32 R205, R5, R249.reuse, 0x2, P0 ;  /* 0x000000f905cd7211 */ /* 0x080fe200000f16ff */
[----:B------:R-:W-:Y:S01]  /*7660*/  IMAD.IADD R5, R201, 0x1, R11 ;  /* 0x00000001c9057824 */ /* 0x000fe200078e020b */
[-C--:B------:R-:W-:Y:S02]  /*7670*/  LEA.HI.X.SX32 R11, R11, R249.reuse, 0x2, P2 ;  /* 0x000000f90b0b7211 */ /* 0x080fe400010f16ff */
[----:B---3--:R-:W-:Y:S01]  /*7680*/  IADD3 R13, R203, 0x60, RZ ;  /* 0x00000060cb0d7810 */ /* 0x008fe20007ffe0ff */
[----:B------:R-:W-:Y:S01]  /*7690*/  RED.E.ADD.F32.FTZ.RN.STRONG.GPU [R204.64], R87 ;  /* 0x00000057cc00798e */ /* 0x000fe2000c10e784 */
[-C--:B----4-:R-:W-:Y:S01]  /*76a0*/  LEA R8, P0, R5, R248.reuse, 0x2 ;  /* 0x000000f805087211 */ /* 0x090fe200078010ff */
[----:B------:R-:W-:Y:S03]  /*76b0*/  IMAD.IADD R7, R201, 0x1, R5 ;  /* 0x00000001c9077824 */ /* 0x000fe600078e0205 */
[----:B------:R2:W-:Y:S01]  /*76c0*/  RED.E.ADD.F32.FTZ.RN.STRONG.GPU [R10.64], R88 ;  /* 0x000000580a00798e */ /* 0x0005e2000c10e784 */
[-C--:B------:R-:W-:Y:S01]  /*76d0*/  LEA.HI.X.SX32 R9, R5, R249.reuse, 0x2, P0 ;  /* 0x000000f905097211 */ /* 0x080fe200000f16ff */
[----:B------:R-:W-:Y:S01]  /*76e0*/  IMAD.IADD R5, R201, 0x1, R7 ;  /* 0x00000001c9057824 */ /* 0x000fe200078e0207 */
[CC--:B------:R-:W-:Y:S02]  /*76f0*/  LEA R6, P0, R7.reuse, R248.reuse, 0x2 ;  /* 0x000000f807067211 */ /* 0x0c0fe400078010ff */
[----:B------:R-:W-:Y:S02]  /*7700*/  LDSM.16.MT88.4 R84, [R217+0x4000] ;  /* 0x00400000d954783b */ /* 0x000fe40000004200 */
[-C--:B------:R-:W-:Y:S02]  /*7710*/  LEA.HI.X.SX32 R7, R7, R249.reuse, 0x2, P0 ;  /* 0x000000f907077211 */ /* 0x080fe400000f16ff */
[CC--:B------:R-:W-:Y:S01]  /*7720*/  LEA R14, P0, R5.reuse, R248.reuse, 0x2 ;  /* 0x000000f8050e7211 */ /* 0x0c0fe200078010ff */
[----:B------:R3:W-:Y:S03]  /*7730*/  RED.E.ADD.F32.FTZ.RN.STRONG.GPU [R8.64], R89 ;  /* 0x000000590800798e */ /* 0x0007e6000c10e784 */
[-C--:B-1----:R-:W-:Y:S01]  /*7740*/  LEA.HI.X.SX32 R15, R5, R249.reuse, 0x2, P0 ;  /* 0x000000f9050f7211 */ /* 0x082fe200000f16ff */
[----:B------:R-:W-:Y:S01]  /*7750*/  IMAD.IADD R5, R201, 0x1, R13 ;  /* 0x00000001c9057824 */ /* 0x000fe200078e020d */
[----:B------:R1:W-:Y:S01]  /*7760*/  RED.E.ADD.F32.FTZ.RN.STRONG.GPU [R6.64], R90 ;  /* 0x0000005a0600798e */ /* 0x0003e2000c10e784 */
[CC--:B------:R-:W-:Y:S04]  /*7770*/  LEA R12, P0, R13.reuse, R248.reuse, 0x2 ;  /* 0x000000f80d0c7211 */ /* 0x0c0fe800078010ff */
[----:B------:R4:W-:Y:S01]  /*7780*/  RED.E.ADD.F32.FTZ.RN.STRONG.GPU [R14.64], R91 ;  /* 0x0000005b0e00798e */ /* 0x0009e2000c10e784 */
[-C--:B------:R-:W-:Y:S02]  /*7790*/  LEA.HI.X.SX32 R13, R13, R249.reuse, 0x2, P0 ;  /* 0x000000f90d0d7211 */ /* 0x080fe400000f16ff */
[-C--:B------:R-:W-:Y:S02]  /*77a0*/  LEA R16, P0, R5, R248.reuse, 0x2 ;  /* 0x000000f805107211 */ /* 0x080fe400078010ff */
[----:B------:R-:W-:Y:S01]  /*77b0*/  RED.E.ADD.F32.FTZ.RN.STRONG.GPU [R248.64+0x180], R96 ;  /* 0x00018060f800798e */ /* 0x000fe2000c10e784 */
[----:B--2---:R-:W-:Y:S01]  /*77c0*/  IMAD.IADD R11, R201, 0x1, R5 ;  /* 0x00000001c90b7824 */ /* 0x004fe200078e0205 */
[-C--:B------:R-:W-:Y:S03]  /*77d0*/  LEA.HI.X.SX32 R17, R5, R249.reuse, 0x2, P0 ;  /* 0x000000f905117211 */ /* 0x080fe600000f16ff */
[----:B------:R-:W-:Y:S01]  /*77e0*/  RED.E.ADD.F32.FTZ.RN.STRONG.GPU [R208.64+0x180], R97 ;  /* 0x00018061d000798e */ /* 0x000fe2000c10e784 */
[----:B------:R-:W-:Y:S01]  /*77f0*/  IMAD.IADD R5, R201, 0x1, R11 ;  /* 0x00000001c9057824 */ /* 0x000fe200078e020b */
[CC--:B------:R-:W-:Y:S03]  /*7800*/  LEA R10, P2, R11.reuse, R248.reuse, 0x2 ;  /* 0x000000f80b0a7211 */ /* 0x0c0fe600078410ff */
[----:B------:R2:W-:Y:S01]  /*7810*/  RED.E.ADD.F32.FTZ.RN.STRONG.GPU [R12.64], R98 ;  /* 0x000000620c00798e */ /* 0x0005e2000c10e784 */
[-C--:B------:R-:W-:Y:S02]  /*7820*/  LEA.HI.X.SX32 R11, R11, R249.reuse, 0x2, P2 ;  /* 0x000000f90b0b7211 */ /* 0x080fe400010f16ff */
[-C--:B---3--:R-:W-:Y:S02]  /*7830*/  LEA R8, P0, R5, R248.reuse, 0x2 ;  /* 0x000000f805087211 */ /* 0x088fe400078010ff */
[----:B------:R-:W-:Y:S01]  /*7840*/  RED.E.ADD.F32.FTZ.RN.STRONG.GPU [R16.64], R99 ;  /* 0x000000631000798e */ /* 0x000fe2000c10e784 */
[----:B-1----:R-:W-:Y:S01]  /*7850*/  IMAD.IADD R7, R201, 0x1, R5 ;  /* 0x00000001c9077824 */ /* 0x002fe200078e0205 */
[-C--:B------:R-:W-:Y:S03]  /*7860*/  LEA.HI.X.SX32 R9, R5, R249.reuse, 0x2, P0 ;  /* 0x000000f905097211 */ /* 0x080fe600000f16ff */
[----:B------:R1:W-:Y:S01]  /*7870*/  RED.E.ADD.F32.FTZ.RN.STRONG.GPU [R10.64], R92 ;  /* 0x0000005c0a00798e */ /* 0x0003e2000c10e784 */
[----:B------:R-:W-:Y:S01]  /*7880*/  IMAD.IADD R5, R201, 0x1, R7 ;  /* 0x00000001c9057824 */ /* 0x000fe200078e0207 */
[CC--:B------:R-:W-:Y:S03]  /*7890*/  LEA R6, P0, R7.reuse, R248.reuse, 0x2 ;  /* 0x000000f807067211 */ /* 0x0c0fe600078010ff */
[----:B------:R3:W-:Y:S01]  /*78a0*/  RED.E.ADD.F32.FTZ.RN.STRONG.GPU [R8.64], R93 ;  /* 0x0000005d0800798e */ /* 0x0007e2000c10e784 */
[-C--:B------:R-:W-:Y:S02]  /*78b0*/  LEA.HI.X.SX32 R7, R7, R249.reuse, 0x2, P0 ;  /* 0x000000f907077211 */ /* 0x080fe400000f16ff */
[CC--:B----4-:R-:W-:Y:S02]  /*78c0*/  LEA R14, P0, R5.reuse, R248.reuse, 0x2 ;  /* 0x000000f8050e7211 */ /* 0x0d0fe400078010ff */
[----:B------:R-:W-:Y:S02]  /*78d0*/  LDSM.16.MT88.4 R88, [R217+0x6000] ;  /* 0x00600000d958783b */ /* 0x000fe40000004200 */
[-C--:B------:R-:W-:Y:S03]  /*78e0*/  LEA.HI.X.SX32 R15, R5, R249.reuse, 0x2, P0 ;  /* 0x000000f9050f7211 */ /* 0x080fe600000f16ff */
[----:B------:R4:W-:Y:S01]  /*78f0*/  RED.E.ADD.F32.FTZ.RN.STRONG.GPU [R6.64], R94 ;  /* 0x0000005e0600798e */ /* 0x0009e2000c10e784 */
[----:B--2---:R-:W-:Y:S04]  /*7900*/  IADD3 R13, R203, 0x80, RZ ;  /* 0x00000080cb0d7810 */ /* 0x004fe80007ffe0ff */
[----:B------:R2:W-:Y:S01]  /*7910*/  RED.E.ADD.F32.FTZ.RN.STRONG.GPU [R14.64], R95 ;  /* 0x0000005f0e00798e */ /* 0x0005e2000c10e784 */
[-C--:B------:R-:W-:Y:S01]  /*7920*/  LEA R12, P0, R13, R248.reuse, 0x2 ;  /* 0x000000f80d0c7211 */ /* 0x080fe200078010ff */
[----:B------:R-:W-:Y:S03]  /*7930*/  IMAD.IADD R5, R201, 0x1, R13 ;  /* 0x00000001c9057824 */ /* 0x000fe600078e020d */
[----:B------:R-:W-:Y:S01]  /*7940*/  RED.E.ADD.F32.FTZ.RN.STRONG.GPU [R248.64+0x200], R100 ;  /* 0x00020064f800798e */ /* 0x000fe2000c10e784 */
[-C--:B------:R-:W-:Y:S01]  /*7950*/  LEA.HI.X.SX32 R13, R13, R249.reuse, 0x2, P0 ;  /* 0x000000f90d0d7211 */ /* 0x080fe200000f16ff */
[----:B-1----:R-:W-:Y:S01]  /*7960*/  IMAD.IADD R11, R201, 0x1, R5 ;  /* 0x00000001c90b7824 */ /* 0x002fe200078e0205 */
[CC--:B------:R-:W-:Y:S02]  /*7970*/  LEA R16, P0, R5.reuse, R248.reuse, 0x2 ;  /* 0x000000f805107211 */ /* 0x0c0fe400078010ff */
[----:B------:R-:W-:Y:S02]  /*7980*/  RED.E.ADD.F32.FTZ.RN.STRONG.GPU [R208.64+0x200], R101 ;  /* 0x00020065d000798e */ /* 0x000fe4000c10e784 */
[-C--:B------:R-:W-:Y:S01]  /*7990*/  LEA.HI.X.SX32 R17, R5, R249.reuse, 0x2, P0 ;  /* 0x000000f905117211 */ /* 0x080fe200000f16ff */
[----:B------:R-:W-:Y:S01]  /*79a0*/  IMAD.IADD R5, R201, 0x1, R11 ;  /* 0x00000001c9057824 */ /* 0x000fe200078e020b */
[CC--:B------:R-:W-:Y:S01]  /*79b0*/  LEA R10, P2, R11.reuse, R248.reuse, 0x2 ;  /* 0x000000f80b0a7211 */ /* 0x0c0fe200078410ff */
[----:B------:R1:W-:Y:S03]  /*79c0*/  RED.E.ADD.F32.FTZ.RN.STRONG.GPU [R12.64], R102 ;  /* 0x000000660c00798e */ /* 0x0003e6000c10e784 */
[-C--:B------:R-:W-:Y:S02]  /*79d0*/  LEA.HI.X.SX32 R11, R11, R249.reuse, 0x2, P2 ;  /* 0x000000f90b0b7211 */ /* 0x080fe400010f16ff */
[----:B------:R-:W-:Y:S01]  /*79e0*/  RED.E.ADD.F32.FTZ.RN.STRONG.GPU [R16.64], R103 ;  /* 0x000000671000798e */ /* 0x000fe2000c10e784 */
[-C--:B---3--:R-:W-:Y:S01]  /*79f0*/  LEA R8, P0, R5, R248.reuse, 0x2 ;  /* 0x000000f805087211 */ /* 0x088fe200078010ff */
[----:B----4-:R-:W-:Y:S03]  /*7a00*/  IMAD.IADD R7, R201, 0x1, R5 ;  /* 0x00000001c9077824 */ /* 0x010fe600078e0205 */
[----:B------:R3:W-:Y:S01]  /*7a10*/  RED.E.ADD.F32.FTZ.RN.STRONG.GPU [R10.64], R104 ;  /* 0x000000680a00798e */ /* 0x0007e2000c10e784 */
[-C--:B------:R-:W-:Y:S01]  /*7a20*/  LEA.HI.X.SX32 R9, R5, R249.reuse, 0x2, P0 ;  /* 0x000000f905097211 */ /* 0x080fe200000f16ff */
[----:B------:R-:W-:Y:S01]  /*7a30*/  IMAD.IADD R5, R201, 0x1, R7 ;  /* 0x00000001c9057824 */ /* 0x000fe200078e0207 */
[CC--:B------:R-:W-:Y:S02]  /*7a40*/  LEA R6, P0, R7.reuse, R248.reuse, 0x2 ;  /* 0x000000f807067211 */ /* 0x0c0fe400078010ff */
[----:B------:R-:W-:Y:S02]  /*7a50*/  LDSM.16.MT88.4 R100, [R217+0x2800] ;  /* 0x00280000d964783b */ /* 0x000fe40000004200 */
[-C--:B------:R-:W-:Y:S02]  /*7a60*/  LEA.HI.X.SX32 R7, R7, R249.reuse, 0x2, P0 ;  /* 0x000000f907077211 */ /* 0x080fe400000f16ff */
[CC--:B--2---:R-:W-:Y:S01]  /*7a70*/  LEA R14, P0, R5.reuse, R248.reuse, 0x2 ;  /* 0x000000f8050e7211 */ /* 0x0c4fe200078010ff */
[----:B------:R2:W-:Y:S03]  /*7a80*/  RED.E.ADD.F32.FTZ.RN.STRONG.GPU [R8.64], R105 ;  /* 0x000000690800798e */ /* 0x0005e6000c10e784 */
[-C--:B------:R-:W-:Y:S02]  /*7a90*/  LEA.HI.X.SX32 R15, R5, R249.reuse, 0x2, P0 ;  /* 0x000000f9050f7211 */ /* 0x080fe400000f16ff */
[----:B------:R4:W-:Y:S01]  /*7aa0*/  RED.E.ADD.F32.FTZ.RN.STRONG.GPU [R6.64], R106 ;  /* 0x0000006a0600798e */ /* 0x0009e2000c10e784 */
[----:B-1----:R-:W-:Y:S04]  /*7ab0*/  IADD3 R13, R203, 0xa0, RZ ;  /* 0x000000a0cb0d7810 */ /* 0x002fe80007ffe0ff */
[----:B------:R1:W-:Y:S01]  /*7ac0*/  RED.E.ADD.F32.FTZ.RN.STRONG.GPU [R14.64], R107 ;  /* 0x0000006b0e00798e */ /* 0x0003e2000c10e784 */
[-C--:B------:R-:W-:Y:S01]  /*7ad0*/  LEA R12, P0, R13, R248.reuse, 0x2 ;  /* 0x000000f80d0c7211 */ /* 0x080fe200078010ff */
[----:B------:R-:W-:Y:S03]  /*7ae0*/  IMAD.IADD R5, R201, 0x1, R13 ;  /* 0x00000001c9057824 */ /* 0x000fe600078e020d */
[----:B------:R-:W-:Y:S01]  /*7af0*/  RED.E.ADD.F32.FTZ.RN.STRONG.GPU [R248.64+0x280], R112 ;  /* 0x00028070f800798e */ /* 0x000fe2000c10e784 */
[-C--:B------:R-:W-:Y:S01]  /*7b00*/  LEA.HI.X.SX32 R13, R13, R249.reuse, 0x2, P0 ;  /* 0x000000f90d0d7211 */ /* 0x080fe200000f16ff */
[----:B---3--:R-:W-:Y:S01]  /*7b10*/  IMAD.IADD R11, R201, 0x1, R5 ;  /* 0x00000001c90b7824 */ /* 0x008fe200078e0205 */
        /* <DEDUP_REMOVED lines=8> */
[-C--:B--2---:R-:W-:Y:S01]  /*7ba0*/  LEA R8, P0, R5, R248.reuse, 0x2 ;  /* 0x000000f805087211 */ /* 0x084fe200078010ff */
[----:B----4-:R-:W-:Y:S03]  /*7bb0*/  IMAD.IADD R7, R201, 0x1, R5 ;  /* 0x00000001c9077824 */ /* 0x010fe600078e0205 */
[----:B------:R2:W-:Y:S01]  /*7bc0*/  RED.E.ADD.F32.FTZ.RN.STRONG.GPU [R10.64], R108 ;  /* 0x0000006c0a00798e */ /* 0x0005e2000c10e784 */
[-C--:B------:R-:W-:Y:S01]  /*7bd0*/  LEA.HI.X.SX32 R9, R5, R249.reuse, 0x2, P0 ;  /* 0x000000f905097211 */ /* 0x080fe200000f16ff */
[----:B------:R-:W-:Y:S01]  /*7be0*/  IMAD.IADD R5, R201, 0x1, R7 ;  /* 0x00000001c9057824 */ /* 0x000fe200078e0207 */
[CC--:B------:R-:W-:Y:S02]  /*7bf0*/  LEA R6, P0, R7.reuse, R248.reuse, 0x2 ;  /* 0x000000f807067211 */ /* 0x0c0fe400078010ff */
[----:B------:R-:W-:Y:S02]  /*7c00*/  LDSM.16.MT88.4 R104, [R217+0x4800] ;  /* 0x00480000d968783b */ /* 0x000fe40000004200 */
[-C--:B------:R-:W-:Y:S02]  /*7c10*/  LEA.HI.X.SX32 R7, R7, R249.reuse, 0x2, P0 ;  /* 0x000000f907077211 */ /* 0x080fe400000f16ff */
[CC--:B-1----:R-:W-:Y:S01]  /*7c20*/  LEA R14, P0, R5.reuse, R248.reuse, 0x2 ;  /* 0x000000f8050e7211 */ /* 0x0c2fe200078010ff */
[----:B------:R1:W-:Y:S03]  /*7c30*/  RED.E.ADD.F32.FTZ.RN.STRONG.GPU [R8.64], R109 ;  /* 0x0000006d0800798e */ /* 0x0003e6000c10e784 */
[-C--:B------:R-:W-:Y:S02]  /*7c40*/  LEA.HI.X.SX32 R15, R5, R249.reuse, 0x2, P0 ;  /* 0x000000f9050f7211 */ /* 0x080fe400000f16ff */
[----:B------:R4:W-:Y:S01]  /*7c50*/  RED.E.ADD.F32.FTZ.RN.STRONG.GPU [R6.64], R110 ;  /* 0x0000006e0600798e */ /* 0x0009e2000c10e784 */
[C---:B---3--:R-:W-:Y:S02]  /*7c60*/  IADD3 R13, R203.reuse, 0xc0, RZ ;  /* 0x000000c0cb0d7810 */ /* 0x048fe40007ffe0ff */
[----:B------:R-:W-:Y:S02]  /*7c70*/  IADD3 R203, R203, 0xe0, RZ ;  /* 0x000000e0cbcb7810 */ /* 0x000fe40007ffe0ff */
[----:B------:R-:W-:Y:S01]  /*7c80*/  RED.E.ADD.F32.FTZ.RN.STRONG.GPU [R14.64], R111 ;  /* 0x0000006f0e00798e */ /* 0x000fe2000c10e784 */
[-C--:B------:R-:W-:Y:S01]  /*7c90*/  LEA R12, P0, R13, R248.reuse, 0x2 ;  /* 0x000000f80d0c7211 */ /* 0x080fe200078010ff */
[----:B------:R-:W-:Y:S03]  /*7ca0*/  IMAD.IADD R5, R201, 0x1, R13 ;  /* 0x00000001c9057824 */ /* 0x000fe600078e020d */
[----:B------:R-:W-:Y:S01]  /*7cb0*/  RED.E.ADD.F32.FTZ.RN.STRONG.GPU [R248.64+0x300], R116 ;  /* 0x00030074f800798e */ /* 0x000fe2000c10e784 */
[-C--:B------:R-:W-:Y:S01]  /*7cc0*/  LEA.HI.X.SX32 R13, R13, R249.reuse, 0x2, P0 ;  /* 0x000000f90d0d7211 */ /* 0x080fe200000f16ff */
[----:B--2---:R-:W-:Y:S01]  /*7cd0*/  IMAD.IADD R11, R201, 0x1, R5 ;  /* 0x00000001c90b7824 */ /* 0x004fe200078e0205 */
[CC--:B------:R-:W-:Y:S02]  /*7ce0*/  LEA R16, P0, R5.reuse, R248.reuse, 0x2 ;  /* 0x000000f805107211 */ /* 0x0c0fe400078010ff */
[----:B------:R-:W-:Y:S02]  /*7cf0*/  RED.E.ADD.F32.FTZ.RN.STRONG.GPU [R208.64+0x300], R117 ;  /* 0x00030075d000798e */ /* 0x000fe4000c10e784 */
[-C--:B------:R-:W-:Y:S01]  /*7d00*/  LEA.HI.X.SX32 R17, R5, R249.reuse, 0x2, P0 ;  /* 0x000000f905117211 */ /* 0x080fe200000f16ff */
[----:B------:R-:W-:Y:S01]  /*7d10*/  IMAD.IADD R5, R201, 0x1, R11 ;  /* 0x00000001c9057824 */ /* 0x000fe200078e020b */
[CC--:B------:R-:W-:Y:S01]  /*7d20*/  LEA R10, P2, R11.reuse, R248.reuse, 0x2 ;  /* 0x000000f80b0a7211 */ /* 0x0c0fe200078410ff */
[----:B------:R2:W-:Y:S03]  /*7d30*/  RED.E.ADD.F32.FTZ.RN.STRONG.GPU [R12.64], R118 ;  /* 0x000000760c00798e */ /* 0x0005e6000c10e784 */
[-C--:B------:R-:W-:Y:S02]  /*7d40*/  LEA.HI.X.SX32 R11, R11, R249.reuse, 0x2, P2 ;  /* 0x000000f90b0b7211 */ /* 0x080fe400010f16ff */
[----:B------:R3:W-:Y:S01]  /*7d50*/  RED.E.ADD.F32.FTZ.RN.STRONG.GPU [R16.64], R119 ;  /* 0x000000771000798e */ /* 0x0007e2000c10e784 */
[-C--:B-1----:R-:W-:Y:S01]  /*7d60*/  LEA R8, P0, R5, R248.reuse, 0x2 ;  /* 0x000000f805087211 */ /* 0x082fe200078010ff */
[----:B----4-:R-:W-:Y:S03]  /*7d70*/  IMAD.IADD R7, R201, 0x1, R5 ;  /* 0x00000001c9077824 */ /* 0x010fe600078e0205 */
[----:B------:R-:W-:Y:S01]  /*7d80*/  RED.E.ADD.F32.FTZ.RN.STRONG.GPU [R10.64], R120 ;  /* 0x000000780a00798e */ /* 0x000fe2000c10e784 */
[-C--:B------:R-:W-:Y:S01]  /*7d90*/  LEA.HI.X.SX32 R9, R5, R249.reuse, 0x2, P0 ;  /* 0x000000f905097211 */ /* 0x080fe200000f16ff */
[----:B------:R-:W-:Y:S01]  /*7da0*/  IMAD.IADD R5, R201, 0x1, R7 ;  /* 0x00000001c9057824 */ /* 0x000fe200078e0207 */
[CC--:B------:R-:W-:Y:S02]  /*7db0*/  LEA R6, P0, R7.reuse, R248.reuse, 0x2 ;  /* 0x000000f807067211 */ /* 0x0c0fe400078010ff */
[----:B------:R-:W-:Y:S02]  /*7dc0*/  LDSM.16.MT88.4 R108, [R217+0x6800] ;  /* 0x00680000d96c783b */ /* 0x000fe40000004200 */
[-C--:B------:R-:W-:Y:S03]  /*7dd0*/  LEA.HI.X.SX32 R7, R7, R249.reuse, 0x2, P0 ;  /* 0x000000f907077211 */ /* 0x080fe600000f16ff */
[----:B------:R1:W-:Y:S05]  /*7de0*/  RED.E.ADD.F32.FTZ.RN.STRONG.GPU [R8.64], R121 ;  /* 0x000000790800798e */ /* 0x0003ea000c10e784 */
[----:B------:R-:W-:Y:S01]  /*7df0*/  RED.E.ADD.F32.FTZ.RN.STRONG.GPU [R6.64], R122 ;  /* 0x0000007a0600798e */ /* 0x000fe2000c10e784 */
[CC--:B--2---:R-:W-:Y:S04]  /*7e00*/  LEA R12, P0, R5.reuse, R248.reuse, 0x2 ;  /* 0x000000f8050c7211 */ /* 0x0c4fe800078010ff */
[-C--:B------:R-:W-:Y:S01]  /*7e10*/  LEA.HI.X.SX32 R13, R5, R249.reuse, 0x2, P0 ;  /* 0x000000f9050d7211 */ /* 0x080fe200000f16ff */
[----:B------:R-:W-:Y:S01]  /*7e20*/  IMAD.IADD R5, R201, 0x1, R203 ;  /* 0x00000001c9057824 */ /* 0x000fe200078e02cb */
[-C--:B---3--:R-:W-:Y:S03]  /*7e30*/  LEA R16, P0, R203, R248.reuse, 0x2 ;  /* 0x000000f8cb107211 */ /* 0x088fe600078010ff */
[----:B------:R-:W-:Y:S01]  /*7e40*/  IMAD.IADD R15, R201, 0x1, R5 ;  /* 0x00000001c90f7824 */ /* 0x000fe200078e0205 */
[-C--:B------:R-:W-:Y:S01]  /*7e50*/  LEA.HI.X.SX32 R17, R203, R249.reuse, 0x2, P0 ;  /* 0x000000f9cb117211 */ /* 0x080fe200000f16ff */
[----:B------:R-:W-:Y:S01]  /*7e60*/  RED.E.ADD.F32.FTZ.RN.STRONG.GPU [R12.64], R123 ;  /* 0x0000007b0c00798e */ /* 0x000fe2000c10e784 */
[CC--:B------:R-:W-:Y:S04]  /*7e70*/  LEA R18, P0, R5.reuse, R248.reuse, 0x2 ;  /* 0x000000f805127211 */ /* 0x0c0fe800078010ff */
[-C--:B------:R-:W-:Y:S01]  /*7e80*/  LEA.HI.X.SX32 R19, R5, R249.reuse, 0x2, P0 ;  /* 0x000000f905137211 */ /* 0x080fe200000f16ff */
[----:B------:R-:W-:Y:S01]  /*7e90*/  RED.E.ADD.F32.FTZ.RN.STRONG.GPU [R248.64+0x380], R128 ;  /* 0x00038080f800798e */ /* 0x000fe2000c10e784 */
[-C--:B------:R-:W-:Y:S01]  /*7ea0*/  LEA R92, P0, R15, R248.reuse, 0x2 ;  /* 0x000000f80f5c7211 */ /* 0x080fe200078010ff */
[----:B-1----:R-:W-:Y:S03]  /*7eb0*/  IMAD.IADD R9, R201, 0x1, R15 ;  /* 0x00000001c9097824 */ /* 0x002fe600078e020f */
[-C--:B------:R-:W-:Y:S01]  /*7ec0*/  LEA.HI.X.SX32 R93, R15, R249.reuse, 0x2, P0 ;  /* 0x000000f90f5d7211 */ /* 0x080fe200000f16ff */
[----:B------:R-:W-:Y:S01]  /*7ed0*/  RED.E.ADD.F32.FTZ.RN.STRONG.GPU [R208.64+0x380], R129 ;  /* 0x00038081d000798e */ /* 0x000fe2000c10e784 */
[----:B------:R-:W-:Y:S01]  /*7ee0*/  IMAD.IADD R5, R201, 0x1, R9 ;  /* 0x00000001c9057824 */ /* 0x000fe200078e0209 */
[-C--:B------:R-:W-:Y:S03]  /*7ef0*/  LEA R98, P3, R9, R248.reuse, 0x2 ;  /* 0x000000f809627211 */ /* 0x080fe600078610ff */
[----:B------:R-:W-:Y:S01]  /*7f00*/  IMAD.IADD R201, R201, 0x1, R5 ;  /* 0x00000001c9c97824 */ /* 0x000fe200078e0205 */
[-C--:B------:R-:W-:Y:S01]  /*7f10*/  LEA R96, P2, R5, R248.reuse, 0x2 ;  /* 0x000000f805607211 */ /* 0x080fe200078410ff */
[----:B------:R-:W-:Y:S01]  /*7f20*/  LDSM.16.MT88.4 R12, [R0+0x20000] ;  /* 0x02000000000c783b */ /* 0x000fe20000004200 */
[-C--:B------:R-:W-:Y:S02]  /*7f30*/  LEA.HI.X.SX32 R99, R9, R249.reuse, 0x2, P3 ;  /* 0x000000f909637211 */ /* 0x080fe400018f16ff */
[-C--:B------:R-:W-:Y:S02]  /*7f40*/  LEA.HI.X.SX32 R97, R5, R249.reuse, 0x2, P2 ;  /* 0x000000f905617211 */ /* 0x080fe400010f16ff */
[----:B------:R-:W-:Y:S01]  /*7f50*/  LDSM.16.MT88.4 R4, [R218+0x20000] ;  /* 0x02000000da04783b */ /* 0x000fe20000004200 */
[C---:B------:R-:W-:Y:S04]  /*7f60*/  LEA R94, P0, R201.reuse, R248, 0x2 ;  /* 0x000000f8c95e7211 */ /* 0x040fe800078010ff */
[----:B------:R-:W1:Y:S01]  /*7f70*/  LDSM.16.MT88.4 R8, [R217] ;  /* 0x00000000d908783b */ /* 0x000e620000004200 */
[----:B------:R-:W-:Y:S04]  /*7f80*/  LEA.HI.X.SX32 R95, R201, R249, 0x2, P0 ;  /* 0x000000f9c95f7211 */ /* 0x000fe800000f16ff */
[----:B------:R-:W-:Y:S05]  /*7f90*/  RED.E.ADD.F32.FTZ.RN.STRONG.GPU [R16.64], R130 ;  /* 0x000000821000798e */ /* 0x000fea000c10e784 */
[----:B------:R-:W-:Y:S05]  /*7fa0*/  RED.E.ADD.F32.FTZ.RN.STRONG.GPU [R18.64], R131 ;  /* 0x000000831200798e */ /* 0x000fea000c10e784 */
[----:B------:R-:W2:Y:S05]  /*7fb0*/  LDSM.16.MT88.4 R16, [R217+0x2000] ;  /* 0x00200000d910783b */ /* 0x000eaa0000004200 */
[----:B------:R-:W-:Y:S05]  /*7fc0*/  RED.E.ADD.F32.FTZ.RN.STRONG.GPU [R92.64], R124 ;  /* 0x0000007c5c00798e */ /* 0x000fea000c10e784 */
[----:B------:R-:W-:Y:S05]  /*7fd0*/  RED.E.ADD.F32.FTZ.RN.STRONG.GPU [R98.64], R125 ;  /* 0x0000007d6200798e */ /* 0x000fea000c10e784 */
[----:B------:R-:W-:Y:S05]  /*7fe0*/  RED.E.ADD.F32.FTZ.RN.STRONG.GPU [R96.64], R126 ;  /* 0x0000007e6000798e */ /* 0x000fea000c10e784 */
[----:B------:R-:W-:Y:S01]  /*7ff0*/  LDSM.16.MT88.4 R96, [R0+0x20800] ;  /* 0x020800000060783b */ /* 0x000fe20000004200 */
[-C--:B-1----:R-:W-:Y:S04]  /*8000*/  HMMA.16816.F32 R132, R4, R8.reuse, R132 ;  /* 0x000000080484723c */ /* 0x082fe80000001884 */
[----:B------:R-:W-:Y:S05]  /*8010*/  RED.E.ADD.F32.FTZ.RN.STRONG.GPU [R94.64], R127 ;  /* 0x0000007f5e00798e */ /* 0x000fea000c10e784 */
[----:B------:R-:W-:Y:S01]  /*8020*/  LDSM.16.MT88.4 R92, [R217+0x800] ;  /* 0x00080000d95c783b */ /* 0x000fe20000004200 */
        /* <DEDUP_REMOVED lines=87> */
[-C--:B------:R-:W-:Y:S02]  /*85a0*/  LEA.HI.X.SX32 R11, R7, R243.reuse, 0x1, P0 ;  /* 0x000000f3070b7211 */ /* 0x080fe400000f0eff */
[----:B------:R-:W-:Y:S02]  /*85b0*/  SHF.R.S32.HI R8, RZ, 0x1f, R7 ;  /* 0x0000001fff087819 */ /* 0x000fe40000011407 */
[C---:B------:R-:W-:Y:S02]  /*85c0*/  @!P4 LEA R14, P6, R6.reuse, R242, 0x1 ;  /* 0x000000f2060ec211 */ /* 0x040fe400078c08ff */
[C---:B------:R-:W-:Y:S02]  /*85d0*/  LEA.HI.X R8, R5.reuse, R8, R4, 0x5, P1 ;  /* 0x0000000805087211 */ /* 0x040fe400008f2c04 */
[C---:B------:R-:W-:Y:S01]  /*85e0*/  @!P3 LEA R12, P1, R6.reuse, R242, 0x1 ;  /* 0x000000f2060cb211 */ /* 0x040fe200078208ff */
[----:B------:R1:W-:Y:S01]  /*85f0*/  @P5 STS.128 [R226], RZ ;  /* 0x000000ffe2005388 */ /* 0x0003e20000000c00 */
[CCC-:B------:R-:W-:Y:S02]  /*8600*/  @!P4 LEA.HI.X R15, R6.reuse, R243.reuse, R8.reuse, 0x1, P6 ;  /* 0x000000f3060fc211 */ /* 0x1c0fe400030f0c08 */
[C---:B------:R-:W-:Y:S01]  /*8610*/  @!P5 LEA R18, P6, R5.reuse, R10, 0x6 ;  /* 0x0000000a0512d211 */ /* 0x040fe200078c30ff */
[----:B------:R-:W-:Y:S01]  /*8620*/  @!PT LDS RZ, [RZ] ;  /* 0x00000000fffff984 */ /* 0x000fe20000000800 */
[----:B------:R-:W-:Y:S01]  /*8630*/  @!PT LDS RZ, [RZ] ;  /* 0x00000000fffff984 */ /* 0x000fe20000000800 */
[----:B------:R-:W-:Y:S01]  /*8640*/  @!PT LDS RZ, [RZ] ;  /* 0x00000000fffff984 */ /* 0x000fe20000000800 */
[----:B------:R1:W-:Y:S01]  /*8650*/  @!P5 LDGSTS.E.BYPASS.LTC128B.128 [R226], [R10.64] ;  /* 0x000000000ae2dfae */ /* 0x0003e2000b901d44 */
[C---:B------:R-:W-:Y:S02]  /*8660*/  @!P3 LEA.HI.X R13, R6.reuse, R243, R8, 0x1, P1 ;  /* 0x000000f3060db211 */ /* 0x040fe400008f0c08 */
[----:B------:R-:W-:Y:S01]  /*8670*/  @!P5 LEA.HI.X R19, R5, R11, R4, 0x6, P6 ;  /* 0x0000000b0513d211 */ /* 0x000fe200030f3404 */
[----:B------:R1:W-:Y:S01]  /*8680*/  @P4 STS.128 [R226+0x2000], RZ ;  /* 0x002000ffe2004388 */ /* 0x0003e20000000c00 */
[C---:B------:R-:W-:Y:S01]  /*8690*/  @!P2 LEA R16, P0, R6.reuse, R242, 0x1 ;  /* 0x000000f20610a211 */ /* 0x040fe200078008ff */
[----:B------:R-:W-:Y:S02]  /*86a0*/  IMAD.MOV.U32 R242, RZ, RZ, R10 ;  /* 0x000000fffff27224 */ /* 0x000fe400078e000a */
        /* <DEDUP_REMOVED lines=37> */
.L_x_464:
[----:B------:R-:W-:Y:S02]  /*8900*/  UISETP.GT.AND UP0, UPT, UR7, UR19, UPT ;  /* 0x000000130700728c */ /* 0x000fe4000bf04270 */
[----:B------:R-:W-:Y:S04]  /*8910*/  UIADD3 UR7, UR7, -0x1, URZ ;  /* 0xffffffff07077890 */ /* 0x000fe8000fffe03f */
[----:B------:R-:W-:Y:S11]  /*8920*/  PLOP3.LUT P0, PT, PT, PT, UP0, 0x80, 0x0 ;  /* 0x000000000000781c */ /* 0x000ff60003f0f008 */
[----:B------:R-:W-:Y:S02]  /*8930*/  @!UPT UIADD3 URZ, URZ, URZ, URZ ;  /* 0x0000003f3f3ff290 */ /* 0x000fe4000fffe03f */
[----:B------:R-:W-:-:S05]  /*8940*/  @P0 BRA `(.L_x_465) ;  /* 0xffffbe7000000947 */ /* 0x000fca000383ffff */
[----:B------:R-:W-:Y:S01]  /*8950*/  BAR.SYNC.DEFER_BLOCKING 0x0 ;  /* 0x0000000000007b1d */ /* 0x000fe20000010000 */
        /* <DEDUP_REMOVED lines=174> */
[----:B------:R-:W-:-:S03]  /*9440*/  PLOP3.LUT P0, PT, PT, PT, UP0, 0x80, 0x0 ;  /* 0x000000000000781c */ /* 0x000fc60003f0f008 */
        /* <DEDUP_REMOVED lines=37> */
.L_x_466:
        /* <DEDUP_REMOVED lines=18> */
.L_x_467:
        /* <DEDUP_REMOVED lines=18> */
[----:B------:R2:W3:Y:S01]  /*98e0*/  LDS.128 R64, [R226+0x11000] ;  /* 0x01100000e2407984 */ /* 0x0004e20000000c00 */
[----:B------:R-:W-:Y:S01]  /*98f0*/  IADD3.X R77, R5, UR15, R4, P0, !PT ;  /* 0x0000000f054d7c10 */ /* 0x000fe200087fe404 */
[----:B------:R-:W-:Y:S01]  /*9900*/  IMAD.U32 R4, RZ, RZ, UR37 ;  /* 0x00000025ff047e24 */ /* 0x000fe2000f8e00ff */
[----:B------:R-:W-:Y:S01]  /*9910*/  UIMAD UR8, UR37, UR9, UR8 ;  /* 0x00000009250872a4 */ /* 0x000fe2000f8e0208 */
[----:B------:R2:W4:Y:S02]  /*9920*/  LDS.128 R60, [R226+0x13000] ;  /* 0x01300000e23c7984 */ /* 0x0005240000000c00 */
[----:B------:R-:W-:-:S02]  /*9930*/  IMAD.WIDE.U32 R76, R4, c[0x0][0x3b8], R76 ;  /* 0x0000ee00044c7a25 */ /* 0x000fc400078e004c */
[----:B------:R2:W1:Y:S03]  /*9940*/  LDS.128 R56, [R226+0x15000] ;  /* 0x01500000e2387984 */ /* 0x0004660000000c00 */
        /* <DEDUP_REMOVED lines=11> */
[----:B---34-:R-:W-:Y:S01]  /*9a00*/  ISETP.GE.AND P3, PT, R232, c[0x0][0x220], PT ;  /* 0x00008800e8007a0c */ /* 0x018fe20003f66270 */
[----:B-1----:R-:W1:Y:S01]  /*9a10*/  LDS.128 R16, [R226+0x12000] ;  /* 0x01200000e2107984 */ /* 0x002e620000000c00 */
[----:B------:R-:W-:Y:S01]  /*9a20*/  IMAD.MOV.U32 R70, RZ, RZ, R76 ;  /* 0x000000ffff467224 */ /* 0x000fe200078e004c */
[----:B------:R-:W-:Y:S01]  /*9a30*/  ISETP.GE.AND P2, PT, R229, c[0x0][0x220], PT ;  /* 0x00008800e5007a0c */ /* 0x000fe20003f46270 */
[----:B------:R-:W-:Y:S01]  /*9a40*/  IMAD R73, R69, c[0x0][0x3a0], RZ ;  /* 0x0000e80045497a24 */ /* 0x000fe200078e02ff */
[----:B------:R-:W3:Y:S01]  /*9a50*/  LDS.128 R12, [R226+0x14000] ;  /* 0x01400000e20c7984 */ /* 0x000ee20000000c00 */
[----:B------:R-:W-:Y:S01]  /*9a60*/  IMAD.WIDE.U32 R78, R230, c[0x0][0x3a0], R70 ;  /* 0x0000e800e64e7a25 */ /* 0x000fe200078e0046 */
[----:B------:R-:W-:-:S02]  /*9a70*/  ISETP.GE.AND P1, PT, R228, c[0x0][0x220], PT ;  /* 0x00008800e4007a0c */ /* 0x000fc40003f26270 */
[----:B------:R-:W4:Y:S01]  /*9a80*/  LDS.128 R8, [R226+0x16000] ;  /* 0x01600000e2087984 */ /* 0x000f220000000c00 */
[----:B------:R-:W-:Y:S01]  /*9a90*/  IMAD R70, R230, c[0x0][0x3a4], R73 ;  /* 0x0000e900e6467a24 */ /* 0x000fe200078e0249 */
[----:B------:R-:W-:Y:S02]  /*9aa0*/  ISETP.GE.AND P0, PT, R227, c[0x0][0x220], PT ;  /* 0x00008800e3007a0c */ /* 0x000fe40003f06270 */
[----:B------:R-:W2:Y:S01]  /*9ab0*/  @!P3 LDS.128 R4, [R226+0x10000] ;  /* 0x01000000e204b984 */ /* 0x000ea20000000c00 */
[----:B------:R-:W-:Y:S01]  /*9ac0*/  IMAD.IADD R70, R70, 0x1, R79 ;  /* 0x0000000146467824 */ /* 0x000fe200078e024f */
[----:B------:R-:W-:-:S04]  /*9ad0*/  LEA R72, P4, R78, c[0x0][0x340], 0x1 ;  /* 0x0000d0004e487a11 */ /* 0x000fc800078808ff */
[----:B------:R-:W-:-:S05]  /*9ae0*/  LEA.HI.X R73, R78, c[0x0][0x344], R70, 0x1, P4 ;  /* 0x0000d1004e497a11 */ /* 0x000fca00020f0c46 */
[----:B-1----:R1:W-:Y:S04]  /*9af0*/  @!P2 STG.E.128 [R72.64+0x80], R16 ;  /* 0x000080104800a986 */ /* 0x0023e8000c101d04 */
[----:B---3--:R1:W-:Y:S04]  /*9b00*/  @!P1 STG.E.128 [R72.64+0x100], R12 ;  /* 0x0001000c48009986 */ /* 0x0083e8000c101d04 */
[----:B----4-:R1:W-:Y:S04]  /*9b10*/  @!P0 STG.E.128 [R72.64+0x180], R8 ;  /* 0x0001800848008986 */ /* 0x0103e8000c101d04 */
[----:B--2---:R1:W-:Y:S02]  /*9b20*/  @!P3 STG.E.128 [R72.64], R4 ;  /* 0x000000044800b986 */ /* 0x0043e4000c101d04 */
.L_x_469:
[----:B---34-:R-:W-:Y:S05]  /*9b30*/  BSYNC B0 ;  /* 0x0000000000007941 */ /* 0x018fea0003800000 */
.L_x_468:
        /* <DEDUP_REMOVED lines=17> */
[----:B------:R1:W-:Y:S04]  /*9c50*/  @!P3 STG.E.128 [R8.64], R64 ;  /* 0x000000400800b986 */ /* 0x0003e8000c101d04 */
[----:B------:R1:W-:Y:S04]  /*9c60*/  @!P2 STG.E.128 [R8.64+0x80], R60 ;  /* 0x0000803c0800a986 */ /* 0x0003e8000c101d04 */
[----:B------:R1:W-:Y:S04]  /*9c70*/  @!P1 STG.E.128 [R8.64+0x100], R56 ;  /* 0x0001003808009986 */ /* 0x0003e8000c101d04 */
[----:B------:R1:W-:Y:S02]  /*9c80*/  @!P0 STG.E.128 [R8.64+0x180], R52 ;  /* 0x0001803408008986 */ /* 0x0003e4000c101d04 */
.L_x_471:
[----:B------:R-:W-:Y:S05]  /*9c90*/  BSYNC B0 ;  /* 0x0000000000007941 */ /* 0x000fea0003800000 */
.L_x_470:
[----:B------:R-:W-:Y:S01]  /*9ca0*/  ULDC.64 UR8, c[0x0][0x3a8] ;  /* 0x0000ea0000087ab9 */ /* 0x000fe20000000a00 */
[----:B------:R-:W-:Y:S01]  /*9cb0*/  IMAD.WIDE.U32 R4, R68, c[0x0][0x3a8], R74 ;  /* 0x0000ea0044047a25 */ /* 0x000fe200078e004a */
[----:B------:R-:W-:Y:S01]  /*9cc0*/  UIMAD UR6, UR10, UR8, URZ ;  /* 0x000000080a0672a4 */ /* 0x000fe2000f8e023f */
[----:B------:R-:W-:Y:S03]  /*9cd0*/  BSSY B0, `(.L_x_472) ;  /* 0x000001b000007945 */ /* 0x000fe60003800000 */
[----:B------:R-:W-:Y:S01]  /*9ce0*/  UIMAD UR7, UR7, UR9, UR6 ;  /* 0x00000009070772a4 */ /* 0x000fe2000f8e0206 */
[----:B-1----:R-:W-:-:S05]  /*9cf0*/  IADD3 R8, P0, R4, UR11, RZ ;  /* 0x0000000b04087c10 */ /* 0x002fca000ff1e0ff */
        /* <DEDUP_REMOVED lines=20> */
[----:B------:R1:W-:Y:S04]  /*9e40*/  @!P3 STG.E.128 [R6.64], R48 ;  /* 0x000000300600b986 */ /* 0x0003e8000c101d04 */
[----:B------:R1:W-:Y:S04]  /*9e50*/  @!P2 STG.E.128 [R6.64+0x80], R40 ;  /* 0x000080280600a986 */ /* 0x0003e8000c101d04 */
[----:B------:R1:W-:Y:S04]  /*9e60*/  @!P1 STG.E.128 [R6.64+0x100], R32 ;  /* 0x0001002006009986 */ /* 0x0003e8000c101d04 */
[----:B------:R1:W-:Y:S02]  /*9e70*/  @!P0 STG.E.128 [R6.64+0x180], R24 ;  /* 0x0001801806008986 */ /* 0x0003e4000c101d04 */
.L_x_473:
[----:B------:R-:W-:Y:S05]  /*9e80*/  BSYNC B0 ;  /* 0x0000000000007941 */ /* 0x000fea0003800000 */
.L_x_472:
[----:B------:R-:W-:Y:S05]  /*9e90*/  @P4 BRA `(.L_x_444) ;  /* 0x0000011000004947 */ /* 0x000fea0003800000 */
[----:B------:R-:W-:Y:S01]  /*9ea0*/  IADD3 R4, P0, R230, 0x20, RZ ;  /* 0x00000020e6047810 */ /* 0x000fe20007f1e0ff */
[----:B------:R-:W-:Y:S01]  /*9eb0*/  IMAD.MOV.U32 R9, RZ, RZ, R5 ;  /* 0x000000ffff097224 */ /* 0x000fe200078e0005 */
[----:B------:R-:W-:-:S02]  /*9ec0*/  ISETP.GE.AND P3, PT, R232, c[0x0][0x220], PT ;  /* 0x00008800e8007a0c */ /* 0x000fc40003f66270 */
[----:B------:R-:W-:Y:S01]  /*9ed0*/  ISETP.GE.AND P2, PT, R229, c[0x0][0x220], PT ;  /* 0x00008800e5007a0c */ /* 0x000fe20003f46270 */
[----:B-1----:R-:W-:Y:S01]  /*9ee0*/  IMAD.X R7, RZ, RZ, R69, P0 ;  /* 0x000000ffff077224 */ /* 0x002fe200000e0645 */
        /* <DEDUP_REMOVED lines=12> */
.L_x_444:
[----:B------:R-:W-:Y:S05]  /*9fb0*/  BSYNC B1 ;  /* 0x0000000000017941 */ /* 0x000fea0003800000 */
.L_x_430:
        /* <DEDUP_REMOVED lines=12> */
.L_x_474:
[----:B------:R-:W-:Y:S05]  /*a080*/  EXIT ;  /* 0x000000000000794d */ /* 0x000fea0003800000 */
.L_x_476:
        /* <DEDUP_REMOVED lines=15> */
.L_x_2013:


//--------------------- .text._ZN5flash44flash_bwd_dq_dk_dv_loop_seqk_parallel_kernelI23Flash_bwd_kernel_traitsILi256ELi64ELi64ELi8ELi4ELi2ELi2ELb0ELb1EN7cutlass6half_tE19Flash_kernel_traitsILi256ELi64ELi64ELi8ES3_EELb0ELb0ELb0ELb0ELb0ELb1ELb0EEEvNS_16Flash_bwd_paramsE --------------------------
	.section	.text._ZN5flash44flash_bwd_dq_dk_dv_loop_seqk_parallel_kernelI23Flash_bwd_kernel_traitsILi256ELi64ELi64ELi8ELi4ELi2ELi2ELb0ELb1EN7cutlass6half_tE19Flash_kernel_traitsILi256ELi64ELi64ELi8ES3_EELb0ELb0ELb0ELb0ELb0ELb1ELb0EEEvNS_16Flash_bwd_paramsE,"ax",@progbits
	.sectioninfo	@"SHI_REGISTERS=255"
	.align	128
        .global         _ZN5flash44flash_bwd_dq_dk_dv_loop_seqk_parallel_kernelI23Flash_bwd_kernel_traitsILi256ELi64ELi64ELi8ELi4ELi2ELi2ELb0ELb1EN7cutlass6half_tE19Flash_kernel_traitsILi256ELi64ELi64ELi8ES3_EELb0ELb0ELb0ELb0ELb0ELb1ELb0EEEvNS_16Flash_bwd_paramsE
        .type           _ZN5flash44flash_bwd_dq_dk_dv_loop_seqk_parallel_kernelI23Flash_bwd_kernel_traitsILi256ELi64ELi64ELi8ELi4ELi2ELi2ELb0ELb1EN7cutlass6half_tE19Flash_kernel_traitsILi256ELi64ELi64ELi8ES3_EELb0ELb0ELb0ELb0ELb0ELb1ELb0EEEvNS_16Flash_bwd_paramsE,@function
        .size           _ZN5flash44flash_bwd_dq_dk_dv_loop_seqk_parallel_kernelI23Flash_bwd_kernel_traitsILi256ELi64ELi64ELi8ELi4ELi2ELi2ELb0ELb1EN7cutlass6half_tE19Flash_kernel_traitsILi256ELi64ELi64ELi8ES3_EELb0ELb0ELb0ELb0ELb0ELb1ELb0EEEvNS_16Flash_bwd_paramsE,(.L_x_2014 - _ZN5flash44flash_bwd_dq_dk_dv_loop_seqk_parallel_kernelI23Flash_bwd_kernel_traitsILi256ELi64ELi64ELi8ELi4ELi2ELi2ELb0ELb1EN7cutlass6half_tE19Flash_kernel_traitsILi256ELi64ELi64ELi8ES3_EELb0ELb0ELb0ELb0ELb0ELb1ELb0EEEvNS_16Flash_bwd_paramsE)
        .other          _ZN5flash44flash_bwd_dq_dk_dv_loop_seqk_parallel_kernelI23Flash_bwd_kernel_traitsILi256ELi64ELi64ELi8ELi4ELi2ELi2ELb0ELb1EN7cutlass6half_tE19Flash_kernel_traitsILi256ELi64ELi64ELi8ES3_EELb0ELb0ELb0ELb0ELb0ELb1ELb0EEEvNS_16Flash_bwd_paramsE,@"STO_CUDA_ENTRY STV_DEFAULT"
_ZN5flash44flash_bwd_dq_dk_dv_loop_seqk_parallel_kernelI23Flash_bwd_kernel_traitsILi256ELi64ELi64ELi8ELi4ELi2ELi2ELb0ELb1EN7cutlass6half_tE19Flash_kernel_traitsILi256ELi64ELi64ELi8ES3_EELb0ELb0ELb0ELb0ELb0ELb1ELb0EEEvNS_16Flash_bwd_paramsE:
.text._ZN5flash44flash_bwd_dq_dk_dv_loop_seqk_parallel_kernelI23Flash_bwd_kernel_traitsILi256ELi64ELi64ELi8ELi4ELi2ELi2ELb0ELb1EN7cutlass6half_tE19Flash_kernel_traitsILi256ELi64ELi64ELi8ES3_EELb0ELb0ELb0ELb0ELb0ELb1ELb0EEEvNS_16Flash_bwd_paramsE:
        /* <DEDUP_REMOVED lines=27> */
[----:B------:R-:W-:Y:S01]  /*01b0*/  IMAD.SHL.U32 R246, R14, 0x2, RZ ;  /* 0x000000020ef67824 */ /* 0x000fe200078e00ff */
[----:B--2---:R-:W-:-:S02]  /*01c0*/  UIMAD.WIDE.U32 UR44, UR31, UR14, URZ ;  /* 0x0000000e1f2c72a5 */ /* 0x004fc4000f8e003f */
[CC--:B------:R-:W-:Y:S01]  /*01d0*/  LEA.HI R4, R13.reuse, R14.reuse, RZ, 0x5 ;  /* 0x0000000e0d047211 */ /* 0x0c0fe200078f28ff */
[----:B------:R-:W-:Y:S01]  /*01e0*/  USHF.L.U32 UR14, UR31, 0x7, URZ ;  /* 0x000000071f0e7899 */ /* 0x000fe2000800063f */
[----:B------:R-:W-:Y:S01]  /*01f0*/  LEA.HI R8, R13, R14, RZ, 0x4 ;  /* 0x0000000e0d087211 */ /* 0x000fe200078f20ff */
[----:B------:R-:W-:Y:S01]  /*0200*/  ULDC UR55, c[0x0][0x234] ;  /* 0x00008d0000377ab9 */ /* 0x000fe20000000800 */
[--C-:B------:R-:W-:Y:S01]  /*0210*/  SHF.R.S32.HI R5, RZ, 0x5, R4.reuse ;  /* 0x00000005ff057819 */ /* 0x100fe20000011404 */
[----:B---3--:R-:W-:Y:S01]  /*0220*/  UIMAD UR47, UR38, UR46, URZ ;  /* 0x0000002e262f72a4 */ /* 0x008fe2000f8e023f */
[----:B------:R-:W-:Y:S01]  /*0230*/  SHF.R.S32.HI R0, RZ, 0x1f, R4 ;  /* 0x0000001fff007819 */ /* 0x000fe20000011404 */
[----:B------:R-:W-:Y:S01]  /*0240*/  UIMAD UR46, UR46, UR12, URZ ;  /* 0x0000000c2e2e72a4 */ /* 0x000fe2000f8e023f */
[----:B------:R-:W-:Y:S01]  /*0250*/  SHF.R.S32.HI R6, RZ, 0x4, R8 ;  /* 0x00000004ff067819 */ /* 0x000fe20000011408 */
[----:B------:R-:W-:Y:S01]  /*0260*/  ULDC UR13, c[0x0][0x1c0] ;  /* 0x00007000000d7ab9 */ /* 0x000fe20000000800 */
[-C--:B------:R-:W-:Y:S01]  /*0270*/  LEA.HI R0, R0, R5.reuse, RZ, 0x2 ;  /* 0x0000000500007211 */ /* 0x080fe200078f10ff */
[----:B------:R-:W-:Y:S01]  /*0280*/  ULDC UR11, c[0x0][0x1c0] ;  /* 0x00007000000b7ab9 */ /* 0x000fe20000000800 */
[----:B------:R-:W-:Y:S01]  /*0290*/  LEA.HI R2, R4, R5, RZ, 0x1 ;  /* 0x0000000504027211 */ /* 0x000fe200078f08ff */
[----:B------:R-:W-:Y:S01]  /*02a0*/  UIMAD UR55, UR8, UR6, UR55 ;  /* 0x00000006083772a4 */ /* 0x000fe2000f8e0237 */
[----:B------:R-:W-:Y:S01]  /*02b0*/  LEA.HI R7, R8, R6, RZ, 0x1 ;  /* 0x0000000608077211 */ /* 0x000fe200078f08ff */
[----:B------:R-:W-:Y:S01]  /*02c0*/  UIMAD UR52, UR7, UR31, URZ ;  /* 0x0000001f073472a4 */ /* 0x000fe2000f8e023f */
[----:B------:R-:W-:Y:S01]  /*02d0*/  LOP3.LUT R3, R0, 0xfffffffc, RZ, 0xc0, !PT ;  /* 0xfffffffc00037812 */ /* 0x000fe200078ec0ff */
[----:B------:R-:W-:Y:S01]  /*02e0*/  UIMAD UR6, UR31, UR11, UR38 ;  /* 0x0000000b1f0672a4 */ /* 0x000fe2000f8e0226 */
[----:B------:R-:W-:Y:S01]  /*02f0*/  LOP3.LUT R0, R2, 0xfffffffe, RZ, 0xc0, !PT ;  /* 0xfffffffe02007812 */ /* 0x000fe200078ec0ff */
[----:B------:R-:W-:Y:S01]  /*0300*/  @!UP2 UIMAD UR7, UR31, UR13, UR38 ;  /* 0x0000000d1f07a2a4 */ /* 0x000fe2000f8e0226 */
[----:B------:R-:W-:Y:S01]  /*0310*/  LOP3.LUT R2, R7, 0xfffffffe, RZ, 0xc0, !PT ;  /* 0xfffffffe07027812 */ /* 0x000fe200078ec0ff */
[----:B------:R-:W-:Y:S01]  /*0320*/  IMAD.IADD R218, R5, 0x1, -R3 ;  /* 0x0000000105da7824 */ /* 0x000fe200078e0a03 */
[-C--:B------:R-:W-:Y:S01]  /*0330*/  LEA.HI R15, R13, R14.reuse, RZ, 0x2 ;  /* 0x0000000e0d0f7211 */ /* 0x080fe200078f10ff */
[----:B------:R-:W-:Y:S01]  /*0340*/  IMAD.IADD R224, R5, 0x1, -R0 ;  /* 0x0000000105e07824 */ /* 0x000fe200078e0a00 */
[----:B------:R-:W-:Y:S01]  /*0350*/  LOP3.LUT R0, R4, 0xffffffe0, RZ, 0xc0, !PT ;  /* 0xffffffe004007812 */ /* 0x000fe200078ec0ff */
[----:B------:R-:W-:Y:S01]  /*0360*/  IMAD.IADD R11, R6, 0x1, -R2 ;  /* 0x00000001060b7824 */ /* 0x000fe200078e0a02 */
[--C-:B------:R-:W-:Y:S01]  /*0370*/  SHF.R.S32.HI R5, RZ, 0x2, R15.reuse ;  /* 0x00000002ff057819 */ /* 0x100fe2000001140f */
[----:B------:R-:W-:Y:S01]  /*0380*/  USHF.L.U32 UR41, UR46, 0x6, URZ ;  /* 0x000000062e297899 */ /* 0x000fe2000800063f */
[----:B------:R-:W-:Y:S01]  /*0390*/  SHF.R.S32.HI R2, RZ, 0x1f, R15 ;  /* 0x0000001fff027819 */ /* 0x000fe2000001140f */
[----:B------:R-:W-:Y:S01]  /*03a0*/  IMAD.IADD R0, R14, 0x1, -R0 ;  /* 0x000000010e007824 */ /* 0x000fe200078e0a00 */
[----:B------:R-:W-:Y:S01]  /*03b0*/  LEA.HI R10, R13, R14, RZ, 0x3 ;  /* 0x0000000e0d0a7211 */ /* 0x000fe200078f18ff */
[----:B------:R-:W-:Y:S01]  /*03c0*/  ULDC UR49, c[0x0][0x214] ;  /* 0x0000850000317ab9 */ /* 0x000fe20000000800 */
[----:B------:R-:W-:Y:S01]  /*03d0*/  LEA.HI R2, R2, R5, RZ, 0x3 ;  /* 0x0000000502027211 */ /* 0x000fe200078f18ff */
[----:B------:R-:W-:Y:S01]  /*03e0*/  IMAD.U32 R252, RZ, RZ, UR14 ;  /* 0x0000000efffc7e24 */ /* 0x000fe2000f8e00ff */
[----:B------:R-:W-:Y:S01]  /*03f0*/  SHF.R.S32.HI R3, RZ, 0x1f, R0 ;  /* 0x0000001fff037819 */ /* 0x000fe20000011400 */
[----:B------:R-:W-:Y:S01]  /*0400*/  ULDC UR56, c[0x0][0x1c8] ;  /* 0x0000720000387ab9 */ /* 0x000fe20000000800 */
[----:B------:R-:W-:Y:S01]  /*0410*/  LOP3.LUT R2, R2, 0xfffffff8, RZ, 0xc0, !PT ;  /* 0xfffffff802027812 */ /* 0x000fe200078ec0ff */
[----:B------:R-:W-:Y:S01]  /*0420*/  ULDC.U8 UR10, c[0x0][0x3d0] ;  /* 0x0000f400000a7ab9 */ /* 0x000fe20000000000 */
[----:B------:R-:W-:Y:S01]  /*0430*/  LEA.HI R16, R3, R0, RZ, 0x2 ;  /* 0x0000000003107211 */ /* 0x000fe200078f10ff */
[----:B------:R-:W-:Y:S01]  /*0440*/  ULDC UR50, c[0x0][0x224] ;  /* 0x0000890000327ab9 */ /* 0x000fe20000000800 */
[----:B------:R-:W-:Y:S01]  /*0450*/  SHF.R.S32.HI R243, RZ, 0x3, R10 ;  /* 0x00000003fff37819 */ /* 0x000fe2000001140a */
[----:B------:R-:W-:Y:S01]  /*0460*/  IMAD.IADD R7, R5, 0x1, -R2 ;  /* 0x0000000105077824 */ /* 0x000fe200078e0a02 */
[----:B------:R-:W-:Y:S01]  /*0470*/  LOP3.LUT R2, R8, 0xfffffff0, RZ, 0xc0, !PT ;  /* 0xfffffff008027812 */ /* 0x000fe200078ec0ff */
[----:B------:R-:W-:Y:S01]  /*0480*/  @UP2 UIMAD UR54, UR31, UR49, URZ ;  /* 0x000000311f3622a4 */ /* 0x000fe2000f8e023f */
[----:B------:R-:W-:Y:S01]  /*0490*/  LOP3.LUT R0, R10, 0xfffffff8, RZ, 0xc0, !PT ;  /* 0xfffffff80a007812 */ /* 0x000fe200078ec0ff */
[----:B------:R-:W-:Y:S01]  /*04a0*/  IMAD.SHL.U32 R3, R243, 0x40, RZ ;  /* 0x00000040f3037824 */ /* 0x000fe200078e00ff */
[----:B------:R-:W-:Y:S01]  /*04b0*/  LEA.HI R6, R13, R14, RZ, 0x7 ;  /* 0x0000000e0d067211 */ /* 0x000fe200078f38ff */
[C---:B------:R-:W-:Y:S01]  /*04c0*/  IMAD.IADD R2, R14.reuse, 0x1, -R2 ;  /* 0x000000010e027824 */ /* 0x040fe200078e0a02 */
[----:B------:R-:W-:Y:S01]  /*04d0*/  ULDC.64 UR4, c[0x0][0x118] ;  /* 0x0000460000047ab9 */ /* 0x000fe20000000a00 */
[----:B------:R-:W-:Y:S01]  /*04e0*/  IMAD.IADD R0, R14, 0x1, -R0 ;  /* 0x000000010e007824 */ /* 0x000fe200078e0a00 */
[----:B------:R-:W-:Y:S01]  /*04f0*/  LOP3.LUT R3, R3, 0x1c0, RZ, 0xc0, !PT ;  /* 0x000001c003037812 */ /* 0x000fe200078ec0ff */
[----:B------:R-:W-:Y:S01]  /*0500*/  ULOP3.LUT UR56, UR38, UR56, URZ, 0x3c, !UPT ;  /* 0x0000003826387292 */ /* 0x000fe2000f8e3c3f */
[----:B------:R-:W-:Y:S01]  /*0510*/  SHF.R.S32.HI R4, RZ, 0x1f, R2 ;  /* 0x0000001fff047819 */ /* 0x000fe20000011402 */
[----:B------:R-:W-:Y:S01]  /*0520*/  IMAD.SHL.U32 R248, R0, 0x8, RZ ;  /* 0x0000000800f87824 */ /* 0x000fe200078e00ff */
[----:B------:R-:W-:Y:S01]  /*0530*/  SHF.R.U32.HI R5, RZ, 0x3, R3 ;  /* 0x00000003ff057819 */ /* 0x000fe20000011603 */
[----:B------:R-:W-:Y:S01]  /*0540*/  USHF.R.S32.HI UR61, URZ, 0x1f, UR38 ;  /* 0x0000001f3f3d7899 */ /* 0x000fe20008011426 */
[----:B------:R-:W-:Y:S01]  /*0550*/  LEA.HI R12, R4, R2, RZ, 0x3 ;  /* 0x00000002040c7211 */ /* 0x000fe200078f18ff */
[----:B------:R-:W-:Y:S01]  /*0560*/  UISETP.NE.AND UP3, UPT, UR10, URZ, UPT ;  /* 0x0000003f0a00728c */ /* 0x000fe2000bf65270 */
[----:B------:R-:W-:Y:S01]  /*0570*/  LOP3.LUT R4, R3, 0x38, R248, 0xf8, !PT ;  /* 0x0000003803047812 */ /* 0x000fe200078ef8f8 */
[----:B------:R-:W-:Y:S01]  /*0580*/  USHF.R.S32.HI UR60, URZ, 0x1f, UR31 ;  /* 0x0000001f3f3c7899 */ /* 0x000fe2000801141f */
[----:B------:R-:W-:Y:S01]  /*0590*/  LOP3.LUT R3, R12, 0xfffffff8, RZ, 0xc0, !PT ;  /* 0xfffffff80c037812 */ /* 0x000fe200078ec0ff */
[----:B------:R-:W-:Y:S01]  /*05a0*/  USHF.R.S32.HI UR59, URZ, 0x1f, UR38 ;  /* 0x0000001f3f3b7899 */ /* 0x000fe20008011426 */
[C---:B------:R-:W-:Y:S01]  /*05b0*/  LOP3.LUT P4, RZ, R0.reuse, 0x2, RZ, 0xc0, !PT ;  /* 0x0000000200ff7812 */ /* 0x040fe2000788c0ff */
[----:B------:R-:W-:Y:S01]  /*05c0*/  USHF.R.S32.HI UR58, URZ, 0x1f, UR31 ;  /* 0x0000001f3f3a7899 */ /* 0x000fe2000801141f */
[C---:B------:R-:W-:Y:S01]  /*05d0*/  LOP3.LUT P3, RZ, R0.reuse, 0x4, RZ, 0xc0, !PT ;  /* 0x0000000400ff7812 */ /* 0x040fe2000786c0ff */
[----:B------:R-:W-:Y:S01]  /*05e0*/  IMAD.SHL.U32 R0, R0, 0x40, RZ ;  /* 0x0000004000007824 */ /* 0x000fe200078e00ff */
[----:B------:R-:W-:Y:S01]  /*05f0*/  LOP3.LUT R8, R4, R5, RZ, 0x3c, !PT ;  /* 0x0000000504087212 */ /* 0x000fe200078e3cff */
[----:B------:R-:W-:Y:S01]  /*0600*/  IMAD.IADD R9, R2, 0x1, -R3 ;  /* 0x0000000102097824 */ /* 0x000fe200078e0a03 */
[----:B------:R-:W-:Y:S01]  /*0610*/  LOP3.LUT R3, R7, 0x1, RZ, 0xc0, !PT ;  /* 0x0000000107037812 */ /* 0x000fe200078ec0ff */
[----:B------:R-:W-:Y:S01]  /*0620*/  IMAD.SHL.U32 R2, R224, 0x10, RZ ;  /* 0x00000010e0027824 */ /* 0x000fe200078e00ff */
[----:B------:R-:W-:Y:S01]  /*0630*/  LOP3.LUT R0, R0, 0x1c0, RZ, 0xc0, !PT ;  /* 0x000001c000007812 */ /* 0x000fe200078ec0ff */
[----:B------:R-:W-:Y:S01]  /*0640*/  IMAD.SHL.U32 R4, R11, 0x200, RZ ;  /* 0x000002000b047824 */ /* 0x000fe200078e00ff */
[----:B------:R-:W-:Y:S01]  /*0650*/  ISETP.NE.U32.AND P0, PT, R3, 0x1, PT ;  /* 0x000000010300780c */ /* 0x000fe20003f05070 */
[----:B------:R-:W-:Y:S01]  /*0660*/  USHF.R.S32.HI UR57, URZ, 0x1f, UR38 ;  /* 0x0000001f3f397899 */ /* 0x000fe20008011426 */
[C---:B------:R-:W-:Y:S01]  /*0670*/  LOP3.LUT R2, R0.reuse, 0x10, R2, 0xf8, !PT ;  /* 0x0000001000027812 */ /* 0x040fe200078ef802 */
[----:B------:R-:W-:Y:S01]  /*0680*/  UIMAD.WIDE.U32 UR42, UR36, UR44, URZ ;  /* 0x0000002c242a72a5 */ /* 0x000fe2000f8e003f */
[----:B------:R-:W-:Y:S01]  /*0690*/  SHF.R.S32.HI R6, RZ, 0x7, R6 ;  /* 0x00000007ff067819 */ /* 0x000fe20000011406 */
[----:B------:R-:W-:Y:S01]  /*06a0*/  UIMAD UR51, UR37, UR44, URZ ;  /* 0x0000002c253372a4 */ /* 0x000fe2000f8e023f */
[----:B------:R-:W-:Y:S01]  /*06b0*/  LOP3.LUT R3, R0, 0x8, R10, 0xf8, !PT ;  /* 0x0000000800037812 */ /* 0x000fe200078ef80a */
[----:B------:R-:W-:Y:S01]  /*06c0*/  USHF.R.S32.HI UR53, URZ, 0x1f, UR47 ;  /* 0x0000001f3f357899 */ /* 0x000fe2000801142f */
[----:B------:R-:W-:Y:S01]  /*06d0*/  SHF.R.U32.HI R220, RZ, 0x3, R0 ;  /* 0x00000003ffdc7819 */ /* 0x000fe20000011600 */
[----:B------:R-:W-:Y:S01]  /*06e0*/  IMAD R0, R6, 0x800, R4 ;  /* 0x0000080006007824 */ /* 0x000fe200078e0204 */
[----:B------:R-:W-:Y:S01]  /*06f0*/  LOP3.LUT R5, R2, 0x8, R10, 0xf8, !PT ;  /* 0x0000000802057812 */ /* 0x000fe200078ef80a */
[----:B------:R-:W-:Y:S01]  /*0700*/  UIMAD UR50, UR6, UR50, URZ ;  /* 0x00000032063272a4 */ /* 0x000fe2000f8e023f */
[----:B------:R-:W-:Y:S01]  /*0710*/  LOP3.LUT R2, R3, R220, RZ, 0x3c, !PT ;  /* 0x000000dc03027212 */ /* 0x000fe200078e3cff */
[----:B------:R-:W-:Y:S01]  /*0720*/  @!UP2 UIMAD UR49, UR7, UR49, URZ ;  /* 0x000000310731a2a4 */ /* 0x000fe2000f8e023f */
[----:B------:R-:W-:Y:S01]  /*0730*/  LEA.HI R3, R13, R14, RZ, 0x6 ;  /* 0x0000000e0d037211 */ /* 0x000fe200078f30ff */
[----:B------:R-:W-:Y:S01]  /*0740*/  USHF.R.S32.HI UR48, URZ, 0x1f, UR41 ;  /* 0x0000001f3f307899 */ /* 0x000fe20008011429 */
        /* <DEDUP_REMOVED lines=34> */
[----:B------:R-:W-:Y:S01]  /*0970*/  SHF.R.U32.HI R3, RZ, 0x3, R0 ;  /* 0x00000003ff037819 */ /* 0x000fe20000011600 */
[----:B------:R-:W-:-:S02]  /*0980*/  IMAD.SHL.U32 R4, R11, 0x8, RZ ;  /* 0x000000080b047824 */ /* 0x000fc400078e00ff */
        /* <DEDUP_REMOVED lines=12> */
[----:B------:R-:W-:Y:S01]  /*0a50*/  IMAD R250, R218, 0x10, R4 ;  /* 0x00000010dafa7824 */ /* 0x000fe200078e0204 */
        /* <DEDUP_REMOVED lines=20> */
[----:B------:R-:W-:Y:S02]  /*0ba0*/  IMAD.IADD R222, R219, 0x1, R222 ;  /* 0x00000001dbde7824 */ /* 0x000fe400078e02de */
[----:B------:R-:W-:-:S02]  /*0bb0*/  IMAD.IADD R226, R226, 0x1, R225 ;  /* 0x00000001e2e27824 */ /* 0x000fc400078e02e1 */
.L_x_505:
        /* <DEDUP_REMOVED lines=27> */
[----:B----45:R4:W5:Y:S01]  /*0d70*/  @P0 LDG.E R6, [R6.64] ;  /* 0x0000000406060981 */ /* 0x030962000c1e1900 */
        /* <DEDUP_REMOVED lines=25> */
.L_x_477:
        /* <DEDUP_REMOVED lines=22> */
[----:B------:R-:W-:Y:S02]  /*1070*/  UIADD3 UR7, UR27, 0x3f, URZ ;  /* 0x0000003f1b077890 */ /* 0x000fe4000fffe03f */
[----:B------:R-:W-:Y:S02]  /*1080*/  ULDC.64 UR8, c[0x0][0x190] ;  /* 0x0000640000087ab9 */ /* 0x000fe40000000a00 */
[----:B------:R-:W-:Y:S01]  /*1090*/  UIMAD.WIDE.U32 UR10, UR15, UR8, URZ ;  /* 0x000000080f0a72a5 */ /* 0x000fe2000f8e003f */
[----:B------:R-:W-:Y:S01]  /*10a0*/  PLOP3.LUT P0, PT, PT, PT, UP0, 0x80, 0x0 ;  /* 0x000000000000781c */ /* 0x000fe20003f0f008 */
[----:B------:R-:W-:Y:S02]  /*10b0*/  USHF.R.S32.HI UR8, URZ, 0x1f, UR7 ;  /* 0x0000001f3f087899 */ /* 0x000fe40008011407 */
[----:B------:R-:W-:-:S02]  /*10c0*/  UISETP.NE.AND UP1, UPT, UR15, -0x1, UPT ;  /* 0xffffffff0f00788c */ /* 0x000fc4000bf25270 */
[----:B------:R-:W-:Y:S02]  /*10d0*/  @UP0 UIADD3 UR14, UR18, UR24, URZ ;  /* 0x00000018120e0290 */ /* 0x000fe4000fffe03f */
[----:B------:R-:W-:Y:S02]  /*10e0*/  ULEA.HI UR32, UR8, UR7, URZ, 0x6 ;  /* 0x0000000708207291 */ /* 0x000fe4000f8f303f */
[----:B------:R-:W-:Y:S02]  /*10f0*/  ULDC.64 UR16, c[0x0][0x178] ;  /* 0x00005e0000107ab9 */ /* 0x000fe40000000a00 */
[----:B------:R-:W-:Y:S02]  /*1100*/  ULDC.64 UR20, c[0x0][0x198] ;  /* 0x0000660000147ab9 */ /* 0x000fe40000000a00 */
[----:B------:R-:W-:Y:S02]  /*1110*/  UIMAD UR23, UR15, UR9, URZ ;  /* 0x000000090f1772a4 */ /* 0x000fe4000f8e023f */
[----:B------:R-:W-:-:S02]  /*1120*/  UIMAD UR22, UR39, UR16, URZ ;  /* 0x00000010271672a4 */ /* 0x000fc4000f8e023f */
[----:B------:R-:W-:Y:S02]  /*1130*/  @UP0 UIMAD.WIDE.U32 UR8, UR14, UR20, URZ ;  /* 0x000000140e0802a5 */ /* 0x000fe4000f8e003f */
[----:B------:R-:W-:Y:S02]  /*1140*/  ULOP3.LUT UR7, UR32, 0xffffffc0, URZ, 0xc0, !UPT ;  /* 0xffffffc020077892 */ /* 0x000fe4000f8ec03f */
[----:B------:R-:W-:Y:S02]  /*1150*/  UIMAD.WIDE.U32 UR12, UR31, UR16, URZ ;  /* 0x000000101f0c72a5 */ /* 0x000fe4000f8e003f */
[----:B------:R-:W-:Y:S02]  /*1160*/  UIMAD UR17, UR31, UR17, UR22 ;  /* 0x000000111f1172a4 */ /* 0x000fe4000f8e0216 */
[----:B------:R-:W-:Y:S02]  /*1170*/  @UP0 UIMAD UR35, UR14, UR21, UR9 ;  /* 0x000000150e2302a4 */ /* 0x000fe4000f8e0209 */
        /* <DEDUP_REMOVED lines=19> */
.L_x_479:
        /* <DEDUP_REMOVED lines=18> */
.L_x_480:
[----:B------:R-:W-:Y:S01]  /*13d0*/  IABS R8, c[0x0][0x1c8] ;  /* 0x0000720000087a13 */ /* 0x000fe20000000000 */
[----:B------:R-:W-:Y:S01]  /*13e0*/  ULDC.64 UR10, c[0x0][0x370] ;  /* 0x0000dc00000a7ab9 */ /* 0x000fe20000000a00 */
[----:B--2---:R-:W-:Y:S01]  /*13f0*/  IABS R7, UR38 ;  /* 0x0000002600077c13 */ /* 0x004fe20008000000 */
[----:B------:R-:W-:Y:S01]  /*1400*/  @UP1 UIMAD.WIDE.U32 UR8, UR15, UR10, URZ ;  /* 0x0000000a0f0812a5 */ /* 0x000fe2000f8e003f */
[----:B------:R-:W1:Y:S01]  /*1410*/  I2F.RP R4, R8 ;  /* 0x0000000800047306 */ /* 0x000e620000209400 */
[----:B------:R-:W-:Y:S01]  /*1420*/  ULDC UR12, c[0x0][0x224] ;  /* 0x00008900000c7ab9 */ /* 0x000fe20000000800 */
[----:B------:R-:W-:Y:S01]  /*1430*/  ISETP.NE.AND P1, PT, RZ, c[0x0][0x1c8], PT ;  /* 0x00007200ff007a0c */ /* 0x000fe20003f25270 */
[----:B------:R-:W-:Y:S02]  /*1440*/  @UP1 UIMAD UR26, UR15, UR11, UR9 ;  /* 0x0000000b0f1a12a4 */ /* 0x000fe4000f8e0209 */
[----:B------:R-:W-:-:S02]  /*1450*/  USHF.R.S32.HI UR20, URZ, 0x1f, UR25 ;  /* 0x0000001f3f147899 */ /* 0x000fc40008011419 */
        /* <DEDUP_REMOVED lines=32> */
[----:B------:R-:W-:-:S02]  /*1660*/  UIADD3 UR8, UP0, UR14, UR8, URZ ;  /* 0x000000080e087290 */ /* 0x000fc4000ff1e03f */
[----:B------:R-:W-:Y:S01]  /*1670*/  ULDC UR12, c[0x0][0x234] ;  /* 0x00008d00000c7ab9 */ /* 0x000fe20000000800 */
        /* <DEDUP_REMOVED lines=15> */
[----:B------:R-:W-:Y:S02]  /*1770*/  ISETP.LE.AND P0, PT, RZ, UR56, PT ;  /* 0x00000038ff007c0c */ /* 0x000fe4000bf03270 */
[----:B------:R-:W-:-:S13]  /*1780*/  ISETP.GE.U32.AND P2, PT, R5, R8, PT ;  /* 0x000000080500720c */ /* 0x000fda0003f46070 */
[----:B------:R-:W-:-:S05]  /*1790*/  @P2 IADD3 R4, R4, 0x1, RZ ;  /* 0x0000000104042810 */ /* 0x000fca0007ffe0ff */
[----:B------:R-:W-:Y:S01]  /*17a0*/  @!P0 IMAD.MOV R4, RZ, RZ, -R4 ;  /* 0x000000ffff048224 */ /* 0x000fe200078e0a04 */
[----:B------:R-:W-:Y:S02]  /*17b0*/  PLOP3.LUT P0, PT, PT, PT, UP2, 0x80, 0x0 ;  /* 0x000000000000781c */ /* 0x000fe40003f0f028 */
[----:B------:R-:W-:-:S04]  /*17c0*/  @!P1 LOP3.LUT R4, RZ, c[0x0][0x1c8], RZ, 0x33, !PT ;  /* 0x00007200ff049a12 */ /* 0x000fc800078e33ff */
[----:B------:R-:W-:-:S07]  /*17d0*/  SHF.R.S32.HI R16, RZ, 0x1f, R4 ;  /* 0x0000001fff107819 */ /* 0x000fce0000011404 */
[----:B------:R-:W-:Y:S05]  /*17e0*/  @!P0 BRA `(.L_x_481) ;  /* 0x0000005000008947 */ /* 0x000fea0003800000 */
[----:B------:R-:W-:Y:S02]  /*17f0*/  ULDC UR7, c[0x0][0x224] ;  /* 0x0000890000077ab9 */ /* 0x000fe40000000800 */
[----:B------:R-:W-:-:S04]  /*1800*/  @!UP1 UIMAD UR15, UR31, UR7, URZ ;  /* 0x000000071f0f92a4 */ /* 0x000fc8000f8e023f */
[----:B------:R-:W-:-:S04]  /*1810*/  ULEA UR7, UR31, UR15, 0x7 ;  /* 0x0000000f1f077291 */ /* 0x000fc8000f8e383f */
[----:B------:R-:W-:Y:S01]  /*1820*/  UIMAD UR11, UR55, UR38, UR7 ;  /* 0x00000026370b72a4 */ /* 0x000fe2000f8e0207 */
[----:B------:R-:W-:Y:S05]  /*1830*/  BRA `(.L_x_482) ;  /* 0x0000001000007947 */ /* 0x000fea0003800000 */
.L_x_481:
[----:B------:R-:W-:Y:S02]  /*1840*/  UMOV UR11, UR50 ;  /* 0x00000032000b7c82 */ /* 0x000fe40008000000 */
.L_x_482:
[----:B------:R-:W-:Y:S01]  /*1850*/  SHF.R.S32.HI R22, RZ, 0x1f, R243 ;  /* 0x0000001fff167819 */ /* 0x000fe200000114f3 */
[----:B------:R-:W1:Y:S01]  /*1860*/  S2R R10, SR_TID.X ;  /* 0x00000000000a7919 */ /* 0x000e620000002100 */
[----:B------:R-:W-:Y:S01]  /*1870*/  IADD3 R5, P1, R243, UR14, RZ ;  /* 0x0000000ef3057c10 */ /* 0x000fe2000ff3e0ff */
[----:B------:R-:W-:Y:S01]  /*1880*/  UIADD3 UR8, UP5, UP4, UR8, UR41, UR47 ;  /* 0x0000002908087290 */ /* 0x000fe2000fcbe02f */
[--C-:B------:R-:W-:Y:S01]  /*1890*/  SHF.R.S32.HI R249, RZ, 0x1f, R248.reuse ;  /* 0x0000001ffff97819 */ /* 0x100fe200000114f8 */
[----:B------:R-:W-:Y:S01]  /*18a0*/  IMAD.U32 R12, RZ, RZ, UR38 ;  /* 0x00000026ff0c7e24 */ /* 0x000fe2000f8e00ff */
[----:B------:R-:W-:Y:S01]  /*18b0*/  IADD3.X R7, R22, UR28, RZ, P1, !PT ;  /* 0x0000001c16077c10 */ /* 0x000fe20008ffe4ff */
[----:B------:R-:W-:Y:S01]  /*18c0*/  UIADD3 UR15, UP1, UP0, UR13, UR8, UR16 ;  /* 0x000000080d0f7290 */ /* 0x000fe2000f83e010 */
[----:B------:R-:W-:Y:S01]  /*18d0*/  IADD3 R6, P0, R248, UR22, RZ ;  /* 0x00000016f8067c10 */ /* 0x000fe2000ff1e0ff */
[----:B------:R-:W-:Y:S01]  /*18e0*/  IMAD.WIDE.U32 R8, R5, c[0x0][0x190], R248 ;  /* 0x0000640005087a25 */ /* 0x000fe200078e00f8 */
[----:B------:R-:W-:Y:S01]  /*18f0*/  ULDC.64 UR8, c[0x0][0x1a8] ;  /* 0x00006a0000087ab9 */ /* 0x000fe20000000a00 */
[----:B------:R-:W-:Y:S01]  /*1900*/  BSSY B1, `(.L_x_478) ;  /* 0x00006b9000017945 */ /* 0x000fe20003800000 */
[----:B------:R-:W-:Y:S01]  /*1910*/  UIMAD UR7, UR61, UR8, URZ ;  /* 0x000000083d0772a4 */ /* 0x000fe2000f8e023f */
[----:B------:R-:W-:Y:S01]  /*1920*/  IMAD R7, R7, c[0x0][0x190], RZ ;  /* 0x0000640007077a24 */ /* 0x000fe200078e02ff */
[----:B------:R-:W-:Y:S01]  /*1930*/  IADD3 R8, P1, R8, UR40, RZ ;  /* 0x0000002808087c10 */ /* 0x000fe2000ff3e0ff */
[----:B------:R-:W-:-:S02]  /*1940*/  UMOV UR39, 0x4 ;  /* 0x0000000400277882 */ /* 0x000fc40000000000 */
[----:B------:R-:W-:Y:S01]  /*1950*/  IMAD R5, R5, c[0x0][0x194], R7 ;  /* 0x0000650005057a24 */ /* 0x000fe200078e0207 */
[----:B------:R-:W-:Y:S01]  /*1960*/  IADD3.X R7, R249, UR26, RZ, P0, !PT ;  /* 0x0000001af9077c10 */ /* 0x000fe200087fe4ff */
[----:B------:R-:W-:Y:S02]  /*1970*/  UIMAD UR13, UR38, UR9, UR7 ;  /* 0x00000009260d72a4 */ /* 0x000fe4000f8e0207 */
[----:B------:R-:W-:Y:S01]  /*1980*/  UIADD3 UR11, UR14, UR11, URZ ;  /* 0x0000000b0e0b7290 */ /* 0x000fe2000fffe03f */
[----:B------:R-:W-:Y:S01]  /*1990*/  IADD3.X R9, R9, UR33, R5, P1, !PT ;  /* 0x0000002109097c10 */ /* 0x000fe20008ffe405 */
[----:B------:R-:W-:Y:S01]  /*19a0*/  IMAD.U32 R5, RZ, RZ, UR14 ;  /* 0x0000000eff057e24 */ /* 0x000fe2000f8e00ff */
[----:B------:R-:W-:Y:S02]  /*19b0*/  ULDC.64 UR8, c[0x0][0x378] ;  /* 0x0000de0000087ab9 */ /* 0x000fe40000000a00 */
[----:B------:R-:W-:Y:S01]  /*19c0*/  UIMAD UR7, UR61, UR8, URZ ;  /* 0x000000083d0772a4 */ /* 0x000fe2000f8e023f */
[----:B------:R-:W-:Y:S01]  /*19d0*/  IMAD.WIDE.U32 R6, R5, c[0x0][0x370], R6 ;  /* 0x0000dc0005067a25 */ /* 0x000fe200078e0006 */
[----:B-1----:R-:W-:-:S02]  /*19e0*/  SHF.R.S32.HI R5, RZ, 0x1f, R10 ;  /* 0x0000001fff057819 */ /* 0x002fc4000001140a */
[----:B------:R-:W-:Y:S02]  /*19f0*/  UIMAD UR10, UR38, UR9, UR7 ;  /* 0x00000009260a72a4 */ /* 0x000fe4000f8e0207 */
[----:B------:R-:W-:Y:S01]  /*1a00*/  LEA.HI R5, R5, R10, RZ, 0x5 ;  /* 0x0000000a05057211 */ /* 0x000fe200078f28ff */
[----:B------:R-:W-:Y:S02]  /*1a10*/  ULDC.64 UR8, c[0x0][0x370] ;  /* 0x0000dc0000087ab9 */ /* 0x000fe40000000a00 */
[----:B------:R-:W-:Y:S01]  /*1a20*/  UIMAD UR7, UR28, UR8, URZ ;  /* 0x000000081c0772a4 */ /* 0x000fe2000f8e023f */
[----:B------:R-:W-:Y:S01]  /*1a30*/  LOP3.LUT R11, R5, 0xffffffe0, RZ, 0xc0, !PT ;  /* 0xffffffe0050b7812 */ /* 0x000fe200078ec0ff */
[----:B------:R-:W-:Y:S02]  /*1a40*/  ULEA.HI.SX32 UR8, UR32, 0xffffffff, 0x1a ;  /* 0xffffffff20087891 */ /* 0x000fe4000f8fd23f */
[----:B------:R-:W-:Y:S02]  /*1a50*/  UIMAD UR7, UR14, UR9, UR7 ;  /* 0x000000090e0772a4 */ /* 0x000fe4000f8e0207 */
[----:B------:R-:W-:Y:S01]  /*1a60*/  IMAD.IADD R11, R10, 0x1, -R11 ;  /* 0x000000010a0b7824 */ /* 0x000fe200078e0a0b */
[----:B------:R-:W-:Y:S01]  /*1a70*/  SHF.R.S32.HI R10, RZ, 0x5, R5 ;  /* 0x00000005ff0a7819 */ /* 0x000fe20000011405 */
[----:B------:R-:W-:Y:S01]  /*1a80*/  IMAD.U32 R5, RZ, RZ, UR38 ;  /* 0x00000026ff057e24 */ /* 0x000fe2000f8e00ff */
[----:B------:R-:W-:Y:S01]  /*1a90*/  UIADD3 UR9, UR14, UR12, URZ ;  /* 0x0000000c0e097290 */ /* 0x000fe2000fffe03f */
[----:B------:R-:W-:Y:S01]  /*1aa0*/  IADD3 R7, R7, UR7, RZ ;  /* 0x0000000707077c10 */ /* 0x000fe2000fffe0ff */
[----:B------:R-:W-:Y:S01]  /*1ab0*/  UIADD3.X UR7, UR17, UR48, UR53, UP5, UP4 ;  /* 0x0000003011077290 */ /* 0x000fe2000afe8435 */
[----:B------:R-:W-:Y:S01]  /*1ac0*/  IMAD.WIDE.U32 R8, R5, c[0x0][0x1a8], R8 ;  /* 0x00006a0005087a25 */ /* 0x000fe200078e0008 */
[----:B------:R-:W-:-:S02]  /*1ad0*/  UISETP.GE.AND UP4, UPT, UR27, 0x1, UPT ;  /* 0x000000011b00788c */ /* 0x000fc4000bf86270 */
[----:B------:R-:W-:Y:S01]  /*1ae0*/  UIADD3.X UR7, UR23, UR7, UR21, UP1, UP0 ;  /* 0x0000000717077290 */ /* 0x000fe20008fe0415 */
[----:B------:R-:W-:Y:S01]  /*1af0*/  IMAD R10, R10, UR46, R11 ;  /* 0x0000002e0a0a7c24 */ /* 0x000fe2000f8e020b */
[----:B------:R-:W-:Y:S01]  /*1b00*/  IADD3 R11, R9, UR13, RZ ;  /* 0x0000000d090b7c10 */ /* 0x000fe2000fffe0ff */
[----:B------:R-:W-:Y:S01]  /*1b10*/  IMAD R5, R22, c[0x0][0x370], RZ ;  /* 0x0000dc0016057a24 */ /* 0x000fe200078e02ff */
[----:B------:R-:W-:Y:S01]  /*1b20*/  ULDC.64 UR32, c[0x0][0x200] ;  /* 0x0000800000207ab9 */ /* 0x000fe20000000a00 */
[----:B------:R-:W-:Y:S01]  /*1b30*/  IMAD.WIDE.U32 R6, R12, c[0x0][0x378], R6 ;  /* 0x0000de000c067a25 */ /* 0x000fe200078e0006 */
[----:B------:R-:W-:-:S03]  /*1b40*/  LEA R12, P1, R8, c[0x0][0x160], 0x1 ;  /* 0x00005800080c7a11 */ /* 0x000fc600078208ff */
[----:B------:R-:W-:Y:S01]  /*1b50*/  IMAD R9, R243, c[0x0][0x374], R5 ;  /* 0x0000dd00f3097a24 */ /* 0x000fe200078e0205 */
[----:B------:R-:W-:Y:S01]  /*1b60*/  IADD3 R5, P0, R10, UR15, RZ ;  /* 0x0000000f0a057c10 */ /* 0x000fe2000ff1e0ff */
[----:B------:R-:W-:Y:S01]  /*1b70*/  UIMAD.WIDE UR14, UR9, UR39, UR32 ;  /* 0x00000027090e72a5 */ /* 0x000fe2000f8e0220 */
[----:B------:R-:W-:Y:S02]  /*1b80*/  LEA.HI.X R13, R8, c[0x0][0x164], R11, 0x1, P1 ;  /* 0x00005900080d7a11 */ /* 0x000fe400008f0c0b */
[----:B------:R-:W-:Y:S01]  /*1b90*/  LEA.HI.X.SX32 R8, R10, UR7, 0x1, P0 ;  /* 0x000000070a087c11 */ /* 0x000fe200080f0eff */
[----:B------:R-:W-:Y:S01]  /*1ba0*/  ULDC.64 UR32, c[0x0][0x3c8] ;  /* 0x0000f20000207ab9 */ /* 0x000fe20000000a00 */
[----:B------:R-:W-:Y:S01]  /*1bb0*/  PLOP3.LUT P0, PT, PT, PT, UP4, 0x80, 0x0 ;  /* 0x000000000000781c */ /* 0x000fe20003f0f048 */
[----:B------:R-:W-:Y:S01]  /*1bc0*/  UIMAD.WIDE UR16, UR11, UR39, UR32 ;  /* 0x000000270b1072a5 */ /* 0x000fe2000f8e0220 */
[----:B------:R-:W-:Y:S02]  /*1bd0*/  IADD3 R7, R7, UR10, RZ ;  /* 0x0000000a07077c10 */ /* 0x000fe4000fffe0ff */
[----:B------:R-:W-:-:S03]  /*1be0*/  LEA R228, P1, R5, c[0x0][0x350], 0x2 ;  /* 0x0000d40005e47a11 */ /* 0x000fc600078210ff */
[----:B------:R-:W-:Y:S01]  /*1bf0*/  IMAD.WIDE.U32 R6, R243, c[0x0][0x370], R6 ;  /* 0x0000dc00f3067a25 */ /* 0x000fe200078e0006 */
[----:B------:R-:W-:-:S03]  /*1c00*/  LEA.HI.X R229, R5, c[0x0][0x354], R8, 0x2, P1 ;  /* 0x0000d50005e57a11 */ /* 0x000fc600008f1408 */
[----:B------:R-:W-:Y:S01]  /*1c10*/  IMAD.IADD R7, R7, 0x1, R9 ;  /* 0x0000000107077824 */ /* 0x000fe200078e0209 */
[----:B------:R-:W-:-:S04]  /*1c20*/  LEA R10, P2, R6, c[0x0][0x330], 0x1 ;  /* 0x0000cc00060a7a11 */ /* 0x000fc800078408ff */
[----:B------:R-:W-:Y:S01]  /*1c30*/  LEA.HI.X R11, R6, c[0x0][0x334], R7, 0x1, P2 ;  /* 0x0000cd00060b7a11 */ /* 0x000fe200010f0c07 */
[----:B------:R-:W-:Y:S05]  /*1c40*/  @!P0 BRA `(.L_x_483) ;  /* 0x0000600000008947 */ /* 0x000fea0003800000 */
[----:B------:R-:W-:Y:S01]  /*1c50*/  UMOV UR7, UR8 ;  /* 0x0000000800077c82 */ /* 0x000fe20008000000 */
[----:B------:R-:W-:Y:S01]  /*1c60*/  IADD3 R14, R243, 0x20, RZ ;  /* 0x00000020f30e7810 */ /* 0x000fe20007ffe0ff */
[----:B------:R-:W-:Y:S01]  /*1c70*/  ULDC.64 UR8, c[0x0][0x198] ;  /* 0x0000660000087ab9 */ /* 0x000fe20000000a00 */
[----:B------:R-:W-:Y:S01]  /*1c80*/  IMAD.U32 R5, RZ, RZ, UR25 ;  /* 0x00000019ff057e24 */ /* 0x000fe2000f8e00ff */
[----:B------:R-:W-:Y:S01]  /*1c90*/  UIMAD UR10, UR7, -0x40, UR27 ;  /* 0xffffffc0070a78a4 */ /* 0x000fe2000f8e021b */
[----:B------:R-:W-:Y:S01]  /*1ca0*/  IMAD.MOV.U32 R17, RZ, RZ, 0x40 ;  /* 0x00000040ff117424 */ /* 0x000fe200078e00ff */
[----:B------:R-:W-:Y:S01]  /*1cb0*/  UIMAD UR8, UR20, UR8, URZ ;  /* 0x00000008140872a4 */ /* 0x000fe2000f8e023f */
[C-C-:B------:R-:W-:Y:S01]  /*1cc0*/  IMAD.WIDE.U32 R8, R5.reuse, c[0x0][0x198], R248.reuse ;  /* 0x0000660005087a25 */ /* 0x140fe200078e00f8 */
[----:B------:R-:W-:Y:S01]  /*1cd0*/  ULDC.64 UR12, c[0x0][0x1a0] ;  /* 0x00006800000c7ab9 */ /* 0x000fe20000000a00 */
[----:B------:R-:W-:Y:S01]  /*1ce0*/  MOV R234, R10 ;  /* 0x0000000a00ea7202 */ /* 0x000fe20000000f00 */
[----:B------:R-:W-:Y:S01]  /*1cf0*/  UIMAD UR11, UR25, UR9, UR8 ;  /* 0x00000009190b72a4 */ /* 0x000fe2000f8e0208 */
[----:B------:R-:W-:Y:S01]  /*1d00*/  ISETP.GE.AND P3, PT, R14, UR10, PT ;  /* 0x0000000a0e007c0c */ /* 0x000fe2000bf66270 */
[----:B------:R-:W-:Y:S01]  /*1d10*/  UIMAD UR8, UR19, -0x40, UR6 ;  /* 0xffffffc0130878a4 */ /* 0x000fe2000f8e0206 */
[----:B------:R-:W-:Y:S01]  /*1d20*/  IMAD.WIDE.U32 R6, R5, c[0x0][0x1a0], R248 ;  /* 0x0000680005067a25 */ /* 0x000fe200078e00f8 */
[----:B------:R-:W-:Y:S01]  /*1d30*/  UIMAD UR9, UR20, UR12, URZ ;  /* 0x0000000c140972a4 */ /* 0x000fe2000f8e023f */
[----:B------:R-:W-:-:S02]  /*1d40*/  IADD3 R8, P2, R8, UR34, RZ ;  /* 0x0000002208087c10 */ /* 0x000fc4000ff5e0ff */
[----:B------:R-:W-:Y:S01]  /*1d50*/  IMAD.MOV.U32 R235, RZ, RZ, R11 ;  /* 0x000000ffffeb7224 */ /* 0x000fe200078e000b */
[----:B------:R-:W-:Y:S01]  /*1d60*/  ISETP.GE.AND P1, PT, R14, UR8, PT ;  /* 0x000000080e007c0c */ /* 0x000fe2000bf26270 */
[C---:B------:R-:W-:Y:S01]  /*1d70*/  IMAD.WIDE.U32 R14, R17.reuse, c[0x0][0x370], RZ ;  /* 0x0000dc00110e7a25 */ /* 0x040fe200078e00ff */
[----:B------:R-:W-:Y:S01]  /*1d80*/  UIMAD UR9, UR25, UR13, UR9 ;  /* 0x0000000d190972a4 */ /* 0x000fe2000f8e0209 */
[----:B------:R-:W-:Y:S02]  /*1d90*/  IADD3 R6, P0, R6, UR29, RZ ;  /* 0x0000001d06067c10 */ /* 0x000fe4000ff1e0ff */
[----:B------:R-:W-:Y:S01]  /*1da0*/  IMAD R10, R17, c[0x0][0x374], RZ ;  /* 0x0000dd00110a7a24 */ /* 0x000fe200078e02ff */
[----:B------:R-:W-:Y:S01]  /*1db0*/  @!P3 IADD3 R14, P4, R234, R14, RZ ;  /* 0x0000000eea0eb210 */ /* 0x000fe20007f9e0ff */
[----:B------:R-:W-:Y:S01]  /*1dc0*/  IMAD.U32 R5, RZ, RZ, UR11 ;  /* 0x0000000bff057e24 */ /* 0x000fe2000f8e00ff */
[----:B------:R-:W-:Y:S01]  /*1dd0*/  MOV R11, UR9 ;  /* 0x00000009000b7c02 */ /* 0x000fe20008000f00 */
[----:B------:R-:W-:Y:S01]  /*1de0*/  IMAD.MOV.U32 R232, RZ, RZ, R12 ;  /* 0x000000ffffe87224 */ /* 0x000fe200078e000c */
[----:B------:R-:W-:Y:S01]  /*1df0*/  @!P3 IADD3.X R15, R235, R15, R10, P4, !PT ;  /* 0x0000000feb0fb210 */ /* 0x000fe200027fe40a */
[----:B------:R-:W-:Y:S01]  /*1e00*/  IMAD.MOV.U32 R233, RZ, RZ, R13 ;  /* 0x000000ffffe97224 */ /* 0x000fe200078e000d */
[----:B------:R-:W-:Y:S01]  /*1e10*/  IADD3.X R9, R9, UR35, R5, P2, !PT ;  /* 0x0000002309097c10 */ /* 0x000fe200097fe405 */
[----:B------:R-:W-:Y:S01]  /*1e20*/  IMAD.WIDE.U32 R12, R17, c[0x0][0x190], RZ ;  /* 0x00006400110c7a25 */ /* 0x000fe200078e00ff */
[----:B------:R-:W-:Y:S01]  /*1e30*/  IADD3.X R7, R7, UR30, R11, P0, !PT ;  /* 0x0000001e07077c10 */ /* 0x000fe200087fe40b */
[----:B------:R-:W-:Y:S01]  /*1e40*/  UMOV UR9, UR14 ;  /* 0x0000000e00097c82 */ /* 0x000fe20008000000 */
[C---:B------:R-:W-:Y:S01]  /*1e50*/  @!P1 IADD3 R18, P4, R243.reuse, 0x20, RZ ;  /* 0x00000020f3129810 */ /* 0x040fe20007f9e0ff */
[----:B------:R-:W-:Y:S01]  /*1e60*/  IMAD R10, R16, c[0x0][0x1b0], RZ ;  /* 0x00006c00100a7a24 */ /* 0x000fe200078e02ff */
[----:B------:R-:W-:Y:S01]  /*1e70*/  @!P3 IADD3 R12, P0, R232, R12, RZ ;  /* 0x0000000ce80cb210 */ /* 0x000fe20007f1e0ff */
[----:B------:R-:W-:Y:S01]  /*1e80*/  IMAD R5, R16, c[0x0][0x1b8], RZ ;  /* 0x00006e0010057a24 */ /* 0x000fe200078e02ff */
[----:B------:R-:W-:Y:S01]  /*1e90*/  ISETP.GE.AND P2, PT, R243, UR8, PT ;  /* 0x00000008f3007c0c */ /* 0x000fe2000bf46270 */
[----:B------:R-:W-:Y:S01]  /*1ea0*/  IMAD R16, R17, c[0x0][0x194], RZ ;  /* 0x0000650011107a24 */ /* 0x000fe200078e02ff */
[----:B------:R-:W-:Y:S01]  /*1eb0*/  SHF.L.U32 R242, R250, 0x2, RZ ;  /* 0x00000002faf27819 */ /* 0x000fe200000006ff */
[C---:B------:R-:W-:Y:S01]  /*1ec0*/  IMAD R10, R4.reuse, c[0x0][0x1b4], R10 ;  /* 0x00006d00040a7a24 */ /* 0x040fe200078e020a */
[----:B------:R-:W-:Y:S01]  /*1ed0*/  UMOV UR8, UR15 ;  /* 0x0000000f00087c82 */ /* 0x000fe20008000000 */
[----:B------:R-:W-:Y:S01]  /*1ee0*/  IMAD.WIDE.U32 R8, R4, c[0x0][0x1b0], R8 ;  /* 0x00006c0004087a25 */ /* 0x000fe200078e0008 */
[----:B------:R-:W-:-:S02]  /*1ef0*/  @!P3 IADD3.X R13, R233, R13, R16, P0, !PT ;  /* 0x0000000de90db210 */ /* 0x000fc400007fe410 */
[C---:B------:R-:W-:Y:S01]  /*1f00*/  @!P1 IADD3 R20, P0, R243.reuse, 0x20, RZ ;  /* 0x00000020f3149810 */ /* 0x040fe20007f1e0ff */
[--C-:B------:R-:W-:Y:S01]  /*1f10*/  @!P1 IMAD.X R16, RZ, RZ, R22.reuse, P4 ;  /* 0x000000ffff109224 */ /* 0x100fe200020e0616 */
[----:B------:R-:W-:Y:S01]  /*1f20*/  ISETP.GE.AND P4, PT, R243, UR10, PT ;  /* 0x0000000af3007c0c */ /* 0x000fe2000bf86270 */
[C---:B------:R-:W-:Y:S01]  /*1f30*/  IMAD R11, R4.reuse, c[0x0][0x1bc], R5 ;  /* 0x00006f00040b7a24 */ /* 0x040fe200078e0205 */
[----:B------:R-:W-:Y:S01]  /*1f40*/  IADD3 R5, R9, R10, RZ ;  /* 0x0000000a09057210 */ /* 0x000fe20007ffe0ff */
[----:B------:R-:W-:Y:S01]  /*1f50*/  @!P1 IMAD.X R21, RZ, RZ, R22, P0 ;  /* 0x000000ffff159224 */ /* 0x000fe200000e0616 */
[----:B------:R-:W-:Y:S01]  /*1f60*/  PLOP3.LUT P0, PT, PT, PT, UP3, 0x80, 0x0 ;  /* 0x000000000000781c */ /* 0x000fe20003f0f038 */
[----:B------:R-:W-:Y:S01]  /*1f70*/  IMAD.WIDE.U32 R6, R4, c[0x0][0x1b8], R6 ;  /* 0x00006e0004067a25 */ /* 0x000fe200078e0006 */
[----:B------:R-:W-:Y:S02]  /*1f80*/  @!P1 MOV R9, R5 ;  /* 0x0000000500099202 */ /* 0x000fe40000000f00 */
[----:B------:R-:W-:Y:S01]  /*1f90*/  MOV R240, 0x7f800000 ;  /* 0x7f80000000f07802 */ /* 0x000fe20000000f00 */
[----:B------:R-:W-:Y:S01]  /*1fa0*/  @!P1 IMAD R16, R16, c[0x0][0x198], RZ ;  /* 0x0000660010109a24 */ /* 0x000fe200078e02ff */
[----:B------:R-:W-:Y:S01]  /*1fb0*/  IADD3 R7, R7, R11, RZ ;  /* 0x0000000b07077210 */ /* 0x000fe20007ffe0ff */
[----:B------:R-:W-:Y:S01]  /*1fc0*/  @!P2 IMAD.MOV.U32 R4, RZ, RZ, R8 ;  /* 0x000000ffff04a224 */ /* 0x000fe200078e0008 */
[----:B------:R-:W-:Y:S01]  /*1fd0*/  @!P1 MOV R10, R6 ;  /* 0x00000006000a9202 */ /* 0x000fe20000000f00 */
[----:B------:R-:W-:-:S02]  /*1fe0*/  @!P2 IMAD R17, R22, c[0x0][0x198], RZ ;  /* 0x000066001611aa24 */ /* 0x000fc400078e02ff */
[C---:B------:R-:W-:Y:S02]  /*1ff0*/  @!P1 IMAD R23, R18.reuse, c[0x0][0x19c], R16 ;  /* 0x0000670012179a24 */ /* 0x040fe400078e0210 */
[----:B------:R-:W-:Y:S01]  /*2000*/  @P0 BAR.SYNC.DEFER_BLOCKING 0x0 ;  /* 0x0000000000000b1d */ /* 0x000fe20000010000 */
[----:B------:R-:W-:-:S04]  /*2010*/  @!P1 IMAD.WIDE.U32 R18, R18, c[0x0][0x198], R8 ;  /* 0x0000660012129a25 */ /* 0x000fc800078e0008 */
[----:B------:R-:W-:Y:S02]  /*2020*/  @!P1 IMAD R8, R21, c[0x0][0x1a0], RZ ;  /* 0x0000680015089a24 */ /* 0x000fe400078e02ff */
[----:B------:R-:W-:Y:S02]  /*2030*/  @!P1 IMAD.MOV.U32 R11, RZ, RZ, R7 ;  /* 0x000000ffff0b9224 */ /* 0x000fe400078e0007 */
[C---:B------:R-:W-:Y:S02]  /*2040*/  @!P2 IMAD R9, R243.reuse, c[0x0][0x19c], R17 ;  /* 0x00006700f309aa24 */ /* 0x040fe400078e0211 */
[----:B------:R-:W-:-:S04]  /*2050*/  @!P2 IMAD.WIDE.U32 R4, R243, c[0x0][0x198], R4 ;  /* 0x00006600f304aa25 */ /* 0x000fc800078e0004 */
[C---:B------:R-:W-:Y:S01]  /*2060*/  @!P1 IMAD R24, R20.reuse, c[0x0][0x1a4], R8 ;  /* 0x0000690014189a24 */ /* 0x040fe200078e0208 */
[----:B------:R-:W-:Y:S01]  /*2070*/  @!P2 IADD3 R9, R5, R9, RZ ;  /* 0x000000090509a210 */ /* 0x000fe20007ffe0ff */
[----:B------:R-:W-:Y:S01]  /*2080*/  @!P1 IMAD.WIDE.U32 R20, R20, c[0x0][0x1a0], R10 ;  /* 0x0000680014149a25 */ /* 0x000fe200078e000a */
[----:B------:R-:W-:Y:S02]  /*2090*/  @!P2 LEA R10, P6, R4, c[0x0][0x168], 0x1 ;  /* 0x00005a00040aaa11 */ /* 0x000fe400078c08ff */
[----:B------:R-:W-:Y:S01]  /*20a0*/  @!P1 LEA R8, P5, R18, c[0x0][0x168], 0x1 ;  /* 0x00005a0012089a11 */ /* 0x000fe200078a08ff */
[----:B------:R-:W-:Y:S01]  /*20b0*/  @!P2 IMAD R16, R22, c[0x0][0x1a0], RZ ;  /* 0x000068001610aa24 */ /* 0x000fe200078e02ff */
[----:B------:R-:W-:Y:S01]  /*20c0*/  @!P2 LEA.HI.X R11, R4, c[0x0][0x16c], R9, 0x1, P6 ;  /* 0x00005b00040baa11 */ /* 0x000fe200030f0c09 */
[----:B------:R-:W-:Y:S01]  /*20d0*/  @!P1 IMAD.IADD R5, R19, 0x1, R23 ;  /* 0x0000000113059824 */ /* 0x000fe200078e0217 */
[----:B------:R1:W-:Y:S01]  /*20e0*/  @P4 STS.128 [R230+0x8000], RZ ;  /* 0x008000ffe6004388 */ /* 0x0003e20000000c00 */
[----:B------:R-:W-:-:S02]  /*20f0*/  @!P2 IMAD R22, R243, c[0x0][0x1a4], R16 ;  /* 0x00006900f316aa24 */ /* 0x000fc400078e0210 */
[----:B------:R-:W-:Y:S01]  /*2100*/  @!P2 IMAD.WIDE.U32 R16, R243, c[0x0][0x1a0], R6 ;  /* 0x00006800f310aa25 */ /* 0x000fe200078e0006 */
[----:B------:R1:W-:Y:S01]  /*2110*/  @P4 STS.128 [R230+0xa000], RZ ;  /* 0x00a000ffe6004388 */ /* 0x0003e20000000c00 */
[----:B------:R-:W-:Y:S02]  /*2120*/  @!P1 LEA.HI.X R9, R18, c[0x0][0x16c], R5, 0x1, P5 ;  /* 0x00005b0012099a11 */ /* 0x000fe400028f0c05 */
[----:B------:R-:W-:Y:S01]  /*2130*/  IADD3 R5, R250, 0x8, RZ ;  /* 0x00000008fa057810 */ /* 0x000fe20007ffe0ff */
[----:B------:R1:W-:Y:S01]  /*2140*/  @P4 STS.128 [R230+0xc000], RZ ;  /* 0x00c000ffe6004388 */ /* 0x0003e20000000c00 */
[----:B------:R-:W-:Y:S01]  /*2150*/  @!P2 IADD3 R7, R17, R22, RZ ;  /* 0x000000161107a210 */ /* 0x000fe20007ffe0ff */
[----:B------:R-:W-:Y:S01]  /*2160*/  IMAD.MOV.U32 R239, RZ, RZ, 0x7f800000 ;  /* 0x7f800000ffef7424 */ /* 0x000fe200078e00ff */
[----:B------:R-:W-:Y:S01]  /*2170*/  @!P2 LEA R6, P6, R16, c[0x0][0x170], 0x1 ;  /* 0x00005c001006aa11 */ /* 0x000fe200078c08ff */
[----:B------:R1:W-:Y:S01]  /*2180*/  @P4 STS.128 [R230+0xe000], RZ ;  /* 0x00e000ffe6004388 */ /* 0x0003e20000000c00 */
[----:B------:R-:W-:Y:S01]  /*2190*/  @!P1 IMAD.IADD R17, R21, 0x1, R24 ;  /* 0x0000000115119824 */ /* 0x000fe200078e0218 */
[----:B------:R-:W-:-:S02]  /*21a0*/  @!P1 LEA R4, P5, R20, c[0x0][0x170], 0x1 ;  /* 0x00005c0014049a11 */ /* 0x000fc400078a08ff */
[----:B------:R-:W-:Y:S01]  /*21b0*/  @!PT LDS RZ, [RZ] ;  /* 0x00000000fffff984 */ /* 0x000fe20000000800 */
[----:B------:R-:W-:Y:S01]  /*21c0*/  @!PT LDS RZ, [RZ] ;  /* 0x00000000fffff984 */ /* 0x000fe20000000800 */
[----:B------:R-:W-:Y:S01]  /*21d0*/  @!PT LDS RZ, [RZ] ;  /* 0x00000000fffff984 */ /* 0x000fe20000000800 */
[----:B------:R1:W-:Y:S01]  /*21e0*/  @!P4 LDGSTS.E.BYPASS.LTC128B.128 [R230+0x8000], [R234.64] ;  /* 0x08000000eae6cfae */ /* 0x0003e2000b901d44 */
[----:B------:R-:W-:Y:S02]  /*21f0*/  @!P2 LEA.HI.X R7, R16, c[0x0][0x174], R7, 0x1, P6 ;  /* 0x00005d001007aa11 */ /* 0x000fe400030f0c07 */
[----:B------:R-:W-:Y:S01]  /*2200*/  ISETP.GE.AND P6, PT, R5, UR10, PT ;  /* 0x0000000a05007c0c */ /* 0x000fe2000bfc6270 */
[----:B------:R1:W-:Y:S01]  /*2210*/  @!P4 LDGSTS.E.BYPASS.LTC128B.128 [R230+0xa000], [R234.64+0x80] ;  /* 0x0a000080eae6cfae */ /* 0x0003e2000b901d44 */
[----:B------:R-:W-:-:S03]  /*2220*/  @!P1 LEA.HI.X R5, R20, c[0x0][0x174], R17, 0x1, P5 ;  /* 0x00005d0014059a11 */ /* 0x000fc600028f0c11 */
        /* <DEDUP_REMOVED lines=66> */
[----:B--2---:R-:W-:-:S03]  /*2650*/  SHF.R.S32.HI R8, RZ, 0x1f, R250 ;  /* 0x0000001fff087819 */ /* 0x004fc600000114fa */
[----:B------:R3:W-:Y:S01]  /*2660*/  @!P2 LDGSTS.E.BYPASS.LTC128B.128 [R230+0x1c000], [R6.64+0x100] ;  /* 0x1c00010006e6afae */ /* 0x0007e2000b901d44 */
[----:B------:R-:W-:-:S03]  /*2670*/  SHF.L.U64.HI R241, R250, 0x2, R8 ;  /* 0x00000002faf17819 */ /* 0x000fc60000010208 */
        /* <DEDUP_REMOVED lines=11> */
[----:B---3--:R-:W-:-:S03]  /*2730*/  IADD3 R6, P0, R242, UR9, RZ ;  /* 0x00000009f2067c10 */ /* 0x008fc6000ff1e0ff */
[----:B------:R1:W-:Y:S01]  /*2740*/  @!P1 LDGSTS.E.BYPASS.LTC128B.128 [R230+0x1d000], [R4.64+0x100] ;  /* 0x1d00010004e69fae */ /* 0x0003e2000b901d44 */
[----:B------:R-:W-:-:S03]  /*2750*/  IADD3.X R7, R241, UR8, RZ, P0, !PT ;  /* 0x00000008f1077c10 */ /* 0x000fc600087fe4ff */
[----:B------:R1:W-:Y:S04]  /*2760*/  @!P1 LDGSTS.E.BYPASS.LTC128B.128 [R230+0x1f000], [R4.64+0x180] ;  /* 0x1f00018004e69fae */ /* 0x0003e8000b901d44 */
[----:B------:R-:W0:Y:S04]  /*2770*/  LDGDEPBAR ;  /* 0x00000000000079af */ /* 0x000e280000000000 */
[----:B------:R1:W5:Y:S04]  /*2780*/  @!P2 LDG.E R239, [R6.64] ;  /* 0x0000000406efa981 */ /* 0x000368000c1e1900 */
[----:B------:R1:W5:Y:S01]  /*2790*/  @!P6 LDG.E R240, [R6.64+0x20] ;  /* 0x0000200406f0e981 */ /* 0x000362000c1e1900 */
[----:B------:R-:W-:Y:S01]  /*27a0*/  IMAD.MOV.U32 R247, RZ, RZ, c[0x0][0x22c] ;  /* 0x00008b00fff77624 */ /* 0x000fe200078e00ff */
[----:B------:R-:W-:Y:S01]  /*27b0*/  UIADD3 UR10, UR25, 0x40, URZ ;  /* 0x00000040190a7890 */ /* 0x000fe2000fffe03f */
        /* <DEDUP_REMOVED lines=65> */
[----:B------:R-:W-:Y:S01]  /*2bd0*/  LEA R251, -R247, RZ, 0x6 ;  /* 0x000000fff7fb7211 */ /* 0x000fe200078e31ff */
[----:B------:R-:W-:-:S02]  /*2be0*/  UISETP.GE.AND UP0, UPT, UR10, UR6, UPT ;  /* 0x000000060a00728c */ /* 0x000fc4000bf06270 */
[----:B------:R-:W-:Y:S02]  /*2bf0*/  UMOV UR11, UR16 ;  /* 0x00000010000b7c82 */ /* 0x000fe40008000000 */
[----:B-1----:R-:W-:Y:S02]  /*2c00*/  UMOV UR10, UR17 ;  /* 0x00000011000a7c82 */ /* 0x002fe40008000000 */
.L_x_486:
        /* <DEDUP_REMOVED lines=20> */
[C---:B-1----:R-:W-:Y:S08]  /*2d50*/  HMMA.16816.F32 R4, R16.reuse, R8, RZ ;  /* 0x000000081004723c */ /* 0x042ff000000018ff */
[C---:B------:R-:W-:Y:S08]  /*2d60*/  HMMA.16816.F32 R8, R16.reuse, R10, RZ ;  /* 0x0000000a1008723c */ /* 0x040ff000000018ff */
[C---:B--2---:R-:W-:Y:S08]  /*2d70*/  HMMA.16816.F32 R12, R16.reuse, R84, RZ ;  /* 0x00000054100c723c */ /* 0x044ff000000018ff */
[----:B------:R-:W-:Y:S01]  /*2d80*/  HMMA.16816.F32 R16, R16, R86, RZ ;  /* 0x000000561010723c */ /* 0x000fe200000018ff */
[----:B------:R-:W1:Y:S07]  /*2d90*/  LDSM.16.M88.4 R84, [R217+0x10800] ;  /* 0x01080000d954783b */ /* 0x000e6e0000000200 */
[C---:B---3--:R-:W-:Y:S08]  /*2da0*/  HMMA.16816.F32 R4, R88.reuse, R92, R4 ;  /* 0x0000005c5804723c */ /* 0x048ff00000001804 */
        /* <DEDUP_REMOVED lines=193> */
[----:B-1----:R-:W-:Y:S03]  /*39c0*/  F2FP.PACK_AB R7, R118, R121 ;  /* 0x000000797607723e */ /* 0x002fe600000000ff */
[----:B------:R-:W-:Y:S02]  /*39d0*/  @P2 FSEL R18, R18, -INF , !P3 ;  /* 0xff80000012122808 */ /* 0x000fe40005800000 */
[----:B------:R-:W-:Y:S03]  /*39e0*/  PLOP3.LUT P3, PT, PT, PT, UP5, 0x80, 0x0 ;  /* 0x000000000000781c */ /* 0x000fe60003f6f058 */
        /* <DEDUP_REMOVED lines=293> */
.L_x_484:
        /* <DEDUP_REMOVED lines=13> */
[-C--:B-12---:R-:W-:Y:S03]  /*4d10*/  HMMA.16816.F32 R4, R128, R16.reuse, RZ ;  /* 0x000000108004723c */ /* 0x086fe600000018ff */
[----:B------:R-:W1:Y:S05]  /*4d20*/  LDSM.16.MT88.4 R212, [R0+0x12800] ;  /* 0x0128000000d4783b */ /* 0x000e6a0000004200 */
        /* <DEDUP_REMOVED lines=15> */
[----:B------:R-:W2:Y:S07]  /*4e20*/  LDSM.16.MT88.4 R196, [R0+0x14800] ;  /* 0x0148000000c4783b */ /* 0x000eae0000004200 */
[-C--:B------:R-:W-:Y:S08]  /*4e30*/  HMMA.16816.F32 R4, R200, R204.reuse, R4 ;  /* 0x000000ccc804723c */ /* 0x080ff00000001804 */
[C---:B------:R-:W-:Y:S08]  /*4e40*/  HMMA.16816.F32 R8, R208.reuse, R204, R8 ;  /* 0x000000ccd008723c */ /* 0x040ff00000001808 */
[-C--:B------:R-:W-:Y:S08]  /*4e50*/  HMMA.16816.F32 R12, R208, R206.reuse, R12 ;  /* 0x000000ced00c723c */ /* 0x080ff0000000180c */
[C---:B------:R-:W-:Y:S01]  /*4e60*/  HMMA.16816.F32 R16, R200.reuse, R206, R16 ;  /* 0x000000cec810723c */ /* 0x040fe20000001810 */
[----:B------:R-:W3:Y:S07]  /*4e70*/  LDSM.16.MT88.4 R204, [R0+0x16800] ;  /* 0x0168000000cc783b */ /* 0x000eee0000004200 */
[-C--:B-1----:R-:W-:Y:S08]  /*4e80*/  HMMA.16816.F32 R84, R200, R212.reuse, R84 ;  /* 0x000000d4c854723c */ /* 0x082ff00000001854 */
[C---:B------:R-:W-:Y:S08]  /*4e90*/  HMMA.16816.F32 R88, R208.reuse, R212, R88 ;  /* 0x000000d4d058723c */ /* 0x040ff00000001858 */
[-C--:B------:R-:W-:Y:S08]  /*4ea0*/  HMMA.16816.F32 R92, R208, R214.reuse, R92 ;  /* 0x000000d6d05c723c */ /* 0x080ff0000000185c */
[C---:B------:R-:W-:Y:S01]  /*4eb0*/  HMMA.16816.F32 R96, R200.reuse, R214, R96 ;  /* 0x000000d6c860723c */ /* 0x040fe20000001860 */
[----:B------:R-:W-:Y:S07]  /*4ec0*/  LDSM.16.M88.4 R212, [R225+0x1000] ;  /* 0x00100000e1d4783b */ /* 0x000fee0000000200 */
[-C--:B--2---:R-:W-:Y:S08]  /*4ed0*/  HMMA.16816.F32 R100, R200, R196.reuse, R100 ;  /* 0x000000c4c864723c */ /* 0x084ff00000001864 */
[C---:B------:R-:W-:Y:S08]  /*4ee0*/  HMMA.16816.F32 R104, R208.reuse, R196, R104 ;  /* 0x000000c4d068723c */ /* 0x040ff00000001868 */
[-C--:B------:R-:W-:Y:S08]  /*4ef0*/  HMMA.16816.F32 R108, R208, R198.reuse, R108 ;  /* 0x000000c6d06c723c */ /* 0x080ff0000000186c */
[C---:B------:R-:W-:Y:S01]  /*4f00*/  HMMA.16816.F32 R112, R200.reuse, R198, R112 ;  /* 0x000000c6c870723c */ /* 0x040fe20000001870 */
[----:B------:R-:W-:Y:S07]  /*4f10*/  LDSM.16.M88.4 R196, [R225] ;  /* 0x00000000e1c4783b */ /* 0x000fee0000000200 */
[-C--:B---3--:R-:W-:Y:S08]  /*4f20*/  HMMA.16816.F32 R116, R200, R204.reuse, R116 ;  /* 0x000000ccc874723c */ /* 0x088ff00000001874 */
[C---:B------:R-:W-:Y:S08]  /*4f30*/  HMMA.16816.F32 R120, R208.reuse, R204, R120 ;  /* 0x000000ccd078723c */ /* 0x040ff00000001878 */
[-C--:B------:R-:W-:Y:S01]  /*4f40*/  HMMA.16816.F32 R124, R208, R206.reuse, R124 ;  /* 0x000000ced07c723c */ /* 0x080fe2000000187c */
[----:B------:R-:W1:Y:S07]  /*4f50*/  LDSM.16.MT88.4 R208, [R0+0x11000] ;  /* 0x0110000000d0783b */ /* 0x000e6e0000004200 */
        /* <DEDUP_REMOVED lines=13> */
[-C--:B---3--:R-:W-:Y:S08]  /*5030*/  HMMA.16816.F32 R100, R196, R204.reuse, R100 ;  /* 0x000000ccc464723c */ /* 0x088ff00000001864 */
[C---:B------:R-:W-:Y:S08]  /*5040*/  HMMA.16816.F32 R104, R212.reuse, R204, R104 ;  /* 0x000000ccd468723c */ /* 0x040ff00000001868 */
[-C--:B------:R-:W-:Y:S08]  /*5050*/  HMMA.16816.F32 R108, R212, R206.reuse, R108 ;  /* 0x000000ced46c723c */ /* 0x080ff0000000186c */
[C---:B------:R-:W-:Y:S01]  /*5060*/  HMMA.16816.F32 R112, R196.reuse, R206, R112 ;  /* 0x000000cec470723c */ /* 0x040fe20000001870 */
[----:B------:R-:W2:Y:S07]  /*5070*/  LDSM.16.MT88.4 R204, [R0+0x11800] ;  /* 0x0118000000cc783b */ /* 0x000eae0000004200 */
[-C--:B-1----:R-:W-:Y:S08]  /*5080*/  HMMA.16816.F32 R116, R196, R208.reuse, R116 ;  /* 0x000000d0c474723c */ /* 0x082ff00000001874 */
[C---:B------:R-:W-:Y:S08]  /*5090*/  HMMA.16816.F32 R120, R212.reuse, R208, R120 ;  /* 0x000000d0d478723c */ /* 0x040ff00000001878 */
[-C--:B------:R-:W-:Y:S01]  /*50a0*/  HMMA.16816.F32 R124, R212, R210.reuse, R124 ;  /* 0x000000d2d47c723c */ /* 0x080fe2000000187c */
[----:B------:R-:W1:Y:S07]  /*50b0*/  LDSM.16.M88.4 R212, [R226+0x1000] ;  /* 0x00100000e2d4783b */ /* 0x000e6e0000000200 */
[----:B------:R-:W-:Y:S01]  /*50c0*/  HMMA.16816.F32 R128, R196, R210, R128 ;  /* 0x000000d2c480723c */ /* 0x000fe20000001880 */
[----:B------:R-:W3:Y:S05]  /*50d0*/  LDSM.16.MT88.4 R196, [R0+0x13800] ;  /* 0x0138000000c4783b */ /* 0x000eea0000004200 */
[----:B------:R-:W-:Y:S02]  /*50e0*/  LDSM.16.MT88.4 R208, [R0+0x17800] ;  /* 0x0178000000d0783b */ /* 0x000fe40000004200 */
[-C--:B--2---:R-:W-:Y:S08]  /*50f0*/  HMMA.16816.F32 R4, R200, R204.reuse, R4 ;  /* 0x000000ccc804723c */ /* 0x084ff00000001804 */
[C---:B-1----:R-:W-:Y:S08]  /*5100*/  HMMA.16816.F32 R8, R212.reuse, R204, R8 ;  /* 0x000000ccd408723c */ /* 0x042ff00000001808 */
[-C--:B------:R-:W-:Y:S08]  /*5110*/  HMMA.16816.F32 R12, R212, R206.reuse, R12 ;  /* 0x000000ced40c723c */ /* 0x080ff0000000180c */
[C---:B------:R-:W-:Y:S01]  /*5120*/  HMMA.16816.F32 R16, R200.reuse, R206, R16 ;  /* 0x000000cec810723c */ /* 0x040fe20000001810 */
[----:B------:R-:W1:Y:S07]  /*5130*/  LDSM.16.MT88.4 R204, [R0+0x15800] ;  /* 0x0158000000cc783b */ /* 0x000e6e0000004200 */
[-C--:B---3--:R-:W-:Y:S08]  /*5140*/  HMMA.16816.F32 R84, R200, R196.reuse, R84 ;  /* 0x000000c4c854723c */ /* 0x088ff00000001854 */
[C---:B------:R-:W-:Y:S07]  /*5150*/  HMMA.16816.F32 R88, R212.reuse, R196, R88 ;  /* 0x000000c4d458723c */ /* 0x040fee0000001858 */
[----:B------:R-:W-:Y:S01]  /*5160*/  @P3 IADD3 R196, P0, R242, UR9, RZ ;  /* 0x00000009f2c43c10 */ /* 0x000fe2000ff1e0ff */
[-C--:B------:R-:W-:Y:S01]  /*5170*/  HMMA.16816.F32 R92, R212, R198.reuse, R92 ;  /* 0x000000c6d45c723c */ /* 0x080fe2000000185c */
[----:B------:R-:W-:Y:S03]  /*5180*/  @UP5 UMOV UR9, UR13 ;  /* 0x0000000d00095c82 */ /* 0x000fe60008000000 */
[----:B------:R-:W-:Y:S01]  /*5190*/  @P3 IADD3.X R197, R241, UR8, RZ, P0, !PT ;  /* 0x00000008f1c53c10 */ /* 0x000fe200087fe4ff */
[----:B------:R-:W-:Y:S03]  /*51a0*/  @UP5 UMOV UR8, UR12 ;  /* 0x0000000c00085c82 */ /* 0x000fe60008000000 */
[C---:B------:R-:W-:Y:S01]  /*51b0*/  HMMA.16816.F32 R96, R200.reuse, R198, R96 ;  /* 0x000000c6c860723c */ /* 0x040fe20000001860 */
[----:B------:R2:W5:Y:S05]  /*51c0*/  @P3 LDG.E R239, [R196.64+-0x100] ;  /* 0xffff0004c4ef3981 */ /* 0x00056a000c1e1900 */
[----:B------:R2:W5:Y:S02]  /*51d0*/  @P3 LDG.E R240, [R196.64+-0xe0] ;  /* 0xffff2004c4f03981 */ /* 0x000564000c1e1900 */
[-C--:B-1----:R-:W-:Y:S03]  /*51e0*/  HMMA.16816.F32 R100, R200, R204.reuse, R100 ;  /* 0x000000ccc864723c */ /* 0x082fe60000001864 */
[----:B------:R1:W-:Y:S05]  /*51f0*/  RED.E.ADD.F32.FTZ.RN.STRONG.GPU [R228.64], R4 ;  /* 0x00000004e400798e */ /* 0x0003ea000c10e784 */
[C---:B------:R-:W-:Y:S07]  /*5200*/  HMMA.16816.F32 R104, R212.reuse, R204, R104 ;  /* 0x000000ccd468723c */ /* 0x040fee0000001868 */
[C---:B------:R-:W-:Y:S01]  /*5210*/  IMAD.SHL.U32 R204, R247.reuse, 0x8, RZ ;  /* 0x00000008f7cc7824 */ /* 0x040fe200078e00ff */
[-C--:B------:R-:W-:Y:S04]  /*5220*/  HMMA.16816.F32 R108, R212, R206.reuse, R108 ;  /* 0x000000ced46c723c */ /* 0x080fe8000000186c */
[----:B------:R-:W-:Y:S01]  /*5230*/  IMAD.SHL.U32 R205, R247, 0x10, RZ ;  /* 0x00000010f7cd7824 */ /* 0x000fe200078e00ff */
[CC--:B--2---:R-:W-:Y:S03]  /*5240*/  LEA R196, P0, R204.reuse, R228.reuse, 0x2 ;  /* 0x000000e4ccc47211 */ /* 0x0c4fe600078010ff */
        /* <DEDUP_REMOVED lines=10> */
[----:B------:R-:W-:Y:S07]  /*52f0*/  HMMA.16816.F32 R128, R200, R210, R128 ;  /* 0x000000d2c880723c */ /* 0x000fee0000001880 */
[C---:B------:R-:W-:Y:S02]  /*5300*/  IMAD R201, R247.reuse, 0x18, RZ ;  /* 0x00000018f7c97824 */ /* 0x040fe400078e02ff */
[----:B------:R-:W-:Y:S03]  /*5310*/  IMAD.SHL.U32 R203, R247, 0x20, RZ ;  /* 0x00000020f7cb7824 */ /* 0x000fe600078e00ff */
[-C--:B-1----:R-:W-:Y:S01]  /*5320*/  LEA R4, P0, R201, R228.reuse, 0x2 ;  /* 0x000000e4c9047211 */ /* 0x082fe200078010ff */
[----:B------:R-:W-:Y:S01]  /*5330*/  IMAD R202, R247, 0x30, RZ ;  /* 0x00000030f7ca7824 */ /* 0x000fe200078e02ff */
[-C--:B------:R-:W-:Y:S02]  /*5340*/  LEA R200, P1, R203, R228.reuse, 0x2 ;  /* 0x000000e4cbc87211 */ /* 0x080fe400078210ff */
[-C--:B--2---:R-:W-:Y:S02]  /*5350*/  LEA.HI.X.SX32 R5, R201, R229.reuse, 0x2, P0 ;  /* 0x000000e5c9057211 */ /* 0x084fe400000f16ff */
[-C--:B------:R-:W-:Y:S02]  /*5360*/  LEA.HI.X.SX32 R201, R203, R229.reuse, 0x2, P1 ;  /* 0x000000e5cbc97211 */ /* 0x080fe400008f16ff */
[CC--:B---3--:R-:W-:Y:S01]  /*5370*/  LEA R198, P0, R206.reuse, R228.reuse, 0x2 ;  /* 0x000000e4cec67211 */ /* 0x0c8fe200078010ff */
[----:B------:R1:W-:Y:S03]  /*5380*/  RED.E.ADD.F32.FTZ.RN.STRONG.GPU [R4.64], R7 ;  /* 0x000000070400798e */ /* 0x0003e6000c10e784 */
[-C--:B------:R-:W-:Y:S02]  /*5390*/  LEA.HI.X.SX32 R199, R206, R229.reuse, 0x2, P0 ;  /* 0x000000e5cec77211 */ /* 0x080fe400000f16ff */
[----:B------:R-:W-:Y:S05]  /*53a0*/  RED.E.ADD.F32.FTZ.RN.STRONG.GPU [R200.64], R8 ;  /* 0x00000008c800798e */ /* 0x000fea000c10e784 */
[----:B------:R2:W-:Y:S01]  /*53b0*/  RED.E.ADD.F32.FTZ.RN.STRONG.GPU [R198.64], R9 ;  /* 0x00000009c600798e */ /* 0x0005e2000c10e784 */
[CC--:B-1----:R-:W-:Y:S01]  /*53c0*/  LEA R4, P1, R202.reuse, R228.reuse, 0x2 ;  /* 0x000000e4ca047211 */ /* 0x0c2fe200078210ff */
        /* <DEDUP_REMOVED lines=299> */
.L_x_485:
        /* <DEDUP_REMOVED lines=217> */
.L_x_487:
        /* <DEDUP_REMOVED lines=18> */
.L_x_488:
        /* <DEDUP_REMOVED lines=36> */
[----:B--23--:R-:W2:Y:S01]  /*7770*/  LDS.128 R24, [R230+0x14000] ;  /* 0x01400000e6187984 */ /* 0x00cea20000000c00 */
[----:B------:R-:W-:Y:S01]  /*7780*/  MOV R4, R8 ;  /* 0x0000000800047202 */ /* 0x000fe20000000f00 */
[----:B------:R-:W-:Y:S01]  /*7790*/  IMAD R15, R14, c[0x0][0x3a0], RZ ;  /* 0x0000e8000e0f7a24 */ /* 0x000fe200078e02ff */
[----:B------:R-:W-:Y:S01]  /*77a0*/  MOV R5, R12 ;  /* 0x0000000c00057202 */ /* 0x000fe20000000f00 */
[----:B------:R-:W3:Y:S04]  /*77b0*/  LDS.128 R20, [R230+0x12000] ;  /* 0x01200000e6147984 */ /* 0x000ee80000000c00 */
[----:B------:R-:W4:Y:S01]  /*77c0*/  LDS.128 R16, [R230+0x10000] ;  /* 0x01000000e6107984 */ /* 0x000f220000000c00 */
[----:B------:R-:W-:-:S03]  /*77d0*/  IMAD.WIDE.U32 R10, R243, c[0x0][0x3a0], R4 ;  /* 0x0000e800f30a7a25 */ /* 0x000fc600078e0004 */
[----:B------:R-:W1:Y:S01]  /*77e0*/  LDS.128 R28, [R230+0x16000] ;  /* 0x01600000e61c7984 */ /* 0x000e620000000c00 */
[----:B------:R-:W-:-:S05]  /*77f0*/  IMAD R4, R243, c[0x0][0x3a4], R15 ;  /* 0x0000e900f3047a24 */ /* 0x000fca00078e020f */
[----:B------:R-:W-:Y:S02]  /*7800*/  IADD3 R5, R11, R4, RZ ;  /* 0x000000040b057210 */ /* 0x000fe40007ffe0ff */
[----:B------:R-:W-:-:S04]  /*7810*/  LEA R4, P0, R10, c[0x0][0x340], 0x1 ;  /* 0x0000d0000a047a11 */ /* 0x000fc800078008ff */
[----:B------:R-:W-:-:S05]  /*7820*/  LEA.HI.X R5, R10, c[0x0][0x344], R5, 0x1, P0 ;  /* 0x0000d1000a057a11 */ /* 0x000fca00000f0c05 */
[----:B--2---:R2:W-:Y:S04]  /*7830*/  STG.E.128 [R4.64+0x100], R24 ;  /* 0x0001001804007986 */ /* 0x0045e8000c101d04 */
[----:B---3--:R2:W-:Y:S04]  /*7840*/  STG.E.128 [R4.64+0x80], R20 ;  /* 0x0000801404007986 */ /* 0x0085e8000c101d04 */
[----:B----4-:R2:W-:Y:S04]  /*7850*/  STG.E.128 [R4.64], R16 ;  /* 0x0000001004007986 */ /* 0x0105e8000c101d04 */
[----:B-1----:R2:W-:Y:S02]  /*7860*/  STG.E.128 [R4.64+0x180], R28 ;  /* 0x0001801c04007986 */ /* 0x0025e4000c101d04 */
.L_x_490:
[----:B--23--:R-:W-:Y:S05]  /*7870*/  BSYNC B0 ;  /* 0x0000000000007941 */ /* 0x00cfea0003800000 */
.L_x_489:
[----:B------:R-:W-:Y:S01]  /*7880*/  IADD3 R4, R243, 0x20, RZ ;  /* 0x00000020f3047810 */ /* 0x000fe20007ffe0ff */
[----:B------:R-:W-:Y:S03]  /*7890*/  BSSY B0, `(.L_x_491) ;  /* 0x0000010000007945 */ /* 0x000fe60003800000 */
[----:B------:R-:W-:-:S13]  /*78a0*/  ISETP.GE.AND P1, PT, R4, UR6, PT ;  /* 0x0000000604007c0c */ /* 0x000fda000bf26270 */
[----:B------:R-:W-:Y:S05]  /*78b0*/  @P1 BRA `(.L_x_492) ;  /* 0x000000d000001947 */ /* 0x000fea0003800000 */
[----:B------:R-:W-:Y:S02]  /*78c0*/  IADD3 R4, P0, R243, 0x20, RZ ;  /* 0x00000020f3047810 */ /* 0x000fe40007f1e0ff */
[----:B------:R-:W-:Y:S02]  /*78d0*/  MOV R9, R12 ;  /* 0x0000000c00097202 */ /* 0x000fe40000000f00 */
[----:B------:R-:W-:-:S03]  /*78e0*/  IADD3.X R5, RZ, R14, RZ, P0, !PT ;  /* 0x0000000eff057210 */ /* 0x000fc600007fe4ff */
[----:B------:R-:W-:-:S04]  /*78f0*/  IMAD.WIDE.U32 R8, R4, c[0x0][0x3a0], R8 ;  /* 0x0000e80004087a25 */ /* 0x000fc800078e0008 */
[----:B------:R-:W-:-:S04]  /*7900*/  IMAD R5, R5, c[0x0][0x3a0], RZ ;  /* 0x0000e80005057a24 */ /* 0x000fc800078e02ff */
[----:B------:R-:W-:Y:S01]  /*7910*/  IMAD R5, R4, c[0x0][0x3a4], R5 ;  /* 0x0000e90004057a24 */ /* 0x000fe200078e0205 */
[----:B------:R-:W-:-:S04]  /*7920*/  LEA R4, P0, R8, c[0x0][0x340], 0x1 ;  /* 0x0000d00008047a11 */ /* 0x000fc800078008ff */
[----:B------:R-:W-:-:S04]  /*7930*/  IADD3 R5, R9, R5, RZ ;  /* 0x0000000509057210 */ /* 0x000fc80007ffe0ff */
[----:B------:R-:W-:-:S05]  /*7940*/  LEA.HI.X R5, R8, c[0x0][0x344], R5, 0x1, P0 ;  /* 0x0000d10008057a11 */ /* 0x000fca00000f0c05 */
[----:B------:R2:W-:Y:S04]  /*7950*/  STG.E.128 [R4.64], R44 ;  /* 0x0000002c04007986 */ /* 0x0005e8000c101d04 */
[----:B------:R2:W-:Y:S04]  /*7960*/  STG.E.128 [R4.64+0x80], R40 ;  /* 0x0000802804007986 */ /* 0x0005e8000c101d04 */
[----:B----4-:R2:W-:Y:S04]  /*7970*/  STG.E.128 [R4.64+0x100], R36 ;  /* 0x0001002404007986 */ /* 0x0105e8000c101d04 */
[----:B-1----:R2:W-:Y:S02]  /*7980*/  STG.E.128 [R4.64+0x180], R32 ;  /* 0x0001802004007986 */ /* 0x0025e4000c101d04 */
.L_x_492:
[----:B------:R-:W-:Y:S05]  /*7990*/  BSYNC B0 ;  /* 0x0000000000007941 */ /* 0x000fea0003800000 */
.L_x_491:
        /* <DEDUP_REMOVED lines=15> */
[----:B------:R-:W-:Y:S01]  /*7a90*/  MOV R4, R6 ;  /* 0x0000000600047202 */ /* 0x000fe20000000f00 */
[----:B------:R-:W-:Y:S01]  /*7aa0*/  IMAD R11, R14, c[0x0][0x3a8], RZ ;  /* 0x0000ea000e0b7a24 */ /* 0x000fe200078e02ff */
[----:B------:R-:W-:-:S05]  /*7ab0*/  MOV R5, R10 ;  /* 0x0000000a00057202 */ /* 0x000fca0000000f00 */
[----:B------:R-:W-:-:S04]  /*7ac0*/  IMAD.WIDE.U32 R8, R243, c[0x0][0x3a8], R4 ;  /* 0x0000ea00f3087a25 */ /* 0x000fc800078e0004 */
[----:B------:R-:W-:-:S05]  /*7ad0*/  IMAD R4, R243, c[0x0][0x3ac], R11 ;  /* 0x0000eb00f3047a24 */ /* 0x000fca00078e020b */
[----:B------:R-:W-:Y:S02]  /*7ae0*/  IADD3 R5, R9, R4, RZ ;  /* 0x0000000409057210 */ /* 0x000fe40007ffe0ff */
[----:B------:R-:W-:-:S04]  /*7af0*/  LEA R4, P0, R8, c[0x0][0x348], 0x1 ;  /* 0x0000d20008047a11 */ /* 0x000fc800078008ff */
[----:B------:R-:W-:-:S05]  /*7b00*/  LEA.HI.X R5, R8, c[0x0][0x34c], R5, 0x1, P0 ;  /* 0x0000d30008057a11 */ /* 0x000fca00000f0c05 */
[----:B-1----:R1:W-:Y:S04]  /*7b10*/  STG.E.128 [R4.64], R60 ;  /* 0x0000003c04007986 */ /* 0x0023e8000c101d04 */
[----:B------:R1:W-:Y:S04]  /*7b20*/  STG.E.128 [R4.64+0x80], R56 ;  /* 0x0000803804007986 */ /* 0x0003e8000c101d04 */
[----:B------:R1:W-:Y:S04]  /*7b30*/  STG.E.128 [R4.64+0x100], R52 ;  /* 0x0001003404007986 */ /* 0x0003e8000c101d04 */
[----:B------:R1:W-:Y:S02]  /*7b40*/  STG.E.128 [R4.64+0x180], R48 ;  /* 0x0001803004007986 */ /* 0x0003e4000c101d04 */
.L_x_494:
[----:B------:R-:W-:Y:S05]  /*7b50*/  BSYNC B0 ;  /* 0x0000000000007941 */ /* 0x000fea0003800000 */
.L_x_493:
[----:B------:R-:W-:Y:S05]  /*7b60*/  @P1 BRA `(.L_x_495) ;  /* 0x0000092000001947 */ /* 0x000fea0003800000 */
[----:B-1----:R-:W-:Y:S02]  /*7b70*/  IADD3 R4, P0, R243, 0x20, RZ ;  /* 0x00000020f3047810 */ /* 0x002fe40007f1e0ff */
[----:B------:R-:W-:-:S02]  /*7b80*/  MOV R7, R10 ;  /* 0x0000000a00077202 */ /* 0x000fc40000000f00 */
        /* <DEDUP_REMOVED lines=9> */
[----:B------:R1:W-:Y:S04]  /*7c20*/  STG.E.128 [R4.64+0x100], R68 ;  /* 0x0001004404007986 */ /* 0x0003e8000c101d04 */
[----:B------:R1:W-:Y:S01]  /*7c30*/  STG.E.128 [R4.64+0x180], R64 ;  /* 0x0001804004007986 */ /* 0x0003e2000c101d04 */
[----:B------:R-:W-:Y:S05]  /*7c40*/  BRA `(.L_x_495) ;  /* 0x0000084000007947 */ /* 0x000fea0003800000 */
.L_x_483:
        /* <DEDUP_REMOVED lines=20> */
.L_x_496:
        /* <DEDUP_REMOVED lines=18> */
.L_x_497:
[----:B------:R-:W-:Y:S01]  /*7eb0*/  USHF.L.U32 UR7, UR19, 0x6, URZ ;  /* 0x0000000613077899 */ /* 0x000fe2000800063f */
[----:B------:R-:W-:Y:S01]  /*7ec0*/  BSSY B0, `(.L_x_498) ;  /* 0x0000020000007945 */ /* 0x000fe20003800000 */
[----:B------:R-:W-:Y:S01]  /*7ed0*/  ULDC.64 UR8, c[0x0][0x3a0] ;  /* 0x0000e80000087ab9 */ /* 0x000fe20000000a00 */
[----:B------:R-:W-:Y:S01]  /*7ee0*/  SHF.R.S32.HI R13, RZ, 0x1f, R243 ;  /* 0x0000001fff0d7819 */ /* 0x000fe200000114f3 */
[----:B------:R-:W-:Y:S02]  /*7ef0*/  USHF.R.S32.HI UR10, URZ, 0x1f, UR7 ;  /* 0x0000001f3f0a7899 */ /* 0x000fe40008011407 */
[----:B------:R-:W-:Y:S01]  /*7f00*/  IMAD.U32 R11, RZ, RZ, UR7 ;  /* 0x00000007ff0b7e24 */ /* 0x000fe2000f8e00ff */
[----:B------:R-:W-:Y:S02]  /*7f10*/  UIMAD UR6, UR19, -0x40, UR6 ;  /* 0xffffffc0130678a4 */ /* 0x000fe4000f8e0206 */
[----:B------:R-:W-:Y:S01]  /*7f20*/  UIMAD UR8, UR10, UR8, URZ ;  /* 0x000000080a0872a4 */ /* 0x000fe2000f8e023f */
[----:B------:R-:W-:-:S03]  /*7f30*/  IMAD.WIDE.U32 R4, R11, c[0x0][0x3a0], R248 ;  /* 0x0000e8000b047a25 */ /* 0x000fc600078e00f8 */
[----:B------:R-:W-:Y:S01]  /*7f40*/  UIMAD UR8, UR7, UR9, UR8 ;  /* 0x00000009070872a4 */ /* 0x000fe2000f8e0208 */
[----:B------:R-:W-:Y:S02]  /*7f50*/  ISETP.GE.AND P2, PT, R243, UR6, PT ;  /* 0x00000006f3007c0c */ /* 0x000fe4000bf46270 */
[----:B------:R-:W-:-:S03]  /*7f60*/  IADD3 R6, P0, R4, UR14, RZ ;  /* 0x0000000e04067c10 */ /* 0x000fc6000ff1e0ff */
[----:B------:R-:W-:Y:S01]  /*7f70*/  IMAD.U32 R4, RZ, RZ, UR8 ;  /* 0x00000008ff047e24 */ /* 0x000fe2000f8e00ff */
[----:B------:R-:W-:Y:S02]  /*7f80*/  ULDC.64 UR8, c[0x0][0x3b8] ;  /* 0x0000ee0000087ab9 */ /* 0x000fe40000000a00 */
[----:B------:R-:W-:Y:S02]  /*7f90*/  UIMAD UR8, UR57, UR8, URZ ;  /* 0x00000008390872a4 */ /* 0x000fe4000f8e023f */
[----:B------:R-:W-:Y:S01]  /*7fa0*/  IADD3.X R7, R5, UR15, R4, P0, !PT ;  /* 0x0000000f05077c10 */ /* 0x000fe200087fe404 */
[----:B------:R-:W-:Y:S01]  /*7fb0*/  IMAD.U32 R4, RZ, RZ, UR38 ;  /* 0x00000026ff047e24 */ /* 0x000fe2000f8e00ff */
[----:B------:R-:W-:-:S03]  /*7fc0*/  UIMAD UR8, UR38, UR9, UR8 ;  /* 0x00000009260872a4 */ /* 0x000fc6000f8e0208 */
        /* <DEDUP_REMOVED lines=11> */
[----:B------:R1:W-:Y:S04]  /*8080*/  STG.E.128 [R4.64], RZ ;  /* 0x000000ff04007986 */ /* 0x0003e8000c101d04 */
[----:B------:R1:W-:Y:S04]  /*8090*/  STG.E.128 [R4.64+0x80], RZ ;  /* 0x000080ff04007986 */ /* 0x0003e8000c101d04 */
[----:B------:R1:W-:Y:S04]  /*80a0*/  STG.E.128 [R4.64+0x100], RZ ;  /* 0x000100ff04007986 */ /* 0x0003e8000c101d04 */
[----:B------:R1:W-:Y:S02]  /*80b0*/  STG.E.128 [R4.64+0x180], RZ ;  /* 0x000180ff04007986 */ /* 0x0003e4000c101d04 */
.L_x_499:
[----:B------:R-:W-:Y:S05]  /*80c0*/  BSYNC B0 ;  /* 0x0000000000007941 */ /* 0x000fea0003800000 */
.L_x_498:
[----:B-1----:R-:W-:Y:S01]  /*80d0*/  IADD3 R4, R243, 0x20, RZ ;  /* 0x00000020f3047810 */ /* 0x002fe20007ffe0ff */
        /* <DEDUP_REMOVED lines=12> */
[----:B------:R1:W-:Y:S04]  /*81a0*/  STG.E.128 [R4.64], RZ ;  /* 0x000000ff04007986 */ /* 0x0003e8000c101d04 */
[----:B------:R1:W-:Y:S04]  /*81b0*/  STG.E.128 [R4.64+0x80], RZ ;  /* 0x000080ff04007986 */ /* 0x0003e8000c101d04 */
[----:B------:R1:W-:Y:S04]  /*81c0*/  STG.E.128 [R4.64+0x100], RZ ;  /* 0x000100ff04007986 */ /* 0x0003e8000c101d04 */
[----:B------:R1:W-:Y:S02]  /*81d0*/  STG.E.128 [R4.64+0x180], RZ ;  /* 0x000180ff04007986 */ /* 0x0003e4000c101d04 */
.L_x_501:
[----:B------:R-:W-:Y:S05]  /*81e0*/  BSYNC B0 ;  /* 0x0000000000007941 */ /* 0x000fea0003800000 */
.L_x_500:
        /* <DEDUP_REMOVED lines=27> */
.L_x_503:
[----:B------:R-:W-:Y:S05]  /*83a0*/  BSYNC B0 ;  /* 0x0000000000007941 */ /* 0x000fea0003800000 */
.L_x_502:
        /* <DEDUP_REMOVED lines=14> */
.L_x_495:
[----:B------:R-:W-:Y:S05]  /*8490*/  BSYNC B1 ;  /* 0x0000000000017941 */ /* 0x000fea0003800000 */
.L_x_478:
[----:B------:R-:W-:Y:S02]  /*84a0*/  ULDC UR7, c[0x0][0x218] ;  /* 0x0000860000077ab9 */ /* 0x000fe40000000800 */
[----:B------:R-:W-:-:S04]  /*84b0*/  UIADD3 UR7, UR7, 0x3f, URZ ;  /* 0x0000003f07077890 */ /* 0x000fc8000fffe03f */
        /* <DEDUP_REMOVED lines=9> */
.L_x_504:
[----:B------:R-:W-:Y:S05]  /*8550*/  EXIT ;  /* 0x000000000000794d */ /* 0x000fea0003800000 */
.L_x_506:
        /* <DEDUP_REMOVED lines=10> */
.L_x_2014:


//--------------------- .text._ZN5flash44flash_bwd_dq_dk_dv_loop_seqk_parallel_kernelI23Flash_bwd_kernel_traitsILi256ELi64ELi64ELi8ELi4ELi2ELi2ELb0ELb1EN7cutlass6half_tE19Flash_kernel_traitsILi256ELi64ELi64ELi8ES3_EELb0ELb0ELb0ELb1ELb0ELb0ELb0EEEvNS_16Flash_bwd_paramsE --------------------------
	.section	.text._ZN5flash44flash_bwd_dq_dk_dv_loop_seqk_parallel_kernelI23Flash_bwd_kernel_traitsILi256ELi64ELi64ELi8ELi4ELi2ELi2ELb0ELb1EN7cutlass6half_tE19Flash_kernel_traitsILi256ELi64ELi64ELi8ES3_EELb0ELb0ELb0ELb1ELb0ELb0ELb0EEEvNS_16Flash_bwd_paramsE,"ax",@progbits
	.sectioninfo	@"SHI_REGISTERS=254"
	.align	128
        .global         _ZN5flash44flash_bwd_dq_dk_dv_loop_seqk_parallel_kernelI23Flash_bwd_kernel_traitsILi256ELi64ELi64ELi8ELi4ELi2ELi2ELb0ELb1EN7cutlass6half_tE19Flash_kernel_traitsILi256ELi64ELi64ELi8ES3_EELb0ELb0ELb0ELb1ELb0ELb0ELb0EEEvNS_16Flash_bwd_paramsE
        .type           _ZN5flash44flash_bwd_dq_dk_dv_loop_seqk_parallel_kernelI23Flash_bwd_kernel_traitsILi256ELi64ELi64ELi8ELi4ELi2ELi2ELb0ELb1EN7cutlass6half_tE19Flash_kernel_traitsILi256ELi64ELi64ELi8ES3_EELb0ELb0ELb0ELb1ELb0ELb0ELb0EEEvNS_16Flash_bwd_paramsE,@function
        .size           _ZN5flash44flash_bwd_dq_dk_dv_loop_seqk_parallel_kernelI23Flash_bwd_kernel_traitsILi256ELi64ELi64ELi8ELi4ELi2ELi2ELb0ELb1EN7cutlass6half_tE19Flash_kernel_traitsILi256ELi64ELi64ELi8ES3_EELb0ELb0ELb0ELb1ELb0ELb0ELb0EEEvNS_16Flash_bwd_paramsE,(.L_x_2015 - _ZN5flash44flash_bwd_dq_dk_dv_loop_seqk_parallel_kernelI23Flash_bwd_kernel_traitsILi256ELi64ELi64ELi8ELi4ELi2ELi2ELb0ELb1EN7cutlass6half_tE19Flash_kernel_traitsILi256ELi64ELi64ELi8ES3_EELb0ELb0ELb0ELb1ELb0ELb0ELb0EEEvNS_16Flash_bwd_paramsE)
        .other          _ZN5flash44flash_bwd_dq_dk_dv_loop_seqk_parallel_kernelI23Flash_bwd_kernel_traitsILi256ELi64ELi64ELi8ELi4ELi2ELi2ELb0ELb1EN7cutlass6half_tE19Flash_kernel_traitsILi256ELi64ELi64ELi8ES3_EELb0ELb0ELb0ELb1ELb0ELb0ELb0EEEvNS_16Flash_bwd_paramsE,@"STO_CUDA_ENTRY STV_DEFAULT"
_ZN5flash44flash_bwd_dq_dk_dv_loop_seqk_parallel_kernelI23Flash_bwd_kernel_traitsILi256ELi64ELi64ELi8ELi4ELi2ELi2ELb0ELb1EN7cutlass6half_tE19Flash_kernel_traitsILi256ELi64ELi64ELi8ES3_EELb0ELb0ELb0ELb1ELb0ELb0ELb0EEEvNS_16Flash_bwd_paramsE:
.text._ZN5flash44flash_bwd_dq_dk_dv_loop_seqk_parallel_kernelI23Flash_bwd_kernel_traitsILi256ELi64ELi64ELi8ELi4ELi2ELi2ELb0ELb1EN7cutlass6half_tE19Flash_kernel_traitsILi256ELi64ELi64ELi8ES3_EELb0ELb0ELb0ELb1ELb0ELb0ELb0EEEvNS_16Flash_bwd_paramsE:
        /* <DEDUP_REMOVED lines=39> */
[----:B------:R-:W-:Y:S01]  /*0270*/  SHF.R.S32.HI R5, RZ, 0x4, R0 ;  /* 0x00000004ff057819 */ /* 0x000fe20000011400 */
[----:B------:R-:W-:Y:S01]  /*0280*/  UIMAD UR51, UR7, UR33, URZ ;  /* 0x00000021073372a4 */ /* 0x000fe2000f8e023f */
[----:B------:R-:W-:Y:S01]  /*0290*/  LOP3.LUT R7, R7, 0xfffffffc, RZ, 0xc0, !PT ;  /* 0xfffffffc07077812 */ /* 0x000fe200078ec0ff */
[----:B------:R-:W-:Y:S01]  /*02a0*/  UIMAD UR6, UR33, UR11, UR35 ;  /* 0x0000000b210672a4 */ /* 0x000fe2000f8e0223 */
[----:B------:R-:W-:Y:S01]  /*02b0*/  LOP3.LUT R3, R3, 0xfffffffe, RZ, 0xc0, !PT ;  /* 0xfffffffe03037812 */ /* 0x000fe200078ec0ff */
[----:B------:R-:W-:Y:S01]  /*02c0*/  @!UP2 UIMAD UR7, UR33, UR13, UR35 ;  /* 0x0000000d2107a2a4 */ /* 0x000fe2000f8e0223 */
[----:B------:R-:W-:Y:S01]  /*02d0*/  LEA.HI R4, R0, R5, RZ, 0x1 ;  /* 0x0000000500047211 */ /* 0x000fe200078f08ff */
[----:B------:R-:W-:Y:S01]  /*02e0*/  IMAD.IADD R6, R2, 0x1, -R7 ;  /* 0x0000000102067824 */ /* 0x000fe200078e0a07 */
[----:B------:R-:W-:Y:S01]  /*02f0*/  LOP3.LUT R0, R0, 0xfffffff0, RZ, 0xc0, !PT ;  /* 0xfffffff000007812 */ /* 0x000fe200078ec0ff */
[----:B------:R-:W-:Y:S01]  /*0300*/  IMAD.IADD R3, R2, 0x1, -R3 ;  /* 0x0000000102037824 */ /* 0x000fe200078e0a03 */
[CC--:B------:R-:W-:Y:S01]  /*0310*/  LEA.HI R2, R14.reuse, R13.reuse, RZ, 0x2 ;  /* 0x0000000d0e027211 */ /* 0x0c0fe200078f10ff */
[----:B------:R-:W-:Y:S01]  /*0320*/  USHF.L.U32 UR44, UR45, 0x6, URZ ;  /* 0x000000062d2c7899 */ /* 0x000fe2000800063f */
[----:B------:R-:W-:Y:S01]  /*0330*/  LEA.HI R7, R14, R13, RZ, 0x3 ;  /* 0x0000000d0e077211 */ /* 0x000fe200078f18ff */
[----:B------:R-:W-:Y:S01]  /*0340*/  IMAD.IADD R9, R13, 0x1, -R0 ;  /* 0x000000010d097824 */ /* 0x000fe200078e0a00 */
[--C-:B------:R-:W-:Y:S01]  /*0350*/  SHF.R.S32.HI R8, RZ, 0x2, R2.reuse ;  /* 0x00000002ff087819 */ /* 0x100fe20000011402 */
[----:B------:R-:W-:Y:S01]  /*0360*/  ULDC UR48, c[0x0][0x214] ;  /* 0x0000850000307ab9 */ /* 0x000fe20000000800 */
[----:B------:R-:W-:Y:S01]  /*0370*/  SHF.R.S32.HI R11, RZ, 0x1f, R2 ;  /* 0x0000001fff0b7819 */ /* 0x000fe20000011402 */
[----:B------:R-:W-:Y:S01]  /*0380*/  IMAD.U32 R230, RZ, RZ, UR14 ;  /* 0x0000000effe67e24 */ /* 0x000fe2000f8e00ff */
[----:B------:R-:W-:Y:S01]  /*0390*/  LOP3.LUT R4, R4, 0xfffffffe, RZ, 0xc0, !PT ;  /* 0xfffffffe04047812 */ /* 0x000fe200078ec0ff */
[----:B------:R-:W-:Y:S01]  /*03a0*/  ULDC UR55, c[0x0][0x1c8] ;  /* 0x0000720000377ab9 */ /* 0x000fe20000000800 */
[----:B------:R-:W-:Y:S01]  /*03b0*/  LOP3.LUT R16, R7, 0xfffffff8, RZ, 0xc0, !PT ;  /* 0xfffffff807107812 */ /* 0x000fe200078ec0ff */
[----:B------:R-:W-:Y:S01]  /*03c0*/  ULDC.U8 UR10, c[0x0][0x3d0] ;  /* 0x0000f400000a7ab9 */ /* 0x000fe20000000000 */
[----:B------:R-:W-:Y:S01]  /*03d0*/  LEA.HI R11, R11, R8, RZ, 0x3 ;  /* 0x000000080b0b7211 */ /* 0x000fe200078f18ff */
[----:B------:R-:W-:Y:S01]  /*03e0*/  IMAD.IADD R4, R5, 0x1, -R4 ;  /* 0x0000000105047824 */ /* 0x000fe200078e0a04 */
[----:B------:R-:W-:Y:S01]  /*03f0*/  SHF.R.S32.HI R0, RZ, 0x1f, R9 ;  /* 0x0000001fff007819 */ /* 0x000fe20000011409 */
[----:B------:R-:W-:Y:S01]  /*0400*/  IMAD.IADD R16, R13, 0x1, -R16 ;  /* 0x000000010d107824 */ /* 0x000fe200078e0a10 */
[----:B------:R-:W-:Y:S01]  /*0410*/  LOP3.LUT R11, R11, 0xfffffff8, RZ, 0xc0, !PT ;  /* 0xfffffff80b0b7812 */ /* 0x000fe200078ec0ff */
[----:B------:R-:W-:Y:S01]  /*0420*/  ULDC UR49, c[0x0][0x224] ;  /* 0x0000890000317ab9 */ /* 0x000fe20000000800 */
[----:B------:R-:W-:Y:S01]  /*0430*/  LEA.HI R5, R0, R9, RZ, 0x3 ;  /* 0x0000000900057211 */ /* 0x000fe200078f18ff */
[----:B------:R-:W-:Y:S01]  /*0440*/  IMAD.SHL.U32 R232, R16, 0x8, RZ ;  /* 0x0000000810e87824 */ /* 0x000fe200078e00ff */
[----:B------:R-:W-:Y:S01]  /*0450*/  SHF.R.S32.HI R229, RZ, 0x3, R7 ;  /* 0x00000003ffe57819 */ /* 0x000fe20000011407 */
[----:B------:R-:W-:Y:S01]  /*0460*/  IMAD.IADD R11, R8, 0x1, -R11 ;  /* 0x00000001080b7824 */ /* 0x000fe200078e0a0b */
[C---:B------:R-:W-:Y:S01]  /*0470*/  LOP3.LUT R12, R5.reuse, 0xfffffff8, RZ, 0xc0, !PT ;  /* 0xfffffff8050c7812 */ /* 0x040fe200078ec0ff */
[----:B------:R-:W-:Y:S01]  /*0480*/  IMAD.SHL.U32 R5, R5, 0x40, RZ ;  /* 0x0000004005057824 */ /* 0x000fe200078e00ff */
[C---:B------:R-:W-:Y:S01]  /*0490*/  LOP3.LUT P4, RZ, R16.reuse, 0x4, RZ, 0xc0, !PT ;  /* 0x0000000410ff7812 */ /* 0x040fe2000788c0ff */
[----:B------:R-:W-:Y:S01]  /*04a0*/  IMAD.SHL.U32 R17, R229, 0x40, RZ ;  /* 0x00000040e5117824 */ /* 0x000fe200078e00ff */
[C---:B------:R-:W-:Y:S01]  /*04b0*/  LOP3.LUT P3, RZ, R16.reuse, 0x2, RZ, 0xc0, !PT ;  /* 0x0000000210ff7812 */ /* 0x040fe2000786c0ff */
[----:B------:R-:W-:Y:S01]  /*04c0*/  IMAD.SHL.U32 R16, R16, 0x40, RZ ;  /* 0x0000004010107824 */ /* 0x000fe200078e00ff */
[----:B------:R-:W-:Y:S01]  /*04d0*/  LOP3.LUT R0, R11, 0x1, RZ, 0xc0, !PT ;  /* 0x000000010b007812 */ /* 0x000fe200078ec0ff */
[----:B------:R-:W-:Y:S01]  /*04e0*/  IMAD.IADD R12, R9, 0x1, -R12 ;  /* 0x00000001090c7824 */ /* 0x000fe200078e0a0c */
[----:B------:R-:W-:Y:S01]  /*04f0*/  LOP3.LUT R17, R17, 0x1c0, RZ, 0xc0, !PT ;  /* 0x000001c011117812 */ /* 0x000fe200078ec0ff */
[----:B------:R-:W-:Y:S01]  /*0500*/  IMAD.SHL.U32 R9, R3, 0x10, RZ ;  /* 0x0000001003097824 */ /* 0x000fe200078e00ff */
[----:B------:R-:W-:Y:S01]  /*0510*/  LOP3.LUT R16, R16, 0x1c0, RZ, 0xc0, !PT ;  /* 0x000001c010107812 */ /* 0x000fe200078ec0ff */
[----:B------:R-:W-:Y:S01]  /*0520*/  @UP2 UIMAD UR53, UR33, UR48, URZ ;  /* 0x00000030213522a4 */ /* 0x000fe2000f8e023f */
[----:B------:R-:W-:Y:S01]  /*0530*/  ISETP.NE.U32.AND P0, PT, R0, 0x1, PT ;  /* 0x000000010000780c */ /* 0x000fe20003f05070 */
[----:B------:R-:W-:Y:S01]  /*0540*/  UMOV UR39, URZ ;  /* 0x0000003f00277c82 */ /* 0x000fe20008000000 */
[----:B------:R-:W-:Y:S01]  /*0550*/  LOP3.LUT R0, R16, 0x10, R9, 0xf8, !PT ;  /* 0x0000001010007812 */ /* 0x000fe200078ef809 */
[----:B------:R-:W-:Y:S01]  /*0560*/  ULDC.64 UR4, c[0x0][0x118] ;  /* 0x0000460000047ab9 */ /* 0x000fe20000000a00 */
[----:B------:R-:W-:Y:S01]  /*0570*/  LOP3.LUT R15, R17, 0x38, R232, 0xf8, !PT ;  /* 0x00000038110f7812 */ /* 0x000fe200078ef8e8 */
[----:B------:R-:W-:Y:S01]  /*0580*/  UMOV UR61, 0x4 ;  /* 0x00000004003d7882 */ /* 0x000fe20000000000 */
[----:B------:R-:W-:Y:S01]  /*0590*/  SHF.R.U32.HI R8, RZ, 0x3, R17 ;  /* 0x00000003ff087819 */ /* 0x000fe20000011611 */
[----:B------:R-:W-:Y:S01]  /*05a0*/  ULOP3.LUT UR55, UR35, UR55, URZ, 0x3c, !UPT ;  /* 0x0000003723377292 */ /* 0x000fe2000f8e3c3f */
[-C--:B------:R-:W-:Y:S01]  /*05b0*/  LEA.HI R10, R14, R13.reuse, RZ, 0x7 ;  /* 0x0000000d0e0a7211 */ /* 0x080fe200078f38ff */
[----:B------:R-:W-:Y:S01]  /*05c0*/  UISETP.NE.AND UP3, UPT, UR10, URZ, UPT ;  /* 0x0000003f0a00728c */ /* 0x000fe2000bf65270 */
[--C-:B------:R-:W-:Y:S01]  /*05d0*/  LOP3.LUT R222, R16, 0x8, R7.reuse, 0xf8, !PT ;  /* 0x0000000810de7812 */ /* 0x100fe200078ef807 */
[----:B------:R-:W-:Y:S01]  /*05e0*/  USHF.R.S32.HI UR56, URZ, 0x1f, UR35 ;  /* 0x0000001f3f387899 */ /* 0x000fe20008011423 */
[----:B------:R-:W-:Y:S01]  /*05f0*/  LOP3.LUT R0, R0, 0x8, R7, 0xf8, !PT ;  /* 0x0000000800007812 */ /* 0x000fe200078ef807 */
[----:B------:R-:W-:Y:S01]  /*0600*/  USHF.R.S32.HI UR60, URZ, 0x1f, UR33 ;  /* 0x0000001f3f3c7899 */ /* 0x000fe20008011421 */
[----:B------:R-:W-:Y:S01]  /*0610*/  LEA.HI R7, R14, R13, RZ, 0x6 ;  /* 0x0000000d0e077211 */ /* 0x000fe200078f30ff */
[----:B------:R-:W-:Y:S01]  /*0620*/  USHF.R.S32.HI UR59, URZ, 0x1f, UR35 ;  /* 0x0000001f3f3b7899 */ /* 0x000fe20008011423 */
[----:B------:R-:W-:Y:S01]  /*0630*/  LOP3.LUT R8, R15, R8, RZ, 0x3c, !PT ;  /* 0x000000080f087212 */ /* 0x000fe200078e3cff */
[----:B------:R-:W-:Y:S01]  /*0640*/  IMAD.SHL.U32 R15, R4, 0x200, RZ ;  /* 0x00000200040f7824 */ /* 0x000fe200078e00ff */
[----:B------:R-:W-:Y:S01]  /*0650*/  SHF.R.S32.HI R10, RZ, 0x7, R10 ;  /* 0x00000007ff0a7819 */ /* 0x000fe2000001140a */
[----:B------:R-:W-:Y:S01]  /*0660*/  USHF.R.S32.HI UR58, URZ, 0x1f, UR33 ;  /* 0x0000001f3f3a7899 */ /* 0x000fe20008011421 */
[----:B------:R-:W-:Y:S01]  /*0670*/  SHF.R.U32.HI R9, RZ, 0x3, R16 ;  /* 0x00000003ff097819 */ /* 0x000fe20000011610 */
[----:B------:R-:W-:Y:S01]  /*0680*/  USHF.R.S32.HI UR57, URZ, 0x1f, UR35 ;  /* 0x0000001f3f397899 */ /* 0x000fe20008011423 */
[----:B------:R-:W-:Y:S01]  /*0690*/  LOP3.LUT R2, R2, 0x7ffffffc, RZ, 0xc0, !PT ;  /* 0x7ffffffc02027812 */ /* 0x000fe200078ec0ff */
[C---:B------:R-:W-:Y:S01]  /*06a0*/  IMAD R17, R10.reuse, 0x800, R15 ;  /* 0x000008000a117824 */ /* 0x040fe200078e020f */
[----:B------:R-:W-:Y:S01]  /*06b0*/  SHF.R.S32.HI R7, RZ, 0x6, R7 ;  /* 0x00000006ff077819 */ /* 0x000fe20000011407 */
[----:B------:R-:W-:Y:S01]  /*06c0*/  IMAD.SHL.U32 R10, R10, 0x20, RZ ;  /* 0x000000200a0a7824 */ /* 0x000fe200078e00ff */
[C---:B------:R-:W-:Y:S01]  /*06d0*/  R2P PR, R11.reuse, 0x6 ;  /* 0x000000060b007804 */ /* 0x040fe20000000000 */
[----:B------:R-:W-:Y:S01]  /*06e0*/  IMAD.SHL.U32 R11, R11, 0x40, RZ ;  /* 0x000000400b0b7824 */ /* 0x000fe200078e00ff */
[----:B------:R-:W-:Y:S01]  /*06f0*/  LOP3.LUT R222, R222, R9, RZ, 0x3c, !PT ;  /* 0x00000009dede7212 */ /* 0x000fe200078e3cff */
[----:B------:R-:W-:Y:S01]  /*0700*/  IMAD R225, R7, 0x200, R8 ;  /* 0x0000020007e17824 */ /* 0x000fe200078e0208 */
[----:B------:R-:W-:Y:S01]  /*0710*/  LOP3.LUT R0, R15, R0, R9, 0xf6, !PT ;  /* 0x000000000f007212 */ /* 0x000fe200078ef609 */
[----:B------:R-:W-:Y:S01]  /*0720*/  IMAD.IADD R9, R13, 0x1, -R2 ;  /* 0x000000010d097824 */ /* 0x000fe200078e0a02 */
[----:B------:R-:W-:Y:S01]  /*0730*/  LOP3.LUT R11, R11, 0x1c0, RZ, 0xc0, !PT ;  /* 0x000001c00b0b7812 */ /* 0x000fe200078ec0ff */
[----:B------:R-:W-:Y:S01]  /*0740*/  IMAD.SHL.U32 R13, R13, 0x2, RZ ;  /* 0x000000020d0d7824 */ /* 0x000fe200078e00ff */
[----:B------:R-:W-:Y:S01]  /*0750*/  LOP3.LUT P6, RZ, R12, 0x4, RZ, 0xc0, !PT ;  /* 0x000000040cff7812 */ /* 0x000fe200078cc0ff */
[----:B------:R-:W-:Y:S01]  /*0760*/  IMAD.SHL.U32 R7, R7, 0x8, RZ ;  /* 0x0000000807077824 */ /* 0x000fe200078e00ff */
[----:B------:R-:W-:Y:S01]  /*0770*/  SHF.R.U32.HI R8, RZ, 0x3, R11 ;  /* 0x00000003ff087819 */ /* 0x000fe2000001160b */
[----:B------:R-:W-:Y:S01]  /*0780*/  IMAD.SHL.U32 R9, R9, 0x2, RZ ;  /* 0x0000000209097824 */ /* 0x000fe200078e00ff */
[----:B------:R-:W-:Y:S01]  /*0790*/  LOP3.LUT R224, R10, 0x6, R13, 0xf8, !PT ;  /* 0x000000060ae07812 */ /* 0x000fe200078ef80d */
[----:B------:R-:W-:Y:S01]  /*07a0*/  IMAD.SHL.U32 R2, R4, 0x20, RZ ;  /* 0x0000002004027824 */ /* 0x000fe200078e00ff */
[----:B------:R-:W-:Y:S01]  /*07b0*/  LOP3.LUT R7, R7, 0x18, RZ, 0xc0, !PT ;  /* 0x0000001807077812 */ /* 0x000fe200078ec0ff */
[----:B------:R-:W-:Y:S01]  /*07c0*/  IMAD R234, R6, 0x400, R9 ;  /* 0x0000040006ea7824 */ /* 0x000fe200078e0209 */
[----:B------:R-:W-:Y:S01]  /*07d0*/  LOP3.LUT R13, R11, 0x20, R10, 0xf8, !PT ;  /* 0x000000200b0d7812 */ /* 0x000fe200078ef80a */
[----:B------:R-:W-:Y:S01]  /*07e0*/  IMAD.IADD R222, R17, 0x1, R222 ;  /* 0x0000000111de7824 */ /* 0x000fe200078e02de */
[----:B------:R-:W-:Y:S01]  /*07f0*/  LOP3.LUT R231, R8, R11, R7, 0x1e, !PT ;  /* 0x0000000b08e77212 */ /* 0x000fe200078e1e07 */
[----:B------:R-:W-:Y:S01]  /*0800*/  IMAD.SHL.U32 R218, R0, 0x2, RZ ;  /* 0x0000000200da7824 */ /* 0x000fe200078e00ff */
[----:B------:R-:W-:Y:S01]  /*0810*/  LOP3.LUT R13, R13, R8, RZ, 0x3c, !PT ;  /* 0x000000080d0d7212 */ /* 0x000fe200078e3cff */
[----:B------:R-:W-:Y:S01]  /*0820*/  IMAD R8, R3, 0x400, R9 ;  /* 0x0000040003087824 */ /* 0x000fe200078e0209 */
[C---:B------:R-:W-:Y:S01]  /*0830*/  LOP3.LUT P5, RZ, R12.reuse, 0x2, RZ, 0xc0, !PT ;  /* 0x000000020cff7812 */ /* 0x040fe200078ac0ff */
[----:B------:R-:W-:Y:S01]  /*0840*/  IMAD.SHL.U32 R12, R12, 0x40, RZ ;  /* 0x000000400c0c7824 */ /* 0x000fe200078e00ff */
[----:B------:R-:W-:Y:S01]  /*0850*/  LOP3.LUT R2, R7, 0x20, R2, 0xf8, !PT ;  /* 0x0000002007027812 */ /* 0x000fe200078ef802 */
[----:B------:R-:W-:Y:S01]  /*0860*/  IMAD.IADD R231, R8, 0x1, R231 ;  /* 0x0000000108e77824 */ /* 0x000fe200078e02e7 */
[----:B------:R-:W-:Y:S01]  /*0870*/  LOP3.LUT R5, R5, 0xfffffe00, RZ, 0xc0, !PT ;  /* 0xfffffe0005057812 */ /* 0x000fe200078ec0ff */
[----:B------:R-:W-:Y:S01]  /*0880*/  IMAD.SHL.U32 R8, R4, 0x8, RZ ;  /* 0x0000000804087824 */ /* 0x000fe200078e00ff */
[----:B------:R-:W-:Y:S01]  /*0890*/  LOP3.LUT R7, R12, 0x1c0, RZ, 0xc0, !PT ;  /* 0x000001c00c077812 */ /* 0x000fe200078ec0ff */
[----:B------:R-:W-:Y:S01]  /*08a0*/  IMAD.IADD R234, R234, 0x1, R13 ;  /* 0x00000001eaea7824 */ /* 0x000fe200078e020d */
[----:B------:R-:W-:Y:S01]  /*08b0*/  LEA R231, R231, 0x10000, 0x1 ;  /* 0x00010000e7e77811 */ /* 0x000fe200078e08ff */
[----:B------:R-:W-:Y:S01]  /*08c0*/  IMAD R216, R3, 0x400, R5 ;  /* 0x0000040003d87824 */ /* 0x000fe200078e0205 */
[----:B------:R-:W-:Y:S01]  /*08d0*/  SHF.R.U32.HI R4, RZ, 0x3, R7 ;  /* 0x00000003ff047819 */ /* 0x000fe20000011607 */
[----:B------:R-:W-:Y:S01]  /*08e0*/  IMAD R6, R6, 0x400, R5 ;  /* 0x0000040006067824 */ /* 0x000fe200078e0205 */
[----:B------:R-:W-:Y:S01]  /*08f0*/  LOP3.LUT R9, R7, 0x8, R8, 0xf8, !PT ;  /* 0x0000000807097812 */ /* 0x000fe200078ef808 */
[----:B------:R-:W-:Y:S01]  /*0900*/  IMAD.SHL.U32 R234, R234, 0x2, RZ ;  /* 0x00000002eaea7824 */ /* 0x000fe200078e00ff */
[----:B------:R-:W-:Y:S01]  /*0910*/  LOP3.LUT R2, R4, R2, R7, 0x1e, !PT ;  /* 0x0000000204027212 */ /* 0x000fe200078e1e07 */
[----:B------:R-:W-:Y:S01]  /*0920*/  IMAD.MOV.U32 R7, RZ, RZ, -0x10 ;  /* 0xfffffff0ff077424 */ /* 0x000fe200078e00ff */
[----:B------:R-:W-:Y:S01]  /*0930*/  LOP3.LUT R9, R9, R4, RZ, 0x3c, !PT ;  /* 0x0000000409097212 */ /* 0x000fe200078e3cff */
[----:B------:R-:W-:Y:S01]  /*0940*/  IMAD.MOV.U32 R4, RZ, RZ, 0x40 ;  /* 0x00000040ff047424 */ /* 0x000fe200078e00ff */
[----:B------:R-:W-:Y:S01]  /*0950*/  LOP3.LUT R217, R2, R5, RZ, 0xfc, !PT ;  /* 0x0000000502d97212 */ /* 0x000fe200078efcff */
[----:B------:R-:W-:Y:S01]  /*0960*/  IMAD.SHL.U32 R222, R222, 0x2, RZ ;  /* 0x00000002dede7824 */ /* 0x000fe200078e00ff */
[----:B------:R-:W-:Y:S01]  /*0970*/  SEL R3, R213, 0xffffffe0, !P3 ;  /* 0xffffffe0d5037807 */ /* 0x000fe20005800000 */
[----:B------:R-:W-:Y:S01]  /*0980*/  IMAD.IADD R216, R9, 0x1, R216 ;  /* 0x0000000109d87824 */ /* 0x000fe200078e02d8 */
[----:B------:R-:W-:Y:S01]  /*0990*/  SEL R5, R4, 0xffffffc0, !P4 ;  /* 0xffffffc004057807 */ /* 0x000fe20006000000 */
[----:B------:R-:W-:Y:S01]  /*09a0*/  IMAD.IADD R223, R6, 0x1, R9 ;  /* 0x0000000106df7824 */ /* 0x000fe200078e0209 */
[----:B------:R-:W-:Y:S01]  /*09b0*/  SEL R213, R213, 0xffffffe0, !P5 ;  /* 0xffffffe0d5d57807 */ /* 0x000fe20006800000 */
[----:B------:R-:W-:Y:S01]  /*09c0*/  IMAD.IADD R212, R222, 0x1, R3 ;  /* 0x00000001ded47824 */ /* 0x000fe200078e0203 */
[----:B------:R-:W-:Y:S01]  /*09d0*/  SEL R4, R4, 0xffffffc0, !P6 ;  /* 0xffffffc004047807 */ /* 0x000fe20007000000 */
[----:B------:R-:W-:Y:S01]  /*09e0*/  IMAD.SHL.U32 R223, R223, 0x2, RZ ;  /* 0x00000002dfdf7824 */ /* 0x000fe200078e00ff */
[----:B------:R-:W-:Y:S01]  /*09f0*/  LEA R216, R216, 0x20000, 0x1 ;  /* 0x00020000d8d87811 */ /* 0x000fe200078e08ff */
[----:B------:R-:W-:Y:S01]  /*0a00*/  IMAD.SHL.U32 R225, R225, 0x2, RZ ;  /* 0x00000002e1e17824 */ /* 0x000fe200078e00ff */
[----:B------:R-:W-:Y:S01]  /*0a10*/  IADD3 R236, R234, 0x20, RZ ;  /* 0x00000020eaec7810 */ /* 0x000fe20007ffe0ff */
[----:B------:R-:W-:Y:S01]  /*0a20*/  IMAD.IADD R221, R223, 0x1, R213 ;  /* 0x00000001dfdd7824 */ /* 0x000fe200078e02d5 */
[----:B------:R-:W-:Y:S01]  /*0a30*/  SEL R7, R7, 0x10, !P0 ;  /* 0x0000001007077807 */ /* 0x000fe20004000000 */
[--C-:B------:R-:W-:Y:S01]  /*0a40*/  IMAD.IADD R214, R4, 0x1, R216.reuse ;  /* 0x0000000104d67824 */ /* 0x100fe200078e02d8 */
[----:B------:R-:W-:Y:S01]  /*0a50*/  @P1 IADD3 R236, R234, -0x20, RZ ;  /* 0xffffffe0eaec1810 */ /* 0x000fe20007ffe0ff */
[----:B------:R-:W-:Y:S01]  /*0a60*/  IMAD.IADD R215, R213, 0x1, R216 ;  /* 0x00000001d5d77824 */ /* 0x000fe200078e02d8 */
[----:B------:R-:W-:Y:S01]  /*0a70*/  IADD3 R235, R231, 0x40, RZ ;  /* 0x00000040e7eb7810 */ /* 0x000fe20007ffe0ff */
[--C-:B------:R-:W-:Y:S01]  /*0a80*/  IMAD R0, R0, 0x2, R5.reuse ;  /* 0x0000000200007824 */ /* 0x100fe200078e0205 */
[----:B------:R-:W-:Y:S01]  /*0a90*/  IADD3 R228, R232, 0x40, RZ ;  /* 0x00000040e8e47810 */ /* 0x000fe20007ffe0ff */
[----:B------:R-:W-:Y:S01]  /*0aa0*/  IMAD.IADD R3, R222, 0x1, R5 ;  /* 0x00000001de037824 */ /* 0x000fe200078e0205 */
[C---:B------:R-:W-:Y:S01]  /*0ab0*/  IADD3 R227, R232.reuse, 0x80, RZ ;  /* 0x00000080e8e37810 */ /* 0x040fe20007ffe0ff */
[----:B------:R-:W-:Y:S01]  /*0ac0*/  IMAD.IADD R2, R5, 0x1, R212 ;  /* 0x0000000105027824 */ /* 0x000fe200078e02d4 */
[----:B------:R-:W-:Y:S01]  /*0ad0*/  IADD3 R226, R232, 0xc0, RZ ;  /* 0x000000c0e8e27810 */ /* 0x000fe20007ffe0ff */
[----:B------:R-:W-:Y:S01]  /*0ae0*/  IMAD.IADD R237, R234, 0x1, R7 ;  /* 0x00000001eaed7824 */ /* 0x000fe200078e0207 */
[----:B------:R-:W-:Y:S01]  /*0af0*/  @P2 IADD3 R235, R231, -0x40, RZ ;  /* 0xffffffc0e7eb2810 */ /* 0x000fe20007ffe0ff */
[----:B------:R-:W-:Y:S01]  /*0b00*/  IMAD.SHL.U32 R217, R217, 0x2, RZ ;  /* 0x00000002d9d97824 */ /* 0x000fe200078e00ff */
[----:B------:R-:W-:Y:S01]  /*0b10*/  UIMAD.WIDE.U32 UR40, UR36, UR42, URZ ;  /* 0x0000002a242872a5 */ /* 0x000fe2000f8e003f */
[----:B------:R-:W-:Y:S01]  /*0b20*/  IMAD.IADD R238, R7, 0x1, R236 ;  /* 0x0000000107ee7824 */ /* 0x000fe200078e02ec */
[----:B------:R-:W-:Y:S01]  /*0b30*/  UIMAD UR50, UR37, UR42, URZ ;  /* 0x0000002a253272a4 */ /* 0x000fe2000f8e023f */
[--C-:B------:R-:W-:Y:S01]  /*0b40*/  IMAD.IADD R220, R223, 0x1, R4.reuse ;  /* 0x00000001dfdc7824 */ /* 0x100fe200078e0204 */
[----:B------:R-:W-:Y:S01]  /*0b50*/  USHF.R.S32.HI UR52, URZ, 0x1f, UR46 ;  /* 0x0000001f3f347899 */ /* 0x000fe2000801142e */
[----:B------:R-:W-:Y:S01]  /*0b60*/  IMAD.IADD R219, R221, 0x1, R4 ;  /* 0x00000001dddb7824 */ /* 0x000fe200078e0204 */
[----:B------:R-:W-:Y:S01]  /*0b70*/  UIMAD UR49, UR6, UR49, URZ ;  /* 0x00000031063172a4 */ /* 0x000fe2000f8e023f */
[----:B------:R-:W-:Y:S01]  /*0b80*/  IMAD.IADD R213, R213, 0x1, R214 ;  /* 0x00000001d5d57824 */ /* 0x000fe200078e02d6 */
[----:B------:R-:W-:-:S02]  /*0b90*/  @!UP2 UIMAD UR48, UR7, UR48, URZ ;  /* 0x000000300730a2a4 */ /* 0x000fc4000f8e023f */
[----:B------:R-:W-:Y:S02]  /*0ba0*/  USHF.R.S32.HI UR47, URZ, 0x1f, UR44 ;  /* 0x0000001f3f2f7899 */ /* 0x000fe4000801142c */
.L_x_551:
[----:B------:R-:W-:Y:S02]  /*0bb0*/  ULDC.64 UR6, c[0x0][0x240] ;  /* 0x0000900000067ab9 */ /* 0x000fe40000000a00 */
[----:B------:R-:W-:Y:S02]  /*0bc0*/  ULDC.64 UR10, c[0x0][0x250] ;  /* 0x00009400000a7ab9 */ /* 0x000fe40000000a00 */
[----:B------:R-:W-:Y:S02]  /*0bd0*/  UISETP.NE.U32.AND UP6, UPT, URZ, UR6, UPT ;  /* 0x000000063f00728c */ /* 0x000fe4000bfc5070 */
[----:B------:R-:W-:Y:S02]  /*0be0*/  UISETP.NE.U32.AND UP4, UPT, URZ, UR10, UPT ;  /* 0x0000000a3f00728c */ /* 0x000fe4000bf85070 */
[----:B------:R-:W-:Y:S02]  /*0bf0*/  USHF.R.S32.HI UR38, URZ, 0x1f, UR33 ;  /* 0x0000001f3f267899 */ /* 0x000fe40008011421 */
[----:B------:R-:W-:-:S02]  /*0c00*/  USHF.L.U32 UR13, UR33, 0x2, URZ ;  /* 0x00000002210d7899 */ /* 0x000fc4000800063f */
[----:B------:R-:W-:Y:S02]  /*0c10*/  UISETP.NE.AND.EX UP6, UPT, URZ, UR7, UPT, UP6 ;  /* 0x000000073f00728c */ /* 0x000fe4000bfc5360 */
[----:B------:R-:W-:Y:S02]  /*0c20*/  UISETP.NE.AND.EX UP4, UPT, URZ, UR11, UPT, UP4 ;  /* 0x0000000b3f00728c */ /* 0x000fe4000bf85340 */
[----:B------:R-:W-:Y:S02]  /*0c30*/  USHF.L.U64.HI UR12, UR33, 0x2, UR38 ;  /* 0x00000002210c7899 */ /* 0x000fe40008010226 */
[----:B------:R-:W-:Y:S01]  /*0c40*/  UIADD3 UR6, UP0, UR13, UR6, URZ ;  /* 0x000000060d067290 */ /* 0x000fe2000ff1e03f */
[----:B------:R-:W-:Y:S01]  /*0c50*/  PLOP3.LUT P2, PT, PT, PT, UP6, 0x80, 0x0 ;  /* 0x000000000000781c */ /* 0x000fe20003f4f068 */
[----:B------:R-:W-:Y:S02]  /*0c60*/  ULDC.U8 UR14, c[0x0][0x312] ;  /* 0x0000c480000e7ab9 */ /* 0x000fe40000000000 */
[----:B------:R-:W-:-:S02]  /*0c70*/  UIADD3.X UR7, UR12, UR7, URZ, UP0, !UPT ;  /* 0x000000070c077290 */ /* 0x000fc400087fe43f */
[----:B------:R-:W-:Y:S01]  /*0c80*/  ULDC.64 UR8, c[0x0][0x248] ;  /* 0x0000920000087ab9 */ /* 0x000fe20000000a00 */
[----:B-1----:R-:W-:Y:S01]  /*0c90*/  IMAD.U32 R12, RZ, RZ, UR6 ;  /* 0x00000006ff0c7e24 */ /* 0x002fe2000f8e00ff */
[----:B------:R-:W-:Y:S02]  /*0ca0*/  UISETP.NE.AND UP5, UPT, UR14, URZ, UPT ;  /* 0x0000003f0e00728c */ /* 0x000fe4000bfa5270 */
[----:B------:R-:W-:Y:S01]  /*0cb0*/  UISETP.EQ.U32.AND UP1, UPT, URZ, UR8, UPT ;  /* 0x000000083f00728c */ /* 0x000fe2000bf22070 */
[----:B------:R-:W-:Y:S01]  /*0cc0*/  IMAD.U32 R13, RZ, RZ, UR7 ;  /* 0x00000007ff0d7e24 */ /* 0x000fe2000f8e00ff */
[----:B------:R-:W-:Y:S02]  /*0cd0*/  @UP4 UIADD3 UR6, UP0, UR13, UR10, URZ ;  /* 0x0000000a0d064290 */ /* 0x000fe4000ff1e03f */
[----:B------:R-:W-:Y:S02]  /*0ce0*/  UISETP.EQ.OR.EX UP1, UPT, URZ, UR9, !UP5, UP1 ;  /* 0x000000093f00728c */ /* 0x000fe4000ef22710 */
[----:B------:R-:W-:Y:S01]  /*0cf0*/  @UP4 UIADD3.X UR7, UR12, UR11, URZ, UP0, !UPT ;  /* 0x0000000b0c074290 */ /* 0x000fe200087fe43f */
[----:B--2---:R-:W2:Y:S01]  /*0d00*/  @P2 LDG.E R7, [R12.64] ;  /* 0x000000040c072981 */ /* 0x004ea2000c1e1900 */
[----:B------:R-:W-:-:S02]  /*0d10*/  UIADD3 UR8, UP0, UR13, UR8, URZ ;  /* 0x000000080d087290 */ /* 0x000fc4000ff1e03f */
[----:B------:R-:W-:Y:S01]  /*0d20*/  PLOP3.LUT P1, PT, PT, PT, UP1, 0x80, 0x0 ;  /* 0x000000000000781c */ /* 0x000fe20003f2f018 */
[----:B---3--:R-:W3:Y:S01]  /*0d30*/  @P2 LDG.E R4, [R12.64+0x4] ;  /* 0x000004040c042981 */ /* 0x008ee2000c1e1900 */
[----:B------:R-:W-:Y:S01]  /*0d40*/  UIADD3.X UR9, UR12, UR9, URZ, UP0, !UPT ;  /* 0x000000090c097290 */ /* 0x000fe200087fe43f */
[----:B------:R-:W-:Y:S01]  /*0d50*/  PLOP3.LUT P0, PT, PT, PT, UP4, 0x80, 0x0 ;  /* 0x000000000000781c */ /* 0x000fe20003f0f048 */
[----:B------:R-:W-:Y:S02]  /*0d60*/  IMAD.U32 R10, RZ, RZ, UR8 ;  /* 0x00000008ff0a7e24 */ /* 0x000fe4000f8e00ff */
[----:B------:R-:W-:Y:S02]  /*0d70*/  IMAD.U32 R8, RZ, RZ, UR6 ;  /* 0x00000006ff087e24 */ /* 0x000fe4000f8e00ff */
[----:B------:R-:W-:Y:S02]  /*0d80*/  IMAD.U32 R11, RZ, RZ, UR9 ;  /* 0x00000009ff0b7e24 */ /* 0x000fe4000f8e00ff */
[----:B------:R-:W-:-:S03]  /*0d90*/  IMAD.U32 R9, RZ, RZ, UR7 ;  /* 0x00000007ff097e24 */ /* 0x000fc6000f8e00ff */
[----:B------:R-:W4:Y:S04]  /*0da0*/  @!P1 LDG.E R6, [R10.64] ;  /* 0x000000040a069981 */ /* 0x000f28000c1e1900 */
[----:B-----5:R-:W5:Y:S01]  /*0db0*/  @P0 LDG.E R5, [R8.64] ;  /* 0x0000000408050981 */ /* 0x020f62000c1e1900 */
[----:B------:R-:W1:Y:S01]  /*0dc0*/  S2UR UR24, SR_CTAID.X ;  /* 0x00000000001879c3 */ /* 0x000e620000002500 */
[----:B------:R-:W-:Y:S02]  /*0dd0*/  UMOV UR16, 0xffffffff ;  /* 0xffffffff00107882 */ /* 0x000fe40000000000 */
[----:B------:R-:W-:Y:S02]  /*0de0*/  UMOV UR26, 0xffffffff ;  /* 0xffffffff001a7882 */ /* 0x000fe40000000000 */
[----:B------:R-:W-:-:S02]  /*0df0*/  ULDC UR8, c[0x0][0xc] ;  /* 0x0000030000087ab9 */ /* 0x000fc40000000800 */
[----:B------:R-:W-:Y:S02]  /*0e00*/  USHF.L.U32 UR8, UR8, 0x6, URZ ;  /* 0x0000000608087899 */ /* 0x000fe4000800063f */
[----:B------:R-:W-:Y:S02]  /*0e10*/  UMOV UR20, URZ ;  /* 0x0000003f00147c82 */ /* 0x000fe40008000000 */
[----:B-1----:R-:W-:-:S04]  /*0e20*/  USHF.L.U32 UR6, UR24, 0x6, URZ ;  /* 0x0000000618067899 */ /* 0x002fc8000800063f */
[----:B------:R-:W-:-:S03]  /*0e30*/  UIMAD UR6, UR8, UR39, UR6 ;  /* 0x00000027080672a4 */ /* 0x000fc6000f8e0206 */
[----:B------:R-:W-:Y:S01]  /*0e40*/  ULDC UR8, c[0x0][0x218] ;  /* 0x0000860000087ab9 */ /* 0x000fe20000000800 */
[----:B--2---:R1:W2:Y:S08]  /*0e50*/  @P2 R2UR UR16, R7 ;  /* 0x00000000071023c2 */ /* 0x0042b000000e0000 */
[----:B---3--:R-:W2:Y:S08]  /*0e60*/  @P2 R2UR UR7, R4 ;  /* 0x00000000040723c2 */ /* 0x008eb000000e0000 */
[----:B----4-:R3:W4:Y:S01]  /*0e70*/  @!P1 R2UR UR26, R6 ;  /* 0x00000000061a93c2 */ /* 0x01072200000e0000 */
[----:B------:R-:W-:-:S04]  /*0e80*/  ISETP.NE.U32.AND P1, PT, RZ, c[0x0][0x248], PT ;  /* 0x00009200ff007a0c */ /* 0x000fc80003f25070 */
[----:B------:R-:W-:Y:S01]  /*0e90*/  ISETP.NE.AND.EX P1, PT, RZ, c[0x0][0x24c], PT, P1 ;  /* 0x00009300ff007a0c */ /* 0x000fe20003f25310 */
[----:B-1----:R-:W-:Y:S02]  /*0ea0*/  IMAD.U32 R7, RZ, RZ, UR6 ;  /* 0x00000006ff077e24 */ /* 0x002fe4000f8e00ff */
[----:B-----5:R3:W1:Y:S01]  /*0eb0*/  @P0 R2UR UR20, R5 ;  /* 0x00000000051403c2 */ /* 0x02066200000e0000 */
[----:B------:R-:W-:Y:S01]  /*0ec0*/  IADD3 R8, P0, R229, UR6, RZ ;  /* 0x00000006e5087c10 */ /* 0x000fe2000ff1e0ff */
[----:B--2---:R-:W-:Y:S01]  /*0ed0*/  @UP6 UIADD3 UR29, UR7, -UR16, URZ ;  /* 0x80000010071d6290 */ /* 0x004fe2000fffe03f */
[----:B------:R-:W-:-:S06]  /*0ee0*/  SHF.R.S32.HI R4, RZ, 0x1f, R229 ;  /* 0x0000001fff047819 */ /* 0x000fcc00000114e5 */
[----:B------:R-:W-:Y:S01]  /*0ef0*/  @!UP6 ULDC UR29, c[0x0][0x214] ;  /* 0x00008500001deab9 */ /* 0x000fe20000000800 */
[----:B------:R-:W-:Y:S01]  /*0f00*/  LEA.HI.X.SX32 R7, R7, R4, 0x1, P0 ;  /* 0x0000000407077211 */ /* 0x000fe200000f0eff */
[----:B------:R-:W-:Y:S05]  /*0f10*/  @!P1 BRA `(.L_x_507) ;  /* 0x0000007000009947 */ /* 0x000fea0003800000 */
[----:B----4-:R-:W-:-:S13]  /*0f20*/  PLOP3.LUT P0, PT, PT, PT, UP5, 0x80, 0x0 ;  /* 0x000000000000781c */ /* 0x010fda0003f0f058 */
[----:B---3--:R-:W2:Y:S04]  /*0f30*/  @P0 LDG.E R5, [R10.64+0x4] ;  /* 0x000004040a050981 */ /* 0x008ea8000c1e1900 */
[----:B------:R-:W3:Y:S01]  /*0f40*/  @!P0 LDG.E R6, [R10.64] ;  /* 0x000000040a068981 */ /* 0x000ee2000c1e1900 */
[----:B--2---:R-:W2:Y:S02]  /*0f50*/  @P0 R2UR UR6, R5 ;  /* 0x00000000050603c2 */ /* 0x004ea400000e0000 */
[----:B--2---:R-:W-:-:S11]  /*0f60*/  @UP5 UIADD3 UR8, UR6, -UR26, URZ ;  /* 0x8000001a06085290 */ /* 0x004fd6000fffe03f */
[----:B---3--:R2:W3:Y:S01]  /*0f70*/  @!P0 R2UR UR8, R6 ;  /* 0x00000000060883c2 */ /* 0x0084e200000e0000 */
[----:B------:R-:W-:-:S07]  /*0f80*/  DEPBAR.LE SB2, 0x0, {3} ;  /* 0x0000a0080000791a */ /* 0x000fce0000000000 */
.L_x_507:
[----:B----4-:R-:W-:Y:S02]  /*0f90*/  ULDC.64 UR6, c[0x0][0x258] ;  /* 0x0000960000067ab9 */ /* 0x010fe40000000a00 */
        /* <DEDUP_REMOVED lines=8> */
[----:B---3--:R-:W2:Y:S01]  /*1020*/  @P0 LDG.E R5, [R10.64] ;  /* 0x000000040a050981 */ /* 0x008ea2000c1e1900 */
        /* <DEDUP_REMOVED lines=11> */
[----:B------:R-:W-:Y:S02]  /*10e0*/  ULDC.64 UR10, c[0x0][0x178] ;  /* 0x00005e00000a7ab9 */ /* 0x000fe40000000a00 */
[----:B------:R-:W-:Y:S02]  /*10f0*/  UIMAD UR6, UR38, UR10, URZ ;  /* 0x0000000a260672a4 */ /* 0x000fe4000f8e023f */
[----:B------:R-:W-:Y:S02]  /*1100*/  UISETP.NE.AND UP0, UPT, UR26, -0x1, UPT ;  /* 0xffffffff1a00788c */ /* 0x000fe4000bf05270 */
[----:B------:R-:W-:Y:S02]  /*1110*/  UIMAD UR13, UR33, UR11, UR6 ;  /* 0x0000000b210d72a4 */ /* 0x000fe4000f8e0206 */
[----:B------:R-:W-:Y:S02]  /*1120*/  UIADD3 UR6, UR29, 0x3f, URZ ;  /* 0x0000003f1d067890 */ /* 0x000fe4000fffe03f */
[----:B------:R-:W-:Y:S01]  /*1130*/  ULDC.64 UR14, c[0x0][0x190] ;  /* 0x00006400000e7ab9 */ /* 0x000fe20000000a00 */
[----:B------:R-:W-:Y:S01]  /*1140*/  PLOP3.LUT P0, PT, PT, PT, UP0, 0x80, 0x0 ;  /* 0x000000000000781c */ /* 0x000fe20003f0f008 */
[----:B------:R-:W-:-:S02]  /*1150*/  USHF.R.S32.HI UR12, URZ, 0x1f, UR6 ;  /* 0x0000001f3f0c7899 */ /* 0x000fc40008011406 */
[----:B------:R-:W-:Y:S02]  /*1160*/  UIMAD.WIDE.U32 UR8, UR33, UR10, URZ ;  /* 0x0000000a210872a5 */ /* 0x000fe4000f8e003f */
[----:B------:R-:W-:Y:S02]  /*1170*/  UISETP.NE.AND UP1, UPT, UR16, -0x1, UPT ;  /* 0xffffffff1000788c */ /* 0x000fe4000bf25270 */
[----:B------:R-:W-:Y:S02]  /*1180*/  UIMAD.WIDE.U32 UR10, UR16, UR14, URZ ;  /* 0x0000000e100a72a5 */ /* 0x000fe4000f8e003f */
[----:B------:R-:W-:Y:S02]  /*1190*/  ULEA.HI UR34, UR12, UR6, URZ, 0x6 ;  /* 0x000000060c227291 */ /* 0x000fe4000f8f303f */
[----:B------:R-:W-:Y:S02]  /*11a0*/  @UP0 UIADD3 UR6, UR20, UR26, URZ ;  /* 0x0000001a14060290 */ /* 0x000fe4000fffe03f */
[----:B------:R-:W-:-:S02]  /*11b0*/  ULDC.64 UR18, c[0x0][0x198] ;  /* 0x0000660000127ab9 */ /* 0x000fc40000000a00 */
[----:B------:R-:W-:Y:S02]  /*11c0*/  USEL UR32, UR8, UR10, !UP1 ;  /* 0x0000000a08207287 */ /* 0x000fe4000c800000 */
[----:B------:R-:W-:Y:S02]  /*11d0*/  UIADD3 UR30, UR9, UR13, URZ ;  /* 0x0000000d091e7290 */ /* 0x000fe4000fffe03f */
[----:B------:R-:W-:Y:S02]  /*11e0*/  ULOP3.LUT UR12, UR34, 0xffffffc0, URZ, 0xc0, !UPT ;  /* 0xffffffc0220c7892 */ /* 0x000fe4000f8ec03f */
[----:B------:R-:W-:Y:S02]  /*11f0*/  @UP0 UIMAD.WIDE.U32 UR8, UR6, UR18, URZ ;  /* 0x00000012060802a5 */ /* 0x000fe4000f8e003f */
[----:B------:R-:W-:Y:S02]  /*1200*/  UIMAD UR10, UR16, UR15, URZ ;  /* 0x0000000f100a72a4 */ /* 0x000fe4000f8e023f */
[----:B------:R-:W-:-:S02]  /*1210*/  UIADD3 UR15, UR12, -0x40, URZ ;  /* 0xffffffc00c0f7890 */ /* 0x000fc4000fffe03f */
[----:B------:R-:W-:Y:S02]  /*1220*/  @UP0 UIMAD UR27, UR6, UR19, UR9 ;  /* 0x00000013061b02a4 */ /* 0x000fe4000f8e0209 */
[----:B------:R-:W-:Y:S02]  /*1230*/  @UP1 UIADD3 UR30, UR11, UR10, URZ ;  /* 0x0000000a0b1e1290 */ /* 0x000fe4000fffe03f */
[----:B------:R-:W-:Y:S02]  /*1240*/  USHF.R.S32.HI UR31, URZ, 0x1f, UR15 ;  /* 0x0000001f3f1f7899 */ /* 0x000fe4000801140f */
[----:B------:R-:W-:Y:S01]  /*1250*/  @UP0 UMOV UR25, UR8 ;  /* 0x0000000800190c82 */ /* 0x000fe20008000000 */
[----:B------:R-:W-:Y:S05]  /*1260*/  @P0 BRA `(.L_x_509) ;  /* 0x000000c000000947 */ /* 0x000fea0003800000 */
[----:B------:R-:W-:Y:S02]  /*1270*/  USHF.R.S32.HI UR6, URZ, 0x1f, UR20 ;  /* 0x0000001f3f067899 */ /* 0x000fe40008011414 */
[----:B------:R-:W-:Y:S02]  /*1280*/  ULDC.64 UR10, c[0x0][0x198] ;  /* 0x00006600000a7ab9 */ /* 0x000fe40000000a00 */
[----:B------:R-:W-:-:S02]  /*1290*/  UIMAD UR6, UR6, UR10, URZ ;  /* 0x0000000a060672a4 */ /* 0x000fc4000f8e023f */
[----:B------:R-:W-:Y:S02]  /*12a0*/  UIMAD.WIDE.U32 UR8, UR20, UR10, URZ ;  /* 0x0000000a140872a5 */ /* 0x000fe4000f8e003f */
[----:B------:R-:W-:Y:S02]  /*12b0*/  UIMAD UR11, UR20, UR11, UR6 ;  /* 0x0000000b140b72a4 */ /* 0x000fe4000f8e0206 */
[----:B------:R-:W-:Y:S02]  /*12c0*/  ULDC.64 UR12, c[0x0][0x180] ;  /* 0x00006000000c7ab9 */ /* 0x000fe40000000a00 */
[----:B------:R-:W-:Y:S02]  /*12d0*/  UIADD3 UR9, UR9, UR11, URZ ;  /* 0x0000000b09097290 */ /* 0x000fe4000fffe03f */
[----:B------:R-:W-:Y:S02]  /*12e0*/  UIMAD UR6, UR38, UR12, URZ ;  /* 0x0000000c260672a4 */ /* 0x000fe4000f8e023f */
[----:B------:R-:W-:-:S02]  /*12f0*/  UIMAD.WIDE.U32 UR8, UR33, UR12, UR8 ;  /* 0x0000000c210872a5 */ /* 0x000fc4000f8e0008 */
[----:B------:R-:W-:-:S04]  /*1300*/  UIMAD UR6, UR33, UR13, UR6 ;  /* 0x0000000d210672a4 */ /* 0x000fc8000f8e0206 */
[----:B------:R-:W-:Y:S02]  /*1310*/  UIADD3 UR27, UR9, UR6, URZ ;  /* 0x00000006091b7290 */ /* 0x000fe4000fffe03f */
[----:B------:R-:W-:Y:S02]  /*1320*/  UMOV UR25, UR8 ;  /* 0x0000000800197c82 */ /* 0x000fe40008000000 */
.L_x_509:
        /* <DEDUP_REMOVED lines=15> */
[----:B------:R-:W-:-:S06]  /*1420*/  IMAD.HI.U32 R6, R11, R6, R10 ;  /* 0x000000060b067227 */ /* 0x000fcc00078e000a */
        /* <DEDUP_REMOVED lines=26> */
.L_x_510:
[----:B------:R-:W-:Y:S01]  /*15d0*/  ULDC.64 UR10, c[0x0][0x370] ;  /* 0x0000dc00000a7ab9 */ /* 0x000fe20000000a00 */
[----:B------:R-:W-:Y:S01]  /*15e0*/  PLOP3.LUT P0, PT, PT, PT, UP2, 0x80, 0x0 ;  /* 0x000000000000781c */ /* 0x000fe20003f0f028 */
[----:B------:R-:W-:Y:S02]  /*15f0*/  @UP1 UIMAD.WIDE.U32 UR8, UR16, UR10, URZ ;  /* 0x0000000a100812a5 */ /* 0x000fe4000f8e003f */
[----:B------:R-:W-:Y:S02]  /*1600*/  ULDC UR13, c[0x0][0x224] ;  /* 0x00008900000d7ab9 */ /* 0x000fe40000000800 */
[----:B------:R-:W-:Y:S02]  /*1610*/  @UP1 UIMAD UR18, UR16, UR11, UR9 ;  /* 0x0000000b101212a4 */ /* 0x000fe4000f8e0209 */
[----:B------:R-:W-:-:S02]  /*1620*/  USHF.L.U32 UR14, UR33, 0x7, URZ ;  /* 0x00000007210e7899 */ /* 0x000fc4000800063f */
[----:B------:R-:W-:Y:S02]  /*1630*/  @UP1 UMOV UR17, UR8 ;  /* 0x0000000800111c82 */ /* 0x000fe40008000000 */
        /* <DEDUP_REMOVED lines=38> */
.L_x_511:
[----:B------:R-:W-:-:S03]  /*18a0*/  UMOV UR12, UR49 ;  /* 0x00000031000c7c82 */ /* 0x000fc60008000000 */
.L_x_512:
[----:B------:R-:W1:Y:S01]  /*18b0*/  S2R R11, SR_TID.X ;  /* 0x00000000000b7919 */ /* 0x000e620000002100 */
[----:B------:R-:W-:Y:S01]  /*18c0*/  UIADD3 UR8, UP5, UP4, UR8, UR44, UR46 ;  /* 0x0000002c08087290 */ /* 0x000fe2000fcbe02e */
[----:B------:R-:W-:Y:S01]  /*18d0*/  IADD3 R17, P0, R229, UR15, RZ ;  /* 0x0000000fe5117c10 */ /* 0x000fe2000ff1e0ff */
[----:B------:R-:W-:Y:S01]  /*18e0*/  IMAD.U32 R20, RZ, RZ, UR15 ;  /* 0x0000000fff147e24 */ /* 0x000fe2000f8e00ff */
[--C-:B------:R-:W-:Y:S01]  /*18f0*/  SHF.R.S32.HI R233, RZ, 0x1f, R232.reuse ;  /* 0x0000001fffe97819 */ /* 0x100fe200000114e8 */
[----:B------:R-:W-:Y:S01]  /*1900*/  UIADD3 UR24, UP1, UP0, UR24, UR8, UR28 ;  /* 0x0000000818187290 */ /* 0x000fe2000f83e01c */
[----:B------:R-:W-:Y:S01]  /*1910*/  IADD3.X R9, R4, UR31, RZ, P0, !PT ;  /* 0x0000001f04097c10 */ /* 0x000fe200087fe4ff */
[----:B------:R-:W-:Y:S01]  /*1920*/  UIADD3.X UR6, UR10, UR47, UR52, UP5, UP4 ;  /* 0x0000002f0a067290 */ /* 0x000fe2000afe8434 */
[----:B------:R-:W-:Y:S01]  /*1930*/  IADD3 R18, P1, R232, UR17, RZ ;  /* 0x00000011e8127c10 */ /* 0x000fe2000ff3e0ff */
[----:B------:R-:W-:Y:S01]  /*1940*/  ULDC.64 UR8, c[0x0][0x370] ;  /* 0x0000dc0000087ab9 */ /* 0x000fe20000000a00 */
[----:B------:R-:W-:Y:S01]  /*1950*/  IMAD.WIDE.U32 R22, R17, c[0x0][0x190], R232 ;  /* 0x0000640011167a25 */ /* 0x000fe200078e00e8 */
[----:B------:R-:W-:Y:S01]  /*1960*/  UIADD3.X UR11, UR11, UR6, UR13, UP1, UP0 ;  /* 0x000000060b0b7290 */ /* 0x000fe20008fe040d */
[----:B------:R-:W-:Y:S01]  /*1970*/  IADD3.X R19, R233, UR18, RZ, P1, !PT ;  /* 0x00000012e9137c10 */ /* 0x000fe20008ffe4ff */
[----:B------:R-:W-:Y:S01]  /*1980*/  UIMAD UR6, UR31, UR8, URZ ;  /* 0x000000081f0672a4 */ /* 0x000fe2000f8e023f */
[----:B------:R-:W-:Y:S01]  /*1990*/  IMAD R16, R9, c[0x0][0x190], RZ ;  /* 0x0000640009107a24 */ /* 0x000fe200078e02ff */
[----:B------:R-:W-:Y:S01]  /*19a0*/  UISETP.GE.AND UP0, UPT, UR29, 0x1, UPT ;  /* 0x000000011d00788c */ /* 0x000fe2000bf06270 */
[----:B------:R-:W-:Y:S01]  /*19b0*/  IADD3 R24, P1, R22, UR32, RZ ;  /* 0x0000002016187c10 */ /* 0x000fe2000ff3e0ff */
[----:B------:R-:W-:Y:S01]  /*19c0*/  UIMAD UR10, UR15, UR9, UR6 ;  /* 0x000000090f0a72a4 */ /* 0x000fe2000f8e0206 */
[----:B------:R-:W-:Y:S01]  /*19d0*/  IMAD.WIDE.U32 R20, R20, c[0x0][0x370], R18 ;  /* 0x0000dc0014147a25 */ /* 0x000fe200078e0012 */
[----:B------:R-:W-:Y:S01]  /*19e0*/  UIADD3 UR14, UR15, UR14, URZ ;  /* 0x0000000e0f0e7290 */ /* 0x000fe2000fffe03f */
[----:B------:R-:W-:Y:S01]  /*19f0*/  BSSY B1, `(.L_x_508) ;  /* 0x0000887000017945 */ /* 0x000fe20003800000 */
[----:B------:R-:W-:Y:S01]  /*1a00*/  ULDC.64 UR8, c[0x0][0x378] ;  /* 0x0000de0000087ab9 */ /* 0x000fe20000000a00 */
[----:B------:R-:W-:Y:S01]  /*1a10*/  IMAD.U32 R18, RZ, RZ, UR35 ;  /* 0x00000023ff127e24 */ /* 0x000fe2000f8e00ff */
[----:B------:R-:W-:Y:S01]  /*1a20*/  IADD3 R21, R21, UR10, RZ ;  /* 0x0000000a15157c10 */ /* 0x000fe2000fffe0ff */
[----:B------:R-:W-:Y:S01]  /*1a30*/  UIMAD UR6, UR56, UR8, URZ ;  /* 0x00000008380672a4 */ /* 0x000fe2000f8e023f */
[----:B-1----:R-:W-:Y:S01]  /*1a40*/  SHF.R.S32.HI R12, RZ, 0x1f, R11 ;  /* 0x0000001fff0c7819 */ /* 0x002fe2000001140b */
[----:B------:R-:W-:-:S02]  /*1a50*/  UIADD3 UR8, UR15, UR12, URZ ;  /* 0x0000000c0f087290 */ /* 0x000fc4000fffe03f */
[----:B------:R-:W-:Y:S01]  /*1a60*/  UIMAD UR16, UR35, UR9, UR6 ;  /* 0x00000009231072a4 */ /* 0x000fe2000f8e0206 */
[----:B------:R-:W-:Y:S01]  /*1a70*/  LEA.HI R12, R12, R11, RZ, 0x5 ;  /* 0x0000000b0c0c7211 */ /* 0x000fe200078f28ff */
[----:B------:R-:W-:Y:S01]  /*1a80*/  IMAD.WIDE.U32 R18, R18, c[0x0][0x378], R20 ;  /* 0x0000de0012127a25 */ /* 0x000fe200078e0014 */
[----:B------:R-:W-:Y:S02]  /*1a90*/  ULDC.64 UR12, c[0x0][0x3c8] ;  /* 0x0000f200000c7ab9 */ /* 0x000fe40000000a00 */
[----:B------:R-:W-:Y:S01]  /*1aa0*/  LOP3.LUT R10, R12, 0xffffffe0, RZ, 0xc0, !PT ;  /* 0xffffffe00c0a7812 */ /* 0x000fe200078ec0ff */
[----:B------:R-:W-:Y:S01]  /*1ab0*/  IMAD R21, R17, c[0x0][0x194], R16 ;  /* 0x0000650011157a24 */ /* 0x000fe200078e0210 */
[----:B------:R-:W-:Y:S01]  /*1ac0*/  ULEA.HI.SX32 UR6, UR34, 0xffffffff, 0x1a ;  /* 0xffffffff22067891 */ /* 0x000fe2000f8fd23f */
[----:B------:R-:W-:Y:S01]  /*1ad0*/  IADD3 R19, R19, UR16, RZ ;  /* 0x0000001013137c10 */ /* 0x000fe2000fffe0ff */
[----:B------:R-:W-:Y:S01]  /*1ae0*/  UIMAD.WIDE UR8, UR8, UR61, UR12 ;  /* 0x0000003d080872a5 */ /* 0x000fe2000f8e020c */
[----:B------:R-:W-:Y:S01]  /*1af0*/  IMAD.IADD R10, R11, 0x1, -R10 ;  /* 0x000000010b0a7824 */ /* 0x000fe200078e0a0a */
[----:B------:R-:W-:-:S02]  /*1b00*/  SHF.R.S32.HI R11, RZ, 0x5, R12 ;  /* 0x00000005ff0b7819 */ /* 0x000fc4000001140c */
[----:B------:R-:W-:-:S03]  /*1b10*/  IADD3.X R25, R23, UR30, R21, P1, !PT ;  /* 0x0000001e17197c10 */ /* 0x000fc60008ffe415 */
[----:B------:R-:W-:-:S05]  /*1b20*/  IMAD R13, R11, UR45, R10 ;  /* 0x0000002d0b0d7c24 */ /* 0x000fca000f8e020a */
[----:B------:R-:W-:-:S04]  /*1b30*/  IADD3 R14, P0, R13, UR24, RZ ;  /* 0x000000180d0e7c10 */ /* 0x000fc8000ff1e0ff */
[----:B------:R-:W-:Y:S01]  /*1b40*/  LEA.HI.X.SX32 R13, R13, UR11, 0x1, P0 ;  /* 0x0000000b0d0d7c11 */ /* 0x000fe200080f0eff */
[----:B------:R-:W-:Y:S01]  /*1b50*/  ULDC.64 UR10, c[0x0][0x200] ;  /* 0x00008000000a7ab9 */ /* 0x000fe20000000a00 */
[----:B------:R-:W-:Y:S01]  /*1b60*/  LEA R250, P0, R14, c[0x0][0x350], 0x2 ;  /* 0x0000d4000efa7a11 */ /* 0x000fe200078010ff */
[----:B------:R-:W-:-:S03]  /*1b70*/  UIMAD.WIDE UR14, UR14, UR61, UR10 ;  /* 0x0000003d0e0e72a5 */ /* 0x000fc6000f8e020a */
[----:B------:R-:W-:Y:S02]  /*1b80*/  LEA.HI.X R251, R14, c[0x0][0x354], R13, 0x2, P0 ;  /* 0x0000d5000efb7a11 */ /* 0x000fe400000f140d */
[----:B------:R-:W-:-:S13]  /*1b90*/  PLOP3.LUT P0, PT, PT, PT, UP0, 0x80, 0x0 ;  /* 0x000000000000781c */ /* 0x000fda0003f0f008 */
[----:B------:R-:W-:Y:S05]  /*1ba0*/  @!P0 BRA `(.L_x_513) ;  /* 0x00007d7000008947 */ /* 0x000fea0003800000 */
[----:B------:R-:W-:Y:S01]  /*1bb0*/  PLOP3.LUT P0, PT, PT, PT, UP3, 0x80, 0x0 ;  /* 0x000000000000781c */ /* 0x000fe20003f0f038 */
        /* <DEDUP_REMOVED lines=8> */
[----:B------:R-:W-:Y:S01]  /*1c40*/  UMOV UR10, UR14 ;  /* 0x0000000e000a7c82 */ /* 0x000fe20008000000 */
[----:B------:R-:W-:Y:S01]  /*1c50*/  IMAD.WIDE.U32 R22, R22, c[0x0][0x1a8], R24 ;  /* 0x00006a0016167a25 */ /* 0x000fe200078e0018 */
[----:B------:R-:W-:-:S02]  /*1c60*/  UMOV UR8, UR6 ;  /* 0x0000000600087c82 */ /* 0x000fc40008000000 */
[----:B------:R-:W-:Y:S01]  /*1c70*/  @P0 BAR.SYNC.DEFER_BLOCKING 0x0 ;  /* 0x0000000000000b1d */ /* 0x000fe20000010000 */
[----:B------:R-:W-:Y:S01]  /*1c80*/  UIMAD UR6, UR8, -0x40, UR29 ;  /* 0xffffffc0080678a4 */ /* 0x000fe2000f8e021d */
[----:B------:R-:W-:Y:S01]  /*1c90*/  IMAD R15, R229, c[0x0][0x374], R14 ;  /* 0x0000dd00e50f7a24 */ /* 0x000fe200078e020e */
[----:B------:R-:W-:Y:S01]  /*1ca0*/  UIMAD UR13, UR35, UR9, UR13 ;  /* 0x00000009230d72a4 */ /* 0x000fe2000f8e020d */
[----:B------:R-:W-:Y:S02]  /*1cb0*/  LEA R244, P0, R18, c[0x0][0x330], 0x1 ;  /* 0x0000cc0012f47a11 */ /* 0x000fe400078008ff */
[----:B------:R-:W-:Y:S01]  /*1cc0*/  IMAD.IADD R15, R19, 0x1, R15 ;  /* 0x00000001130f7824 */ /* 0x000fe200078e020f */
[----:B------:R-:W-:Y:S01]  /*1cd0*/  ISETP.GE.AND P6, PT, R229, UR6, PT ;  /* 0x00000006e5007c0c */ /* 0x000fe2000bfc6270 */
[----:B------:R-:W-:Y:S01]  /*1ce0*/  UMOV UR9, UR15 ;  /* 0x0000000f00097c82 */ /* 0x000fe20008000000 */
[----:B------:R-:W-:Y:S02]  /*1cf0*/  LEA R242, P1, R22, c[0x0][0x160], 0x1 ;  /* 0x0000580016f27a11 */ /* 0x000fe400078208ff */
[----:B------:R-:W-:-:S02]  /*1d00*/  IADD3 R16, R23, UR13, RZ ;  /* 0x0000000d17107c10 */ /* 0x000fc4000fffe0ff */
[----:B------:R-:W-:Y:S02]  /*1d10*/  LEA.HI.X R245, R18, c[0x0][0x334], R15, 0x1, P0 ;  /* 0x0000cd0012f57a11 */ /* 0x000fe400000f0c0f */
        /* <DEDUP_REMOVED lines=11> */
[----:B------:R-:W-:Y:S01]  /*1dd0*/  IMAD R9, R17, c[0x0][0x374], R14 ;  /* 0x0000dd0011097a24 */ /* 0x000fe200078e020e */
        /* <DEDUP_REMOVED lines=32> */
.L_x_515:
[----:B------:R-:W-:Y:S05]  /*1fe0*/  BSYNC B0 ;  /* 0x0000000000007941 */ /* 0x000fea0003800000 */
.L_x_514:
        /* <DEDUP_REMOVED lines=21> */
[C---:B--23--:R-:W-:Y:S02]  /*2140*/  @!P3 LEA R26, P0, R14.reuse, c[0x0][0x330], 0x1 ;  /* 0x0000cc000e1aba11 */ /* 0x04cfe400078008ff */
[C---:B------:R-:W-:Y:S01]  /*2150*/  @!P2 LEA R18, P1, R14.reuse, c[0x0][0x330], 0x1 ;  /* 0x0000cc000e12aa11 */ /* 0x040fe200078208ff */
[----:B------:R-:W-:Y:S01]  /*2160*/  @!PT LDS RZ, [RZ] ;  /* 0x00000000fffff984 */ /* 0x000fe20000000800 */
[----:B------:R-:W-:Y:S01]  /*2170*/  @!PT LDS RZ, [RZ] ;  /* 0x00000000fffff984 */ /* 0x000fe20000000800 */
[----:B------:R-:W-:Y:S01]  /*2180*/  @!PT LDS RZ, [RZ] ;  /* 0x00000000fffff984 */ /* 0x000fe20000000800 */
[----:B------:R1:W-:Y:S01]  /*2190*/  @!P4 LDGSTS.E.BYPASS.LTC128B.128 [R225+0x9000], [R24.64] ;  /* 0x0900000018e1cfae */ /* 0x0003e2000b901d44 */
[--C-:B------:R-:W-:Y:S02]  /*21a0*/  @!P3 LEA.HI.X R27, R14, c[0x0][0x334], R15.reuse, 0x1, P0 ;  /* 0x0000cd000e1bba11 */ /* 0x100fe400000f0c0f */
        /* <DEDUP_REMOVED lines=20> */
.L_x_517:
[----:B------:R-:W-:Y:S05]  /*22f0*/  BSYNC B0 ;  /* 0x0000000000007941 */ /* 0x000fea0003800000 */
.L_x_516:
[----:B------:R1:W-:Y:S01]  /*2300*/  @P6 STS.128 [R225], RZ ;  /* 0x000000ffe1006388 */ /* 0x0003e20000000c00 */
[----:B------:R-:W-:Y:S03]  /*2310*/  BSSY B0, `(.L_x_518) ;  /* 0x0000029000007945 */ /* 0x000fe60003800000 */
[----:B------:R1:W-:Y:S04]  /*2320*/  @P6 STS.128 [R225+0x2000], RZ ;  /* 0x002000ffe1006388 */ /* 0x0003e80000000c00 */
[----:B------:R1:W-:Y:S04]  /*2330*/  @P6 STS.128 [R225+0x4000], RZ ;  /* 0x004000ffe1006388 */ /* 0x0003e80000000c00 */
[----:B------:R1:W-:Y:S01]  /*2340*/  @P6 STS.128 [R225+0x6000], RZ ;  /* 0x006000ffe1006388 */ /* 0x0003e20000000c00 */
[----:B------:R-:W-:Y:S05]  /*2350*/  @P6 BRA `(.L_x_519) ;  /* 0x0000024000006947 */ /* 0x000fea0003800000 */
[----:B-1----:R-:W-:Y:S01]  /*2360*/  IMAD.U32 R18, RZ, RZ, UR32 ;  /* 0x00000020ff127e24 */ /* 0x002fe2000f8e00ff */
        /* <DEDUP_REMOVED lines=8> */
[----:B------:R-:W-:Y:S01]  /*23f0*/  IADD3 R19, R21, R19, RZ ;  /* 0x0000001315137210 */ /* 0x000fe20007ffe0ff */
[----:B------:R-:W-:-:S04]  /*2400*/  IMAD.WIDE R20, R232, R15, c[0x0][0x160] ;  /* 0x00005800e8147625 */ /* 0x000fc800078e020f */
        /* <DEDUP_REMOVED lines=25> */
.L_x_519:
[----:B------:R-:W-:Y:S05]  /*25a0*/  BSYNC B0 ;  /* 0x0000000000007941 */ /* 0x000fea0003800000 */
.L_x_518:
[----:B------:R1:W-:Y:S01]  /*25b0*/  @P5 STS.128 [R225+0x1000], RZ ;  /* 0x001000ffe1005388 */ /* 0x0003e20000000c00 */
[----:B------:R-:W-:Y:S03]  /*25c0*/  BSSY B0, `(.L_x_520) ;  /* 0x000002c000007945 */ /* 0x000fe60003800000 */
[----:B------:R1:W-:Y:S04]  /*25d0*/  @P5 STS.128 [R225+0x3000], RZ ;  /* 0x003000ffe1005388 */ /* 0x0003e80000000c00 */
[----:B------:R1:W-:Y:S04]  /*25e0*/  @P5 STS.128 [R225+0x5000], RZ ;  /* 0x005000ffe1005388 */ /* 0x0003e80000000c00 */
[----:B------:R1:W-:Y:S01]  /*25f0*/  @P5 STS.128 [R225+0x7000], RZ ;  /* 0x007000ffe1005388 */ /* 0x0003e20000000c00 */
[----:B------:R-:W-:Y:S05]  /*2600*/  @P5 BRA `(.L_x_521) ;  /* 0x0000027000005947 */ /* 0x000fea0003800000 */
[----:B------:R-:W-:Y:S01]  /*2610*/  ISETP.GE.AND P4, PT, R232, c[0x0][0x220], PT ;  /* 0x00008800e8007a0c */ /* 0x000fe20003f86270 */
[----:B-1----:R-:W-:Y:S01]  /*2620*/  IMAD.WIDE.U32 R18, R13, c[0x0][0x190], RZ ;  /* 0x000064000d127a25 */ /* 0x002fe200078e00ff */
        /* <DEDUP_REMOVED lines=10> */
[----:B------:R-:W-:Y:S02]  /*26d0*/  @!P2 LEA R16, P1, R22, c[0x0][0x160], 0x1 ;  /* 0x000058001610aa11 */ /* 0x000fe400078208ff */
[----:B------:R-:W-:Y:S02]  /*26e0*/  @!P4 LEA.HI.X R19, R14, R243, R13, 0x6, P0 ;  /* 0x000000f30e13c211 */ /* 0x000fe400000f340d */
[----:B------:R-:W-:-:S02]  /*26f0*/  ISETP.GE.AND P0, PT, R226, c[0x0][0x220], PT ;  /* 0x00008800e2007a0c */ /* 0x000fc40003f06270 */
        /* <DEDUP_REMOVED lines=18> */
[----:B------:R-:W-:-:S04]  /*2820*/  LEA R14, P0, R22, c[0x0][0x160], 0x1 ;  /* 0x00005800160e7a11 */ /* 0x000fc800078008ff */
[----:B------:R-:W-:-:S05]  /*2830*/  LEA.HI.X R15, R22, c[0x0][0x164], R15, 0x1, P0 ;  /* 0x00005900160f7a11 */ /* 0x000fca00000f0c0f */
[----:B------:R-:W-:Y:S01]  /*2840*/  @!PT LDS RZ, [RZ] ;  /* 0x00000000fffff984 */ /* 0x000fe20000000800 */
[----:B------:R-:W-:Y:S01]  /*2850*/  @!PT LDS RZ, [RZ] ;  /* 0x00000000fffff984 */ /* 0x000fe20000000800 */
[----:B------:R-:W-:Y:S01]  /*2860*/  @!PT LDS RZ, [RZ] ;  /* 0x00000000fffff984 */ /* 0x000fe20000000800 */
[----:B------:R1:W-:Y:S04]  /*2870*/  LDGSTS.E.BYPASS.LTC128B.128 [R225+0x7000], [R14.64+0x180] ;  /* 0x070001800ee17fae */ /* 0x0003e8000b901d44 */
.L_x_521:
[----:B------:R-:W-:Y:S05]  /*2880*/  BSYNC B0 ;  /* 0x0000000000007941 */ /* 0x000fea0003800000 */
.L_x_520:
[----:B------:R-:W-:Y:S02]  /*2890*/  SHF.R.S32.HI R12, RZ, 0x1f, R12 ;  /* 0x0000001fff0c7819 */ /* 0x000fe4000001140c */
[----:B------:R-:W-:Y:S01]  /*28a0*/  SHF.R.S32.HI R13, RZ, 0x1f, R10 ;  /* 0x0000001fff0d7819 */ /* 0x000fe2000001140a */
[----:B------:R-:W-:Y:S01]  /*28b0*/  UIADD3 UR13, -UR21, UR7, URZ ;  /* 0x00000007150d7290 */ /* 0x000fe2000fffe13f */
[----:B------:R-:W-:Y:S01]  /*28c0*/  LEA.HI R12, R12, R11, RZ, 0x2 ;  /* 0x0000000b0c0c7211 */ /* 0x000fe200078f10ff */
[----:B------:R-:W-:Y:S01]  /*28d0*/  ULDC.64 UR14, c[0x0][0x198] ;  /* 0x00006600000e7ab9 */ /* 0x000fe20000000a00 */
[----:B------:R-:W-:Y:S01]  /*28e0*/  LEA.HI R13, R13, R10, RZ, 0x2 ;  /* 0x0000000a0d0d7211 */ /* 0x000fe200078f10ff */
[----:B------:R-:W-:Y:S01]  /*28f0*/  IMAD.MOV.U32 R248, RZ, RZ, 0x7f800000 ;  /* 0x7f800000fff87424 */ /* 0x000fe200078e00ff */
[----:B------:R-:W-:Y:S01]  /*2900*/  LOP3.LUT R12, R12, 0xfffffffc, RZ, 0xc0, !PT ;  /* 0xfffffffc0c0c7812 */ /* 0x000fe200078ec0ff */
[----:B------:R-:W-:Y:S01]  /*2910*/  IMAD.MOV.U32 R249, RZ, RZ, 0x7f800000 ;  /* 0x7f800000fff97424 */ /* 0x000fe200078e00ff */
[----:B------:R-:W-:-:S03]  /*2920*/  SHF.R.S32.HI R13, RZ, 0x2, R13 ;  /* 0x00000002ff0d7819 */ /* 0x000fc6000001140d */
[----:B------:R-:W-:-:S04]  /*2930*/  IMAD.IADD R12, R11, 0x1, -R12 ;  /* 0x000000010b0c7824 */ /* 0x000fc800078e0a0c */
[----:B------:R-:W-:Y:S01]  /*2940*/  IMAD R240, R12, 0x10, R13 ;  /* 0x000000100cf07824 */ /* 0x000fe200078e020d */
[----:B------:R-:W-:-:S03]  /*2950*/  ISETP.GE.AND P5, PT, R229, UR13, PT ;  /* 0x0000000de5007c0c */ /* 0x000fc6000bfa6270 */
[C---:B------:R-:W-:Y:S01]  /*2960*/  IMAD.SHL.U32 R247, R240.reuse, 0x4, RZ ;  /* 0x00000004f0f77824 */ /* 0x040fe200078e00ff */
[C---:B------:R-:W-:Y:S02]  /*2970*/  IADD3 R10, R240.reuse, 0x8, RZ ;  /* 0x00000008f00a7810 */ /* 0x040fe40007ffe0ff */
[----:B------:R-:W-:Y:S02]  /*2980*/  SHF.R.S32.HI R11, RZ, 0x1f, R240 ;  /* 0x0000001fff0b7819 */ /* 0x000fe400000114f0 */
[----:B------:R-:W-:Y:S02]  /*2990*/  ISETP.GE.AND P2, PT, R240, UR6, PT ;  /* 0x00000006f0007c0c */ /* 0x000fe4000bf46270 */
[----:B------:R-:W-:Y:S01]  /*29a0*/  ISETP.GE.AND P1, PT, R10, UR6, PT ;  /* 0x000000060a007c0c */ /* 0x000fe2000bf26270 */
[----:B------:R-:W-:Y:S01]  /*29b0*/  USHF.R.S32.HI UR6, URZ, 0x1f, UR21 ;  /* 0x0000001f3f067899 */ /* 0x000fe20008011415 */
[----:B------:R-:W-:Y:S01]  /*29c0*/  SHF.L.U64.HI R246, R240, 0x2, R11 ;  /* 0x00000002f0f67819 */ /* 0x000fe2000001020b */
[----:B------:R-:W-:Y:S01]  /*29d0*/  IMAD.U32 R11, RZ, RZ, UR21 ;  /* 0x00000015ff0b7e24 */ /* 0x000fe2000f8e00ff */
[----:B------:R-:W-:Y:S01]  /*29e0*/  IADD3 R12, P0, R247, UR10, RZ ;  /* 0x0000000af70c7c10 */ /* 0x000fe2000ff1e0ff */
[----:B------:R-:W-:Y:S01]  /*29f0*/  UIMAD UR14, UR6, UR14, URZ ;  /* 0x0000000e060e72a4 */ /* 0x000fe2000f8e023f */
[----:B------:R1:W-:Y:S01]  /*2a00*/  @P5 STS.128 [R225+0x10000], RZ ;  /* 0x010000ffe1005388 */ /* 0x0003e20000000c00 */
[----:B------:R-:W-:Y:S01]  /*2a10*/  IMAD.WIDE.U32 R10, R11, c[0x0][0x198], R232 ;  /* 0x000066000b0a7a25 */ /* 0x000fe200078e00e8 */
[----:B------:R-:W-:Y:S01]  /*2a20*/  IADD3.X R13, R246, UR9, RZ, P0, !PT ;  /* 0x00000009f60d7c10 */ /* 0x000fe200087fe4ff */
[----:B------:R-:W-:Y:S01]  /*2a30*/  UIMAD UR14, UR21, UR15, UR14 ;  /* 0x0000000f150e72a4 */ /* 0x000fe2000f8e020e */
[----:B------:R1:W-:Y:S04]  /*2a40*/  @P5 STS.128 [R225+0x12000], RZ ;  /* 0x012000ffe1005388 */ /* 0x0003e80000000c00 */
[----:B------:R1:W-:Y:S04]  /*2a50*/  @P5 STS.128 [R225+0x14000], RZ ;  /* 0x014000ffe1005388 */ /* 0x0003e80000000c00 */
[----:B------:R1:W-:Y:S02]  /*2a60*/  @P5 STS.128 [R225+0x16000], RZ ;  /* 0x016000ffe1005388 */ /* 0x0003e40000000c00 */
[----:B-1----:R-:W-:Y:S01]  /*2a70*/  IADD3 R14, P0, R10, UR25, RZ ;  /* 0x000000190a0e7c10 */ /* 0x002fe2000ff1e0ff */
[----:B------:R-:W-:Y:S01]  /*2a80*/  IMAD.U32 R10, RZ, RZ, UR14 ;  /* 0x0000000eff0a7e24 */ /* 0x000fe2000f8e00ff */
[----:B------:R1:W5:Y:S04]  /*2a90*/  @!P2 LDG.E R248, [R12.64] ;  /* 0x000000040cf8a981 */ /* 0x000368000c1e1900 */
[----:B------:R-:W-:Y:S01]  /*2aa0*/  IADD3.X R15, R11, UR27, R10, P0, !PT ;  /* 0x0000001b0b0f7c10 */ /* 0x000fe200087fe40a */
[----:B------:R-:W-:Y:S01]  /*2ab0*/  IMAD R11, R5, c[0x0][0x1b0], RZ ;  /* 0x00006c00050b7a24 */ /* 0x000fe200078e02ff */
[----:B------:R1:W5:Y:S01]  /*2ac0*/  @!P1 LDG.E R249, [R12.64+0x20] ;  /* 0x000020040cf99981 */ /* 0x000362000c1e1900 */
[----:B------:R-:W-:Y:S02]  /*2ad0*/  BSSY B0, `(.L_x_522) ;  /* 0x0000033000007945 */ /* 0x000fe40003800000 */
[----:B------:R-:W-:-:S04]  /*2ae0*/  IMAD.WIDE.U32 R14, R6, c[0x0][0x1b0], R14 ;  /* 0x00006c00060e7a25 */ /* 0x000fc800078e000e */
[----:B-1----:R-:W-:-:S04]  /*2af0*/  IMAD R12, R6, c[0x0][0x1b4], R11 ;  /* 0x00006d00060c7a24 */ /* 0x002fc800078e020b */
[----:B------:R-:W-:Y:S01]  /*2b00*/  IMAD.IADD R13, R15, 0x1, R12 ;  /* 0x000000010f0d7824 */ /* 0x000fe200078e020c */
        /* <DEDUP_REMOVED lines=12> */
[----:B------:R1:W-:Y:S01]  /*2bd0*/  @P3 STS.128 [R225+0x10000], RZ ;  /* 0x010000ffe1003388 */ /* 0x0003e20000000c00 */
[----:B------:R-:W-:Y:S01]  /*2be0*/  IMAD.MOV.U32 R18, RZ, RZ, R16 ;  /* 0x000000ffff127224 */ /* 0x000fe200078e0010 */
[----:B------:R-:W-:Y:S01]  /*2bf0*/  @!P3 MOV R16, R14 ;  /* 0x0000000e0010b202 */ /* 0x000fe20000000f00 */
[----:B------:R-:W-:Y:S02]  /*2c00*/  @!P3 IMAD R10, R4, c[0x0][0x198], RZ ;  /* 0x00006600040aba24 */ /* 0x000fe400078e02ff */
[----:B------:R-:W-:Y:S02]  /*2c10*/  @!P3 IMAD.MOV.U32 R17, RZ, RZ, R13 ;  /* 0x000000ffff11b224 */ /* 0x000fe400078e000d */
[C---:B------:R-:W-:Y:S02]  /*2c20*/  @!P3 IMAD R10, R229.reuse, c[0x0][0x19c], R10 ;  /* 0x00006700e50aba24 */ /* 0x040fe400078e020a */
[----:B------:R-:W-:-:S04]  /*2c30*/  @!P3 IMAD.WIDE.U32 R16, R229, c[0x0][0x198], R16 ;  /* 0x00006600e510ba25 */ /* 0x000fc800078e0010 */
[----:B------:R-:W-:Y:S01]  /*2c40*/  IMAD.WIDE.U32 R18, R6, c[0x0][0x1b0], R18 ;  /* 0x00006c0006127a25 */ /* 0x000fe200078e0012 */
[----:B------:R-:W-:Y:S02]  /*2c50*/  @!P3 IADD3 R10, R17, R10, RZ ;  /* 0x0000000a110ab210 */ /* 0x000fe40007ffe0ff */
[----:B------:R-:W-:Y:S01]  /*2c60*/  @!P3 LEA R22, P6, R16, c[0x0][0x168], 0x1 ;  /* 0x00005a001016ba11 */ /* 0x000fe200078c08ff */
        /* <DEDUP_REMOVED lines=25> */
.L_x_523:
[----:B------:R-:W-:Y:S05]  /*2e00*/  BSYNC B0 ;  /* 0x0000000000007941 */ /* 0x000fea0003800000 */
.L_x_522:
        /* <DEDUP_REMOVED lines=8> */
[----:B------:R-:W-:Y:S01]  /*2e90*/  IMAD.U32 R18, RZ, RZ, UR25 ;  /* 0x00000019ff127e24 */ /* 0x000fe2000f8e00ff */
[----:B------:R-:W-:Y:S01]  /*2ea0*/  ISETP.GE.AND P3, PT, R232, c[0x0][0x220], PT ;  /* 0x00008800e8007a0c */ /* 0x000fe20003f66270 */
[----:B------:R-:W-:Y:S01]  /*2eb0*/  IMAD.U32 R19, RZ, RZ, UR27 ;  /* 0x0000001bff137e24 */ /* 0x000fe2000f8e00ff */
[----:B------:R-:W-:-:S02]  /*2ec0*/  IADD3.X R9, RZ, R7, RZ, P0, !PT ;  /* 0x00000007ff097210 */ /* 0x000fc400007fe4ff */
[----:B------:R-:W-:Y:S01]  /*2ed0*/  IADD3 R11, P0, R229, 0x20, RZ ;  /* 0x00000020e50b7810 */ /* 0x000fe20007f1e0ff */
[----:B------:R-:W-:Y:S01]  /*2ee0*/  IMAD.WIDE.U32 R18, R16, c[0x0][0x198], R18 ;  /* 0x0000660010127a25 */ /* 0x000fe200078e0012 */
[----:B------:R-:W-:Y:S02]  /*2ef0*/  MOV R15, R13 ;  /* 0x0000000d000f7202 */ /* 0x000fe40000000f00 */
[----:B------:R-:W-:Y:S01]  /*2f00*/  IADD3.X R10, RZ, R4, RZ, P0, !PT ;  /* 0x00000004ff0a7210 */ /* 0x000fe200007fe4ff */
[----:B------:R-:W-:Y:S01]  /*2f10*/  IMAD R9, R9, c[0x0][0x198], RZ ;  /* 0x0000660009097a24 */ /* 0x000fe200078e02ff */
[----:B------:R-:W-:Y:S01]  /*2f20*/  ISETP.GE.AND P2, PT, R228, c[0x0][0x220], PT ;  /* 0x00008800e4007a0c */ /* 0x000fe20003f46270 */
[----:B------:R-:W-:Y:S01]  /*2f30*/  IMAD.WIDE.U32 R14, R11, c[0x0][0x198], R14 ;  /* 0x000066000b0e7a25 */ /* 0x000fe200078e000e */
[----:B------:R-:W-:Y:S01]  /*2f40*/  ISETP.GE.AND P1, PT, R227, c[0x0][0x220], PT ;  /* 0x00008800e3007a0c */ /* 0x000fe20003f26270 */
[----:B------:R1:W-:Y:S02]  /*2f50*/  @P3 STS.128 [R225+0x11000], RZ ;  /* 0x011000ffe1003388 */ /* 0x0003e40000000c00 */
[----:B------:R-:W-:-:S02]  /*2f60*/  IMAD R10, R10, c[0x0][0x198], RZ ;  /* 0x000066000a0a7a24 */ /* 0x000fc400078e02ff */
[----:B------:R-:W-:Y:S01]  /*2f70*/  IMAD R9, R16, c[0x0][0x19c], R9 ;  /* 0x0000670010097a24 */ /* 0x000fe200078e0209 */
[----:B------:R-:W-:Y:S01]  /*2f80*/  @!P3 LEA R16, P0, R14, c[0x0][0x168], 0x1 ;  /* 0x00005a000e10ba11 */ /* 0x000fe200078008ff */
[----:B------:R-:W-:Y:S02]  /*2f90*/  IMAD R10, R11, c[0x0][0x19c], R10 ;  /* 0x000067000b0a7a24 */ /* 0x000fe400078e020a */
[----:B------:R-:W-:Y:S02]  /*2fa0*/  IMAD.IADD R19, R19, 0x1, R9 ;  /* 0x0000000113137824 */ /* 0x000fe400078e0209 */
[----:B------:R-:W-:Y:S01]  /*2fb0*/  IMAD.MOV.U32 R9, RZ, RZ, 0x2 ;  /* 0x00000002ff097424 */ /* 0x000fe200078e00ff */
[----:B------:R-:W-:Y:S01]  /*2fc0*/  IADD3 R11, R15, R10, RZ ;  /* 0x0000000a0f0b7210 */ /* 0x000fe20007ffe0ff */
[----:B------:R-:W-:-:S03]  /*2fd0*/  IMAD.WIDE.U32 R18, R6, c[0x0][0x1b0], R18 ;  /* 0x00006c0006127a25 */ /* 0x000fc600078e0012 */
[----:B------:R-:W-:Y:S01]  /*2fe0*/  @!P3 LEA.HI.X R17, R14, c[0x0][0x16c], R11, 0x1, P0 ;  /* 0x00005b000e11ba11 */ /* 0x000fe200000f0c0b */
[----:B-1----:R-:W-:Y:S01]  /*2ff0*/  IMAD.WIDE R20, R232, R9, c[0x0][0x168] ;  /* 0x00005a00e8147625 */ /* 0x002fe200078e0209 */
        /* <DEDUP_REMOVED lines=24> */
.L_x_525:
[----:B------:R-:W-:Y:S05]  /*3180*/  BSYNC B0 ;  /* 0x0000000000007941 */ /* 0x000fea0003800000 */
.L_x_524:
[----:B------:R-:W-:Y:S01]  /*3190*/  ULDC.64 UR14, c[0x0][0x1a0] ;  /* 0x00006800000e7ab9 */ /* 0x000fe20000000a00 */
[----:B------:R-:W-:Y:S01]  /*31a0*/  MOV R9, UR21 ;  /* 0x0000001500097c02 */ /* 0x000fe20008000f00 */
[----:B------:R-:W-:Y:S01]  /*31b0*/  UIMAD UR6, UR6, UR14, URZ ;  /* 0x0000000e060672a4 */ /* 0x000fe2000f8e023f */
[----:B------:R1:W-:Y:S01]  /*31c0*/  @P5 STS.128 [R225+0x18000], RZ ;  /* 0x018000ffe1005388 */ /* 0x0003e20000000c00 */
[----:B------:R-:W-:Y:S02]  /*31d0*/  BSSY B0, `(.L_x_526) ;  /* 0x000003c000007945 */ /* 0x000fe40003800000 */
[----:B------:R-:W-:Y:S01]  /*31e0*/  UIMAD UR6, UR21, UR15, UR6 ;  /* 0x0000000f150672a4 */ /* 0x000fe2000f8e0206 */
[----:B------:R1:W-:Y:S02]  /*31f0*/  @P5 STS.128 [R225+0x1a000], RZ ;  /* 0x01a000ffe1005388 */ /* 0x0003e40000000c00 */
[----:B-1----:R-:W-:-:S02]  /*3200*/  IMAD.WIDE.U32 R10, R9, c[0x0][0x1a0], R232 ;  /* 0x00006800090a7a25 */ /* 0x002fc400078e00e8 */
[----:B------:R1:W-:Y:S01]  /*3210*/  @P5 STS.128 [R225+0x1c000], RZ ;  /* 0x01c000ffe1005388 */ /* 0x0003e20000000c00 */
[----:B------:R-:W-:Y:S02]  /*3220*/  MOV R9, UR6 ;  /* 0x0000000600097c02 */ /* 0x000fe40008000f00 */
[----:B------:R-:W-:Y:S01]  /*3230*/  IADD3 R12, P0, R10, UR19, RZ ;  /* 0x000000130a0c7c10 */ /* 0x000fe2000ff1e0ff */
        /* <DEDUP_REMOVED lines=53> */
.L_x_527:
[----:B------:R-:W-:Y:S05]  /*3590*/  BSYNC B0 ;  /* 0x0000000000007941 */ /* 0x000fea0003800000 */
.L_x_526:
        /* <DEDUP_REMOVED lines=8> */
[----:B------:R-:W-:-:S02]  /*3620*/  IADD3 R5, P1, R229, 0x20, RZ ;  /* 0x00000020e5057810 */ /* 0x000fc40007f3e0ff */
[----:B------:R-:W-:Y:S01]  /*3630*/  MOV R14, UR19 ;  /* 0x00000013000e7c02 */ /* 0x000fe20008000f00 */
[----:B------:R-:W-:Y:S01]  /*3640*/  IMAD.X R7, RZ, RZ, R7, P0 ;  /* 0x000000ffff077224 */ /* 0x000fe200000e0607 */
[----:B------:R-:W-:Y:S02]  /*3650*/  IADD3.X R4, RZ, R4, RZ, P1, !PT ;  /* 0x00000004ff047210 */ /* 0x000fe40000ffe4ff */
[----:B------:R-:W-:Y:S01]  /*3660*/  ISETP.GE.AND P3, PT, R232, c[0x0][0x220], PT ;  /* 0x00008800e8007a0c */ /* 0x000fe20003f66270 */
[----:B------:R-:W-:Y:S01]  /*3670*/  IMAD R7, R7, c[0x0][0x1a0], RZ ;  /* 0x0000680007077a24 */ /* 0x000fe200078e02ff */
[----:B------:R-:W-:Y:S01]  /*3680*/  ISETP.GE.AND P2, PT, R228, c[0x0][0x220], PT ;  /* 0x00008800e4007a0c */ /* 0x000fe20003f46270 */
[----:B------:R-:W-:Y:S01]  /*3690*/  IMAD.WIDE.U32 R14, R8, c[0x0][0x1a0], R14 ;  /* 0x00006800080e7a25 */ /* 0x000fe200078e000e */
[----:B------:R-:W-:Y:S02]  /*36a0*/  ISETP.GE.AND P1, PT, R227, c[0x0][0x220], PT ;  /* 0x00008800e3007a0c */ /* 0x000fe40003f26270 */
[----:B------:R-:W-:Y:S01]  /*36b0*/  ISETP.GE.AND P0, PT, R226, c[0x0][0x220], PT ;  /* 0x00008800e2007a0c */ /* 0x000fe20003f06270 */
[----:B------:R-:W-:Y:S01]  /*36c0*/  IMAD R7, R8, c[0x0][0x1a4], R7 ;  /* 0x0000690008077a24 */ /* 0x000fe200078e0207 */
[----:B------:R-:W-:Y:S01]  /*36d0*/  MOV R8, R12 ;  /* 0x0000000c00087202 */ /* 0x000fe20000000f00 */
[----:B------:R-:W-:-:S02]  /*36e0*/  IMAD R4, R4, c[0x0][0x1a0], RZ ;  /* 0x0000680004047a24 */ /* 0x000fc400078e02ff */
[----:B------:R-:W-:Y:S02]  /*36f0*/  IMAD.IADD R15, R15, 0x1, R7 ;  /* 0x000000010f0f7824 */ /* 0x000fe400078e0207 */
[C---:B------:R-:W-:Y:S01]  /*3700*/  IMAD.WIDE.U32 R8, R5.reuse, c[0x0][0x1a0], R8 ;  /* 0x0000680005087a25 */ /* 0x040fe200078e0008 */
[----:B------:R1:W-:Y:S03]  /*3710*/  @P3 STS.128 [R225+0x19000], RZ ;  /* 0x019000ffe1003388 */ /* 0x0003e60000000c00 */
[----:B------:R-:W-:Y:S02]  /*3720*/  IMAD R4, R5, c[0x0][0x1a4], R4 ;  /* 0x0000690005047a24 */ /* 0x000fe400078e0204 */
[----:B------:R-:W-:Y:S02]  /*3730*/  IMAD.MOV.U32 R5, RZ, RZ, 0x2 ;  /* 0x00000002ff057424 */ /* 0x000fe400078e00ff */
[----:B------:R-:W-:Y:S01]  /*3740*/  IMAD.WIDE.U32 R6, R6, c[0x0][0x1b8], R14 ;  /* 0x00006e0006067a25 */ /* 0x000fe200078e000e */
[----:B------:R-:W-:-:S03]  /*3750*/  @!P3 LEA R14, P5, R8, c[0x0][0x170], 0x1 ;  /* 0x00005c00080eba11 */ /* 0x000fc600078a08ff */
        /* <DEDUP_REMOVED lines=26> */
.L_x_529:
[----:B------:R-:W-:Y:S05]  /*3900*/  BSYNC B0 ;  /* 0x0000000000007941 */ /* 0x000fea0003800000 */
.L_x_528:
[----:B------:R-:W-:Y:S01]  /*3910*/  ULDC.64 UR16, c[0x0][0x318] ;  /* 0x0000c60000107ab9 */ /* 0x000fe20000000a00 */
[----:B------:R-:W0:Y:S01]  /*3920*/  LDGDEPBAR ;  /* 0x00000000000079af */ /* 0x000e220000000000 */
[----:B------:R-:W-:-:S02]  /*3930*/  UISETP.NE.U32.AND UP1, UPT, URZ, UR16, UPT ;  /* 0x000000103f00728c */ /* 0x000fc4000bf25070 */
[----:B------:R-:W-:Y:S02]  /*3940*/  ULDC.64 UR18, c[0x0][0x320] ;  /* 0x0000c80000127ab9 */ /* 0x000fe40000000a00 */
[----:B------:R-:W-:-:S06]  /*3950*/  UISETP.NE.AND.EX UP1, UPT, URZ, UR17, UPT, UP1 ;  /* 0x000000113f00728c */ /* 0x000fcc000bf25310 */
[----:B------:R-:W-:-:S05]  /*3960*/  PLOP3.LUT P0, PT, PT, PT, UP1, 0x80, 0x0 ;  /* 0x000000000000781c */ /* 0x000fca0003f0f018 */
[----:B------:R-:W-:Y:S02]  /*3970*/  @UP1 UIMAD UR6, UR38, UR18, URZ ;  /* 0x00000012260612a4 */ /* 0x000fe4000f8e023f */
[----:B------:R-:W-:Y:S02]  /*3980*/  @UP1 UMOV UR14, UR35 ;  /* 0x00000023000e1c82 */ /* 0x000fe40008000000 */
[----:B------:R-:W-:Y:S02]  /*3990*/  @UP1 UMOV UR15, UR56 ;  /* 0x00000038000f1c82 */ /* 0x000fe40008000000 */
[----:B------:R-:W-:Y:S02]  /*39a0*/  @UP1 UIMAD.WIDE.U32 UR14, UR33, UR18, UR14 ;  /* 0x00000012210e12a5 */ /* 0x000fe4000f8e000e */
[----:B------:R-:W-:Y:S02]  /*39b0*/  @UP1 UIMAD UR19, UR33, UR19, UR6 ;  /* 0x00000013211312a4 */ /* 0x000fe4000f8e0206 */
[----:B------:R-:W-:-:S02]  /*39c0*/  @UP1 ULEA UR16, UP0, UR14, UR16, 0x2 ;  /* 0x000000100e101291 */ /* 0x000fc4000f80103f */
[----:B------:R-:W-:-:S04]  /*39d0*/  @UP1 UIADD3 UR19, UR15, UR19, URZ ;  /* 0x000000130f131290 */ /* 0x000fc8000fffe03f */
[----:B------:R-:W-:Y:S01]  /*39e0*/  @UP1 ULEA.HI.X UR17, UR14, UR17, UR19, 0x2, UP0 ;  /* 0x000000110e111291 */ /* 0x000fe200080f1413 */
[----:B------:R-:W-:-:S05]  /*39f0*/  IMAD.U32 R6, RZ, RZ, UR16 ;  /* 0x00000010ff067e24 */ /* 0x000fca000f8e00ff */
[----:B------:R-:W-:-:S06]  /*3a00*/  IMAD.U32 R7, RZ, RZ, UR17 ;  /* 0x00000011ff077e24 */ /* 0x000fcc000f8e00ff */
[----:B--2---:R-:W2:Y:S01]  /*3a10*/  @P0 LDG.E R7, [R6.64] ;  /* 0x0000000406070981 */ /* 0x004ea2000c1e1900 */
[----:B-1----:R-:W2:Y:S01]  /*3a20*/  @P0 MUFU.RCP R4, c[0x0][0x238] ;  /* 0x00008e0000040b08 */ /* 0x002ea20000001000 */
[----:B------:R-:W-:Y:S01]  /*3a30*/  MOV R5, UR22 ;  /* 0x0000001600057c02 */ /* 0x000fe20008000f00 */
[----:B------:R-:W-:Y:S01]  /*3a40*/  CS2R R190, SRZ ;  /* 0x0000000000be7805 */ /* 0x000fe2000001ff00 */
[----:B------:R-:W-:Y:S01]  /*3a50*/  MOV R239, c[0x0][0x22c] ;  /* 0x00008b0000ef7a02 */ /* 0x000fe20000000f00 */
[----:B------:R-:W-:Y:S01]  /*3a60*/  CS2R R188, SRZ ;  /* 0x0000000000bc7805 */ /* 0x000fe2000001ff00 */
[----:B------:R-:W-:Y:S01]  /*3a70*/  CS2R R194, SRZ ;  /* 0x0000000000c27805 */ /* 0x000fe2000001ff00 */
[----:B------:R-:W-:Y:S01]  /*3a80*/  IMAD R5, R5, 0x40, R224 ;  /* 0x0000004005057824 */ /* 0x000fe200078e02e0 */
[----:B------:R-:W-:Y:S01]  /*3a90*/  CS2R R192, SRZ ;  /* 0x0000000000c07805 */ /* 0x000fe2000001ff00 */
[----:B------:R-:W-:Y:S01]  /*3aa0*/  IMAD R239, R239, c[0x0][0x1c0], RZ ;  /* 0x00007000efef7a24 */ /* 0x000fe200078e02ff */
[----:B------:R-:W-:Y:S01]  /*3ab0*/  CS2R R186, SRZ ;  /* 0x0000000000ba7805 */ /* 0x000fe2000001ff00 */
[----:B------:R-:W-:Y:S01]  /*3ac0*/  CS2R R184, SRZ ;  /* 0x0000000000b87805 */ /* 0x000fe2000001ff00 */
[----:B------:R-:W-:Y:S01]  /*3ad0*/  IADD3 R240, R240, -UR29, -R5 ;  /* 0x8000001df0f07c10 */ /* 0x000fe2000fffe805 */
        /* <DEDUP_REMOVED lines=54> */
[----:B---3--:R-:W-:Y:S01]  /*3e40*/  CS2R R26, SRZ ;  /* 0x00000000001a7805 */ /* 0x008fe2000001ff00 */
[----:B------:R-:W-:Y:S01]  /*3e50*/  CS2R R24, SRZ ;  /* 0x0000000000187805 */ /* 0x000fe2000001ff00 */
[----:B------:R-:W-:Y:S01]  /*3e60*/  CS2R R22, SRZ ;  /* 0x0000000000167805 */ /* 0x000fe2000001ff00 */
[----:B------:R-:W-:Y:S01]  /*3e70*/  CS2R R20, SRZ ;  /* 0x0000000000147805 */ /* 0x000fe2000001ff00 */
[----:B------:R-:W-:Y:S01]  /*3e80*/  IADD3 R240, R240, UR7, RZ ;  /* 0x00000007f0f07c10 */ /* 0x000fe2000fffe0ff */
[----:B------:R-:W-:Y:S01]  /*3e90*/  UMOV UR6, URZ ;  /* 0x0000003f00067c82 */ /* 0x000fe20008000000 */
[----:B------:R-:W-:Y:S01]  /*3ea0*/  LEA R241, -R239, RZ, 0x6 ;  /* 0x000000ffeff17211 */ /* 0x000fe200078e31ff */
[----:B------:R-:W-:Y:S01]  /*3eb0*/  UIADD3 UR15, UR21, 0x40, URZ ;  /* 0x00000040150f7890 */ /* 0x000fe2000fffe03f */
[----:B--2---:R-:W-:-:S04]  /*3ec0*/  @P0 FMUL.FTZ R4, R7, R4 ;  /* 0x0000000407040220 */ /* 0x004fc80000410000 */
[----:B------:R-:W1:Y:S02]  /*3ed0*/  @P0 R2UR UR13, R4 ;  /* 0x00000000040d03c2 */ /* 0x000e6400000e0000 */
[----:B-1----:R-:W-:-:S05]  /*3ee0*/  @UP1 UMOV UR6, UR13 ;  /* 0x0000000d00061c82 */ /* 0x002fca0008000000 */
.L_x_532:
[----:B------:R-:W0:Y:S01]  /*3ef0*/  LDGDEPBAR ;  /* 0x00000000000079af */ /* 0x000e220000000000 */
[----:B------:R-:W-:Y:S01]  /*3f00*/  UISETP.GE.AND UP0, UPT, UR15, UR7, UPT ;  /* 0x000000070f00728c */ /* 0x000fe2000bf06270 */
[----:B------:R-:W-:Y:S02]  /*3f10*/  IMAD.U32 R127, RZ, RZ, UR22 ;  /* 0x00000016ff7f7e24 */ /* 0x000fe4000f8e00ff */
[----:B-----5:R-:W-:Y:S02]  /*3f20*/  FMUL.FTZ R196, R249, 1.4426950216293334961 ;  /* 0x3fb8aa3bf9c47820 */ /* 0x020fe40000410000 */
[----:B------:R-:W-:Y:S01]  /*3f30*/  IMAD R127, R127, 0x40, R224 ;  /* 0x000000407f7f7824 */ /* 0x000fe200078e02e0 */
[----:B------:R-:W-:Y:S01]  /*3f40*/  PLOP3.LUT P5, PT, PT, PT, UP0, 0x80, 0x0 ;  /* 0x000000000000781c */ /* 0x000fe20003faf008 */
[----:B------:R-:W-:Y:S01]  /*3f50*/  IMAD.U32 R113, RZ, RZ, UR8 ;  /* 0x00000008ff717e24 */ /* 0x000fe2000f8e00ff */
[----:B------:R-:W-:Y:S02]  /*3f60*/  PLOP3.LUT P4, PT, PT, PT, UP0, 0x80, 0x0 ;  /* 0x000000000000781c */ /* 0x000fe40003f8f008 */
[----:B------:R-:W-:Y:S01]  /*3f70*/  PLOP3.LUT P6, PT, PT, PT, UP0, 0x80, 0x0 ;  /* 0x000000000000781c */ /* 0x000fe20003fcf008 */
[----:B------:R-:W-:Y:S05]  /*3f80*/  IMAD R114, R113, 0x40, R240 ;  /* 0x0000004071727824 */ /* 0x000fea00078e02f0 */
[C---:B------:R-:W-:Y:S02]  /*3f90*/  IADD3 R112, R114.reuse, -0x1, RZ ;  /* 0xffffffff72707810 */ /* 0x040fe40007ffe0ff */
[C---:B------:R-:W-:Y:S02]  /*3fa0*/  IADD3 R117, R114.reuse, 0x8, RZ ;  /* 0x0000000872757810 */ /* 0x040fe40007ffe0ff */
[----:B------:R-:W-:Y:S02]  /*3fb0*/  @P5 ISETP.GE.AND P5, PT, R127, UR7, PT ;  /* 0x000000077f005c0c */ /* 0x000fe4000bfa6270 */
[C---:B------:R-:W-:Y:S01]  /*3fc0*/  IADD3 R118, R114.reuse, 0x7, RZ ;  /* 0x0000000772767810 */ /* 0x040fe20007ffe0ff */
[----:B------:R-:W-:Y:S04]  /*3fd0*/  DEPBAR.LE SB0, 0x0 ;  /* 0x000080000000791a */ /* 0x000fe80000000000 */
[----:B------:R-:W-:Y:S01]  /*3fe0*/  BAR.SYNC.DEFER_BLOCKING 0x0 ;  /* 0x0000000000007b1d */ /* 0x000fe20000010000 */
[C---:B------:R-:W-:Y:S02]  /*3ff0*/  IADD3 R115, R114.reuse, -0x8, RZ ;  /* 0xfffffff872737810 */ /* 0x040fe40007ffe0ff */
[C---:B------:R-:W-:Y:S02]  /*4000*/  IADD3 R126, R114.reuse, -0x9, RZ ;  /* 0xfffffff7727e7810 */ /* 0x040fe40007ffe0ff */
[C---:B------:R-:W-:Y:S02]  /*4010*/  IADD3 R129, R114.reuse, -0x10, RZ ;  /* 0xfffffff072817810 */ /* 0x040fe40007ffe0ff */
[----:B------:R-:W-:Y:S02]  /*4020*/  IABS R113, R114 ;  /* 0x0000007200717213 */ /* 0x000fe40000000000 */
[C---:B------:R-:W-:Y:S02]  /*4030*/  IADD3 R130, R114.reuse, -0x11, RZ ;  /* 0xffffffef72827810 */ /* 0x040fe40007ffe0ff */
[C---:B------:R-:W-:Y:S02]  /*4040*/  IADD3 R131, R114.reuse, -0x18, RZ ;  /* 0xffffffe872837810 */ /* 0x040fe40007ffe0ff */
[----:B------:R-:W-:Y:S02]  /*4050*/  IADD3 R128, R114, -0x19, RZ ;  /* 0xffffffe772807810 */ /* 0x000fe40007ffe0ff */
[----:B------:R-:W-:Y:S02]  /*4060*/  ISETP.GE.AND P0, PT, R112, RZ, PT ;  /* 0x000000ff7000720c */ /* 0x000fe40003f06270 */
[----:B------:R-:W-:Y:S02]  /*4070*/  ISETP.GE.AND P2, PT, R128, RZ, PT ;  /* 0x000000ff8000720c */ /* 0x000fe40003f46270 */
[----:B------:R-:W-:Y:S02]  /*4080*/  ISETP.GE.AND P1, PT, R117, RZ, PT ;  /* 0x000000ff7500720c */ /* 0x000fe40003f26270 */
[----:B------:R-:W-:Y:S01]  /*4090*/  ISETP.GE.AND P3, PT, R131, RZ, PT ;  /* 0x000000ff8300720c */ /* 0x000fe20003f66270 */
[----:B------:R-:W-:Y:S01]  /*40a0*/  LDSM.16.M88.4 R84, [R223] ;  /* 0x00000000df54783b */ /* 0x000fe20000000200 */
[----:B-1----:R-:W1:Y:S05]  /*40b0*/  I2F R113, R113 ;  /* 0x0000007100717306 */ /* 0x002e6a0000201400 */
[C---:B------:R-:W-:Y:S01]  /*40c0*/  @!P0 IADD3 R112, -R114.reuse, 0x1, RZ ;  /* 0x0000000172708810 */ /* 0x040fe20007ffe1ff */
[----:B------:R-:W2:Y:S01]  /*40d0*/  LDSM.16.M88.4 R88, [R222+0x10000] ;  /* 0x01000000de58783b */ /* 0x000ea20000000200 */
[----:B------:R-:W-:Y:S02]  /*40e0*/  @!P2 IADD3 R128, -R114, 0x19, RZ ;  /* 0x000000197280a810 */ /* 0x000fe40007ffe1ff */
[----:B------:R-:W-:Y:S02]  /*40f0*/  FSETP.NEU.FTZ.AND P2, PT, R248, -INF , PT ;  /* 0xff800000f800780b */ /* 0x000fe40003f5d000 */
[C---:B------:R-:W-:Y:S01]  /*4100*/  @!P1 IADD3 R117, -R114.reuse, -0x8, RZ ;  /* 0xfffffff872759810 */ /* 0x040fe20007ffe1ff */
[----:B------:R-:W3:Y:S01]  /*4110*/  LDSM.16.M88.4 R92, [R222+0x10800] ;  /* 0x01080000de5c783b */ /* 0x000ee20000000200 */
[----:B------:R-:W-:Y:S01]  /*4120*/  I2F R128, R128 ;  /* 0x0000008000807306 */ /* 0x000fe20000201400 */
[----:B------:R-:W-:Y:S02]  /*4130*/  ISETP.GE.AND P1, PT, R115, RZ, PT ;  /* 0x000000ff7300720c */ /* 0x000fe40003f26270 */
[----:B------:R-:W-:Y:S02]  /*4140*/  @!P3 IADD3 R131, -R114, 0x18, RZ ;  /* 0x000000187283b810 */ /* 0x000fe40007ffe1ff */
[----:B------:R-:W-:Y:S01]  /*4150*/  LDSM.16.M88.4 R96, [R221] ;  /* 0x00000000dd60783b */ /* 0x000fe20000000200 */
[----:B------:R-:W-:Y:S02]  /*4160*/  PLOP3.LUT P3, PT, PT, PT, UP0, 0x80, 0x0 ;  /* 0x000000000000781c */ /* 0x000fe40003f6f008 */
[----:B------:R-:W-:Y:S02]  /*4170*/  ISETP.GE.AND P0, PT, R118, RZ, PT ;  /* 0x000000ff7600720c */ /* 0x000fe40003f06270 */
[----:B------:R-:W-:Y:S01]  /*4180*/  I2F R117, R117 ;  /* 0x0000007500757306 */ /* 0x000fe20000201400 */
[----:B------:R-:W4:Y:S03]  /*4190*/  LDSM.16.M88.4 R100, [R212+0x10000] ;  /* 0x01000000d464783b */ /* 0x000f260000000200 */
[C---:B------:R-:W-:Y:S02]  /*41a0*/  @!P1 IADD3 R115, -R114.reuse, 0x8, RZ ;  /* 0x0000000872739810 */ /* 0x040fe40007ffe1ff */
[----:B------:R-:W-:Y:S01]  /*41b0*/  ISETP.GE.AND P1, PT, R129, RZ, PT ;  /* 0x000000ff8100720c */ /* 0x000fe20003f26270 */
[----:B------:R-:W1:Y:S02]  /*41c0*/  LDSM.16.M88.4 R104, [R212+0x10800] ;  /* 0x01080000d468783b */ /* 0x000e640000000200 */
[----:B------:R-:W-:Y:S01]  /*41d0*/  @P3 IADD3 R119, R127, 0x8, RZ ;  /* 0x000000087f773810 */ /* 0x000fe20007ffe0ff */
[----:B------:R-:W-:Y:S01]  /*41e0*/  I2F R115, R115 ;  /* 0x0000007300737306 */ /* 0x000fe20000201400 */
[----:B------:R-:W-:Y:S02]  /*41f0*/  @!P0 IADD3 R118, -R114, -0x7, RZ ;  /* 0xfffffff972768810 */ /* 0x000fe40007ffe1ff */
[----:B------:R-:W-:Y:S01]  /*4200*/  LDSM.16.M88.4 R108, [R3+0x10000] ;  /* 0x01000000036c783b */ /* 0x000fe20000000200 */
[----:B------:R-:W-:Y:S02]  /*4210*/  @P6 ISETP.GE.AND P6, PT, R119, UR7, PT ;  /* 0x0000000777006c0c */ /* 0x000fe4000bfc6270 */
[----:B------:R-:W-:Y:S02]  /*4220*/  PLOP3.LUT P3, PT, PT, PT, UP0, 0x80, 0x0 ;  /* 0x000000000000781c */ /* 0x000fe40003f6f008 */
[----:B------:R-:W-:Y:S02]  /*4230*/  ISETP.GE.AND P0, PT, R126, RZ, PT ;  /* 0x000000ff7e00720c */ /* 0x000fe40003f06270 */
[----:B------:R-:W-:Y:S01]  /*4240*/  @!P1 IADD3 R129, -R114, 0x10, RZ ;  /* 0x0000001072819810 */ /* 0x000fe20007ffe1ff */
[----:B------:R-:W-:Y:S01]  /*4250*/  I2F R118, R118 ;  /* 0x0000007600767306 */ /* 0x000fe20000201400 */
[----:B------:R-:W-:Y:S01]  /*4260*/  PLOP3.LUT P1, PT, PT, PT, UP0, 0x80, 0x0 ;  /* 0x000000000000781c */ /* 0x000fe20003f2f008 */
[C---:B--2---:R-:W-:Y:S08]  /*4270*/  HMMA.16816.F32 R4, R84.reuse, R88, RZ ;  /* 0x000000585404723c */ /* 0x044ff000000018ff */
[C---:B------:R-:W-:Y:S01]  /*4280*/  HMMA.16816.F32 R8, R84.reuse, R90, RZ ;  /* 0x0000005a5408723c */ /* 0x040fe200000018ff */
[----:B------:R-:W2:Y:S01]  /*4290*/  LDSM.16.M88.4 R88, [R220] ;  /* 0x00000000dc58783b */ /* 0x000ea20000000200 */
[----:B------:R-:W-:Y:S02]  /*42a0*/  I2F R129, R129 ;  /* 0x0000008100817306 */ /* 0x000fe40000201400 */
[C---:B------:R-:W-:Y:S02]  /*42b0*/  @P1 IADD3 R116, R127.reuse, 0x1, RZ ;  /* 0x000000017f741810 */ /* 0x040fe40007ffe0ff */
[----:B------:R-:W-:Y:S02]  /*42c0*/  PLOP3.LUT P1, PT, PT, PT, UP0, 0x80, 0x0 ;  /* 0x000000000000781c */ /* 0x000fe40003f2f008 */
[C---:B---3--:R-:W-:Y:S01]  /*42d0*/  HMMA.16816.F32 R12, R84.reuse, R92, RZ ;  /* 0x0000005c540c723c */ /* 0x048fe200000018ff */
[----:B------:R-:W-:Y:S03]  /*42e0*/  @P4 ISETP.GE.AND P4, PT, R116, UR7, PT ;  /* 0x0000000774004c0c */ /* 0x000fe6000bf86270 */
[----:B------:R-:W-:Y:S01]  /*42f0*/  I2F R131, R131 ;  /* 0x0000008300837306 */ /* 0x000fe20000201400 */
[----:B------:R-:W-:Y:S02]  /*4300*/  @!P0 IADD3 R126, -R114, 0x9, RZ ;  /* 0x00000009727e8810 */ /* 0x000fe40007ffe1ff */
[----:B------:R-:W-:Y:S01]  /*4310*/  ISETP.GE.AND P0, PT, R130, RZ, PT ;  /* 0x000000ff8200720c */ /* 0x000fe20003f06270 */
[----:B------:R-:W-:Y:S01]  /*4320*/  HMMA.16816.F32 R16, R84, R94, RZ ;  /* 0x0000005e5410723c */ /* 0x000fe200000018ff */
[----:B------:R-:W3:Y:S05]  /*4330*/  LDSM.16.M88.4 R84, [R3+0x10800] ;  /* 0x010800000354783b */ /* 0x000eea0000000200 */
[----:B------:R-:W-:Y:S01]  /*4340*/  I2F R126, R126 ;  /* 0x0000007e007e7306 */ /* 0x000fe20000201400 */
[----:B------:R-:W-:Y:S01]  /*4350*/  LDSM.16.M88.4 R92, [R219] ;  /* 0x00000000db5c783b */ /* 0x000fe20000000200 */
[C---:B----4-:R-:W-:Y:S05]  /*4360*/  HMMA.16816.F32 R4, R96.reuse, R100, R4 ;  /* 0x000000646004723c */ /* 0x050fea0000001804 */
[----:B------:R-:W-:Y:S01]  /*4370*/  @!P0 IADD3 R130, -R114, 0x11, RZ ;  /* 0x0000001172828810 */ /* 0x000fe20007ffe1ff */
[----:B------:R-:W-:Y:S01]  /*4380*/  FMUL.FTZ R114, R248, 1.4426950216293334961 ;  /* 0x3fb8aa3bf8727820 */ /* 0x000fe20000410000 */
[----:B------:R-:W-:Y:S01]  /*4390*/  PLOP3.LUT P0, PT, PT, PT, UP0, 0x80, 0x0 ;  /* 0x000000000000781c */ /* 0x000fe20003f0f008 */
[C---:B------:R-:W-:Y:S01]  /*43a0*/  HMMA.16816.F32 R8, R96.reuse, R102, R8 ;  /* 0x000000666008723c */ /* 0x040fe20000001808 */
[----:B------:R-:W4:Y:S01]  /*43b0*/  LDSM.16.M88.4 R100, [R2+0x10000] ;  /* 0x010000000264783b */ /* 0x000f220000000200 */
[----:B------:R-:W3:Y:S02]  /*43c0*/  I2F R112, R112 ;  /* 0x0000007000707306 */ /* 0x000ee40000201400 */
[----:B------:R-:W-:Y:S02]  /*43d0*/  FSEL R114, R114, RZ, P2 ;  /* 0x000000ff72727208 */ /* 0x000fe40001000000 */
[----:B------:R-:W-:Y:S02]  /*43e0*/  PLOP3.LUT P2, PT, PT, PT, UP0, 0x80, 0x0 ;  /* 0x000000000000781c */ /* 0x000fe40003f4f008 */
[C---:B-1----:R-:W-:Y:S04]  /*43f0*/  HMMA.16816.F32 R12, R96.reuse, R104, R12 ;  /* 0x00000068600c723c */ /* 0x042fe8000000180c */
[----:B------:R-:W1:Y:S04]  /*4400*/  I2F R130, R130 ;  /* 0x0000008200827306 */ /* 0x000e680000201400 */
[----:B------:R-:W-:Y:S01]  /*4410*/  HMMA.16816.F32 R16, R96, R106, R16 ;  /* 0x0000006a6010723c */ /* 0x000fe20000001810 */
[----:B------:R-:W1:Y:S03]  /*4420*/  LDSM.16.M88.4 R96, [R2+0x10800] ;  /* 0x010800000260783b */ /* 0x000e660000000200 */
[----:B------:R-:W-:Y:S02]  /*4430*/  @P2 IADD3 R119, R127, 0x9, RZ ;  /* 0x000000097f772810 */ /* 0x000fe40007ffe0ff */
[----:B------:R-:W-:Y:S01]  /*4440*/  PLOP3.LUT P2, PT, PT, PT, UP0, 0x80, 0x0 ;  /* 0x000000000000781c */ /* 0x000fe20003f4f008 */
[----:B------:R-:W-:Y:S01]  /*4450*/  LDSM.16.M88.4 R104, [R223+0x2000] ;  /* 0x00200000df68783b */ /* 0x000fe20000000200 */
[C---:B--2---:R-:W-:Y:S05]  /*4460*/  HMMA.16816.F32 R4, R88.reuse, R108, R4 ;  /* 0x0000006c5804723c */ /* 0x044fea0000001804 */
[----:B------:R-:W-:Y:S03]  /*4470*/  @P3 ISETP.GE.AND P3, PT, R119, UR7, PT ;  /* 0x0000000777003c0c */ /* 0x000fe6000bf66270 */
        /* <DEDUP_REMOVED lines=50> */
[----:B------:R-:W-:Y:S07]  /*47a0*/  LDSM.16.M88.4 R104, [R223+0x6000] ;  /* 0x00600000df68783b */ /* 0x000fee0000000200 */
[C---:B-1----:R-:W-:Y:S08]  /*47b0*/  HMMA.16816.F32 R12, R96.reuse, R88, R12 ;  /* 0x00000058600c723c */ /* 0x042ff0000000180c */
[----:B------:R-:W-:Y:S01]  /*47c0*/  HMMA.16816.F32 R16, R96, R90, R16 ;  /* 0x0000005a6010723c */ /* 0x000fe20000001810 */
[----:B------:R-:W1:Y:S06]  /*47d0*/  LDSM.16.M88.4 R88, [R219+0x4000] ;  /* 0x00400000db58783b */ /* 0x000e6c0000000200 */
[----:B------:R-:W4:Y:S01]  /*47e0*/  LDSM.16.M88.4 R96, [R2+0x14800] ;  /* 0x014800000260783b */ /* 0x000f220000000200 */
[C---:B--2---:R-:W-:Y:S08]  /*47f0*/  HMMA.16816.F32 R4, R100.reuse, R108, R4 ;  /* 0x0000006c6404723c */ /* 0x044ff00000001804 */
[C---:B------:R-:W-:Y:S01]  /*4800*/  HMMA.16816.F32 R8, R100.reuse, R110, R8 ;  /* 0x0000006e6408723c */ /* 0x040fe20000001808 */
[----:B------:R-:W2:Y:S07]  /*4810*/  LDSM.16.M88.4 R108, [R222+0x16000] ;  /* 0x01600000de6c783b */ /* 0x000eae0000000200 */
[C---:B---3--:R-:W-:Y:S08]  /*4820*/  HMMA.16816.F32 R12, R100.reuse, R84, R12 ;  /* 0x00000054640c723c */ /* 0x048ff0000000180c */
[----:B------:R-:W-:Y:S01]  /*4830*/  HMMA.16816.F32 R16, R100, R86, R16 ;  /* 0x000000566410723c */ /* 0x000fe20000001810 */
[----:B------:R-:W3:Y:S06]  /*4840*/  LDSM.16.M88.4 R84, [R222+0x16800] ;  /* 0x01680000de54783b */ /* 0x000eec0000000200 */
[----:B------:R-:W-:Y:S01]  /*4850*/  LDSM.16.M88.4 R100, [R212+0x16000] ;  /* 0x01600000d464783b */ /* 0x000fe20000000200 */
[C---:B-1----:R-:W-:Y:S08]  /*4860*/  HMMA.16816.F32 R4, R88.reuse, R92, R4 ;  /* 0x0000005c5804723c */ /* 0x042ff00000001804 */
[C---:B------:R-:W-:Y:S01]  /*4870*/  HMMA.16816.F32 R8, R88.reuse, R94, R8 ;  /* 0x0000005e5808723c */ /* 0x040fe20000001808 */
[----:B------:R-:W1:Y:S07]  /*4880*/  LDSM.16.M88.4 R92, [R221+0x6000] ;  /* 0x00600000dd5c783b */ /* 0x000e6e0000000200 */
[C---:B----4-:R-:W-:Y:S08]  /*4890*/  HMMA.16816.F32 R12, R88.reuse, R96, R12 ;  /* 0x00000060580c723c */ /* 0x050ff0000000180c */
[----:B------:R-:W-:Y:S01]  /*48a0*/  HMMA.16816.F32 R16, R88, R98, R16 ;  /* 0x000000625810723c */ /* 0x000fe20000001810 */
[----:B------:R-:W4:Y:S06]  /*48b0*/  LDSM.16.M88.4 R88, [R212+0x16800] ;  /* 0x01680000d458783b */ /* 0x000f2c0000000200 */
[----:B------:R-:W-:Y:S01]  /*48c0*/  LDSM.16.M88.4 R96, [R3+0x16000] ;  /* 0x016000000360783b */ /* 0x000fe20000000200 */
[C---:B--2---:R-:W-:Y:S08]  /*48d0*/  HMMA.16816.F32 R4, R104.reuse, R108, R4 ;  /* 0x0000006c6804723c */ /* 0x044ff00000001804 */
[C---:B------:R-:W-:Y:S08]  /*48e0*/  HMMA.16816.F32 R8, R104.reuse, R110, R8 ;  /* 0x0000006e6808723c */ /* 0x040ff00000001808 */
[C---:B---3--:R-:W-:Y:S08]  /*48f0*/  HMMA.16816.F32 R12, R104.reuse, R84, R12 ;  /* 0x00000054680c723c */ /* 0x048ff0000000180c */
[----:B------:R-:W-:Y:S01]  /*4900*/  HMMA.16816.F32 R16, R104, R86, R16 ;  /* 0x000000566810723c */ /* 0x000fe20000001810 */
[----:B------:R-:W2:Y:S07]  /*4910*/  LDSM.16.M88.4 R84, [R220+0x6000] ;  /* 0x00600000dc54783b */ /* 0x000eae0000000200 */
[C---:B-1----:R-:W-:Y:S08]  /*4920*/  HMMA.16816.F32 R4, R92.reuse, R100, R4 ;  /* 0x000000645c04723c */ /* 0x042ff00000001804 */
[C---:B------:R-:W-:Y:S01]  /*4930*/  HMMA.16816.F32 R8, R92.reuse, R102, R8 ;  /* 0x000000665c08723c */ /* 0x040fe20000001808 */
[----:B------:R-:W1:Y:S07]  /*4940*/  LDSM.16.M88.4 R100, [R3+0x16800] ;  /* 0x016800000364783b */ /* 0x000e6e0000000200 */
[C---:B----4-:R-:W-:Y:S08]  /*4950*/  HMMA.16816.F32 R12, R92.reuse, R88, R12 ;  /* 0x000000585c0c723c */ /* 0x050ff0000000180c */
[----:B------:R-:W-:Y:S01]  /*4960*/  HMMA.16816.F32 R16, R92, R90, R16 ;  /* 0x0000005a5c10723c */ /* 0x000fe20000001810 */
[----:B------:R-:W-:Y:S06]  /*4970*/  LDSM.16.M88.4 R88, [R219+0x6000] ;  /* 0x00600000db58783b */ /* 0x000fec0000000200 */
[----:B------:R-:W3:Y:S01]  /*4980*/  LDSM.16.M88.4 R92, [R2+0x16000] ;  /* 0x01600000025c783b */ /* 0x000ee20000000200 */
[C---:B--2---:R-:W-:Y:S08]  /*4990*/  HMMA.16816.F32 R4, R84.reuse, R96, R4 ;  /* 0x000000605404723c */ /* 0x044ff00000001804 */
[C---:B------:R-:W-:Y:S08]  /*49a0*/  HMMA.16816.F32 R8, R84.reuse, R98, R8 ;  /* 0x000000625408723c */ /* 0x040ff00000001808 */
[C---:B-1----:R-:W-:Y:S08]  /*49b0*/  HMMA.16816.F32 R12, R84.reuse, R100, R12 ;  /* 0x00000064540c723c */ /* 0x042ff0000000180c */
[----:B------:R-:W-:Y:S01]  /*49c0*/  HMMA.16816.F32 R16, R84, R102, R16 ;  /* 0x000000665410723c */ /* 0x000fe20000001810 */
[----:B------:R-:W1:Y:S07]  /*49d0*/  LDSM.16.M88.4 R84, [R2+0x16800] ;  /* 0x016800000254783b */ /* 0x000e6e0000000200 */
[C---:B---3--:R-:W-:Y:S08]  /*49e0*/  HMMA.16816.F32 R4, R88.reuse, R92, R4 ;  /* 0x0000005c5804723c */ /* 0x048ff00000001804 */
[C---:B------:R-:W-:Y:S11]  /*49f0*/  HMMA.16816.F32 R8, R88.reuse, R94, R8 ;  /* 0x0000005e5808723c */ /* 0x040ff60000001808 */
[----:B------:R-:W-:Y:S05]  /*4a00*/  @!UPT UIADD3 URZ, URZ, URZ, URZ ;  /* 0x0000003f3f3ff290 */ /* 0x000fea000fffe03f */
[----:B------:R-:W-:Y:S02]  /*4a10*/  FFMA.FTZ R4, R113, -UR6, R4 ;  /* 0x8000000671047c23 */ /* 0x000fe40008010004 */
[----:B------:R-:W-:Y:S01]  /*4a20*/  FFMA.FTZ R5, R112, -UR6, R5 ;  /* 0x8000000670057c23 */ /* 0x000fe20008010005 */
[C---:B-1----:R-:W-:Y:S03]  /*4a30*/  HMMA.16816.F32 R12, R88.reuse, R84, R12 ;  /* 0x00000054580c723c */ /* 0x042fe6000000180c */
[----:B------:R-:W-:Y:S01]  /*4a40*/  @P0 FSEL R4, R4, -INF , !P5 ;  /* 0xff80000004040808 */ /* 0x000fe20006800000 */
[----:B------:R-:W-:Y:S01]  /*4a50*/  FFMA.FTZ R6, R117, -UR6, R6 ;  /* 0x8000000675067c23 */ /* 0x000fe20008010006 */
[----:B------:R-:W-:Y:S01]  /*4a60*/  PLOP3.LUT P0, PT, PT, PT, UP0, 0x80, 0x0 ;  /* 0x000000000000781c */ /* 0x000fe20003f0f008 */
[----:B------:R-:W-:Y:S01]  /*4a70*/  FFMA.FTZ R8, R115, -UR6, R8 ;  /* 0x8000000673087c23 */ /* 0x000fe20008010008 */
[----:B------:R-:W-:Y:S01]  /*4a80*/  @P1 FSEL R5, R5, -INF , !P4 ;  /* 0xff80000005051808 */ /* 0x000fe20006000000 */
[----:B------:R-:W-:Y:S03]  /*4a90*/  HMMA.16816.F32 R16, R88, R86, R16 ;  /* 0x000000565810723c */ /* 0x000fe60000001810 */
[----:B------:R-:W-:Y:S01]  /*4aa0*/  FSETP.NEU.FTZ.AND P1, PT, R249, -INF , PT ;  /* 0xff800000f900780b */ /* 0x000fe20003f3d000 */
[----:B------:R-:W-:Y:S02]  /*4ab0*/  FFMA.FTZ R7, R118, -UR6, R7 ;  /* 0x8000000676077c23 */ /* 0x000fe40008010007 */
[----:B------:R-:W-:Y:S01]  /*4ac0*/  FFMA.FTZ R10, R113, -UR6, R10 ;  /* 0x80000006710a7c23 */ /* 0x000fe2000801000a */
[----:B------:R-:W-:Y:S01]  /*4ad0*/  FSEL R196, R196, RZ, P1 ;  /* 0x000000ffc4c47208 */ /* 0x000fe20000800000 */
[----:B------:R-:W-:Y:S01]  /*4ae0*/  FFMA.FTZ R9, R126, -UR6, R9 ;  /* 0x800000067e097c23 */ /* 0x000fe20008010009 */
[----:B------:R-:W-:Y:S03]  /*4af0*/  PLOP3.LUT P1, PT, PT, PT, UP0, 0x80, 0x0 ;  /* 0x000000000000781c */ /* 0x000fe60003f2f008 */
[----:B------:R-:W-:Y:S01]  /*4b00*/  @P0 FSEL R6, R6, -INF , !P5 ;  /* 0xff80000006060808 */ /* 0x000fe20006800000 */
[----:B------:R-:W-:Y:S01]  /*4b10*/  FFMA.FTZ R11, R112, -UR6, R11 ;  /* 0x80000006700b7c23 */ /* 0x000fe2000801000b */
[----:B------:R-:W-:Y:S01]  /*4b20*/  PLOP3.LUT P0, PT, PT, PT, UP0, 0x80, 0x0 ;  /* 0x000000000000781c */ /* 0x000fe20003f0f008 */
[----:B------:R-:W-:Y:S01]  /*4b30*/  FFMA.FTZ R116, R4, c[0x0][0x23c], -R114 ;  /* 0x00008f0004747a23 */ /* 0x000fe20000010872 */
[----:B------:R-:W-:Y:S01]  /*4b40*/  PLOP3.LUT P5, PT, PT, PT, UP0, 0x80, 0x0 ;  /* 0x000000000000781c */ /* 0x000fe20003faf008 */
[----:B------:R-:W-:Y:S01]  /*4b50*/  FFMA.FTZ R13, R130, -UR6, R13 ;  /* 0x80000006820d7c23 */ /* 0x000fe2000801000d */
[----:B------:R-:W-:Y:S01]  /*4b60*/  @P2 IADD3 R112, R127, 0x11, RZ ;  /* 0x000000117f702810 */ /* 0x000fe20007ffe0ff */
[----:B------:R-:W-:Y:S01]  /*4b70*/  FFMA.FTZ R12, R129, -UR6, R12 ;  /* 0x80000006810c7c23 */ /* 0x000fe2000801000c */
[----:B------:R-:W-:Y:S01]  /*4b80*/  PLOP3.LUT P2, PT, PT, PT, UP0, 0x80, 0x0 ;  /* 0x000000000000781c */ /* 0x000fe20003f4f008 */
[----:B------:R-:W-:Y:S01]  /*4b90*/  FFMA.FTZ R14, R115, -UR6, R14 ;  /* 0x80000006730e7c23 */ /* 0x000fe2000801000e */
[----:B------:R-:W-:Y:S01]  /*4ba0*/  @P1 FSEL R7, R7, -INF , !P4 ;  /* 0xff80000007071808 */ /* 0x000fe20006000000 */
[----:B------:R-:W-:Y:S01]  /*4bb0*/  FFMA.FTZ R15, R126, -UR6, R15 ;  /* 0x800000067e0f7c23 */ /* 0x000fe2000801000f */
[----:B------:R-:W-:Y:S01]  /*4bc0*/  PLOP3.LUT P1, PT, PT, PT, UP0, 0x80, 0x0 ;  /* 0x000000000000781c */ /* 0x000fe20003f2f008 */
[----:B------:R-:W-:Y:S01]  /*4bd0*/  FFMA.FTZ R16, R131, -UR6, R16 ;  /* 0x8000000683107c23 */ /* 0x000fe20008010010 */
[----:B------:R-:W-:Y:S01]  /*4be0*/  PLOP3.LUT P4, PT, PT, PT, UP0, 0x80, 0x0 ;  /* 0x000000000000781c */ /* 0x000fe20003f8f008 */
[----:B------:R-:W-:Y:S01]  /*4bf0*/  FFMA.FTZ R121, R7, c[0x0][0x23c], -R196 ;  /* 0x00008f0007797a23 */ /* 0x000fe200000108c4 */
[----:B------:R-:W-:Y:S01]  /*4c00*/  @P0 FSEL R8, R8, -INF , !P6 ;  /* 0xff80000008080808 */ /* 0x000fe20007000000 */
[----:B------:R-:W-:Y:S01]  /*4c10*/  FFMA.FTZ R17, R128, -UR6, R17 ;  /* 0x8000000680117c23 */ /* 0x000fe20008010011 */
[----:B------:R-:W-:Y:S01]  /*4c20*/  PLOP3.LUT P0, PT, PT, PT, UP0, 0x80, 0x0 ;  /* 0x000000000000781c */ /* 0x000fe20003f0f008 */
[----:B------:R1:W-:Y:S01]  /*4c30*/  MUFU.EX2 R119, R121 ;  /* 0x0000007900777308 */ /* 0x0003e20000000800 */
[----:B------:R-:W-:Y:S02]  /*4c40*/  FFMA.FTZ R117, R5, c[0x0][0x23c], -R114 ;  /* 0x00008f0005757a23 */ /* 0x000fe40000010872 */
[----:B------:R-:W-:Y:S02]  /*4c50*/  FFMA.FTZ R118, R6, c[0x0][0x23c], -R196 ;  /* 0x00008f0006767a23 */ /* 0x000fe400000108c4 */
[----:B------:R-:W-:Y:S01]  /*4c60*/  FFMA.FTZ R120, R8, c[0x0][0x23c], -R114 ;  /* 0x00008f0008787a23 */ /* 0x000fe20000010872 */
[----:B------:R-:W-:Y:S01]  /*4c70*/  @P1 FSEL R9, R9, -INF , !P3 ;  /* 0xff80000009091808 */ /* 0x000fe20005800000 */
[----:B------:R-:W-:Y:S01]  /*4c80*/  FFMA.FTZ R18, R129, -UR6, R18 ;  /* 0x8000000681127c23 */ /* 0x000fe20008010012 */
[----:B------:R-:W-:Y:S01]  /*4c90*/  PLOP3.LUT P1, PT, PT, PT, UP0, 0x80, 0x0 ;  /* 0x000000000000781c */ /* 0x000fe20003f2f008 */
[----:B------:R-:W-:Y:S01]  /*4ca0*/  FFMA.FTZ R19, R130, -UR6, R19 ;  /* 0x8000000682137c23 */ /* 0x000fe20008010013 */
[----:B------:R-:W-:Y:S01]  /*4cb0*/  @P4 IADD3 R113, R127, 0x10, RZ ;  /* 0x000000107f714810 */ /* 0x000fe20007ffe0ff */
[----:B------:R-:W-:Y:S01]  /*4cc0*/  MUFU.EX2 R116, R116 ;  /* 0x0000007400747308 */ /* 0x000fe20000000800 */
[----:B------:R-:W-:Y:S02]  /*4cd0*/  @P0 FSEL R10, R10, -INF , !P6 ;  /* 0xff8000000a0a0808 */ /* 0x000fe40007000000 */
[----:B------:R-:W-:Y:S02]  /*4ce0*/  PLOP3.LUT P6, PT, PT, PT, UP0, 0x80, 0x0 ;  /* 0x000000000000781c */ /* 0x000fe40003fcf008 */
[----:B------:R-:W-:Y:S01]  /*4cf0*/  @P5 ISETP.GE.AND P5, PT, R113, UR7, PT ;  /* 0x0000000771005c0c */ /* 0x000fe2000bfa6270 */
[----:B------:R-:W-:Y:S01]  /*4d00*/  FFMA.FTZ R122, R10, c[0x0][0x23c], -R196 ;  /* 0x00008f000a7a7a23 */ /* 0x000fe200000108c4 */
[----:B------:R-:W-:Y:S02]  /*4d10*/  PLOP3.LUT P0, PT, PT, PT, UP0, 0x80, 0x0 ;  /* 0x000000000000781c */ /* 0x000fe40003f0f008 */
[----:B------:R-:W-:Y:S01]  /*4d20*/  PLOP3.LUT P4, PT, PT, PT, UP0, 0x80, 0x0 ;  /* 0x000000000000781c */ /* 0x000fe20003f8f008 */
[----:B------:R-:W2:Y:S01]  /*4d30*/  MUFU.EX2 R117, R117 ;  /* 0x0000007500757308 */ /* 0x000ea20000000800 */
[----:B------:R-:W-:Y:S02]  /*4d40*/  @P1 FSEL R11, R11, -INF , !P3 ;  /* 0xff8000000b0b1808 */ /* 0x000fe40005800000 */
[----:B------:R-:W-:Y:S01]  /*4d50*/  PLOP3.LUT P1, PT, PT, PT, UP0, 0x80, 0x0 ;  /* 0x000000000000781c */ /* 0x000fe20003f2f008 */
[----:B-1----:R-:W-:Y:S01]  /*4d60*/  FFMA.FTZ R121, R9, c[0x0][0x23c], -R114 ;  /* 0x00008f0009797a23 */ /* 0x002fe20000010872 */
[----:B------:R-:W-:Y:S01]  /*4d70*/  PLOP3.LUT P3, PT, PT, PT, UP0, 0x80, 0x0 ;  /* 0x000000000000781c */ /* 0x000fe20003f6f008 */
[----:B------:R-:W-:Y:S01]  /*4d80*/  FFMA.FTZ R123, R11, c[0x0][0x23c], -R196 ;  /* 0x00008f000b7b7a23 */ /* 0x000fe200000108c4 */
[----:B------:R-:W-:Y:S03]  /*4d90*/  @P6 ISETP.GE.AND P6, PT, R112, UR7, PT ;  /* 0x0000000770006c0c */ /* 0x000fe6000bfc6270 */
[----:B------:R-:W-:Y:S01]  /*4da0*/  @P0 FSEL R12, R12, -INF , !P5 ;  /* 0xff8000000c0c0808 */ /* 0x000fe20006800000 */
[----:B------:R-:W1:Y:S01]  /*4db0*/  MUFU.EX2 R118, R118 ;  /* 0x0000007600767308 */ /* 0x000e620000000800 */
[----:B------:R-:W-:Y:S03]  /*4dc0*/  PLOP3.LUT P0, PT, PT, PT, UP0, 0x80, 0x0 ;  /* 0x000000000000781c */ /* 0x000fe60003f0f008 */
[----:B------:R-:W-:Y:S01]  /*4dd0*/  FFMA.FTZ R124, R12, c[0x0][0x23c], -R114 ;  /* 0x00008f000c7c7a23 */ /* 0x000fe20000010872 */
[----:B------:R-:W-:Y:S02]  /*4de0*/  @P1 FSEL R14, R14, -INF , !P5 ;  /* 0xff8000000e0e1808 */ /* 0x000fe40006800000 */
[----:B------:R-:W-:Y:S02]  /*4df0*/  PLOP3.LUT P1, PT, PT, PT, UP0, 0x80, 0x0 ;  /* 0x000000000000781c */ /* 0x000fe40003f2f008 */
[----:B------:R-:W-:Y:S01]  /*4e00*/  @P2 FSEL R13, R13, -INF , !P6 ;  /* 0xff8000000d0d2808 */ /* 0x000fe20007000000 */
[----:B------:R-:W-:Y:S01]  /*4e10*/  MUFU.EX2 R122, R122 ;  /* 0x0000007a007a7308 */ /* 0x000fe20000000800 */
[----:B------:R-:W-:Y:S01]  /*4e20*/  PLOP3.LUT P2, PT, PT, PT, UP0, 0x80, 0x0 ;  /* 0x000000000000781c */ /* 0x000fe20003f4f008 */
[----:B------:R-:W-:Y:S01]  /*4e30*/  FFMA.FTZ R126, R14, c[0x0][0x23c], -R196 ;  /* 0x00008f000e7e7a23 */ /* 0x000fe200000108c4 */
[----:B------:R-:W-:Y:S01]  /*4e40*/  @P3 IADD3 R112, R127, 0x18, RZ ;  /* 0x000000187f703810 */ /* 0x000fe20007ffe0ff */
[----:B------:R-:W-:Y:S01]  /*4e50*/  FFMA.FTZ R125, R13, c[0x0][0x23c], -R114 ;  /* 0x00008f000d7d7a23 */ /* 0x000fe20000010872 */
[----:B------:R-:W-:Y:S02]  /*4e60*/  @P4 IADD3 R127, R127, 0x19, RZ ;  /* 0x000000197f7f4810 */ /* 0x000fe40007ffe0ff */
[----:B------:R-:W-:Y:S02]  /*4e70*/  @P0 FSEL R15, R15, -INF , !P6 ;  /* 0xff8000000f0f0808 */ /* 0x000fe40007000000 */
[----:B------:R-:W-:Y:S01]  /*4e80*/  PLOP3.LUT P0, PT, PT, PT, UP0, 0x80, 0x0 ;  /* 0x000000000000781c */ /* 0x000fe20003f0f008 */
[----:B------:R-:W3:Y:S01]  /*4e90*/  MUFU.EX2 R123, R123 ;  /* 0x0000007b007b7308 */ /* 0x000ee20000000800 */
[----:B------:R-:W-:Y:S02]  /*4ea0*/  @P1 ISETP.GE.AND P1, PT, R127, UR7, PT ;  /* 0x000000077f001c0c */ /* 0x000fe4000bf26270 */
[----:B--2---:R-:W-:Y:S02]  /*4eb0*/  F2FP.PACK_AB R203, R117, R116 ;  /* 0x0000007475cb723e */ /* 0x004fe400000000ff */
[----:B------:R-:W-:Y:S01]  /*4ec0*/  @P2 ISETP.GE.AND P3, PT, R112, UR7, PT ;  /* 0x0000000770002c0c */ /* 0x000fe2000bf66270 */
[----:B------:R-:W-:Y:S01]  /*4ed0*/  FFMA.FTZ R112, R15, c[0x0][0x23c], -R196 ;  /* 0x00008f000f707a23 */ /* 0x000fe200000108c4 */
[----:B------:R-:W-:Y:S01]  /*4ee0*/  PLOP3.LUT P2, PT, PT, PT, UP0, 0x80, 0x0 ;  /* 0x000000000000781c */ /* 0x000fe20003f4f008 */
[----:B------:R-:W-:Y:S01]  /*4ef0*/  STS [R234+0x22000], R203 ;  /* 0x022000cbea007388 */ /* 0x000fe20000000800 */
[----:B-1----:R-:W-:Y:S01]  /*4f00*/  F2FP.PACK_AB R201, R119, R118 ;  /* 0x0000007677c9723e */ /* 0x002fe200000000ff */
[----:B------:R3:W-:Y:S04]  /*4f10*/  MUFU.EX2 R127, R112 ;  /* 0x00000070007f7308 */ /* 0x0007e80000000800 */
[----:B------:R-:W-:Y:S01]  /*4f20*/  @P0 FSEL R17, R17, -INF , !P1 ;  /* 0xff80000011110808 */ /* 0x000fe20004800000 */
[----:B------:R-:W-:Y:S01]  /*4f30*/  STS [R234+0x22400], R201 ;  /* 0x022400c9ea007388 */ /* 0x000fe20000000800 */
[----:B------:R-:W-:Y:S04]  /*4f40*/  PLOP3.LUT P0, PT, PT, PT, UP0, 0x80, 0x0 ;  /* 0x000000000000781c */ /* 0x000fe80003f0f008 */
[----:B------:R-:W-:Y:S01]  /*4f50*/  @P2 FSEL R16, R16, -INF , !P3 ;  /* 0xff80000010102808 */ /* 0x000fe20005800000 */
[----:B------:R-:W-:Y:S01]  /*4f60*/  MUFU.EX2 R120, R120 ;  /* 0x0000007800787308 */ /* 0x000fe20000000800 */
[----:B------:R-:W-:Y:S01]  /*4f70*/  PLOP3.LUT P2, PT, PT, PT, UP0, 0x80, 0x0 ;  /* 0x000000000000781c */ /* 0x000fe20003f4f008 */
[----:B------:R-:W-:Y:S02]  /*4f80*/  UISETP.GE.AND UP0, UPT, UR8, 0x1, UPT ;  /* 0x000000010800788c */ /* 0x000fe4000bf06270 */
[--C-:B------:R-:W-:Y:S02]  /*4f90*/  FFMA.FTZ R128, R16, c[0x0][0x23c], -R114.reuse ;  /* 0x00008f0010807a23 */ /* 0x100fe40000010872 */
[----:B------:R-:W-:Y:S02]  /*4fa0*/  FFMA.FTZ R114, R17, c[0x0][0x23c], -R114 ;  /* 0x00008f0011727a23 */ /* 0x000fe40000010872 */
[----:B------:R-:W-:Y:S02]  /*4fb0*/  @P0 FSEL R19, R19, -INF , !P1 ;  /* 0xff80000013130808 */ /* 0x000fe40004800000 */
[----:B------:R-:W1:Y:S01]  /*4fc0*/  MUFU.EX2 R121, R121 ;  /* 0x0000007900797308 */ /* 0x000e620000000800 */
[----:B------:R-:W-:Y:S02]  /*4fd0*/  PLOP3.LUT P1, PT, PT, PT, UP0, 0x80, 0x0 ;  /* 0x000000000000781c */ /* 0x000fe40003f2f008 */
[----:B---3--:R-:W-:Y:S02]  /*4fe0*/  F2FP.PACK_AB R112, R123, R122 ;  /* 0x0000007a7b70723e */ /* 0x008fe400000000ff */
[----:B------:R-:W-:Y:S03]  /*4ff0*/  @P2 FSEL R18, R18, -INF , !P3 ;  /* 0xff80000012122808 */ /* 0x000fe60005800000 */
[----:B------:R-:W-:Y:S02]  /*5000*/  STS [R237+0x22400], R112 ;  /* 0x02240070ed007388 */ /* 0x000fe40000000800 */
[----:B------:R-:W-:Y:S01]  /*5010*/  MUFU.EX2 R124, R124 ;  /* 0x0000007c007c7308 */ /* 0x000fe20000000800 */
[--C-:B------:R-:W-:Y:S02]  /*5020*/  FFMA.FTZ R131, R18, c[0x0][0x23c], -R196.reuse ;  /* 0x00008f0012837a23 */ /* 0x100fe400000108c4 */
[----:B------:R-:W-:Y:S07]  /*5030*/  FFMA.FTZ R196, R19, c[0x0][0x23c], -R196 ;  /* 0x00008f0013c47a23 */ /* 0x000fee00000108c4 */
[----:B------:R-:W2:Y:S01]  /*5040*/  MUFU.EX2 R125, R125 ;  /* 0x0000007d007d7308 */ /* 0x000ea20000000800 */
[----:B-1----:R-:W-:Y:S05]  /*5050*/  F2FP.PACK_AB R198, R121, R120 ;  /* 0x0000007879c6723e */ /* 0x002fea00000000ff */
[----:B------:R-:W-:Y:S04]  /*5060*/  STS [R237+0x22000], R198 ;  /* 0x022000c6ed007388 */ /* 0x000fe80000000800 */
[----:B------:R-:W1:Y:S10]  /*5070*/  MUFU.EX2 R126, R126 ;  /* 0x0000007e007e7308 */ /* 0x000e740000000800 */
[----:B------:R-:W-:Y:S01]  /*5080*/  MUFU.EX2 R129, R114 ;  /* 0x0000007200817308 */ /* 0x000fe20000000800 */
[----:B--2---:R-:W-:Y:S05]  /*5090*/  F2FP.PACK_AB R199, R125, R124 ;  /* 0x0000007c7dc7723e */ /* 0x004fea00000000ff */
[----:B------:R-:W-:Y:S04]  /*50a0*/  STS [R236+0x22000], R199 ;  /* 0x022000c7ec007388 */ /* 0x000fe80000000800 */
[----:B------:R-:W2:Y:S01]  /*50b0*/  MUFU.EX2 R128, R128 ;  /* 0x0000008000807308 */ /* 0x000ea20000000800 */
[----:B-1----:R-:W-:Y:S05]  /*50c0*/  F2FP.PACK_AB R197, R127, R126 ;  /* 0x0000007e7fc5723e */ /* 0x002fea00000000ff */
[----:B------:R-:W-:Y:S04]  /*50d0*/  STS [R236+0x22400], R197 ;  /* 0x022400c5ec007388 */ /* 0x000fe80000000800 */
[----:B------:R-:W-:Y:S10]  /*50e0*/  MUFU.EX2 R131, R131 ;  /* 0x0000008300837308 */ /* 0x000ff40000000800 */
[----:B------:R-:W1:Y:S01]  /*50f0*/  MUFU.EX2 R130, R196 ;  /* 0x000000c400827308 */ /* 0x000e620000000800 */
[----:B--2---:R-:W-:Y:S05]  /*5100*/  F2FP.PACK_AB R115, R129, R128 ;  /* 0x000000808173723e */ /* 0x004fea00000000ff */
[----:B------:R-:W-:Y:S01]  /*5110*/  STS [R238+0x22000], R115 ;  /* 0x02200073ee007388 */ /* 0x000fe20000000800 */
[----:B-1----:R-:W-:Y:S05]  /*5120*/  F2FP.PACK_AB R113, R130, R131 ;  /* 0x000000838271723e */ /* 0x002fea00000000ff */
        /* <DEDUP_REMOVED lines=8> */
[----:B------:R-:W-:Y:S01]  /*51b0*/  LDSM.16.M88.4 R112, [R3+0x18800] ;  /* 0x018800000370783b */ /* 0x000fe20000000200 */
[C---:B-1----:R-:W-:Y:S08]  /*51c0*/  HMMA.16816.F32 R4, R84.reuse, R88, RZ ;  /* 0x000000585404723c */ /* 0x042ff000000018ff */
[C---:B------:R-:W-:Y:S01]  /*51d0*/  HMMA.16816.F32 R8, R84.reuse, R90, RZ ;  /* 0x0000005a5408723c */ /* 0x040fe200000018ff */
[----:B------:R-:W1:Y:S07]  /*51e0*/  LDSM.16.M88.4 R88, [R220+0x8000] ;  /* 0x00800000dc58783b */ /* 0x000e6e0000000200 */
[C---:B--2---:R-:W-:Y:S08]  /*51f0*/  HMMA.16816.F32 R12, R84.reuse, R92, RZ ;  /* 0x0000005c540c723c */ /* 0x044ff000000018ff */
[----:B------:R-:W-:Y:S01]  /*5200*/  HMMA.16816.F32 R16, R84, R94, RZ ;  /* 0x0000005e5410723c */ /* 0x000fe200000018ff */
[----:B------:R-:W-:Y:S06]  /*5210*/  LDSM.16.M88.4 R84, [R219+0x8000] ;  /* 0x00800000db54783b */ /* 0x000fec0000000200 */
[----:B------:R-:W2:Y:S01]  /*5220*/  LDSM.16.M88.4 R92, [R2+0x18000] ;  /* 0x01800000025c783b */ /* 0x000ea20000000200 */
[C---:B---3--:R-:W-:Y:S08]  /*5230*/  HMMA.16816.F32 R4, R96.reuse, R100, R4 ;  /* 0x000000646004723c */ /* 0x048ff00000001804 */
[C---:B------:R-:W-:Y:S01]  /*5240*/  HMMA.16816.F32 R8, R96.reuse, R102, R8 ;  /* 0x000000666008723c */ /* 0x040fe20000001808 */
[----:B------:R-:W3:Y:S07]  /*5250*/  LDSM.16.M88.4 R100, [R2+0x18800] ;  /* 0x018800000264783b */ /* 0x000eee0000000200 */
[C---:B----4-:R-:W-:Y:S08]  /*5260*/  HMMA.16816.F32 R12, R96.reuse, R104, R12 ;  /* 0x00000068600c723c */ /* 0x050ff0000000180c */
[----:B------:R-:W-:Y:S01]  /*5270*/  HMMA.16816.F32 R16, R96, R106, R16 ;  /* 0x0000006a6010723c */ /* 0x000fe20000001810 */
[----:B------:R-:W-:Y:S06]  /*5280*/  LDSM.16.M88.4 R96, [R223+0xa000] ;  /* 0x00a00000df60783b */ /* 0x000fec0000000200 */
[----:B------:R-:W4:Y:S01]  /*5290*/  LDSM.16.M88.4 R104, [R222+0x1a000] ;  /* 0x01a00000de68783b */ /* 0x000f220000000200 */
[C---:B-1----:R-:W-:Y:S08]  /*52a0*/  HMMA.16816.F32 R4, R88.reuse, R108, R4 ;  /* 0x0000006c5804723c */ /* 0x042ff00000001804 */
[C---:B------:R-:W-:Y:S01]  /*52b0*/  HMMA.16816.F32 R8, R88.reuse, R110, R8 ;  /* 0x0000006e5808723c */ /* 0x040fe20000001808 */
[----:B------:R-:W-:Y:S07]  /*52c0*/  LDSM.16.M88.4 R108, [R212+0x1a000] ;  /* 0x01a00000d46c783b */ /* 0x000fee0000000200 */
[C---:B------:R-:W-:Y:S08]  /*52d0*/  HMMA.16816.F32 R12, R88.reuse, R112, R12 ;  /* 0x00000070580c723c */ /* 0x040ff0000000180c */
[----:B------:R-:W-:Y:S01]  /*52e0*/  HMMA.16816.F32 R16, R88, R114, R16 ;  /* 0x000000725810723c */ /* 0x000fe20000001810 */
[----:B------:R-:W1:Y:S06]  /*52f0*/  LDSM.16.M88.4 R88, [R222+0x1a800] ;  /* 0x01a80000de58783b */ /* 0x000e6c0000000200 */
[----:B------:R-:W-:Y:S01]  /*5300*/  IADD3 R114, P0, R247, UR12, RZ ;  /* 0x0000000cf7727c10 */ /* 0x000fe2000ff1e0ff */
[C---:B--2---:R-:W-:Y:S05]  /*5310*/  HMMA.16816.F32 R4, R84.reuse, R92, R4 ;  /* 0x0000005c5404723c */ /* 0x044fea0000001804 */
[----:B------:R-:W-:Y:S02]  /*5320*/  IADD3.X R115, R246, UR11, RZ, P0, !PT ;  /* 0x0000000bf6737c10 */ /* 0x000fe400087fe4ff */
[C---:B------:R-:W-:Y:S01]  /*5330*/  LEA R250, P0, R241.reuse, R250, 0x2 ;  /* 0x000000faf1fa7211 */ /* 0x040fe200078010ff */
[C---:B------:R-:W-:Y:S01]  /*5340*/  HMMA.16816.F32 R8, R84.reuse, R94, R8 ;  /* 0x0000005e5408723c */ /* 0x040fe20000001808 */
[----:B------:R-:W4:Y:S03]  /*5350*/  LDSM.16.M88.4 R92, [R221+0xa000] ;  /* 0x00a00000dd5c783b */ /* 0x000f260000000200 */
[----:B------:R-:W-:Y:S03]  /*5360*/  LEA.HI.X.SX32 R251, R241, R251, 0x2, P0 ;  /* 0x000000fbf1fb7211 */ /* 0x000fe600000f16ff */
[----:B------:R-:W2:Y:S01]  /*5370*/  LDG.E R112, [R114.64] ;  /* 0x0000000472707981 */ /* 0x000ea2000c1e1900 */
[C---:B---3--:R-:W-:Y:S05]  /*5380*/  HMMA.16816.F32 R12, R84.reuse, R100, R12 ;  /* 0x00000064540c723c */ /* 0x048fea000000180c */
[----:B------:R2:W3:Y:S03]  /*5390*/  LDG.E R113, [R114.64+0x20] ;  /* 0x0000200472717981 */ /* 0x0004e6000c1e1900 */
[----:B------:R-:W-:Y:S03]  /*53a0*/  HMMA.16816.F32 R16, R84, R102, R16 ;  /* 0x000000665410723c */ /* 0x000fe60000001810 */
[----:B------:R-:W4:Y:S05]  /*53b0*/  LDSM.16.M88.4 R84, [R212+0x1a800] ;  /* 0x01a80000d454783b */ /* 0x000f2a0000000200 */
[C---:B----4-:R-:W-:Y:S01]  /*53c0*/  HMMA.16816.F32 R4, R96.reuse, R104, R4 ;  /* 0x000000686004723c */ /* 0x050fe20000001804 */
[----:B------:R-:W-:Y:S07]  /*53d0*/  LDSM.16.M88.4 R100, [R220+0xa000] ;  /* 0x00a00000dc64783b */ /* 0x000fee0000000200 */
[C---:B------:R-:W-:Y:S01]  /*53e0*/  HMMA.16816.F32 R8, R96.reuse, R106, R8 ;  /* 0x0000006a6008723c */ /* 0x040fe20000001808 */
[----:B------:R-:W4:Y:S07]  /*53f0*/  LDSM.16.M88.4 R104, [R3+0x1a000] ;  /* 0x01a000000368783b */ /* 0x000f2e0000000200 */
[C---:B-1----:R-:W-:Y:S08]  /*5400*/  HMMA.16816.F32 R12, R96.reuse, R88, R12 ;  /* 0x00000058600c723c */ /* 0x042ff0000000180c */
[----:B------:R-:W-:Y:S01]  /*5410*/  HMMA.16816.F32 R16, R96, R90, R16 ;  /* 0x0000005a6010723c */ /* 0x000fe20000001810 */
[----:B------:R-:W1:Y:S06]  /*5420*/  LDSM.16.M88.4 R88, [R3+0x1a800] ;  /* 0x01a800000358783b */ /* 0x000e6c0000000200 */
[----:B------:R-:W-:Y:S01]  /*5430*/  LDSM.16.M88.4 R96, [R219+0xa000] ;  /* 0x00a00000db60783b */ /* 0x000fe20000000200 */
[C---:B------:R-:W-:Y:S08]  /*5440*/  HMMA.16816.F32 R4, R92.reuse, R108, R4 ;  /* 0x0000006c5c04723c */ /* 0x040ff00000001804 */
[C---:B------:R-:W-:Y:S01]  /*5450*/  HMMA.16816.F32 R8, R92.reuse, R110, R8 ;  /* 0x0000006e5c08723c */ /* 0x040fe20000001808 */
[----:B------:R-:W1:Y:S07]  /*5460*/  LDSM.16.M88.4 R108, [R2+0x1a000] ;  /* 0x01a00000026c783b */ /* 0x000e6e0000000200 */
[C---:B------:R-:W-:Y:S08]  /*5470*/  HMMA.16816.F32 R12, R92.reuse, R84, R12 ;  /* 0x000000545c0c723c */ /* 0x040ff0000000180c */
[----:B------:R-:W-:Y:S01]  /*5480*/  HMMA.16816.F32 R16, R92, R86, R16 ;  /* 0x000000565c10723c */ /* 0x000fe20000001810 */
[----:B------:R-:W1:Y:S06]  /*5490*/  LDSM.16.M88.4 R84, [R2+0x1a800] ;  /* 0x01a800000254783b */ /* 0x000e6c0000000200 */
        /* <DEDUP_REMOVED lines=38> */
[----:B------:R-:W2:Y:S07]  /*5700*/  LDSM.16.M88.4 R108, [R212+0x1e000] ;  /* 0x01e00000d46c783b */ /* 0x000eae0000000200 */
[C---:B------:R-:W-:Y:S08]  /*5710*/  HMMA.16816.F32 R12, R92.reuse, R84, R12 ;  /* 0x000000545c0c723c */ /* 0x040ff0000000180c */
        /* <DEDUP_REMOVED lines=24> */
[C---:B------:R-:W-:Y:S02]  /*58a0*/  FADD.FTZ R115, -R112.reuse, R4 ;  /* 0x0000000470737221 */ /* 0x040fe40000010100 */
[----:B------:R-:W-:Y:S02]  /*58b0*/  FADD.FTZ R114, -R112, R5 ;  /* 0x0000000570727221 */ /* 0x000fe40000010100 */
[----:B------:R-:W-:Y:S04]  /*58c0*/  FMUL.FTZ R115, R116, R115 ;  /* 0x0000007374737220 */ /* 0x000fe80000410000 */
[----:B------:R-:W-:Y:S02]  /*58d0*/  FMUL.FTZ R114, R117, R114 ;  /* 0x0000007275727220 */ /* 0x000fe40000410000 */
[C---:B------:R-:W-:Y:S02]  /*58e0*/  FADD.FTZ R117, -R112.reuse, R8 ;  /* 0x0000000870757221 */ /* 0x040fe40000010100 */
[----:B------:R-:W-:Y:S01]  /*58f0*/  FADD.FTZ R116, -R112, R9 ;  /* 0x0000000970747221 */ /* 0x000fe20000010100 */
[----:B------:R-:W-:Y:S01]  /*5900*/  F2FP.PACK_AB R115, R114, R115 ;  /* 0x000000737273723e */ /* 0x000fe200000000ff */
[----:B------:R-:W-:Y:S02]  /*5910*/  FMUL.FTZ R117, R120, R117 ;  /* 0x0000007578757220 */ /* 0x000fe40000410000 */
[----:B------:R-:W-:Y:S02]  /*5920*/  FMUL.FTZ R116, R121, R116 ;  /* 0x0000007479747220 */ /* 0x000fe40000410000 */
[----:B------:R1:W-:Y:S01]  /*5930*/  STS [R234+0x20000], R115 ;  /* 0x02000073ea007388 */ /* 0x0003e20000000800 */
[C---:B------:R-:W-:Y:S02]  /*5940*/  FADD.FTZ R120, -R113.reuse, R7 ;  /* 0x0000000771787221 */ /* 0x040fe40000010100 */
[----:B------:R-:W-:Y:S01]  /*5950*/  F2FP.PACK_AB R116, R116, R117 ;  /* 0x000000757474723e */ /* 0x000fe200000000ff */
[----:B------:R-:W-:Y:S02]  /*5960*/  FADD.FTZ R117, -R113, R6 ;  /* 0x0000000671757221 */ /* 0x000fe40000010100 */
[C---:B------:R-:W-:Y:S02]  /*5970*/  FADD.FTZ R121, -R112.reuse, R12 ;  /* 0x0000000c70797221 */ /* 0x040fe40000010100 */
[C---:B------:R-:W-:Y:S02]  /*5980*/  FADD.FTZ R114, -R112.reuse, R13 ;  /* 0x0000000d70727221 */ /* 0x040fe40000010100 */
[C---:B------:R-:W-:Y:S02]  /*5990*/  FADD.FTZ R197, -R112.reuse, R16 ;  /* 0x0000001070c57221 */ /* 0x040fe40000010100 */
[----:B------:R-:W-:Y:S02]  /*59a0*/  FADD.FTZ R112, -R112, R17 ;  /* 0x0000001170707221 */ /* 0x000fe40000010100 */
        /* <DEDUP_REMOVED lines=11> */
[C---:B-1----:R-:W-:Y:S02]  /*5a60*/  FADD.FTZ R115, -R113.reuse, R14 ;  /* 0x0000000e71737221 */ /* 0x042fe40000010100 */
[----:B------:R-:W-:Y:S01]  /*5a70*/  FADD.FTZ R112, -R113, R15 ;  /* 0x0000000f71707221 */ /* 0x000fe20000010100 */
[----:B------:R-:W-:Y:S01]  /*5a80*/  F2FP.PACK_AB R118, R118, R119 ;  /* 0x000000777676723e */ /* 0x000fe200000000ff */
[----:B------:R-:W-:Y:S01]  /*5a90*/  FMUL.FTZ R121, R124, R121 ;  /* 0x000000797c797220 */ /* 0x000fe20000410000 */
[----:B------:R-:W-:Y:S01]  /*5aa0*/  STS [R237+0x20000], R116 ;  /* 0x02000074ed007388 */ /* 0x000fe20000000800 */
[----:B------:R-:W-:Y:S02]  /*5ab0*/  FMUL.FTZ R114, R125, R114 ;  /* 0x000000727d727220 */ /* 0x000fe40000410000 */
[----:B------:R-:W-:Y:S02]  /*5ac0*/  FMUL.FTZ R115, R126, R115 ;  /* 0x000000737e737220 */ /* 0x000fe40000410000 */
[----:B------:R-:W-:Y:S01]  /*5ad0*/  FMUL.FTZ R112, R127, R112 ;  /* 0x000000707f707220 */ /* 0x000fe20000410000 */
[----:B------:R-:W-:Y:S01]  /*5ae0*/  F2FP.PACK_AB R121, R114, R121 ;  /* 0x000000797279723e */ /* 0x000fe200000000ff */
[C---:B------:R-:W-:Y:S01]  /*5af0*/  FADD.FTZ R114, -R113.reuse, R18 ;  /* 0x0000001271727221 */ /* 0x040fe20000010100 */
[----:B------:R-:W-:Y:S01]  /*5b00*/  STS [R237+0x20400], R118 ;  /* 0x02040076ed007388 */ /* 0x000fe20000000800 */
[----:B------:R-:W-:Y:S01]  /*5b10*/  FADD.FTZ R113, -R113, R19 ;  /* 0x0000001371717221 */ /* 0x000fe20000010100 */
[----:B------:R-:W-:Y:S01]  /*5b20*/  F2FP.PACK_AB R115, R112, R115 ;  /* 0x000000737073723e */ /* 0x000fe200000000ff */
[----:B------:R-:W-:Y:S02]  /*5b30*/  FMUL.FTZ R114, R131, R114 ;  /* 0x0000007283727220 */ /* 0x000fe40000410000 */
[----:B------:R-:W-:Y:S01]  /*5b40*/  FMUL.FTZ R113, R130, R113 ;  /* 0x0000007182717220 */ /* 0x000fe20000410000 */
[----:B------:R-:W-:Y:S04]  /*5b50*/  STS [R236+0x20000], R121 ;  /* 0x02000079ec007388 */ /* 0x000fe80000000800 */
[----:B------:R-:W-:Y:S02]  /*5b60*/  F2FP.PACK_AB R119, R113, R114 ;  /* 0x000000727177723e */ /* 0x000fe400000000ff */
[----:B------:R-:W-:Y:S06]  /*5b70*/  STS [R236+0x20400], R115 ;  /* 0x02040073ec007388 */ /* 0x000fec0000000800 */
        /* <DEDUP_REMOVED lines=156> */
.L_x_530:
[----:B------:R-:W-:Y:S01]  /*6540*/  LDSM.16.M88.4 R196, [R216] ;  /* 0x00000000d8c4783b */ /* 0x000fe20000000200 */
[----:B------:R-:W-:Y:S02]  /*6550*/  @UP0 UIADD3 UR14, UP4, UR10, -0x100, URZ ;  /* 0xffffff000a0e0890 */ /* 0x000fe4000ff9e03f */
[----:B------:R-:W-:Y:S02]  /*6560*/  @UP0 UIADD3 UR12, UP1, UR12, -0x100, URZ ;  /* 0xffffff000c0c0890 */ /* 0x000fe4000ff3e03f */
        /* <DEDUP_REMOVED lines=100> */
[-C--:B------:R-:W-:Y:S03]  /*6bb0*/  LEA.HI.X.SX32 R209, R201, R251.reuse, 0x2, P0 ;  /* 0x000000fbc9d17211 */ /* 0x080fe600000f16ff */
[----:B------:R2:W-:Y:S01]  /*6bc0*/  RED.E.ADD.F32.FTZ.RN.STRONG.GPU [R250.64], R4 ;  /* 0x00000004fa00798e */ /* 0x0005e2000c10e784 */
[-C--:B------:R-:W-:Y:S02]  /*6bd0*/  LEA R196, P2, R203, R250.reuse, 0x2 ;  /* 0x000000facbc47211 */ /* 0x080fe400078410ff */
[-C--:B------:R-:W-:Y:S02]  /*6be0*/  LEA R198, P0, R207, R250.reuse, 0x2 ;  /* 0x000000facfc67211 */ /* 0x080fe400078010ff */
[----:B------:R3:W-:Y:S01]  /*6bf0*/  RED.E.ADD.F32.FTZ.RN.STRONG.GPU [R208.64], R5 ;  /* 0x00000005d000798e */ /* 0x0007e2000c10e784 */
[-C--:B------:R-:W-:Y:S02]  /*6c00*/  LEA.HI.X.SX32 R197, R203, R251.reuse, 0x2, P2 ;  /* 0x000000fbcbc57211 */ /* 0x080fe400010f16ff */
[-C--:B------:R-:W-:Y:S01]  /*6c10*/  LEA.HI.X.SX32 R199, R207, R251.reuse, 0x2, P0 ;  /* 0x000000fbcfc77211 */ /* 0x080fe200000f16ff */
[----:B------:R-:W-:Y:S01]  /*6c20*/  IMAD R207, R239, 0x30, RZ ;  /* 0x00000030efcf7824 */ /* 0x000fe200078e02ff */
[CC--:B------:R-:W-:Y:S01]  /*6c30*/  LEA R210, P2, R211.reuse, R250.reuse, 0x2 ;  /* 0x000000fad3d27211 */ /* 0x0c0fe200078410ff */
[----:B------:R-:W-:Y:S03]  /*6c40*/  RED.E.ADD.F32.FTZ.RN.STRONG.GPU [R196.64], R6 ;  /* 0x00000006c400798e */ /* 0x000fe6000c10e784 */
[-C--:B------:R-:W-:Y:S02]  /*6c50*/  LEA.HI.X.SX32 R211, R211, R251.reuse, 0x2, P2 ;  /* 0x000000fbd3d37211 */ /* 0x080fe400010f16ff */
[----:B------:R4:W-:Y:S01]  /*6c60*/  RED.E.ADD.F32.FTZ.RN.STRONG.GPU [R198.64], R7 ;  /* 0x00000007c600798e */ /* 0x0009e2000c10e784 */
[-C--:B------:R-:W-:Y:S01]  /*6c70*/  LEA R206, P2, R207, R250.reuse, 0x2 ;  /* 0x000000facfce7211 */ /* 0x080fe200078410ff */
[----:B-1----:R-:W-:Y:S03]  /*6c80*/  IMAD R205, R239, 0x28, RZ ;  /* 0x00000028efcd7824 */ /* 0x002fe600078e02ff */
[----:B------:R1:W-:Y:S01]  /*6c90*/  RED.E.ADD.F32.FTZ.RN.STRONG.GPU [R210.64], R8 ;  /* 0x00000008d200798e */ /* 0x0003e2000c10e784 */
[-C--:B------:R-:W-:Y:S02]  /*6ca0*/  LEA.HI.X.SX32 R207, R207, R251.reuse, 0x2, P2 ;  /* 0x000000fbcfcf7211 */ /* 0x080fe400010f16ff */
[-C--:B------:R-:W-:Y:S01]  /*6cb0*/  LEA R204, P0, R205, R250.reuse, 0x2 ;  /* 0x000000facdcc7211 */ /* 0x080fe200078010ff */
[----:B--2---:R-:W-:Y:S03]  /*6cc0*/  IMAD R4, R239, 0x38, RZ ;  /* 0x00000038ef047824 */ /* 0x004fe600078e02ff */
[-C--:B------:R-:W-:Y:S02]  /*6cd0*/  LEA.HI.X.SX32 R205, R205, R251.reuse, 0x2, P0 ;  /* 0x000000fbcdcd7211 */ /* 0x080fe400000f16ff */
[----:B---3--:R-:W-:Y:S03]  /*6ce0*/  IADD3 R5, R203, 0x20, RZ ;  /* 0x00000020cb057810 */ /* 0x008fe60007ffe0ff */
[----:B------:R2:W-:Y:S05]  /*6cf0*/  RED.E.ADD.F32.FTZ.RN.STRONG.GPU [R204.64], R9 ;  /* 0x00000009cc00798e */ /* 0x0005ea000c10e784 */
[----:B------:R-:W-:Y:S01]  /*6d00*/  RED.E.ADD.F32.FTZ.RN.STRONG.GPU [R206.64], R10 ;  /* 0x0000000ace00798e */ /* 0x000fe2000c10e784 */
[----:B----4-:R-:W-:Y:S01]  /*6d10*/  IMAD.IADD R7, R201, 0x1, R5 ;  /* 0x00000001c9077824 */ /* 0x010fe200078e0205 */
[CC--:B-1----:R-:W-:Y:S04]  /*6d20*/  LEA R210, P0, R4.reuse, R250.reuse, 0x2 ;  /* 0x000000fa04d27211 */ /* 0x0c2fe800078010ff */
[-C--:B------:R-:W-:Y:S02]  /*6d30*/  LEA.HI.X.SX32 R211, R4, R251.reuse, 0x2, P0 ;  /* 0x000000fb04d37211 */ /* 0x080fe400000f16ff */
[CC--:B------:R-:W-:Y:S03]  /*6d40*/  LEA R198, P0, R5.reuse, R250.reuse, 0x2 ;  /* 0x000000fa05c67211 */ /* 0x0c0fe600078010ff */
[----:B------:R1:W-:Y:S01]  /*6d50*/  RED.E.ADD.F32.FTZ.RN.STRONG.GPU [R210.64], R11 ;  /* 0x0000000bd200798e */ /* 0x0003e2000c10e784 */
[-C--:B------:R-:W-:Y:S01]  /*6d60*/  LEA.HI.X.SX32 R199, R5, R251.reuse, 0x2, P0 ;  /* 0x000000fb05c77211 */ /* 0x080fe200000f16ff */
[----:B------:R-:W-:Y:S01]  /*6d70*/  IMAD.IADD R5, R201, 0x1, R7 ;  /* 0x00000001c9057824 */ /* 0x000fe200078e0207 */
[CC--:B------:R-:W-:Y:S02]  /*6d80*/  LEA R8, P0, R7.reuse, R250.reuse, 0x2 ;  /* 0x000000fa07087211 */ /* 0x0c0fe400078010ff */
[----:B------:R-:W-:Y:S02]  /*6d90*/  RED.E.ADD.F32.FTZ.RN.STRONG.GPU [R250.64+0x80], R16 ;  /* 0x00008010fa00798e */ /* 0x000fe4000c10e784 */
[-C--:B--2---:R-:W-:Y:S01]  /*6da0*/  LEA.HI.X.SX32 R9, R7, R251.reuse, 0x2, P0 ;  /* 0x000000fb07097211 */ /* 0x084fe200000f16ff */
[----:B------:R-:W-:Y:S01]  /*6db0*/  IMAD.IADD R7, R201, 0x1, R5 ;  /* 0x00000001c9077824 */ /* 0x000fe200078e0205 */
[CC--:B------:R-:W-:Y:S01]  /*6dc0*/  LEA R204, P2, R5.reuse, R250.reuse, 0x2 ;  /* 0x000000fa05cc7211 */ /* 0x0c0fe200078410ff */
[----:B------:R2:W-:Y:S03]  /*6dd0*/  RED.E.ADD.F32.FTZ.RN.STRONG.GPU [R208.64+0x80], R17 ;  /* 0x00008011d000798e */ /* 0x0005e6000c10e784 */
[-C--:B------:R-:W-:Y:S02]  /*6de0*/  LEA.HI.X.SX32 R205, R5, R251.reuse, 0x2, P2 ;  /* 0x000000fb05cd7211 */ /* 0x080fe400010f16ff */
[----:B------:R-:W-:Y:S01]  /*6df0*/  RED.E.ADD.F32.FTZ.RN.STRONG.GPU [R198.64], R18 ;  /* 0x00000012c600798e */ /* 0x000fe2000c10e784 */
[-C--:B------:R-:W-:Y:S04]  /*6e00*/  LEA R6, P0, R7, R250.reuse, 0x2 ;  /* 0x000000fa07067211 */ /* 0x080fe800078010ff */
[----:B------:R3:W-:Y:S05]  /*6e10*/  RED.E.ADD.F32.FTZ.RN.STRONG.GPU [R8.64], R19 ;  /* 0x000000130800798e */ /* 0x0007ea000c10e784 */
[----:B------:R-:W-:Y:S01]  /*6e20*/  RED.E.ADD.F32.FTZ.RN.STRONG.GPU [R204.64], R12 ;  /* 0x0000000ccc00798e */ /* 0x000fe2000c10e784 */
[----:B-1----:R-:W-:Y:S01]  /*6e30*/  IMAD.IADD R11, R201, 0x1, R7 ;  /* 0x00000001c90b7824 */ /* 0x002fe200078e0207 */
[-C--:B------:R-:W-:Y:S03]  /*6e40*/  LEA.HI.X.SX32 R7, R7, R251.reuse, 0x2, P0 ;  /* 0x000000fb07077211 */ /* 0x080fe600000f16ff */
[----:B------:R-:W-:Y:S01]  /*6e50*/  IMAD.IADD R5, R201, 0x1, R11 ;  /* 0x00000001c9057824 */ /* 0x000fe200078e020b */
[CC--:B------:R-:W-:Y:S01]  /*6e60*/  LEA R10, P0, R11.reuse, R250.reuse, 0x2 ;  /* 0x000000fa0b0a7211 */ /* 0x0c0fe200078010ff */
[----:B------:R1:W-:Y:S03]  /*6e70*/  RED.E.ADD.F32.FTZ.RN.STRONG.GPU [R6.64], R13 ;  /* 0x0000000d0600798e */ /* 0x0003e6000c10e784 */
[-C--:B------:R-:W-:Y:S02]  /*6e80*/  LEA.HI.X.SX32 R11, R11, R251.reuse, 0x2, P0 ;  /* 0x000000fb0b0b7211 */ /* 0x080fe400000f16ff */
[-C--:B------:R-:W-:Y:S02]  /*6e90*/  LEA R206, P0, R5, R250.reuse, 0x2 ;  /* 0x000000fa05ce7211 */ /* 0x080fe400078010ff */
[----:B--2---:R-:W-:Y:S01]  /*6ea0*/  IADD3 R17, R203, 0x40, RZ ;  /* 0x00000040cb117810 */ /* 0x004fe20007ffe0ff */
[----:B------:R2:W-:Y:S01]  /*6eb0*/  RED.E.ADD.F32.FTZ.RN.STRONG.GPU [R10.64], R14 ;  /* 0x0000000e0a00798e */ /* 0x0005e2000c10e784 */
[-C--:B------:R-:W-:Y:S02]  /*6ec0*/  LEA.HI.X.SX32 R207, R5, R251.reuse, 0x2, P0 ;  /* 0x000000fb05cf7211 */ /* 0x080fe400000f16ff */
[-C--:B------:R-:W-:Y:S01]  /*6ed0*/  LEA R16, P0, R17, R250.reuse, 0x2 ;  /* 0x000000fa11107211 */ /* 0x080fe200078010ff */
[----:B------:R-:W-:Y:S02]  /*6ee0*/  IMAD.IADD R5, R201, 0x1, R17 ;  /* 0x00000001c9057824 */ /* 0x000fe400078e0211 */
[----:B------:R4:W-:Y:S01]  /*6ef0*/  RED.E.ADD.F32.FTZ.RN.STRONG.GPU [R206.64], R15 ;  /* 0x0000000fce00798e */ /* 0x0009e2000c10e784 */
[-C--:B------:R-:W-:Y:S01]  /*6f00*/  LEA.HI.X.SX32 R17, R17, R251.reuse, 0x2, P0 ;  /* 0x000000fb11117211 */ /* 0x080fe200000f16ff */
[----:B---3--:R-:W-:Y:S01]  /*6f10*/  IMAD.IADD R9, R201, 0x1, R5 ;  /* 0x00000001c9097824 */ /* 0x008fe200078e0205 */
[CC--:B------:R-:W-:Y:S02]  /*6f20*/  LEA R18, P0, R5.reuse, R250.reuse, 0x2 ;  /* 0x000000fa05127211 */ /* 0x0c0fe400078010ff */
[----:B------:R-:W-:Y:S02]  /*6f30*/  RED.E.ADD.F32.FTZ.RN.STRONG.GPU [R250.64+0x100], R84 ;  /* 0x00010054fa00798e */ /* 0x000fe4000c10e784 */
[-C--:B------:R-:W-:Y:S01]  /*6f40*/  LEA.HI.X.SX32 R19, R5, R251.reuse, 0x2, P0 ;  /* 0x000000fb05137211 */ /* 0x080fe200000f16ff */
[----:B------:R-:W-:Y:S02]  /*6f50*/  IMAD.IADD R5, R201, 0x1, R9 ;  /* 0x00000001c9057824 */ /* 0x000fe400078e0209 */
[----:B------:R-:W-:Y:S03]  /*6f60*/  RED.E.ADD.F32.FTZ.RN.STRONG.GPU [R208.64+0x100], R85 ;  /* 0x00010055d000798e */ /* 0x000fe6000c10e784 */
[-C--:B------:R-:W-:Y:S01]  /*6f70*/  LEA R8, P0, R5, R250.reuse, 0x2 ;  /* 0x000000fa05087211 */ /* 0x080fe200078010ff */
[----:B-1----:R-:W-:Y:S01]  /*6f80*/  IMAD.IADD R7, R201, 0x1, R5 ;  /* 0x00000001c9077824 */ /* 0x002fe200078e0205 */
[----:B------:R1:W-:Y:S01]  /*6f90*/  RED.E.ADD.F32.FTZ.RN.STRONG.GPU [R16.64], R86 ;  /* 0x000000561000798e */ /* 0x0003e2000c10e784 */
[----:B------:R-:W-:Y:S04]  /*6fa0*/  IADD3 R13, R203, 0x60, RZ ;  /* 0x00000060cb0d7810 */ /* 0x000fe80007ffe0ff */
[----:B------:R-:W-:Y:S01]  /*6fb0*/  RED.E.ADD.F32.FTZ.RN.STRONG.GPU [R18.64], R87 ;  /* 0x000000571200798e */ /* 0x000fe2000c10e784 */
[CC--:B--2---:R-:W-:Y:S04]  /*6fc0*/  LEA R10, P2, R9.reuse, R250.reuse, 0x2 ;  /* 0x000000fa090a7211 */ /* 0x0c4fe800078410ff */
[-C--:B------:R-:W-:Y:S01]  /*6fd0*/  LEA.HI.X.SX32 R11, R9, R251.reuse, 0x2, P2 ;  /* 0x000000fb090b7211 */ /* 0x080fe200010f16ff */
[----:B------:R-:W-:Y:S01]  /*6fe0*/  LDSM.16.MT88.4 R84, [R217+0x4000] ;  /* 0x00400000d954783b */ /* 0x000fe20000004200 */
[-C--:B------:R-:W-:Y:S01]  /*6ff0*/  LEA.HI.X.SX32 R9, R5, R251.reuse, 0x2, P0 ;  /* 0x000000fb05097211 */ /* 0x080fe200000f16ff */
[----:B------:R-:W-:Y:S01]  /*7000*/  IMAD.IADD R5, R201, 0x1, R7 ;  /* 0x00000001c9057824 */ /* 0x000fe200078e0207 */
[CC--:B------:R-:W-:Y:S02]  /*7010*/  LEA R6, P0, R7.reuse, R250.reuse, 0x2 ;  /* 0x000000fa07067211 */ /* 0x0c0fe400078010ff */
[----:B------:R2:W-:Y:S02]  /*7020*/  RED.E.ADD.F32.FTZ.RN.STRONG.GPU [R10.64], R88 ;  /* 0x000000580a00798e */ /* 0x0005e4000c10e784 */
[-C--:B------:R-:W-:Y:S02]  /*7030*/  LEA.HI.X.SX32 R7, R7, R251.reuse, 0x2, P0 ;  /* 0x000000fb07077211 */ /* 0x080fe400000f16ff */
[CC--:B------:R-:W-:Y:S01]  /*7040*/  LEA R14, P0, R5.reuse, R250.reuse, 0x2 ;  /* 0x000000fa050e7211 */ /* 0x0c0fe200078010ff */
[----:B------:R-:W-:Y:S03]  /*7050*/  RED.E.ADD.F32.FTZ.RN.STRONG.GPU [R8.64], R89 ;  /* 0x000000590800798e */ /* 0x000fe6000c10e784 */
[-C--:B----4-:R-:W-:Y:S01]  /*7060*/  LEA.HI.X.SX32 R15, R5, R251.reuse, 0x2, P0 ;  /* 0x000000fb050f7211 */ /* 0x090fe200000f16ff */
[----:B------:R-:W-:Y:S01]  /*7070*/  IMAD.IADD R5, R201, 0x1, R13 ;  /* 0x00000001c9057824 */ /* 0x000fe200078e020d */
[----:B------:R3:W-:Y:S01]  /*7080*/  RED.E.ADD.F32.FTZ.RN.STRONG.GPU [R6.64], R90 ;  /* 0x0000005a0600798e */ /* 0x0007e2000c10e784 */
[CC--:B------:R-:W-:Y:S04]  /*7090*/  LEA R12, P0, R13.reuse, R250.reuse, 0x2 ;  /* 0x000000fa0d0c7211 */ /* 0x0c0fe800078010ff */
[----:B------:R4:W-:Y:S01]  /*70a0*/  RED.E.ADD.F32.FTZ.RN.STRONG.GPU [R14.64], R91 ;  /* 0x0000005b0e00798e */ /* 0x0009e2000c10e784 */
[-C--:B------:R-:W-:Y:S02]  /*70b0*/  LEA.HI.X.SX32 R13, R13, R251.reuse, 0x2, P0 ;  /* 0x000000fb0d0d7211 */ /* 0x080fe400000f16ff */
[CC--:B-1----:R-:W-:Y:S02]  /*70c0*/  LEA R16, P0, R5.reuse, R250.reuse, 0x2 ;  /* 0x000000fa05107211 */ /* 0x0c2fe400078010ff */
[----:B------:R-:W-:Y:S02]  /*70d0*/  RED.E.ADD.F32.FTZ.RN.STRONG.GPU [R250.64+0x180], R96 ;  /* 0x00018060fa00798e */ /* 0x000fe4000c10e784 */
[-C--:B------:R-:W-:Y:S03]  /*70e0*/  LEA.HI.X.SX32 R17, R5, R251.reuse, 0x2, P0 ;  /* 0x000000fb05117211 */ /* 0x080fe600000f16ff */
[----:B------:R-:W-:Y:S01]  /*70f0*/  RED.E.ADD.F32.FTZ.RN.STRONG.GPU [R208.64+0x180], R97 ;  /* 0x00018061d000798e */ /* 0x000fe2000c10e784 */
[C---:B--2---:R-:W-:Y:S04]  /*7100*/  IMAD.IADD R11, R201.reuse, 0x1, R5 ;  /* 0x00000001c90b7824 */ /* 0x044fe800078e0205 */
[----:B------:R1:W-:Y:S01]  /*7110*/  RED.E.ADD.F32.FTZ.RN.STRONG.GPU [R12.64], R98 ;  /* 0x000000620c00798e */ /* 0x0003e2000c10e784 */
[----:B------:R-:W-:Y:S01]  /*7120*/  IMAD.IADD R5, R201, 0x1, R11 ;  /* 0x00000001c9057824 */ /* 0x000fe200078e020b */
[CC--:B------:R-:W-:Y:S03]  /*7130*/  LEA R10, P2, R11.reuse, R250.reuse, 0x2 ;  /* 0x000000fa0b0a7211 */ /* 0x0c0fe600078410ff */
[----:B------:R2:W-:Y:S01]  /*7140*/  RED.E.ADD.F32.FTZ.RN.STRONG.GPU [R16.64], R99 ;  /* 0x000000631000798e */ /* 0x0005e2000c10e784 */
[-C--:B------:R-:W-:Y:S01]  /*7150*/  LEA.HI.X.SX32 R11, R11, R251.reuse, 0x2, P2 ;  /* 0x000000fb0b0b7211 */ /* 0x080fe200010f16ff */
[----:B---3--:R-:W-:Y:S01]  /*7160*/  IMAD.IADD R7, R201, 0x1, R5 ;  /* 0x00000001c9077824 */ /* 0x008fe200078e0205 */
[CC--:B------:R-:W-:Y:S02]  /*7170*/  LEA R8, P0, R5.reuse, R250.reuse, 0x2 ;  /* 0x000000fa05087211 */ /* 0x0c0fe400078010ff */
[----:B------:R-:W-:Y:S02]  /*7180*/  LDSM.16.MT88.4 R88, [R217+0x6000] ;  /* 0x00600000d958783b */ /* 0x000fe40000004200 */
[-C--:B------:R-:W-:Y:S01]  /*7190*/  LEA.HI.X.SX32 R9, R5, R251.reuse, 0x2, P0 ;  /* 0x000000fb05097211 */ /* 0x080fe200000f16ff */
[----:B------:R-:W-:Y:S01]  /*71a0*/  IMAD.IADD R5, R201, 0x1, R7 ;  /* 0x00000001c9057824 */ /* 0x000fe200078e0207 */
[CC--:B------:R-:W-:Y:S01]  /*71b0*/  LEA R6, P0, R7.reuse, R250.reuse, 0x2 ;  /* 0x000000fa07067211 */ /* 0x0c0fe200078010ff */
[----:B------:R3:W-:Y:S03]  /*71c0*/  RED.E.ADD.F32.FTZ.RN.STRONG.GPU [R10.64], R92 ;  /* 0x0000005c0a00798e */ /* 0x0007e6000c10e784 */
[-C--:B------:R-:W-:Y:S02]  /*71d0*/  LEA.HI.X.SX32 R7, R7, R251.reuse, 0x2, P0 ;  /* 0x000000fb07077211 */ /* 0x080fe400000f16ff */
[----:B------:R-:W-:Y:S01]  /*71e0*/  RED.E.ADD.F32.FTZ.RN.STRONG.GPU [R8.64], R93 ;  /* 0x0000005d0800798e */ /* 0x000fe2000c10e784 */
[CC--:B----4-:R-:W-:Y:S04]  /*71f0*/  LEA R14, P0, R5.reuse, R250.reuse, 0x2 ;  /* 0x000000fa050e7211 */ /* 0x0d0fe800078010ff */
[----:B------:R4:W-:Y:S01]  /*7200*/  RED.E.ADD.F32.FTZ.RN.STRONG.GPU [R6.64], R94 ;  /* 0x0000005e0600798e */ /* 0x0009e2000c10e784 */
[-C--:B------:R-:W-:Y:S02]  /*7210*/  LEA.HI.X.SX32 R15, R5, R251.reuse, 0x2, P0 ;  /* 0x000000fb050f7211 */ /* 0x080fe400000f16ff */
[----:B-1----:R-:W-:Y:S03]  /*7220*/  IADD3 R13, R203, 0x80, RZ ;  /* 0x00000080cb0d7810 */ /* 0x002fe60007ffe0ff */
[----:B------:R1:W-:Y:S01]  /*7230*/  RED.E.ADD.F32.FTZ.RN.STRONG.GPU [R14.64], R95 ;  /* 0x0000005f0e00798e */ /* 0x0003e2000c10e784 */
[-C--:B------:R-:W-:Y:S01]  /*7240*/  LEA R12, P0, R13, R250.reuse, 0x2 ;  /* 0x000000fa0d0c7211 */ /* 0x080fe200078010ff */
[----:B------:R-:W-:Y:S03]  /*7250*/  IMAD.IADD R5, R201, 0x1, R13 ;  /* 0x00000001c9057824 */ /* 0x000fe600078e020d */
[----:B------:R-:W-:Y:S01]  /*7260*/  RED.E.ADD.F32.FTZ.RN.STRONG.GPU [R250.64+0x200], R100 ;  /* 0x00020064fa00798e */ /* 0x000fe2000c10e784 */
[-C--:B------:R-:W-:Y:S02]  /*7270*/  LEA.HI.X.SX32 R13, R13, R251.reuse, 0x2, P0 ;  /* 0x000000fb0d0d7211 */ /* 0x080fe400000f16ff */
[-C--:B--2---:R-:W-:Y:S02]  /*7280*/  LEA R16, P0, R5, R250.reuse, 0x2 ;  /* 0x000000fa05107211 */ /* 0x084fe400078010ff */
[----:B------:R-:W-:Y:S01]  /*7290*/  RED.E.ADD.F32.FTZ.RN.STRONG.GPU [R208.64+0x200], R101 ;  /* 0x00020065d000798e */ /* 0x000fe2000c10e784 */
[----:B---3--:R-:W-:Y:S01]  /*72a0*/  IMAD.IADD R11, R201, 0x1, R5 ;  /* 0x00000001c90b7824 */ /* 0x008fe200078e0205 */
[-C--:B------:R-:W-:Y:S03]  /*72b0*/  LEA.HI.X.SX32 R17, R5, R251.reuse, 0x2, P0 ;  /* 0x000000fb05117211 */ /* 0x080fe600000f16ff */
[----:B------:R2:W-:Y:S01]  /*72c0*/  RED.E.ADD.F32.FTZ.RN.STRONG.GPU [R12.64], R102 ;  /* 0x000000660c00798e */ /* 0x0005e2000c10e784 */
[-C--:B------:R-:W-:Y:S01]  /*72d0*/  LEA R10, P2, R11, R250.reuse, 0x2 ;  /* 0x000000fa0b0a7211 */ /* 0x080fe200078410ff */
[----:B------:R-:W-:Y:S03]  /*72e0*/  IMAD.IADD R5, R201, 0x1, R11 ;  /* 0x00000001c9057824 */ /* 0x000fe600078e020b */
[----:B------:R3:W-:Y:S01]  /*72f0*/  RED.E.ADD.F32.FTZ.RN.STRONG.GPU [R16.64], R103 ;  /* 0x000000671000798e */ /* 0x0007e2000c10e784 */
[-C--:B------:R-:W-:Y:S01]  /*7300*/  LEA.HI.X.SX32 R11, R11, R251.reuse, 0x2, P2 ;  /* 0x000000fb0b0b7211 */ /* 0x080fe200010f16ff */
[----:B----4-:R-:W-:Y:S01]  /*7310*/  IMAD.IADD R7, R201, 0x1, R5 ;  /* 0x00000001c9077824 */ /* 0x010fe200078e0205 */
        /* <DEDUP_REMOVED lines=8> */
[CC--:B-1----:R-:W-:Y:S04]  /*73a0*/  LEA R14, P0, R5.reuse, R250.reuse, 0x2 ;  /* 0x000000fa050e7211 */ /* 0x0c2fe800078010ff */
[----:B------:R1:W-:Y:S01]  /*73b0*/  RED.E.ADD.F32.FTZ.RN.STRONG.GPU [R6.64], R106 ;  /* 0x0000006a0600798e */ /* 0x0003e2000c10e784 */
[-C--:B------:R-:W-:Y:S02]  /*73c0*/  LEA.HI.X.SX32 R15, R5, R251.reuse, 0x2, P0 ;  /* 0x000000fb050f7211 */ /* 0x080fe400000f16ff */
[----:B--2---:R-:W-:Y:S03]  /*73d0*/  IADD3 R13, R203, 0xa0, RZ ;  /* 0x000000a0cb0d7810 */ /* 0x004fe60007ffe0ff */
[----:B------:R2:W-:Y:S01]  /*73e0*/  RED.E.ADD.F32.FTZ.RN.STRONG.GPU [R14.64], R107 ;  /* 0x0000006b0e00798e */ /* 0x0005e2000c10e784 */
[-C--:B------:R-:W-:Y:S01]  /*73f0*/  LEA R12, P0, R13, R250.reuse, 0x2 ;  /* 0x000000fa0d0c7211 */ /* 0x080fe200078010ff */
[----:B------:R-:W-:Y:S03]  /*7400*/  IMAD.IADD R5, R201, 0x1, R13 ;  /* 0x00000001c9057824 */ /* 0x000fe600078e020d */
[----:B------:R-:W-:Y:S01]  /*7410*/  RED.E.ADD.F32.FTZ.RN.STRONG.GPU [R250.64+0x280], R112 ;  /* 0x00028070fa00798e */ /* 0x000fe2000c10e784 */
[-C--:B------:R-:W-:Y:S02]  /*7420*/  LEA.HI.X.SX32 R13, R13, R251.reuse, 0x2, P0 ;  /* 0x000000fb0d0d7211 */ /* 0x080fe400000f16ff */
[-C--:B---3--:R-:W-:Y:S02]  /*7430*/  LEA R16, P0, R5, R250.reuse, 0x2 ;  /* 0x000000fa05107211 */ /* 0x088fe400078010ff */
[----:B------:R-:W-:Y:S01]  /*7440*/  RED.E.ADD.F32.FTZ.RN.STRONG.GPU [R208.64+0x280], R113 ;  /* 0x00028071d000798e */ /* 0x000fe2000c10e784 */
[----:B----4-:R-:W-:Y:S01]  /*7450*/  IMAD.IADD R11, R201, 0x1, R5 ;  /* 0x00000001c90b7824 */ /* 0x010fe200078e0205 */
[-C--:B------:R-:W-:Y:S03]  /*7460*/  LEA.HI.X.SX32 R17, R5, R251.reuse, 0x2, P0 ;  /* 0x000000fb05117211 */ /* 0x080fe600000f16ff */
[----:B------:R3:W-:Y:S01]  /*7470*/  RED.E.ADD.F32.FTZ.RN.STRONG.GPU [R12.64], R114 ;  /* 0x000000720c00798e */ /* 0x0007e2000c10e784 */
[-C--:B------:R-:W-:Y:S01]  /*7480*/  LEA R10, P2, R11, R250.reuse, 0x2 ;  /* 0x000000fa0b0a7211 */ /* 0x080fe200078410ff */
[----:B------:R-:W-:Y:S03]  /*7490*/  IMAD.IADD R5, R201, 0x1, R11 ;  /* 0x00000001c9057824 */ /* 0x000fe600078e020b */
[----:B------:R4:W-:Y:S01]  /*74a0*/  RED.E.ADD.F32.FTZ.RN.STRONG.GPU [R16.64], R115 ;  /* 0x000000731000798e */ /* 0x0009e2000c10e784 */
[-C--:B------:R-:W-:Y:S01]  /*74b0*/  LEA.HI.X.SX32 R11, R11, R251.reuse, 0x2, P2 ;  /* 0x000000fb0b0b7211 */ /* 0x080fe200010f16ff */
[----:B-1----:R-:W-:Y:S01]  /*74c0*/  IMAD.IADD R7, R201, 0x1, R5 ;  /* 0x00000001c9077824 */ /* 0x002fe200078e0205 */
        /* <DEDUP_REMOVED lines=8> */
[CC--:B--2---:R-:W-:Y:S04]  /*7550*/  LEA R14, P0, R5.reuse, R250.reuse, 0x2 ;  /* 0x000000fa050e7211 */ /* 0x0c4fe800078010ff */
[----:B------:R2:W-:Y:S01]  /*7560*/  RED.E.ADD.F32.FTZ.RN.STRONG.GPU [R6.64], R110 ;  /* 0x0000006e0600798e */ /* 0x0005e2000c10e784 */
[-C--:B------:R-:W-:Y:S02]  /*7570*/  LEA.HI.X.SX32 R15, R5, R251.reuse, 0x2, P0 ;  /* 0x000000fb050f7211 */ /* 0x080fe400000f16ff */
[C---:B---3--:R-:W-:Y:S02]  /*7580*/  IADD3 R13, R203.reuse, 0xc0, RZ ;  /* 0x000000c0cb0d7810 */ /* 0x048fe40007ffe0ff */
[----:B------:R-:W-:Y:S01]  /*7590*/  IADD3 R203, R203, 0xe0, RZ ;  /* 0x000000e0cbcb7810 */ /* 0x000fe20007ffe0ff */
[----:B------:R-:W-:Y:S01]  /*75a0*/  RED.E.ADD.F32.FTZ.RN.STRONG.GPU [R14.64], R111 ;  /* 0x0000006f0e00798e */ /* 0x000fe2000c10e784 */
[-C--:B------:R-:W-:Y:S01]  /*75b0*/  LEA R12, P0, R13, R250.reuse, 0x2 ;  /* 0x000000fa0d0c7211 */ /* 0x080fe200078010ff */
[----:B------:R-:W-:Y:S03]  /*75c0*/  IMAD.IADD R5, R201, 0x1, R13 ;  /* 0x00000001c9057824 */ /* 0x000fe600078e020d */
[----:B------:R-:W-:Y:S01]  /*75d0*/  RED.E.ADD.F32.FTZ.RN.STRONG.GPU [R250.64+0x300], R116 ;  /* 0x00030074fa00798e */ /* 0x000fe2000c10e784 */
[-C--:B------:R-:W-:Y:S02]  /*75e0*/  LEA.HI.X.SX32 R13, R13, R251.reuse, 0x2, P0 ;  /* 0x000000fb0d0d7211 */ /* 0x080fe400000f16ff */
[-C--:B----4-:R-:W-:Y:S02]  /*75f0*/  LEA R16, P0, R5, R250.reuse, 0x2 ;  /* 0x000000fa05107211 */ /* 0x090fe400078010ff */
[----:B------:R-:W-:Y:S01]  /*7600*/  RED.E.ADD.F32.FTZ.RN.STRONG.GPU [R208.64+0x300], R117 ;  /* 0x00030075d000798e */ /* 0x000fe2000c10e784 */
[----:B-1----:R-:W-:Y:S01]  /*7610*/  IMAD.IADD R11, R201, 0x1, R5 ;  /* 0x00000001c90b7824 */ /* 0x002fe200078e0205 */
[-C--:B------:R-:W-:Y:S03]  /*7620*/  LEA.HI.X.SX32 R17, R5, R251.reuse, 0x2, P0 ;  /* 0x000000fb05117211 */ /* 0x080fe600000f16ff */
[----:B------:R1:W-:Y:S01]  /*7630*/  RED.E.ADD.F32.FTZ.RN.STRONG.GPU [R12.64], R118 ;  /* 0x000000760c00798e */ /* 0x0003e2000c10e784 */
[-C--:B------:R-:W-:Y:S01]  /*7640*/  LEA R10, P2, R11, R250.reuse, 0x2 ;  /* 0x000000fa0b0a7211 */ /* 0x080fe200078410ff */
[----:B------:R-:W-:Y:S03]  /*7650*/  IMAD.IADD R5, R201, 0x1, R11 ;  /* 0x00000001c9057824 */ /* 0x000fe600078e020b */
[----:B------:R3:W-:Y:S01]  /*7660*/  RED.E.ADD.F32.FTZ.RN.STRONG.GPU [R16.64], R119 ;  /* 0x000000771000798e */ /* 0x0007e2000c10e784 */
[-C--:B------:R-:W-:Y:S01]  /*7670*/  LEA.HI.X.SX32 R11, R11, R251.reuse, 0x2, P2 ;  /* 0x000000fb0b0b7211 */ /* 0x080fe200010f16ff */
[----:B--2---:R-:W-:Y:S01]  /*7680*/  IMAD.IADD R7, R201, 0x1, R5 ;  /* 0x00000001c9077824 */ /* 0x004fe200078e0205 */
[CC--:B------:R-:W-:Y:S02]  /*7690*/  LEA R8, P0, R5.reuse, R250.reuse, 0x2 ;  /* 0x000000fa05087211 */ /* 0x0c0fe400078010ff */
[----:B------:R-:W-:Y:S02]  /*76a0*/  LDSM.16.MT88.4 R108, [R217+0x6800] ;  /* 0x00680000d96c783b */ /* 0x000fe40000004200 */
[-C--:B------:R-:W-:Y:S01]  /*76b0*/  LEA.HI.X.SX32 R9, R5, R251.reuse, 0x2, P0 ;  /* 0x000000fb05097211 */ /* 0x080fe200000f16ff */
[----:B------:R-:W-:Y:S01]  /*76c0*/  IMAD.IADD R5, R201, 0x1, R7 ;  /* 0x00000001c9057824 */ /* 0x000fe200078e0207 */
[CC--:B------:R-:W-:Y:S01]  /*76d0*/  LEA R6, P0, R7.reuse, R250.reuse, 0x2 ;  /* 0x000000fa07067211 */ /* 0x0c0fe200078010ff */
[----:B------:R-:W-:Y:S03]  /*76e0*/  RED.E.ADD.F32.FTZ.RN.STRONG.GPU [R10.64], R120 ;  /* 0x000000780a00798e */ /* 0x000fe6000c10e784 */
[-C--:B------:R-:W-:Y:S02]  /*76f0*/  LEA.HI.X.SX32 R7, R7, R251.reuse, 0x2, P0 ;  /* 0x000000fb07077211 */ /* 0x080fe400000f16ff */
[----:B------:R2:W-:Y:S05]  /*7700*/  RED.E.ADD.F32.FTZ.RN.STRONG.GPU [R8.64], R121 ;  /* 0x000000790800798e */ /* 0x0005ea000c10e784 */
[----:B------:R-:W-:Y:S01]  /*7710*/  RED.E.ADD.F32.FTZ.RN.STRONG.GPU [R6.64], R122 ;  /* 0x0000007a0600798e */ /* 0x000fe2000c10e784 */
[CC--:B-1----:R-:W-:Y:S04]  /*7720*/  LEA R12, P0, R5.reuse, R250.reuse, 0x2 ;  /* 0x000000fa050c7211 */ /* 0x0c2fe800078010ff */
        /* <DEDUP_REMOVED lines=10> */
[----:B--2---:R-:W-:Y:S03]  /*77d0*/  IMAD.IADD R9, R201, 0x1, R15 ;  /* 0x00000001c9097824 */ /* 0x004fe600078e020f */
        /* <DEDUP_REMOVED lines=164> */
.L_x_531:
[----:B------:R-:W-:Y:S01]  /*8220*/  ISETP.LT.AND P0, PT, RZ, UR8, PT ;  /* 0x00000008ff007c0c */ /* 0x000fe2000bf01270 */
[----:B------:R-:W-:Y:S11]  /*8230*/  UIADD3 UR8, UR8, -0x1, URZ ;  /* 0xffffffff08087890 */ /* 0x000ff6000fffe03f */
[----:B------:R-:W-:Y:S01]  /*8240*/  @!UPT UIADD3 URZ, URZ, URZ, URZ ;  /* 0x0000003f3f3ff290 */ /* 0x000fe2000fffe03f */
        /* <DEDUP_REMOVED lines=214> */
.L_x_533:
        /* <DEDUP_REMOVED lines=18> */
.L_x_534:
[----:B------:R-:W-:Y:S01]  /*90d0*/  BAR.SYNC.DEFER_BLOCKING 0x0 ;  /* 0x0000000000007b1d */ /* 0x000fe20000010000 */
[----:B------:R-:W-:Y:S01]  /*90e0*/  USHF.R.S32.HI UR10, URZ, 0x1f, UR21 ;  /* 0x0000001f3f0a7899 */ /* 0x000fe20008011415 */
[--C-:B------:R-:W-:Y:S01]  /*90f0*/  SHF.R.S32.HI R73, RZ, 0x1f, R232.reuse ;  /* 0x0000001fff497819 */ /* 0x100fe200000114e8 */
[----:B------:R-:W-:Y:S01]  /*9100*/  IMAD.U32 R4, RZ, RZ, UR21 ;  /* 0x00000015ff047e24 */ /* 0x000fe2000f8e00ff */
[----:B------:R-:W-:Y:S01]  /*9110*/  UIMAD UR7, UR22, -0x40, UR7 ;  /* 0xffffffc0160778a4 */ /* 0x000fe2000f8e0207 */
[----:B--2---:R-:W-:Y:S01]  /*9120*/  IMAD.MOV.U32 R72, RZ, RZ, R232 ;  /* 0x000000ffff487224 */ /* 0x004fe200078e00e8 */
[----:B------:R-:W-:Y:S01]  /*9130*/  ULDC.64 UR8, c[0x0][0x3a0] ;  /* 0x0000e80000087ab9 */ /* 0x000fe20000000a00 */
[----:B------:R-:W-:Y:S01]  /*9140*/  BSSY B0, `(.L_x_535) ;  /* 0x0000030000007945 */ /* 0x000fe20003800000 */
[----:B------:R-:W-:Y:S01]  /*9150*/  UIMAD UR6, UR10, UR8, URZ ;  /* 0x000000080a0672a4 */ /* 0x000fe2000f8e023f */
[----:B------:R-:W-:Y:S01]  /*9160*/  IMAD.WIDE.U32 R6, R4, c[0x0][0x3a0], R72 ;  /* 0x0000e80004067a25 */ /* 0x000fe200078e0048 */
[----:B------:R-:W-:-:S02]  /*9170*/  ISETP.GE.AND P5, PT, R229, UR7, PT ;  /* 0x00000007e5007c0c */ /* 0x000fc4000bfa6270 */
[----:B------:R-:W-:Y:S01]  /*9180*/  UIMAD UR6, UR21, UR9, UR6 ;  /* 0x00000009150672a4 */ /* 0x000fe2000f8e0206 */
[----:B------:R-:W-:Y:S02]  /*9190*/  SHF.R.S32.HI R68, RZ, 0x1f, R229 ;  /* 0x0000001fff447819 */ /* 0x000fe400000114e5 */
[----:B------:R-:W-:Y:S01]  /*91a0*/  IADD3 R74, P0, R6, UR14, RZ ;  /* 0x0000000e064a7c10 */ /* 0x000fe2000ff1e0ff */
[----:B------:R-:W-:Y:S02]  /*91b0*/  ULDC.64 UR8, c[0x0][0x3b8] ;  /* 0x0000ee0000087ab9 */ /* 0x000fe40000000a00 */
[----:B------:R-:W-:Y:S01]  /*91c0*/  IMAD.U32 R4, RZ, RZ, UR6 ;  /* 0x00000006ff047e24 */ /* 0x000fe2000f8e00ff */
[----:B------:R-:W-:-:S04]  /*91d0*/  UIMAD UR6, UR59, UR8, URZ ;  /* 0x000000083b0672a4 */ /* 0x000fc8000f8e023f */
[----:B------:R-:W-:Y:S01]  /*91e0*/  IADD3.X R75, R7, UR15, R4, P0, !PT ;  /* 0x0000000f074b7c10 */ /* 0x000fe200087fe404 */
[----:B------:R2:W3:Y:S01]  /*91f0*/  LDS.128 R64, [R225+0x11000] ;  /* 0x01100000e1407984 */ /* 0x0004e20000000c00 */
[----:B------:R-:W-:Y:S01]  /*9200*/  IMAD.U32 R4, RZ, RZ, UR35 ;  /* 0x00000023ff047e24 */ /* 0x000fe2000f8e00ff */
[----:B------:R-:W-:Y:S02]  /*9210*/  UIMAD UR6, UR35, UR9, UR6 ;  /* 0x00000009230672a4 */ /* 0x000fe4000f8e0206 */
[----:B------:R2:W4:Y:S01]  /*9220*/  LDS.128 R60, [R225+0x13000] ;  /* 0x01300000e13c7984 */ /* 0x0005220000000c00 */
[----:B------:R-:W-:-:S03]  /*9230*/  IMAD.WIDE.U32 R74, R4, c[0x0][0x3b8], R74 ;  /* 0x0000ee00044a7a25 */ /* 0x000fc600078e004a */
[----:B------:R2:W1:Y:S02]  /*9240*/  LDS.128 R56, [R225+0x15000] ;  /* 0x01500000e1387984 */ /* 0x0004640000000c00 */
[----:B------:R-:W-:Y:S02]  /*9250*/  IADD3 R69, R75, UR6, RZ ;  /* 0x000000064b457c10 */ /* 0x000fe4000fffe0ff */
        /* <DEDUP_REMOVED lines=12> */
[----:B------:R-:W-:Y:S01]  /*9320*/  IMAD R70, R68, c[0x0][0x3a0], RZ ;  /* 0x0000e80044467a24 */ /* 0x000fe200078e02ff */
[----:B------:R-:W-:Y:S01]  /*9330*/  ISETP.GE.AND P3, PT, R228, c[0x0][0x220], PT ;  /* 0x00008800e4007a0c */ /* 0x000fe20003f66270 */
[----:B------:R-:W-:Y:S01]  /*9340*/  IMAD.MOV.U32 R76, RZ, RZ, R74 ;  /* 0x000000ffff4c7224 */ /* 0x000fe200078e004a */
[----:B------:R-:W3:Y:S01]  /*9350*/  LDS.128 R12, [R225+0x14000] ;  /* 0x01400000e10c7984 */ /* 0x000ee20000000c00 */
[----:B------:R-:W-:Y:S01]  /*9360*/  IMAD.MOV.U32 R77, RZ, RZ, R69 ;  /* 0x000000ffff4d7224 */ /* 0x000fe200078e0045 */
[----:B------:R-:W-:Y:S01]  /*9370*/  ISETP.GE.AND P2, PT, R227, c[0x0][0x220], PT ;  /* 0x00008800e3007a0c */ /* 0x000fe20003f46270 */
[C---:B------:R-:W-:Y:S01]  /*9380*/  IMAD R70, R229.reuse, c[0x0][0x3a4], R70 ;  /* 0x0000e900e5467a24 */ /* 0x040fe200078e0246 */
[----:B------:R-:W4:Y:S01]  /*9390*/  LDS.128 R8, [R225+0x16000] ;  /* 0x01600000e1087984 */ /* 0x000f220000000c00 */
[----:B------:R-:W-:Y:S01]  /*93a0*/  IMAD.WIDE.U32 R76, R229, c[0x0][0x3a0], R76 ;  /* 0x0000e800e54c7a25 */ /* 0x000fe200078e004c */
[----:B------:R-:W-:-:S02]  /*93b0*/  ISETP.GE.AND P1, PT, R226, c[0x0][0x220], PT ;  /* 0x00008800e2007a0c */ /* 0x000fc40003f26270 */
        /* <DEDUP_REMOVED lines=8> */
.L_x_536:
[----:B---34-:R-:W-:Y:S05]  /*9440*/  BSYNC B0 ;  /* 0x0000000000007941 */ /* 0x018fea0003800000 */
.L_x_535:
[----:B-1----:R-:W-:Y:S01]  /*9450*/  IADD3 R4, R229, 0x20, RZ ;  /* 0x00000020e5047810 */ /* 0x002fe20007ffe0ff */
[----:B------:R-:W-:Y:S03]  /*9460*/  BSSY B0, `(.L_x_537) ;  /* 0x0000015000007945 */ /* 0x000fe60003800000 */
[----:B------:R-:W-:-:S13]  /*9470*/  ISETP.GE.AND P4, PT, R4, UR7, PT ;  /* 0x0000000704007c0c */ /* 0x000fda000bf86270 */
[----:B------:R-:W-:Y:S05]  /*9480*/  @P4 BRA `(.L_x_538) ;  /* 0x0000012000004947 */ /* 0x000fea0003800000 */
[----:B------:R-:W-:Y:S01]  /*9490*/  IADD3 R5, P0, R229, 0x20, RZ ;  /* 0x00000020e5057810 */ /* 0x000fe20007f1e0ff */
[----:B------:R-:W-:Y:S01]  /*94a0*/  IMAD.MOV.U32 R6, RZ, RZ, R74 ;  /* 0x000000ffff067224 */ /* 0x000fe200078e004a */
[----:B------:R-:W-:Y:S01]  /*94b0*/  ISETP.GE.AND P3, PT, R232, c[0x0][0x220], PT ;  /* 0x00008800e8007a0c */ /* 0x000fe20003f66270 */
[----:B------:R-:W-:Y:S01]  /*94c0*/  IMAD.MOV.U32 R7, RZ, RZ, R69 ;  /* 0x000000ffff077224 */ /* 0x000fe200078e0045 */
        /* <DEDUP_REMOVED lines=14> */
.L_x_538:
[----:B------:R-:W-:Y:S05]  /*95b0*/  BSYNC B0 ;  /* 0x0000000000007941 */ /* 0x000fea0003800000 */
.L_x_537:
[----:B------:R-:W-:Y:S01]  /*95c0*/  ULDC.64 UR6, c[0x0][0x3a8] ;  /* 0x0000ea0000067ab9 */ /* 0x000fe20000000a00 */
[----:B------:R-:W-:Y:S01]  /*95d0*/  IMAD.U32 R5, RZ, RZ, UR21 ;  /* 0x00000015ff057e24 */ /* 0x000fe2000f8e00ff */
[----:B------:R-:W-:Y:S01]  /*95e0*/  UIMAD UR6, UR10, UR6, URZ ;  /* 0x000000060a0672a4 */ /* 0x000fe2000f8e023f */
[----:B------:R-:W-:Y:S02]  /*95f0*/  BSSY B0, `(.L_x_539) ;  /* 0x000001d000007945 */ /* 0x000fe40003800000 */
[----:B------:R-:W-:Y:S01]  /*9600*/  IMAD.WIDE.U32 R4, R5, c[0x0][0x3a8], R72 ;  /* 0x0000ea0005047a25 */ /* 0x000fe200078e0048 */
[----:B------:R-:W-:-:S04]  /*9610*/  UIMAD UR6, UR21, UR7, UR6 ;  /* 0x00000007150672a4 */ /* 0x000fc8000f8e0206 */
[----:B------:R-:W-:Y:S02]  /*9620*/  IADD3 R6, P0, R4, UR11, RZ ;  /* 0x0000000b04067c10 */ /* 0x000fe4000ff1e0ff */
[----:B------:R-:W-:Y:S01]  /*9630*/  MOV R4, UR6 ;  /* 0x0000000600047c02 */ /* 0x000fe20008000f00 */
[----:B------:R-:W-:Y:S02]  /*9640*/  ULDC.64 UR6, c[0x0][0x3c0] ;  /* 0x0000f00000067ab9 */ /* 0x000fe40000000a00 */
[----:B------:R-:W-:Y:S01]  /*9650*/  UIMAD UR6, UR59, UR6, URZ ;  /* 0x000000063b0672a4 */ /* 0x000fe2000f8e023f */
[----:B------:R-:W-:Y:S01]  /*9660*/  IADD3.X R7, R5, UR12, R4, P0, !PT ;  /* 0x0000000c05077c10 */ /* 0x000fe200087fe404 */
[----:B------:R-:W-:Y:S02]  /*9670*/  IMAD.U32 R4, RZ, RZ, UR35 ;  /* 0x00000023ff047e24 */ /* 0x000fe4000f8e00ff */
[----:B------:R-:W-:Y:S02]  /*9680*/  UIMAD UR6, UR35, UR7, UR6 ;  /* 0x00000007230672a4 */ /* 0x000fe4000f8e0206 */
[----:B------:R-:W-:-:S05]  /*9690*/  IMAD.WIDE.U32 R6, R4, c[0x0][0x3c0], R6 ;  /* 0x0000f00004067a25 */ /* 0x000fca00078e0006 */
[----:B------:R-:W-:Y:S01]  /*96a0*/  IADD3 R5, R7, UR6, RZ ;  /* 0x0000000607057c10 */ /* 0x000fe2000fffe0ff */
[----:B------:R-:W-:Y:S05]  /*96b0*/  @P5 BRA `(.L_x_540) ;  /* 0x0000010000005947 */ /* 0x000fea0003800000 */
[----:B------:R-:W-:Y:S01]  /*96c0*/  IMAD R4, R68, c[0x0][0x3a8], RZ ;  /* 0x0000ea0044047a24 */ /* 0x000fe200078e02ff */
[----:B------:R-:W-:Y:S01]  /*96d0*/  ISETP.GE.AND P3, PT, R232, c[0x0][0x220], PT ;  /* 0x00008800e8007a0c */ /* 0x000fe20003f66270 */
[----:B-1----:R-:W-:Y:S01]  /*96e0*/  IMAD.MOV.U32 R8, RZ, RZ, R6 ;  /* 0x000000ffff087224 */ /* 0x002fe200078e0006 */
        /* <DEDUP_REMOVED lines=9> */
[----:B------:R1:W-:Y:S04]  /*9780*/  @!P3 STG.E.128 [R10.64], R48 ;  /* 0x000000300a00b986 */ /* 0x0003e8000c101d04 */
[----:B------:R1:W-:Y:S04]  /*9790*/  @!P2 STG.E.128 [R10.64+0x80], R40 ;  /* 0x000080280a00a986 */ /* 0x0003e8000c101d04 */
[----:B------:R1:W-:Y:S04]  /*97a0*/  @!P1 STG.E.128 [R10.64+0x100], R32 ;  /* 0x000100200a009986 */ /* 0x0003e8000c101d04 */
[----:B------:R1:W-:Y:S02]  /*97b0*/  @!P0 STG.E.128 [R10.64+0x180], R24 ;  /* 0x000180180a008986 */ /* 0x0003e4000c101d04 */
.L_x_540:
[----:B------:R-:W-:Y:S05]  /*97c0*/  BSYNC B0 ;  /* 0x0000000000007941 */ /* 0x000fea0003800000 */
.L_x_539:
[----:B------:R-:W-:Y:S05]  /*97d0*/  @P4 BRA `(.L_x_541) ;  /* 0x00000a8000004947 */ /* 0x000fea0003800000 */
[----:B------:R-:W-:Y:S01]  /*97e0*/  IADD3 R4, P0, R229, 0x20, RZ ;  /* 0x00000020e5047810 */ /* 0x000fe20007f1e0ff */
[----:B-1----:R-:W-:Y:S01]  /*97f0*/  IMAD.MOV.U32 R8, RZ, RZ, R6 ;  /* 0x000000ffff087224 */ /* 0x002fe200078e0006 */
[----:B------:R-:W-:Y:S01]  /*9800*/  ISETP.GE.AND P2, PT, R232, c[0x0][0x220], PT ;  /* 0x00008800e8007a0c */ /* 0x000fe20003f46270 */
[----:B------:R-:W-:Y:S01]  /*9810*/  IMAD.MOV.U32 R9, RZ, RZ, R5 ;  /* 0x000000ffff097224 */ /* 0x000fe200078e0005 */
        /* <DEDUP_REMOVED lines=16> */
.L_x_513:
        /* <DEDUP_REMOVED lines=20> */
.L_x_542:
        /* <DEDUP_REMOVED lines=18> */
.L_x_543:
        /* <DEDUP_REMOVED lines=12> */
[----:B------:R-:W-:Y:S01]  /*9c40*/  IMAD.U32 R4, RZ, RZ, UR6 ;  /* 0x00000006ff047e24 */ /* 0x000fe2000f8e00ff */
[----:B------:R-:W-:-:S04]  /*9c50*/  UIMAD UR6, UR57, UR8, URZ ;  /* 0x00000008390672a4 */ /* 0x000fc8000f8e023f */
[----:B------:R-:W-:Y:S01]  /*9c60*/  IADD3.X R7, R5, UR15, R4, P0, !PT ;  /* 0x0000000f05077c10 */ /* 0x000fe200087fe404 */
[----:B------:R-:W-:Y:S01]  /*9c70*/  UIMAD UR6, UR35, UR9, UR6 ;  /* 0x00000009230672a4 */ /* 0x000fe2000f8e0206 */
[----:B------:R-:W-:-:S03]  /*9c80*/  SHF.R.S32.HI R4, RZ, 0x1f, R229 ;  /* 0x0000001fff047819 */ /* 0x000fc600000114e5 */
        /* <DEDUP_REMOVED lines=19> */
.L_x_545:
[----:B------:R-:W-:Y:S05]  /*9dc0*/  BSYNC B0 ;  /* 0x0000000000007941 */ /* 0x000fea0003800000 */
.L_x_544:
        /* <DEDUP_REMOVED lines=21> */
.L_x_547:
[----:B------:R-:W-:Y:S05]  /*9f20*/  BSYNC B0 ;  /* 0x0000000000007941 */ /* 0x000fea0003800000 */
.L_x_546:
[----:B------:R-:W-:Y:S01]  /*9f30*/  ULDC.64 UR6, c[0x0][0x3a8] ;  /* 0x0000ea0000067ab9 */ /* 0x000fe20000000a00 */
[----:B------:R-:W-:Y:S01]  /*9f40*/  IMAD.U32 R5, RZ, RZ, UR21 ;  /* 0x00000015ff057e24 */ /* 0x000fe2000f8e00ff */
[----:B------:R-:W-:Y:S01]  /*9f50*/  UIMAD UR6, UR10, UR6, URZ ;  /* 0x000000060a0672a4 */ /* 0x000fe2000f8e023f */
[----:B------:R-:W-:Y:S01]  /*9f60*/  IMAD.U32 R8, RZ, RZ, UR35 ;  /* 0x00000023ff087e24 */ /* 0x000fe2000f8e00ff */
[----:B------:R-:W-:Y:S01]  /*9f70*/  BSSY B0, `(.L_x_548) ;  /* 0x000001c000007945 */ /* 0x000fe20003800000 */
[----:B--2---:R-:W-:Y:S01]  /*9f80*/  IMAD.WIDE.U32 R6, R5, c[0x0][0x3a8], R232 ;  /* 0x0000ea0005067a25 */ /* 0x004fe200078e00e8 */
[----:B------:R-:W-:-:S04]  /*9f90*/  UIMAD UR6, UR21, UR7, UR6 ;  /* 0x00000007150672a4 */ /* 0x000fc8000f8e0206 */
[----:B------:R-:W-:Y:S02]  /*9fa0*/  IADD3 R6, P0, R6, UR11, RZ ;  /* 0x0000000b06067c10 */ /* 0x000fe4000ff1e0ff */
[----:B------:R-:W-:Y:S01]  /*9fb0*/  MOV R5, UR6 ;  /* 0x0000000600057c02 */ /* 0x000fe20008000f00 */
[----:B------:R-:W-:Y:S02]  /*9fc0*/  ULDC.64 UR6, c[0x0][0x3c0] ;  /* 0x0000f00000067ab9 */ /* 0x000fe40000000a00 */
[----:B------:R-:W-:Y:S01]  /*9fd0*/  UIMAD UR6, UR57, UR6, URZ ;  /* 0x00000006390672a4 */ /* 0x000fe2000f8e023f */
[----:B------:R-:W-:-:S03]  /*9fe0*/  IADD3.X R7, R7, UR12, R5, P0, !PT ;  /* 0x0000000c07077c10 */ /* 0x000fc600087fe405 */
[----:B------:R-:W-:Y:S02]  /*9ff0*/  UIMAD UR6, UR35, UR7, UR6 ;  /* 0x00000007230672a4 */ /* 0x000fe4000f8e0206 */
        /* <DEDUP_REMOVED lines=13> */
[----:B-1----:R-:W-:-:S04]  /*a0d0*/  LEA R12, P5, R10, c[0x0][0x348], 0x1 ;  /* 0x0000d2000a0c7a11 */ /* 0x002fc800078a08ff */
[----:B------:R-:W-:-:S05]  /*a0e0*/  LEA.HI.X R13, R10, c[0x0][0x34c], R5, 0x1, P5 ;  /* 0x0000d3000a0d7a11 */ /* 0x000fca00028f0c05 */
[----:B------:R1:W-:Y:S04]  /*a0f0*/  @!P3 STG.E.128 [R12.64], RZ ;  /* 0x000000ff0c00b986 */ /* 0x0003e8000c101d04 */
[----:B------:R1:W-:Y:S04]  /*a100*/  @!P2 STG.E.128 [R12.64+0x80], RZ ;  /* 0x000080ff0c00a986 */ /* 0x0003e8000c101d04 */
[----:B------:R1:W-:Y:S04]  /*a110*/  @!P1 STG.E.128 [R12.64+0x100], RZ ;  /* 0x000100ff0c009986 */ /* 0x0003e8000c101d04 */
[----:B------:R1:W-:Y:S02]  /*a120*/  @!P0 STG.E.128 [R12.64+0x180], RZ ;  /* 0x000180ff0c008986 */ /* 0x0003e4000c101d04 */
.L_x_549:
[----:B------:R-:W-:Y:S05]  /*a130*/  BSYNC B0 ;  /* 0x0000000000007941 */ /* 0x000fea0003800000 */
.L_x_548:
[----:B------:R-:W-:Y:S05]  /*a140*/  @P4 BRA `(.L_x_541) ;  /* 0x0000011000004947 */ /* 0x000fea0003800000 */
[----:B------:R-:W-:Y:S01]  /*a150*/  IADD3 R5, P0, R229, 0x20, RZ ;  /* 0x00000020e5057810 */ /* 0x000fe20007f1e0ff */
[----:B------:R-:W-:Y:S01]  /*a160*/  IMAD.MOV.U32 R6, RZ, RZ, R8 ;  /* 0x000000ffff067224 */ /* 0x000fe200078e0008 */
[----:B------:R-:W-:-:S02]  /*a170*/  ISETP.GE.AND P3, PT, R232, c[0x0][0x220], PT ;  /* 0x00008800e8007a0c */ /* 0x000fc40003f66270 */
        /* <DEDUP_REMOVED lines=14> */
.L_x_541:
[----:B------:R-:W-:Y:S05]  /*a260*/  BSYNC B1 ;  /* 0x0000000000017941 */ /* 0x000fea0003800000 */
.L_x_508:
        /* <DEDUP_REMOVED lines=12> */
.L_x_550:
[----:B------:R-:W-:Y:S05]  /*a330*/  EXIT ;  /* 0x000000000000794d */ /* 0x000fea0003800000 */
.L_x_552:
        /* <DEDUP_REMOVED lines=12> */
.L_x_2015:


//--------------------- .text._ZN5flash44flash_bwd_dq_dk_dv_loop_seqk_parallel_kernelI23Flash_bwd_kernel_traitsILi256ELi64ELi64ELi8ELi4ELi2ELi2ELb0ELb1EN7cutlass6half_tE19Flash_kernel_traitsILi256ELi64ELi64ELi8ES3_EELb0ELb0ELb1ELb0ELb0ELb1ELb0EEEvNS_16Flash_bwd_paramsE --------------------------
	.section	.text._ZN5flash44flash_bwd_dq_dk_dv_loop_seqk_parallel_kernelI23Flash_bwd_kernel_traitsILi256ELi64ELi64ELi8ELi4ELi2ELi2ELb0ELb1EN7cutlass6half_tE19Flash_kernel_traitsILi256ELi64ELi64ELi8ES3_EELb0ELb0ELb1ELb0ELb0ELb1ELb0EEEvNS_16Flash_bwd_paramsE,"ax",@progbits
	.sectioninfo	@"SHI_REGISTERS=254"
	.align	128
        .global         _ZN5flash44flash_bwd_dq_dk_dv_loop_seqk_parallel_kernelI23Flash_bwd_kernel_traitsILi256ELi64ELi64ELi8ELi4ELi2ELi2ELb0ELb1EN7cutlass6half_tE19Flash_kernel_traitsILi256ELi64ELi64ELi8ES3_EELb0ELb0ELb1ELb0ELb0ELb1ELb0EEEvNS_16Flash_bwd_paramsE
        .type           _ZN5flash44flash_bwd_dq_dk_dv_loop_seqk_parallel_kernelI23Flash_bwd_kernel_traitsILi256ELi64ELi64ELi8ELi4ELi2ELi2ELb0ELb1EN7cutlass6half_tE19Flash_kernel_traitsILi256ELi64ELi64ELi8ES3_EELb0ELb0ELb1ELb0ELb0ELb1ELb0EEEvNS_16Flash_bwd_paramsE,@function
        .size           _ZN5flash44flash_bwd_dq_dk_dv_loop_seqk_parallel_kernelI23Flash_bwd_kernel_traitsILi256ELi64ELi64ELi8ELi4ELi2ELi2ELb0ELb1EN7cutlass6half_tE19Flash_kernel_traitsILi256ELi64ELi64ELi8ES3_EELb0ELb0ELb1ELb0ELb0ELb1ELb0EEEvNS_16Flash_bwd_paramsE,(.L_x_2016 - _ZN5flash44flash_bwd_dq_dk_dv_loop_seqk_parallel_kernelI23Flash_bwd_kernel_traitsILi256ELi64ELi64ELi8ELi4ELi2ELi2ELb0ELb1EN7cutlass6half_tE19Flash_kernel_traitsILi256ELi64ELi64ELi8ES3_EELb0ELb0ELb1ELb0ELb0ELb1ELb0EEEvNS_16Flash_bwd_paramsE)
        .other          _ZN5flash44flash_bwd_dq_dk_dv_loop_seqk_parallel_kernelI23Flash_bwd_kernel_traitsILi256ELi64ELi64ELi8ELi4ELi2ELi2ELb0ELb1EN7cutlass6half_tE19Flash_kernel_traitsILi256ELi64ELi64ELi8ES3_EELb0ELb0ELb1ELb0ELb0ELb1ELb0EEEvNS_16Flash_bwd_paramsE,@"STO_CUDA_ENTRY STV_DEFAULT"
_ZN5flash44flash_bwd_dq_dk_dv_loop_seqk_parallel_kernelI23Flash_bwd_kernel_traitsILi256ELi64ELi64ELi8ELi4ELi2ELi2ELb0ELb1EN7cutlass6half_tE19Flash_kernel_traitsILi256ELi64ELi64ELi8ES3_EELb0ELb0ELb1ELb0ELb0ELb1ELb0EEEvNS_16Flash_bwd_paramsE:
.text._ZN5flash44flash_bwd_dq_dk_dv_loop_seqk_parallel_kernelI23Flash_bwd_kernel_traitsILi256ELi64ELi64ELi8ELi4ELi2ELi2ELb0ELb1EN7cutlass6half_tE19Flash_kernel_traitsILi256ELi64ELi64ELi8ES3_EELb0ELb0ELb1ELb0ELb0ELb1ELb0EEEvNS_16Flash_bwd_paramsE:
        /* <DEDUP_REMOVED lines=42> */
[----:B------:R-:W-:Y:S01]  /*02a0*/  SHF.R.S32.HI R0, RZ, 0x4, R9 ;  /* 0x00000004ff007819 */ /* 0x000fe20000011409 */
[----:B------:R-:W-:Y:S01]  /*02b0*/  UIMAD UR6, UR32, UR11, UR38 ;  /* 0x0000000b200672a4 */ /* 0x000fe2000f8e0226 */
[----:B------:R-:W-:Y:S01]  /*02c0*/  LOP3.LUT R3, R3, 0xfffffffc, RZ, 0xc0, !PT ;  /* 0xfffffffc03037812 */ /* 0x000fe200078ec0ff */
[----:B------:R-:W-:Y:S01]  /*02d0*/  IMAD.IADD R7, R228, 0x1, -R7 ;  /* 0x00000001e4077824 */ /* 0x000fe200078e0a07 */
[----:B------:R-:W-:Y:S01]  /*02e0*/  LOP3.LUT R2, R2, 0xfffffffe, RZ, 0xc0, !PT ;  /* 0xfffffffe02027812 */ /* 0x000fe200078ec0ff */
[----:B------:R-:W-:Y:S01]  /*02f0*/  @!UP5 UIMAD UR7, UR32, UR13, UR38 ;  /* 0x0000000d2007d2a4 */ /* 0x000fe2000f8e0226 */
[----:B------:R-:W-:Y:S01]  /*0300*/  LEA.HI R6, R9, R0, RZ, 0x1 ;  /* 0x0000000009067211 */ /* 0x000fe200078f08ff */
[C---:B------:R-:W-:Y:S01]  /*0310*/  IMAD.IADD R3, R4.reuse, 0x1, -R3 ;  /* 0x0000000104037824 */ /* 0x040fe200078e0a03 */
[-C--:B------:R-:W-:Y:S01]  /*0320*/  LEA.HI R17, R19, R228.reuse, RZ, 0x3 ;  /* 0x000000e413117211 */ /* 0x080fe200078f18ff */
[----:B------:R-:W-:Y:S01]  /*0330*/  IMAD.IADD R2, R4, 0x1, -R2 ;  /* 0x0000000104027824 */ /* 0x000fe200078e0a02 */
[----:B------:R-:W-:Y:S01]  /*0340*/  LOP3.LUT R6, R6, 0xfffffffe, RZ, 0xc0, !PT ;  /* 0xfffffffe06067812 */ /* 0x000fe200078ec0ff */
[----:B------:R-:W-:Y:S01]  /*0350*/  USHF.L.U32 UR46, UR47, 0x6, URZ ;  /* 0x000000062f2e7899 */ /* 0x000fe2000800063f */
[----:B------:R-:W-:Y:S01]  /*0360*/  SHF.R.S32.HI R4, RZ, 0x1f, R7 ;  /* 0x0000001fff047819 */ /* 0x000fe20000011407 */
[----:B------:R-:W-:Y:S01]  /*0370*/  IMAD.SHL.U32 R15, R2, 0x10, RZ ;  /* 0x00000010020f7824 */ /* 0x000fe200078e00ff */
[----:B------:R-:W-:Y:S01]  /*0380*/  LOP3.LUT R9, R9, 0xfffffff0, RZ, 0xc0, !PT ;  /* 0xfffffff009097812 */ /* 0x000fe200078ec0ff */
[----:B------:R-:W-:Y:S01]  /*0390*/  IMAD.IADD R6, R0, 0x1, -R6 ;  /* 0x0000000100067824 */ /* 0x000fe200078e0a06 */
[----:B------:R-:W-:Y:S01]  /*03a0*/  LEA.HI R5, R19, R228, RZ, 0x2 ;  /* 0x000000e413057211 */ /* 0x000fe200078f10ff */
[----:B------:R-:W-:Y:S01]  /*03b0*/  ULDC UR50, c[0x0][0x214] ;  /* 0x0000850000327ab9 */ /* 0x000fe20000000800 */
[----:B------:R-:W-:Y:S01]  /*03c0*/  LEA.HI R4, R4, R7, RZ, 0x2 ;  /* 0x0000000704047211 */ /* 0x000fe200078f10ff */
[C---:B------:R-:W-:Y:S01]  /*03d0*/  IMAD.IADD R0, R228.reuse, 0x1, -R9 ;  /* 0x00000001e4007824 */ /* 0x040fe200078e0a09 */
[----:B------:R-:W-:Y:S01]  /*03e0*/  LOP3.LUT R7, R17, 0xfffffff8, RZ, 0xc0, !PT ;  /* 0xfffffff811077812 */ /* 0x000fe200078ec0ff */
[----:B------:R-:W-:Y:S01]  /*03f0*/  IMAD.U32 R232, RZ, RZ, UR14 ;  /* 0x0000000effe87e24 */ /* 0x000fe2000f8e00ff */
[--C-:B------:R-:W-:Y:S01]  /*0400*/  SHF.R.S32.HI R11, RZ, 0x2, R5.reuse ;  /* 0x00000002ff0b7819 */ /* 0x100fe20000011405 */
[----:B------:R-:W-:Y:S01]  /*0410*/  ULDC UR57, c[0x0][0x1c8] ;  /* 0x0000720000397ab9 */ /* 0x000fe20000000800 */
[----:B------:R-:W-:Y:S01]  /*0420*/  SHF.R.S32.HI R12, RZ, 0x1f, R5 ;  /* 0x0000001fff0c7819 */ /* 0x000fe20000011405 */
[----:B------:R-:W-:Y:S01]  /*0430*/  IMAD.IADD R8, R228, 0x1, -R7 ;  /* 0x00000001e4087824 */ /* 0x000fe200078e0a07 */
[----:B------:R-:W-:Y:S01]  /*0440*/  SHF.R.S32.HI R7, RZ, 0x1f, R0 ;  /* 0x0000001fff077819 */ /* 0x000fe20000011400 */
[----:B------:R-:W-:Y:S01]  /*0450*/  ULDC.U8 UR10, c[0x0][0x3d0] ;  /* 0x0000f400000a7ab9 */ /* 0x000fe20000000000 */
[----:B------:R-:W-:Y:S01]  /*0460*/  LEA.HI R12, R12, R11, RZ, 0x3 ;  /* 0x0000000b0c0c7211 */ /* 0x000fe200078f18ff */
[----:B------:R-:W-:Y:S01]  /*0470*/  IMAD.SHL.U32 R234, R8, 0x8, RZ ;  /* 0x0000000808ea7824 */ /* 0x000fe200078e00ff */
[----:B------:R-:W-:Y:S01]  /*0480*/  LEA.HI R7, R7, R0, RZ, 0x3 ;  /* 0x0000000007077211 */ /* 0x000fe200078f18ff */
[----:B------:R-:W-:Y:S01]  /*0490*/  ULDC UR51, c[0x0][0x224] ;  /* 0x0000890000337ab9 */ /* 0x000fe20000000800 */
[----:B------:R-:W-:Y:S01]  /*04a0*/  LOP3.LUT R12, R12, 0xfffffff8, RZ, 0xc0, !PT ;  /* 0xfffffff80c0c7812 */ /* 0x000fe200078ec0ff */
[----:B------:R-:W-:Y:S01]  /*04b0*/  @UP5 UIMAD UR55, UR32, UR50, URZ ;  /* 0x00000032203752a4 */ /* 0x000fe2000f8e023f */
[----:B------:R-:W-:Y:S01]  /*04c0*/  SHF.R.S32.HI R231, RZ, 0x3, R17 ;  /* 0x00000003ffe77819 */ /* 0x000fe20000011411 */
[----:B------:R-:W-:Y:S01]  /*04d0*/  ULDC.64 UR4, c[0x0][0x118] ;  /* 0x0000460000047ab9 */ /* 0x000fe20000000a00 */
[----:B------:R-:W-:Y:S01]  /*04e0*/  LOP3.LUT R13, R7, 0xfffffff8, RZ, 0xc0, !PT ;  /* 0xfffffff8070d7812 */ /* 0x000fe200078ec0ff */
[----:B------:R-:W-:Y:S01]  /*04f0*/  IMAD.IADD R12, R11, 0x1, -R12 ;  /* 0x000000010b0c7824 */ /* 0x000fe200078e0a0c */
        /* <DEDUP_REMOVED lines=9> */
[----:B------:R-:W-:Y:S01]  /*0590*/  ULOP3.LUT UR57, UR38, UR57, URZ, 0x3c, !UPT ;  /* 0x0000003926397292 */ /* 0x000fe2000f8e3c3f */
[----:B------:R-:W-:Y:S01]  /*05a0*/  LOP3.LUT R11, R11, 0x1c0, RZ, 0xc0, !PT ;  /* 0x000001c00b0b7812 */ /* 0x000fe200078ec0ff */
[----:B------:R-:W-:Y:S01]  /*05b0*/  USHF.R.S32.HI UR58, URZ, 0x1f, UR38 ;  /* 0x0000001f3f3a7899 */ /* 0x000fe20008011426 */
[----:B------:R-:W-:Y:S01]  /*05c0*/  ISETP.NE.U32.AND P0, PT, R0, 0x1, PT ;  /* 0x000000010000780c */ /* 0x000fe20003f05070 */
[----:B------:R-:W-:Y:S01]  /*05d0*/  UISETP.NE.AND UP6, UPT, UR10, URZ, UPT ;  /* 0x0000003f0a00728c */ /* 0x000fe2000bfc5270 */
[C---:B------:R-:W-:Y:S01]  /*05e0*/  LOP3.LUT R0, R8.reuse, 0x10, R15, 0xf8, !PT ;  /* 0x0000001008007812 */ /* 0x040fe200078ef80f */
[----:B------:R-:W-:Y:S01]  /*05f0*/  USHF.R.S32.HI UR60, URZ, 0x1f, UR32 ;  /* 0x0000001f3f3c7899 */ /* 0x000fe20008011420 */
[----:B------:R-:W-:Y:S01]  /*0600*/  SHF.R.U32.HI R9, RZ, 0x3, R11 ;  /* 0x00000003ff097819 */ /* 0x000fe2000001160b */
[----:B------:R-:W-:Y:S01]  /*0610*/  USHF.R.S32.HI UR59, URZ, 0x1f, UR38 ;  /* 0x0000001f3f3b7899 */ /* 0x000fe20008011426 */
[----:B------:R-:W-:Y:S01]  /*0620*/  LOP3.LUT R10, R11, 0x38, R234, 0xf8, !PT ;  /* 0x000000380b0a7812 */ /* 0x000fe200078ef8ea */
[----:B------:R-:W-:Y:S01]  /*0630*/  UIMAD.WIDE.U32 UR42, UR36, UR44, URZ ;  /* 0x0000002c242a72a5 */ /* 0x000fe2000f8e003f */
[----:B------:R-:W-:Y:S01]  /*0640*/  LOP3.LUT R226, R8, 0x8, R17, 0xf8, !PT ;  /* 0x0000000808e27812 */ /* 0x000fe200078ef811 */
        /* <DEDUP_REMOVED lines=32> */
[----:B------:R-:W-:Y:S01]  /*0850*/  IMAD.SHL.U32 R228, R228, 0x2, RZ ;  /* 0x00000002e4e47824 */ /* 0x000fe200078e00ff */
[----:B------:R-:W-:Y:S01]  /*0860*/  LOP3.LUT R14, R14, R9, RZ, 0x3c, !PT ;  /* 0x000000090e0e7212 */ /* 0x000fe200078e3cff */
[--C-:B------:R-:W-:Y:S01]  /*0870*/  IMAD R9, R3, 0x400, R10.reuse ;  /* 0x0000040003097824 */ /* 0x100fe200078e020a */
[----:B------:R-:W-:Y:S01]  /*0880*/  LOP3.LUT R5, R8, 0x20, R5, 0xf8, !PT ;  /* 0x0000002008057812 */ /* 0x000fe200078ef805 */
[----:B------:R-:W-:Y:S01]  /*0890*/  IMAD R10, R2, 0x400, R10 ;  /* 0x00000400020a7824 */ /* 0x000fe200078e020a */
[----:B------:R-:W-:Y:S01]  /*08a0*/  LOP3.LUT R8, R13, 0x1c0, RZ, 0xc0, !PT ;  /* 0x000001c00d087812 */ /* 0x000fe200078ec0ff */
[----:B------:R-:W-:Y:S01]  /*08b0*/  IMAD.IADD R236, R9, 0x1, R14 ;  /* 0x0000000109ec7824 */ /* 0x000fe200078e020e */
[----:B------:R-:W-:Y:S01]  /*08c0*/  SHF.R.S32.HI R4, RZ, 0x2, R4 ;  /* 0x00000002ff047819 */ /* 0x000fe20000011404 */
[----:B------:R-:W-:Y:S01]  /*08d0*/  IMAD.SHL.U32 R9, R6, 0x8, RZ ;  /* 0x0000000806097824 */ /* 0x000fe200078e00ff */
[----:B------:R-:W-:Y:S01]  /*08e0*/  SHF.R.U32.HI R6, RZ, 0x3, R8 ;  /* 0x00000003ff067819 */ /* 0x000fe20000011608 */
[----:B------:R-:W-:Y:S01]  /*08f0*/  IMAD.SHL.U32 R236, R236, 0x2, RZ ;  /* 0x00000002ecec7824 */ /* 0x000fe200078e00ff */
[----:B------:R-:W-:Y:S01]  /*0900*/  LOP3.LUT R226, R226, R15, RZ, 0x3c, !PT ;  /* 0x0000000fe2e27212 */ /* 0x000fe200078e3cff */
[----:B------:R-:W-:Y:S01]  /*0910*/  IMAD R229, R3, 0x10, R4 ;  /* 0x0000001003e57824 */ /* 0x000fe200078e0204 */
[----:B------:R-:W-:Y:S01]  /*0920*/  LOP3.LUT R9, R8, 0x8, R9, 0xf8, !PT ;  /* 0x0000000808097812 */ /* 0x000fe200078ef809 */
[----:B------:R-:W-:Y:S01]  /*0930*/  IMAD.IADD R233, R10, 0x1, R233 ;  /* 0x000000010ae97824 */ /* 0x000fe200078e02e9 */
[----:B------:R-:W-:Y:S01]  /*0940*/  LOP3.LUT R5, R6, R5, R8, 0x1e, !PT ;  /* 0x0000000506057212 */ /* 0x000fe200078e1e08 */
[----:B------:R-:W-:Y:S01]  /*0950*/  IMAD.IADD R226, R17, 0x1, R226 ;  /* 0x0000000111e27824 */ /* 0x000fe200078e02e2 */
[----:B------:R-:W-:Y:S01]  /*0960*/  LOP3.LUT R8, R7, 0xfffffe00, RZ, 0xc0, !PT ;  /* 0xfffffe0007087812 */ /* 0x000fe200078ec0ff */
[----:B------:R-:W-:Y:S01]  /*0970*/  IMAD.MOV.U32 R7, RZ, RZ, -0x10 ;  /* 0xfffffff0ff077424 */ /* 0x000fe200078e00ff */
[----:B------:R-:W-:Y:S01]  /*0980*/  LOP3.LUT R9, R9, R6, RZ, 0x3c, !PT ;  /* 0x0000000609097212 */ /* 0x000fe200078e3cff */
[----:B------:R-:W-:Y:S01]  /*0990*/  IMAD.SHL.U32 R226, R226, 0x2, RZ ;  /* 0x00000002e2e27824 */ /* 0x000fe200078e00ff */
        /* <DEDUP_REMOVED lines=12> */
[----:B------:R-:W-:Y:S01]  /*0a60*/  SEL R5, R4, 0xffffffc0, !P3 ;  /* 0xffffffc004057807 */ /* 0x000fe20005800000 */
[----:B------:R-:W-:Y:S01]  /*0a70*/  IMAD.IADD R216, R226, 0x1, R3 ;  /* 0x00000001e2d87824 */ /* 0x000fe200078e0203 */
[----:B------:R-:W-:Y:S01]  /*0a80*/  SEL R4, R4, 0xffffffc0, !P5 ;  /* 0xffffffc004047807 */ /* 0x000fe20006800000 */
[----:B------:R-:W-:Y:S01]  /*0a90*/  IMAD.IADD R225, R227, 0x1, R217 ;  /* 0x00000001e3e17824 */ /* 0x000fe200078e02d9 */
[----:B------:R-:W-:Y:S01]  /*0aa0*/  LEA R220, R220, 0x20000, 0x1 ;  /* 0x00020000dcdc7811 */ /* 0x000fe200078e08ff */
[----:B------:R-:W-:Y:S01]  /*0ab0*/  IMAD.SHL.U32 R222, R0, 0x2, RZ ;  /* 0x0000000200de7824 */ /* 0x000fe200078e00ff */
[----:B------:R-:W-:Y:S01]  /*0ac0*/  @P1 IADD3 R238, R236, -0x20, RZ ;  /* 0xffffffe0ecee1810 */ /* 0x000fe20007ffe0ff */
[----:B------:R-:W-:Y:S01]  /*0ad0*/  IMAD.SHL.U32 R230, R230, 0x2, RZ ;  /* 0x00000002e6e67824 */ /* 0x000fe200078e00ff */
[----:B------:R-:W-:Y:S01]  /*0ae0*/  IADD3 R237, R233, 0x40, RZ ;  /* 0x00000040e9ed7810 */ /* 0x000fe20007ffe0ff */
[----:B------:R-:W-:Y:S01]  /*0af0*/  IMAD.IADD R218, R4, 0x1, R220 ;  /* 0x0000000104da7824 */ /* 0x000fe200078e02dc */
[----:B------:R-:W-:Y:S01]  /*0b00*/  LOP3.LUT R228, R11, 0x6, R228, 0xf8, !PT ;  /* 0x000000060be47812 */ /* 0x000fe200078ef8e4 */
[----:B------:R-:W-:Y:S01]  /*0b10*/  IMAD.IADD R219, R217, 0x1, R220 ;  /* 0x00000001d9db7824 */ /* 0x000fe200078e02dc */
[----:B------:R-:W-:Y:S01]  /*0b20*/  @P2 IADD3 R237, R233, -0x40, RZ ;  /* 0xffffffc0e9ed2810 */ /* 0x000fe20007ffe0ff */
[----:B------:R-:W-:-:S02]  /*0b30*/  IMAD R0, R0, 0x2, R5 ;  /* 0x0000000200007824 */ /* 0x000fc400078e0205 */
[----:B------:R-:W-:Y:S02]  /*0b40*/  IMAD.IADD R3, R226, 0x1, R5 ;  /* 0x00000001e2037824 */ /* 0x000fe400078e0205 */
[----:B------:R-:W-:Y:S02]  /*0b50*/  IMAD.IADD R2, R5, 0x1, R216 ;  /* 0x0000000105027824 */ /* 0x000fe400078e02d8 */
[----:B------:R-:W-:Y:S02]  /*0b60*/  IMAD.IADD R239, R236, 0x1, R7 ;  /* 0x00000001ecef7824 */ /* 0x000fe400078e0207 */
[----:B------:R-:W-:Y:S02]  /*0b70*/  IMAD.SHL.U32 R221, R221, 0x2, RZ ;  /* 0x00000002dddd7824 */ /* 0x000fe400078e00ff */
[----:B------:R-:W-:Y:S02]  /*0b80*/  IMAD.IADD R240, R7, 0x1, R238 ;  /* 0x0000000107f07824 */ /* 0x000fe400078e02ee */
[----:B------:R-:W-:-:S02]  /*0b90*/  IMAD.IADD R224, R227, 0x1, R4 ;  /* 0x00000001e3e07824 */ /* 0x000fc400078e0204 */
[----:B------:R-:W-:Y:S02]  /*0ba0*/  IMAD.IADD R223, R225, 0x1, R4 ;  /* 0x00000001e1df7824 */ /* 0x000fe400078e0204 */
[----:B----4-:R-:W-:Y:S02]  /*0bb0*/  IMAD.IADD R217, R217, 0x1, R218 ;  /* 0x00000001d9d97824 */ /* 0x010fe400078e02da */
.L_x_583:
[----:B------:R-:W-:Y:S02]  /*0bc0*/  ULDC.64 UR6, c[0x0][0x240] ;  /* 0x0000900000067ab9 */ /* 0x000fe40000000a00 */
[----:B------:R-:W-:Y:S02]  /*0bd0*/  UISETP.NE.U32.AND UP1, UPT, URZ, UR6, UPT ;  /* 0x000000063f00728c */ /* 0x000fe4000bf25070 */
[----:B------:R-:W-:Y:S02]  /*0be0*/  USHF.L.U32 UR14, UR32, 0x2, URZ ;  /* 0x00000002200e7899 */ /* 0x000fe4000800063f */
[----:B------:R-:W-:Y:S02]  /*0bf0*/  USHF.R.S32.HI UR40, URZ, 0x1f, UR32 ;  /* 0x0000001f3f287899 */ /* 0x000fe40008011420 */
[----:B------:R-:W-:-:S02]  /*0c00*/  UISETP.NE.AND.EX UP1, UPT, URZ, UR7, UPT, UP1 ;  /* 0x000000073f00728c */ /* 0x000fc4000bf25310 */
[----:B------:R-:W-:Y:S02]  /*0c10*/  ULDC.64 UR10, c[0x0][0x250] ;  /* 0x00009400000a7ab9 */ /* 0x000fe40000000a00 */
[----:B------:R-:W-:Y:S02]  /*0c20*/  UISETP.NE.U32.AND UP3, UPT, URZ, UR10, UPT ;  /* 0x0000000a3f00728c */ /* 0x000fe4000bf65070 */
[----:B------:R-:W-:Y:S01]  /*0c30*/  USHF.L.U64.HI UR13, UR32, 0x2, UR40 ;  /* 0x00000002200d7899 */ /* 0x000fe20008010228 */
[----:B------:R-:W-:Y:S01]  /*0c40*/  PLOP3.LUT P2, PT, PT, PT, UP1, 0x80, 0x0 ;  /* 0x000000000000781c */ /* 0x000fe20003f4f018 */
[----:B------:R-:W-:Y:S02]  /*0c50*/  UIADD3 UR6, UP0, UR14, UR6, URZ ;  /* 0x000000060e067290 */ /* 0x000fe4000ff1e03f */
[----:B------:R-:W-:Y:S02]  /*0c60*/  UISETP.NE.AND.EX UP3, UPT, URZ, UR11, UPT, UP3 ;  /* 0x0000000b3f00728c */ /* 0x000fe4000bf65330 */
[----:B------:R-:W-:-:S02]  /*0c70*/  UIADD3.X UR7, UR13, UR7, URZ, UP0, !UPT ;  /* 0x000000070d077290 */ /* 0x000fc400087fe43f */
[----:B-1----:R-:W-:Y:S01]  /*0c80*/  IMAD.U32 R12, RZ, RZ, UR6 ;  /* 0x00000006ff0c7e24 */ /* 0x002fe2000f8e00ff */
[----:B------:R-:W-:Y:S01]  /*0c90*/  ULDC.U8 UR12, c[0x0][0x312] ;  /* 0x0000c480000c7ab9 */ /* 0x000fe20000000000 */
[----:B------:R-:W-:Y:S01]  /*0ca0*/  PLOP3.LUT P0, PT, PT, PT, UP3, 0x80, 0x0 ;  /* 0x000000000000781c */ /* 0x000fe20003f0f038 */
[----:B------:R-:W-:Y:S01]  /*0cb0*/  ULDC.64 UR8, c[0x0][0x248] ;  /* 0x0000920000087ab9 */ /* 0x000fe20000000a00 */
[----:B------:R-:W-:Y:S01]  /*0cc0*/  IMAD.U32 R13, RZ, RZ, UR7 ;  /* 0x00000007ff0d7e24 */ /* 0x000fe2000f8e00ff */
[----:B------:R-:W-:Y:S02]  /*0cd0*/  UISETP.NE.AND UP4, UPT, UR12, URZ, UPT ;  /* 0x0000003f0c00728c */ /* 0x000fe4000bf85270 */
[----:B------:R-:W-:Y:S02]  /*0ce0*/  @UP3 UIADD3 UR6, UP0, UR14, UR10, URZ ;  /* 0x0000000a0e063290 */ /* 0x000fe4000ff1e03f */
[----:B--2---:R-:W2:Y:S01]  /*0cf0*/  @P2 LDG.E R7, [R12.64] ;  /* 0x000000040c072981 */ /* 0x004ea2000c1e1900 */
[----:B------:R-:W-:-:S02]  /*0d00*/  UISETP.EQ.U32.AND UP2, UPT, URZ, UR8, UPT ;  /* 0x000000083f00728c */ /* 0x000fc4000bf42070 */
[----:B------:R-:W-:Y:S01]  /*0d10*/  @UP3 UIADD3.X UR7, UR13, UR11, URZ, UP0, !UPT ;  /* 0x0000000b0d073290 */ /* 0x000fe200087fe43f */
[----:B------:R-:W3:Y:S01]  /*0d20*/  @P2 LDG.E R4, [R12.64+0x4] ;  /* 0x000004040c042981 */ /* 0x000ee2000c1e1900 */
[----:B------:R-:W-:Y:S01]  /*0d30*/  MOV R10, UR6 ;  /* 0x00000006000a7c02 */ /* 0x000fe20008000f00 */
[----:B------:R-:W-:-:S03]  /*0d40*/  UISETP.EQ.OR.EX UP2, UPT, URZ, UR9, !UP4, UP2 ;  /* 0x000000093f00728c */ /* 0x000fc6000e742720 */
[----:B------:R-:W-:Y:S01]  /*0d50*/  IMAD.U32 R11, RZ, RZ, UR7 ;  /* 0x00000007ff0b7e24 */ /* 0x000fe2000f8e00ff */
[----:B------:R-:W-:-:S04]  /*0d60*/  UIADD3 UR8, UP0, UR14, UR8, URZ ;  /* 0x000000080e087290 */ /* 0x000fc8000ff1e03f */
[----:B----4-:R-:W4:Y:S01]  /*0d70*/  @P0 LDG.E R5, [R10.64] ;  /* 0x000000040a050981 */ /* 0x010f22000c1e1900 */
[----:B------:R-:W-:Y:S01]  /*0d80*/  PLOP3.LUT P1, PT, PT, PT, UP2, 0x80, 0x0 ;  /* 0x000000000000781c */ /* 0x000fe20003f2f028 */
[----:B------:R-:W-:Y:S01]  /*0d90*/  UIADD3.X UR9, UR13, UR9, URZ, UP0, !UPT ;  /* 0x000000090d097290 */ /* 0x000fe200087fe43f */
[----:B------:R-:W-:-:S05]  /*0da0*/  IMAD.U32 R8, RZ, RZ, UR8 ;  /* 0x00000008ff087e24 */ /* 0x000fca000f8e00ff */
[----:B------:R-:W-:-:S06]  /*0db0*/  MOV R9, UR9 ;  /* 0x0000000900097c02 */ /* 0x000fcc0008000f00 */
[----:B-----5:R-:W5:Y:S01]  /*0dc0*/  @!P1 LDG.E R6, [R8.64] ;  /* 0x0000000408069981 */ /* 0x020f62000c1e1900 */
[----:B------:R-:W-:Y:S02]  /*0dd0*/  UMOV UR16, 0xffffffff ;  /* 0xffffffff00107882 */ /* 0x000fe40000000000 */
[----:B------:R-:W-:Y:S02]  /*0de0*/  UMOV UR21, URZ ;  /* 0x0000003f00157c82 */ /* 0x000fe40008000000 */
[----:B------:R-:W-:Y:S02]  /*0df0*/  UMOV UR24, 0xffffffff ;  /* 0xffffffff00187882 */ /* 0x000fe40000000000 */
[----:B------:R-:W-:Y:S01]  /*0e00*/  ULDC UR8, c[0x0][0x218] ;  /* 0x0000860000087ab9 */ /* 0x000fe20000000800 */
[----:B--2---:R-:W1:Y:S08]  /*0e10*/  @P2 R2UR UR16, R7 ;  /* 0x00000000071023c2 */ /* 0x004e7000000e0000 */
[----:B---3--:R-:W1:Y:S08]  /*0e20*/  @P2 R2UR UR12, R4 ;  /* 0x00000000040c23c2 */ /* 0x008e7000000e0000 */
[----:B----4-:R2:W3:Y:S01]  /*0e30*/  @P0 R2UR UR21, R5 ;  /* 0x00000000051503c2 */ /* 0x0104e200000e0000 */
[----:B------:R-:W-:-:S04]  /*0e40*/  ISETP.NE.U32.AND P0, PT, RZ, c[0x0][0x248], PT ;  /* 0x00009200ff007a0c */ /* 0x000fc80003f05070 */
[----:B------:R-:W-:Y:S01]  /*0e50*/  ISETP.NE.AND.EX P0, PT, RZ, c[0x0][0x24c], PT, P0 ;  /* 0x00009300ff007a0c */ /* 0x000fe20003f05300 */
[----:B-1----:R-:W-:Y:S02]  /*0e60*/  @UP1 UIADD3 UR12, UR12, -UR16, URZ ;  /* 0x800000100c0c1290 */ /* 0x002fe4000fffe03f */
[----:B-----5:R2:W1:Y:S05]  /*0e70*/  @!P1 R2UR UR24, R6 ;  /* 0x00000000061893c2 */ /* 0x02046a00000e0000 */
[----:B------:R-:W-:-:S05]  /*0e80*/  @!UP1 ULDC UR12, c[0x0][0x214] ;  /* 0x00008500000c9ab9 */ /* 0x000fca0000000800 */
[----:B------:R-:W-:Y:S05]  /*0e90*/  @!P0 BRA `(.L_x_553) ;  /* 0x0000007000008947 */ /* 0x000fea0003800000 */
[----:B---3--:R-:W-:-:S13]  /*0ea0*/  PLOP3.LUT P0, PT, PT, PT, UP4, 0x80, 0x0 ;  /* 0x000000000000781c */ /* 0x008fda0003f0f048 */
[----:B------:R-:W3:Y:S04]  /*0eb0*/  @P0 LDG.E R4, [R8.64+0x4] ;  /* 0x0000040408040981 */ /* 0x000ee8000c1e1900 */
[----:B--2---:R-:W2:Y:S01]  /*0ec0*/  @!P0 LDG.E R5, [R8.64] ;  /* 0x0000000408058981 */ /* 0x004ea2000c1e1900 */
[----:B---3--:R-:W3:Y:S02]  /*0ed0*/  @P0 R2UR UR6, R4 ;  /* 0x00000000040603c2 */ /* 0x008ee400000e0000 */
[----:B-1-3--:R-:W-:-:S11]  /*0ee0*/  @UP4 UIADD3 UR8, UR6, -UR24, URZ ;  /* 0x8000001806084290 */ /* 0x00afd6000fffe03f */
[----:B--2---:R1:W2:Y:S01]  /*0ef0*/  @!P0 R2UR UR8, R5 ;  /* 0x00000000050883c2 */ /* 0x0042a200000e0000 */
[----:B------:R-:W-:-:S07]  /*0f00*/  DEPBAR.LE SB1, 0x0, {2} ;  /* 0x000090040000791a */ /* 0x000fce0000000000 */
.L_x_553:
[----:B---3--:R-:W-:Y:S02]  /*0f10*/  ULDC.64 UR6, c[0x0][0x258] ;  /* 0x0000960000067ab9 */ /* 0x008fe40000000a00 */
[----:B------:R-:W-:-:S04]  /*0f20*/  UISETP.NE.U32.AND UP2, UPT, URZ, UR6, UPT ;  /* 0x000000063f00728c */ /* 0x000fc8000bf45070 */
[----:B------:R-:W-:-:S06]  /*0f30*/  UISETP.NE.AND.EX UP2, UPT, URZ, UR7, UPT, UP2 ;  /* 0x000000073f00728c */ /* 0x000fcc000bf45320 */
[----:B------:R-:W-:-:S05]  /*0f40*/  PLOP3.LUT P0, PT, PT, PT, UP2, 0x80, 0x0 ;  /* 0x000000000000781c */ /* 0x000fca0003f0f028 */
[----:B------:R-:W-:-:S04]  /*0f50*/  @UP2 UIADD3 UR6, UP0, UR14, UR6, URZ ;  /* 0x000000060e062290 */ /* 0x000fc8000ff1e03f */
[----:B------:R-:W-:Y:S02]  /*0f60*/  @UP2 UIADD3.X UR7, UR13, UR7, URZ, UP0, !UPT ;  /* 0x000000070d072290 */ /* 0x000fe400087fe43f */
[----:B------:R-:W-:-:S04]  /*0f70*/  IMAD.U32 R4, RZ, RZ, UR6 ;  /* 0x00000006ff047e24 */ /* 0x000fc8000f8e00ff */
[----:B--2---:R-:W-:Y:S01]  /*0f80*/  IMAD.U32 R5, RZ, RZ, UR7 ;  /* 0x00000007ff057e24 */ /* 0x004fe2000f8e00ff */
        /* <DEDUP_REMOVED lines=8> */
[----:B--2---:R-:W-:-:S02]  /*1010*/  @UP2 UIADD3 UR6, UR9, -UR21, URZ ;  /* 0x8000001509062290 */ /* 0x004fc4000fffe03f */
        /* <DEDUP_REMOVED lines=50> */
.L_x_555:
        /* <DEDUP_REMOVED lines=18> */
.L_x_556:
[----:B------:R-:W-:Y:S01]  /*1460*/  IABS R6, c[0x0][0x1c8] ;  /* 0x0000720000067a13 */ /* 0x000fe20000000000 */
[----:B------:R-:W-:Y:S01]  /*1470*/  ULDC.64 UR10, c[0x0][0x370] ;  /* 0x0000dc00000a7ab9 */ /* 0x000fe20000000a00 */
[----:B------:R-:W-:Y:S01]  /*1480*/  ISETP.NE.AND P2, PT, RZ, c[0x0][0x1c8], PT ;  /* 0x00007200ff007a0c */ /* 0x000fe20003f45270 */
[----:B------:R-:W-:Y:S01]  /*1490*/  @UP3 UIMAD.WIDE.U32 UR8, UR16, UR10, URZ ;  /* 0x0000000a100832a5 */ /* 0x000fe2000f8e003f */
[----:B------:R-:W1:Y:S01]  /*14a0*/  I2F.RP R7, R6 ;  /* 0x0000000600077306 */ /* 0x000e620000209400 */
[----:B------:R-:W-:Y:S02]  /*14b0*/  ULDC UR13, c[0x0][0x224] ;  /* 0x00008900000d7ab9 */ /* 0x000fe40000000800 */
[----:B------:R-:W-:Y:S02]  /*14c0*/  @UP3 UIMAD UR27, UR16, UR11, UR9 ;  /* 0x0000000b101b32a4 */ /* 0x000fe4000f8e0209 */
[----:B------:R-:W-:Y:S02]  /*14d0*/  USHF.R.S32.HI UR20, URZ, 0x1f, UR23 ;  /* 0x0000001f3f147899 */ /* 0x000fe40008011417 */
        /* <DEDUP_REMOVED lines=26> */
[----:B------:R-:W-:Y:S01]  /*1680*/  UIADD3 UR8, UP1, UR17, UR8, URZ ;  /* 0x0000000811087290 */ /* 0x000fe2000ff3e03f */
[----:B------:R-:W-:Y:S01]  /*1690*/  IMAD.MOV.U32 R8, RZ, RZ, RZ ;  /* 0x000000ffff087224 */ /* 0x000fe200078e00ff */
[----:B------:R-:W-:Y:S01]  /*16a0*/  UIMAD UR11, UR61, UR11, UR9 ;  /* 0x0000000b3d0b72a4 */ /* 0x000fe2000f8e0209 */
[----:B------:R-:W-:Y:S01]  /*16b0*/  IMAD R5, R4, R6, RZ ;  /* 0x0000000604057224 */ /* 0x000fe200078e02ff */
[----:B------:R-:W-:Y:S01]  /*16c0*/  IABS R4, UR38 ;  /* 0x0000002600047c13 */ /* 0x000fe20008000000 */
[----:B------:R-:W-:-:S02]  /*16d0*/  UIADD3.X UR9, UR28, UR7, URZ, UP1, !UPT ;  /* 0x000000071c097290 */ /* 0x000fc40008ffe43f */
[----:B------:R-:W-:Y:S01]  /*16e0*/  IMAD.HI.U32 R5, R9, R5, R8 ;  /* 0x0000000509057227 */ /* 0x000fe200078e0008 */
[----:B------:R-:W-:Y:S02]  /*16f0*/  UIMAD UR7, UR37, UR8, URZ ;  /* 0x00000008250772a4 */ /* 0x000fe4000f8e023f */
[----:B------:R-:W-:Y:S02]  /*1700*/  ULDC UR13, c[0x0][0x234] ;  /* 0x00008d00000d7ab9 */ /* 0x000fe40000000800 */
[----:B------:R-:W-:Y:S01]  /*1710*/  UIMAD UR10, UR36, UR9, UR7 ;  /* 0x00000009240a72a4 */ /* 0x000fe2000f8e0207 */
[----:B------:R-:W-:Y:S01]  /*1720*/  IMAD.HI.U32 R16, R5, R4, RZ ;  /* 0x0000000405107227 */ /* 0x000fe200078e00ff */
[----:B------:R-:W-:Y:S02]  /*1730*/  @UP5 USEL UR7, UR55, UR16, !UP3 ;  /* 0x0000001037075287 */ /* 0x000fe4000d800000 */
[----:B------:R-:W-:Y:S01]  /*1740*/  UIMAD.WIDE.U32 UR8, UR36, UR8, URZ ;  /* 0x00000008240872a5 */ /* 0x000fe2000f8e003f */
[----:B------:R-:W-:Y:S01]  /*1750*/  IMAD.MOV R5, RZ, RZ, -R16 ;  /* 0x000000ffff057224 */ /* 0x000fe200078e0a10 */
[----:B------:R-:W-:-:S02]  /*1760*/  @UP5 UIMAD UR13, UR38, UR13, UR7 ;  /* 0x0000000d260d52a4 */ /* 0x000fc4000f8e0207 */
[----:B------:R-:W-:Y:S01]  /*1770*/  USEL UR11, UR11, URZ, UP6 ;  /* 0x0000003f0b0b7287 */ /* 0x000fe2000b000000 */
[----:B------:R-:W-:Y:S01]  /*1780*/  IMAD R5, R6, R5, R4 ;  /* 0x0000000506057224 */ /* 0x000fe200078e0204 */
[----:B------:R-:W-:-:S03]  /*1790*/  UIADD3 UR10, UR9, UR10, URZ ;  /* 0x0000000a090a7290 */ /* 0x000fc6000fffe03f */
[----:B------:R-:W-:Y:S01]  /*17a0*/  @!UP5 UMOV UR13, UR50 ;  /* 0x00000032000ddc82 */ /* 0x000fe20008000000 */
[----:B------:R-:W-:-:S13]  /*17b0*/  ISETP.GT.U32.AND P0, PT, R6, R5, PT ;  /* 0x000000050600720c */ /* 0x000fda0003f04070 */
        /* <DEDUP_REMOVED lines=15> */
.L_x_557:
[----:B------:R-:W-:Y:S02]  /*18b0*/  UMOV UR15, UR51 ;  /* 0x00000033000f7c82 */ /* 0x000fe40008000000 */
.L_x_558:
[----:B------:R-:W-:Y:S01]  /*18c0*/  UIADD3 UR8, UP4, UP3, UR8, UR46, UR48 ;  /* 0x0000002e08087290 */ /* 0x000fe2000fb9e030 */
[----:B------:R-:W-:Y:S01]  /*18d0*/  SHF.R.S32.HI R5, RZ, 0x1f, R231 ;  /* 0x0000001fff057819 */ /* 0x000fe200000114e7 */
[----:B------:R-:W-:Y:S01]  /*18e0*/  IMAD.U32 R7, RZ, RZ, UR5 ;  /* 0x00000005ff077e24 */ /* 0x000fe2000f8e00ff */
[----:B------:R-:W-:Y:S01]  /*18f0*/  IADD3 R11, P0, R231, UR17, RZ ;  /* 0x00000011e70b7c10 */ /* 0x000fe2000ff1e0ff */
[----:B------:R-:W-:Y:S01]  /*1900*/  UIADD3 UR25, UP2, UP1, UR18, UR8, UR19 ;  /* 0x0000000812197290 */ /* 0x000fe2000f95e013 */
[--C-:B------:R-:W-:Y:S01]  /*1910*/  SHF.R.S32.HI R235, RZ, 0x1f, R234.reuse ;  /* 0x0000001fffeb7819 */ /* 0x100fe200000114ea */
[----:B------:R-:W-:Y:S01]  /*1920*/  UIADD3.X UR7, UR10, UR49, UR54, UP4, UP3 ;  /* 0x000000310a077290 */ /* 0x000fe2000a7e6436 */
[----:B------:R-:W-:Y:S01]  /*1930*/  IADD3.X R4, R5, UR28, RZ, P0, !PT ;  /* 0x0000001c05047c10 */ /* 0x000fe200087fe4ff */
[----:B------:R-:W-:Y:S01]  /*1940*/  ULDC.64 UR8, c[0x0][0x1a8] ;  /* 0x00006a0000087ab9 */ /* 0x000fe20000000a00 */
[----:B------:R-:W-:Y:S01]  /*1950*/  IMAD.U32 R6, RZ, RZ, UR4 ;  /* 0x00000004ff067e24 */ /* 0x000fe2000f8e00ff */
[----:B------:R-:W-:Y:S01]  /*1960*/  UIADD3.X UR19, UR11, UR7, UR14, UP2, UP1 ;  /* 0x000000070b137290 */ /* 0x000fe200097e240e */
[C---:B------:R-:W-:Y:S01]  /*1970*/  IMAD.WIDE.U32 R12, R11.reuse, c[0x0][0x190], R234 ;  /* 0x000064000b0c7a25 */ /* 0x040fe200078e00ea */
[----:B------:R-:W-:Y:S01]  /*1980*/  UIMAD UR7, UR58, UR8, URZ ;  /* 0x000000083a0772a4 */ /* 0x000fe2000f8e023f */
[----:B------:R-:W-:Y:S01]  /*1990*/  BSSY B1, `(.L_x_554) ;  /* 0x00006ce000017945 */ /* 0x000fe20003800000 */
[----:B------:R-:W-:Y:S01]  /*19a0*/  UMOV UR16, 0x4 ;  /* 0x0000000400107882 */ /* 0x000fe20000000000 */
[----:B------:R-:W-:Y:S01]  /*19b0*/  IMAD R4, R4, c[0x0][0x190], RZ ;  /* 0x0000640004047a24 */ /* 0x000fe200078e02ff */
[----:B------:R-:W-:Y:S01]  /*19c0*/  UIMAD UR18, UR38, UR9, UR7 ;  /* 0x00000009261272a4 */ /* 0x000fe2000f8e0207 */
[----:B------:R-:W-:Y:S01]  /*19d0*/  IADD3 R14, P0, R12, UR39, RZ ;  /* 0x000000270c0e7c10 */ /* 0x000fe2000ff1e0ff */
[----:B------:R-:W-:Y:S01]  /*19e0*/  ULDC.64 UR4, c[0x0][0x200] ;  /* 0x0000800000047ab9 */ /* 0x000fe20000000a00 */
[----:B------:R-:W-:Y:S01]  /*19f0*/  IMAD R4, R11, c[0x0][0x194], R4 ;  /* 0x000065000b047a24 */ /* 0x000fe200078e0204 */
[----:B------:R-:W-:Y:S01]  /*1a00*/  ULDC.64 UR8, c[0x0][0x378] ;  /* 0x0000de0000087ab9 */ /* 0x000fe20000000a00 */
[----:B------:R-:W1:Y:S01]  /*1a10*/  S2R R11, SR_TID.X ;  /* 0x00000000000b7919 */ /* 0x000e620000002100 */
[----:B------:R-:W-:Y:S01]  /*1a20*/  UIMAD UR7, UR58, UR8, URZ ;  /* 0x000000083a0772a4 */ /* 0x000fe2000f8e023f */
[----:B------:R-:W-:Y:S01]  /*1a30*/  IMAD.U32 R10, RZ, RZ, UR38 ;  /* 0x00000026ff0a7e24 */ /* 0x000fe2000f8e00ff */
[----:B------:R-:W-:Y:S01]  /*1a40*/  IADD3.X R15, R13, UR33, R4, P0, !PT ;  /* 0x000000210d0f7c10 */ /* 0x000fe200087fe404 */
[----:B------:R-:W-:Y:S01]  /*1a50*/  IMAD.U32 R4, RZ, RZ, UR17 ;  /* 0x00000011ff047e24 */ /* 0x000fe2000f8e00ff */
[----:B------:R-:W-:Y:S01]  /*1a60*/  UIMAD UR11, UR38, UR9, UR7 ;  /* 0x00000009260b72a4 */ /* 0x000fe2000f8e0207 */
[----:B------:R-:W-:-:S02]  /*1a70*/  IADD3 R12, P0, R234, UR26, RZ ;  /* 0x0000001aea0c7c10 */ /* 0x000fc4000ff1e0ff */
[----:B------:R-:W-:Y:S02]  /*1a80*/  ULDC.64 UR8, c[0x0][0x370] ;  /* 0x0000dc0000087ab9 */ /* 0x000fe40000000a00 */
[----:B------:R-:W-:Y:S01]  /*1a90*/  UIMAD UR7, UR28, UR8, URZ ;  /* 0x000000081c0772a4 */ /* 0x000fe2000f8e023f */
[----:B------:R-:W-:Y:S01]  /*1aa0*/  IADD3.X R13, R235, UR27, RZ, P0, !PT ;  /* 0x0000001beb0d7c10 */ /* 0x000fe200087fe4ff */
[----:B------:R-:W-:Y:S02]  /*1ab0*/  UIADD3 UR8, UR17, UR13, URZ ;  /* 0x0000000d11087290 */ /* 0x000fe4000fffe03f */
[----:B------:R-:W-:Y:S02]  /*1ac0*/  UIMAD UR10, UR17, UR9, UR7 ;  /* 0x00000009110a72a4 */ /* 0x000fe4000f8e0207 */
[----:B------:R-:W-:Y:S01]  /*1ad0*/  UIMAD.WIDE UR8, UR8, UR16, UR4 ;  /* 0x00000010080872a5 */ /* 0x000fe2000f8e0204 */
[----:B------:R-:W-:Y:S01]  /*1ae0*/  IMAD.WIDE.U32 R12, R4, c[0x0][0x370], R12 ;  /* 0x0000dc00040c7a25 */ /* 0x000fe200078e000c */
[----:B------:R-:W-:-:S02]  /*1af0*/  UIADD3 UR7, -UR6, UR12, UR23 ;  /* 0x0000000c06077290 */ /* 0x000fc4000fffe117 */
[----:B------:R-:W-:Y:S01]  /*1b00*/  ULDC.64 UR4, c[0x0][0x3c8] ;  /* 0x0000f20000047ab9 */ /* 0x000fe20000000a00 */
[----:B------:R-:W-:Y:S01]  /*1b10*/  IMAD R4, R5, c[0x0][0x370], RZ ;  /* 0x0000dc0005047a24 */ /* 0x000fe200078e02ff */
[----:B------:R-:W-:Y:S01]  /*1b20*/  ULDC UR28, c[0x0][0x2e8] ;  /* 0x0000ba00001c7ab9 */ /* 0x000fe20000000800 */
[----:B------:R-:W-:Y:S01]  /*1b30*/  IADD3 R13, R13, UR10, RZ ;  /* 0x0000000a0d0d7c10 */ /* 0x000fe2000fffe0ff */
[----:B------:R-:W-:Y:S01]  /*1b40*/  UMOV UR14, UR8 ;  /* 0x00000008000e7c82 */ /* 0x000fe20008000000 */
[----:B------:R-:W-:Y:S01]  /*1b50*/  IMAD R4, R231, c[0x0][0x374], R4 ;  /* 0x0000dd00e7047a24 */ /* 0x000fe200078e0204 */
[----:B------:R-:W-:Y:S02]  /*1b60*/  UIADD3 UR8, UR17, UR15, URZ ;  /* 0x0000000f11087290 */ /* 0x000fe4000fffe03f */
[----:B------:R-:W-:Y:S02]  /*1b70*/  UMOV UR13, UR9 ;  /* 0x00000009000d7c82 */ /* 0x000fe40008000000 */
[----:B------:R-:W-:Y:S01]  /*1b80*/  UIMAD.WIDE UR8, UR8, UR16, UR4 ;  /* 0x00000010080872a5 */ /* 0x000fe2000f8e0204 */
[----:B------:R1:W2:Y:S01]  /*1b90*/  R2UR UR4, R6 ;  /* 0x00000000060473c2 */ /* 0x0002a200000e0000 */
[----:B------:R-:W-:-:S04]  /*1ba0*/  UIADD3 UR7, UR7, -UR28, URZ ;  /* 0x8000001c07077290 */ /* 0x000fc8000fffe03f */
[----:B------:R-:W-:Y:S02]  /*1bb0*/  USHF.R.S32.HI UR17, URZ, 0x1f, UR7 ;  /* 0x0000001f3f117899 */ /* 0x000fe40008011407 */
        /* <DEDUP_REMOVED lines=8> */
[----:B-1----:R-:W-:-:S03]  /*1c40*/  SHF.R.S32.HI R6, RZ, 0x1f, R11 ;  /* 0x0000001fff067819 */ /* 0x002fc6000001140b */
[----:B------:R-:W-:Y:S01]  /*1c50*/  UISETP.GT.AND UP1, UPT, UR29, UR17, UPT ;  /* 0x000000111d00728c */ /* 0x000fe2000bf24270 */
[----:B---3--:R-:W-:-:S04]  /*1c60*/  LEA.HI R7, R6, R11, RZ, 0x5 ;  /* 0x0000000b06077211 */ /* 0x008fc800078f28ff */
[----:B------:R-:W-:Y:S02]  /*1c70*/  LOP3.LUT R6, R7, 0xffffffe0, RZ, 0xc0, !PT ;  /* 0xffffffe007067812 */ /* 0x000fe400078ec0ff */
[----:B------:R-:W-:-:S03]  /*1c80*/  SHF.R.S32.HI R7, RZ, 0x5, R7 ;  /* 0x00000005ff077819 */ /* 0x000fc60000011407 */
[----:B------:R-:W-:Y:S02]  /*1c90*/  IMAD.IADD R6, R11, 0x1, -R6 ;  /* 0x000000010b067824 */ /* 0x000fe400078e0a06 */
[----:B------:R-:W-:-:S04]  /*1ca0*/  IMAD.WIDE.U32 R10, R10, c[0x0][0x378], R12 ;  /* 0x0000de000a0a7a25 */ /* 0x000fc800078e000c */
[----:B------:R-:W-:Y:S01]  /*1cb0*/  IMAD R6, R7, UR47, R6 ;  /* 0x0000002f07067c24 */ /* 0x000fe2000f8e0206 */
[----:B------:R-:W-:Y:S01]  /*1cc0*/  IADD3 R11, R11, UR11, RZ ;  /* 0x0000000b0b0b7c10 */ /* 0x000fe2000fffe0ff */
[----:B------:R-:W-:-:S03]  /*1cd0*/  IMAD.U32 R12, RZ, RZ, UR38 ;  /* 0x00000026ff0c7e24 */ /* 0x000fc6000f8e00ff */
[----:B------:R-:W-:Y:S01]  /*1ce0*/  IADD3 R7, P0, R6, UR25, RZ ;  /* 0x0000001906077c10 */ /* 0x000fe2000ff1e0ff */
[----:B------:R-:W-:-:S03]  /*1cf0*/  IMAD.WIDE.U32 R12, R12, c[0x0][0x1a8], R14 ;  /* 0x00006a000c0c7a25 */ /* 0x000fc600078e000e */
[----:B------:R-:W-:Y:S01]  /*1d00*/  LEA.HI.X.SX32 R6, R6, UR19, 0x1, P0 ;  /* 0x0000001306067c11 */ /* 0x000fe200080f0eff */
[----:B------:R-:W-:Y:S01]  /*1d10*/  IMAD.WIDE.U32 R10, R231, c[0x0][0x370], R10 ;  /* 0x0000dc00e70a7a25 */ /* 0x000fe200078e000a */
[----:B------:R-:W-:Y:S02]  /*1d20*/  IADD3 R8, R13, UR18, RZ ;  /* 0x000000120d087c10 */ /* 0x000fe4000fffe0ff */
[C---:B------:R-:W-:Y:S01]  /*1d30*/  LEA R250, P0, R12.reuse, c[0x0][0x160], 0x1 ;  /* 0x000058000cfa7a11 */ /* 0x040fe200078008ff */
[----:B------:R-:W-:Y:S01]  /*1d40*/  IMAD.IADD R4, R11, 0x1, R4 ;  /* 0x000000010b047824 */ /* 0x000fe200078e0204 */
[----:B------:R-:W-:Y:S02]  /*1d50*/  LEA R246, P2, R7, c[0x0][0x350], 0x2 ;  /* 0x0000d40007f67a11 */ /* 0x000fe400078410ff */
[----:B------:R-:W-:Y:S02]  /*1d60*/  LEA.HI.X R251, R12, c[0x0][0x164], R8, 0x1, P0 ;  /* 0x000059000cfb7a11 */ /* 0x000fe400000f0c08 */
[----:B------:R-:W-:-:S02]  /*1d70*/  PLOP3.LUT P0, PT, PT, PT, UP1, 0x80, 0x0 ;  /* 0x000000000000781c */ /* 0x000fc40003f0f018 */
[C---:B------:R-:W-:Y:S02]  /*1d80*/  LEA R248, P3, R10.reuse, c[0x0][0x330], 0x1 ;  /* 0x0000cc000af87a11 */ /* 0x040fe400078608ff */
[----:B------:R-:W-:Y:S02]  /*1d90*/  LEA.HI.X R247, R7, c[0x0][0x354], R6, 0x2, P2 ;  /* 0x0000d50007f77a11 */ /* 0x000fe400010f1406 */
[----:B------:R-:W-:-:S07]  /*1da0*/  LEA.HI.X R249, R10, c[0x0][0x334], R4, 0x1, P3 ;  /* 0x0000cd000af97a11 */ /* 0x000fce00018f0c04 */
        /* <DEDUP_REMOVED lines=19> */
.L_x_560:
        /* <DEDUP_REMOVED lines=18> */
.L_x_561:
[----:B------:R-:W-:Y:S01]  /*2000*/  ULDC.64 UR8, c[0x0][0x3a0] ;  /* 0x0000e80000087ab9 */ /* 0x000fe20000000a00 */
[----:B------:R-:W-:Y:S01]  /*2010*/  IMAD.U32 R7, RZ, RZ, UR23 ;  /* 0x00000017ff077e24 */ /* 0x000fe2000f8e00ff */
[----:B------:R-:W-:Y:S01]  /*2020*/  UIMAD UR7, UR20, UR8, URZ ;  /* 0x00000008140772a4 */ /* 0x000fe2000f8e023f */
[----:B------:R-:W-:Y:S01]  /*2030*/  IMAD.U32 R8, RZ, RZ, UR38 ;  /* 0x00000026ff087e24 */ /* 0x000fe2000f8e00ff */
[----:B------:R-:W-:Y:S01]  /*2040*/  UIMAD UR6, UR22, -0x40, UR6 ;  /* 0xffffffc0160678a4 */ /* 0x000fe2000f8e0206 */
[----:B------:R-:W-:Y:S01]  /*2050*/  IMAD.WIDE.U32 R6, R7, c[0x0][0x3a0], R234 ;  /* 0x0000e80007067a25 */ /* 0x000fe200078e00ea */
[----:B------:R-:W-:Y:S01]  /*2060*/  UIMAD UR7, UR23, UR9, UR7 ;  /* 0x00000009170772a4 */ /* 0x000fe2000f8e0207 */
[----:B------:R-:W-:Y:S02]  /*2070*/  BSSY B0, `(.L_x_562) ;  /* 0x0000016000007945 */ /* 0x000fe40003800000 */
[----:B------:R-:W-:Y:S01]  /*2080*/  ULDC.64 UR8, c[0x0][0x3b8] ;  /* 0x0000ee0000087ab9 */ /* 0x000fe20000000a00 */
[----:B------:R-:W-:-:S02]  /*2090*/  IADD3 R6, P0, R6, UR14, RZ ;  /* 0x0000000e06067c10 */ /* 0x000fc4000ff1e0ff */
[----:B------:R-:W-:Y:S01]  /*20a0*/  MOV R4, UR7 ;  /* 0x0000000700047c02 */ /* 0x000fe20008000f00 */
[----:B------:R-:W-:Y:S01]  /*20b0*/  UIMAD UR7, UR58, UR8, URZ ;  /* 0x000000083a0772a4 */ /* 0x000fe2000f8e023f */
[----:B------:R-:W-:Y:S02]  /*20c0*/  ISETP.GE.AND P1, PT, R231, UR6, PT ;  /* 0x00000006e7007c0c */ /* 0x000fe4000bf26270 */
[----:B------:R-:W-:Y:S01]  /*20d0*/  IADD3.X R7, R7, UR15, R4, P0, !PT ;  /* 0x0000000f07077c10 */ /* 0x000fe200087fe404 */
[----:B------:R-:W-:-:S04]  /*20e0*/  UIMAD UR7, UR38, UR9, UR7 ;  /* 0x00000009260772a4 */ /* 0x000fc8000f8e0207 */
[----:B------:R-:W-:-:S05]  /*20f0*/  IMAD.WIDE.U32 R8, R8, c[0x0][0x3b8], R6 ;  /* 0x0000ee0008087a25 */ /* 0x000fca00078e0006 */
[----:B------:R-:W-:Y:S01]  /*2100*/  IADD3 R7, R9, UR7, RZ ;  /* 0x0000000709077c10 */ /* 0x000fe2000fffe0ff */
[----:B------:R-:W-:Y:S05]  /*2110*/  @P1 BRA `(.L_x_563) ;  /* 0x000000b000001947 */ /* 0x000fea0003800000 */
[----:B------:R-:W-:Y:S01]  /*2120*/  MOV R6, R8 ;  /* 0x0000000800067202 */ /* 0x000fe20000000f00 */
[----:B------:R-:W-:-:S04]  /*2130*/  IMAD R4, R5, c[0x0][0x3a0], RZ ;  /* 0x0000e80005047a24 */ /* 0x000fc800078e02ff */
[----:B------:R-:W-:-:S04]  /*2140*/  IMAD.WIDE.U32 R10, R231, c[0x0][0x3a0], R6 ;  /* 0x0000e800e70a7a25 */ /* 0x000fc800078e0006 */
        /* <DEDUP_REMOVED lines=8> */
.L_x_563:
[----:B------:R-:W-:Y:S05]  /*21d0*/  BSYNC B0 ;  /* 0x0000000000007941 */ /* 0x000fea0003800000 */
.L_x_562:
        /* <DEDUP_REMOVED lines=8> */
[----:B------:R-:W-:Y:S01]  /*2260*/  IMAD R4, R4, c[0x0][0x3a0], RZ ;  /* 0x0000e80004047a24 */ /* 0x000fe200078e02ff */
[----:B------:R-:W-:-:S03]  /*2270*/  LEA R8, P2, R6, c[0x0][0x340], 0x1 ;  /* 0x0000d00006087a11 */ /* 0x000fc600078408ff */
[----:B------:R-:W-:-:S05]  /*2280*/  IMAD R4, R9, c[0x0][0x3a4], R4 ;  /* 0x0000e90009047a24 */ /* 0x000fca00078e0204 */
[----:B------:R-:W-:-:S04]  /*2290*/  IADD3 R7, R7, R4, RZ ;  /* 0x0000000407077210 */ /* 0x000fc80007ffe0ff */
[----:B------:R-:W-:-:S05]  /*22a0*/  LEA.HI.X R9, R6, c[0x0][0x344], R7, 0x1, P2 ;  /* 0x0000d10006097a11 */ /* 0x000fca00010f0c07 */
[----:B------:R2:W-:Y:S04]  /*22b0*/  STG.E.128 [R8.64], RZ ;  /* 0x000000ff08007986 */ /* 0x0005e8000c101d04 */
[----:B------:R2:W-:Y:S04]  /*22c0*/  STG.E.128 [R8.64+0x80], RZ ;  /* 0x000080ff08007986 */ /* 0x0005e8000c101d04 */
[----:B------:R2:W-:Y:S04]  /*22d0*/  STG.E.128 [R8.64+0x100], RZ ;  /* 0x000100ff08007986 */ /* 0x0005e8000c101d04 */
[----:B------:R2:W-:Y:S02]  /*22e0*/  STG.E.128 [R8.64+0x180], RZ ;  /* 0x000180ff08007986 */ /* 0x0005e4000c101d04 */
.L_x_565:
[----:B------:R-:W-:Y:S05]  /*22f0*/  BSYNC B0 ;  /* 0x0000000000007941 */ /* 0x000fea0003800000 */
.L_x_564:
[----:B------:R-:W-:Y:S01]  /*2300*/  ULDC.64 UR6, c[0x0][0x3a8] ;  /* 0x0000ea0000067ab9 */ /* 0x000fe20000000a00 */
[----:B------:R-:W-:Y:S01]  /*2310*/  IMAD.U32 R7, RZ, RZ, UR23 ;  /* 0x00000017ff077e24 */ /* 0x000fe2000f8e00ff */
[----:B------:R-:W-:Y:S01]  /*2320*/  UIMAD UR6, UR20, UR6, URZ ;  /* 0x00000006140672a4 */ /* 0x000fe2000f8e023f */
[----:B--2---:R-:W-:Y:S01]  /*2330*/  IMAD.U32 R8, RZ, RZ, UR38 ;  /* 0x00000026ff087e24 */ /* 0x004fe2000f8e00ff */
[----:B------:R-:W-:Y:S01]  /*2340*/  BSSY B0, `(.L_x_566) ;  /* 0x0000017000007945 */ /* 0x000fe20003800000 */
[----:B------:R-:W-:Y:S01]  /*2350*/  IMAD.WIDE.U32 R6, R7, c[0x0][0x3a8], R234 ;  /* 0x0000ea0007067a25 */ /* 0x000fe200078e00ea */
        /* <DEDUP_REMOVED lines=10> */
[----:B------:R-:W-:Y:S01]  /*2400*/  MOV R6, R8 ;  /* 0x0000000800067202 */ /* 0x000fe20000000f00 */
[----:B------:R-:W-:-:S04]  /*2410*/  IMAD R4, R5, c[0x0][0x3a8], RZ ;  /* 0x0000ea0005047a24 */ /* 0x000fc800078e02ff */
[----:B------:R-:W-:-:S04]  /*2420*/  IMAD.WIDE.U32 R10, R231, c[0x0][0x3a8], R6 ;  /* 0x0000ea00e70a7a25 */ /* 0x000fc800078e0006 */
[----:B------:R-:W-:Y:S01]  /*2430*/  IMAD R4, R231, c[0x0][0x3ac], R4 ;  /* 0x0000eb00e7047a24 */ /* 0x000fe200078e0204 */
[----:B-1----:R-:W-:-:S04]  /*2440*/  LEA R12, P1, R10, c[0x0][0x348], 0x1 ;  /* 0x0000d2000a0c7a11 */ /* 0x002fc800078208ff */
[----:B------:R-:W-:-:S04]  /*2450*/  IADD3 R4, R11, R4, RZ ;  /* 0x000000040b047210 */ /* 0x000fc80007ffe0ff */
[----:B------:R-:W-:-:S05]  /*2460*/  LEA.HI.X R13, R10, c[0x0][0x34c], R4, 0x1, P1 ;  /* 0x0000d3000a0d7a11 */ /* 0x000fca00008f0c04 */
[----:B------:R1:W-:Y:S04]  /*2470*/  STG.E.128 [R12.64], RZ ;  /* 0x000000ff0c007986 */ /* 0x0003e8000c101d04 */
[----:B------:R1:W-:Y:S04]  /*2480*/  STG.E.128 [R12.64+0x80], RZ ;  /* 0x000080ff0c007986 */ /* 0x0003e8000c101d04 */
[----:B------:R1:W-:Y:S04]  /*2490*/  STG.E.128 [R12.64+0x100], RZ ;  /* 0x000100ff0c007986 */ /* 0x0003e8000c101d04 */
[----:B------:R1:W-:Y:S02]  /*24a0*/  STG.E.128 [R12.64+0x180], RZ ;  /* 0x000180ff0c007986 */ /* 0x0003e4000c101d04 */
.L_x_567:
[----:B------:R-:W-:Y:S05]  /*24b0*/  BSYNC B0 ;  /* 0x0000000000007941 */ /* 0x000fea0003800000 */
.L_x_566:
[----:B------:R-:W-:Y:S05]  /*24c0*/  @P0 BRA `(.L_x_568) ;  /* 0x000061a000000947 */ /* 0x000fea0003800000 */
[----:B------:R-:W-:Y:S02]  /*24d0*/  IADD3 R4, P0, R231, 0x20, RZ ;  /* 0x00000020e7047810 */ /* 0x000fe40007f1e0ff */
        /* <DEDUP_REMOVED lines=11> */
[----:B------:R2:W-:Y:S01]  /*2590*/  STG.E.128 [R4.64+0x180], RZ ;  /* 0x000180ff04007986 */ /* 0x0005e2000c101d04 */
[----:B------:R-:W-:Y:S05]  /*25a0*/  BRA `(.L_x_568) ;  /* 0x000060c000007947 */ /* 0x000fea0003800000 */
.L_x_559:
[----:B------:R-:W-:Y:S01]  /*25b0*/  ULDC.64 UR10, c[0x0][0x198] ;  /* 0x00006600000a7ab9 */ /* 0x000fe20000000a00 */
[----:B------:R-:W-:Y:S01]  /*25c0*/  IADD3 R8, R231, 0x20, RZ ;  /* 0x00000020e7087810 */ /* 0x000fe20007ffe0ff */
[----:B------:R-:W-:Y:S01]  /*25d0*/  ULDC.64 UR8, c[0x0][0x1a0] ;  /* 0x0000680000087ab9 */ /* 0x000fe20000000a00 */
[----:B------:R-:W-:Y:S01]  /*25e0*/  IMAD.MOV.U32 R7, RZ, RZ, 0x40 ;  /* 0x00000040ff077424 */ /* 0x000fe200078e00ff */
[----:B------:R-:W-:Y:S01]  /*25f0*/  UIMAD UR10, UR20, UR10, URZ ;  /* 0x0000000a140a72a4 */ /* 0x000fe2000f8e023f */
[----:B------:R-:W-:Y:S01]  /*2600*/  IMAD R11, R9, c[0x0][0x1b0], RZ ;  /* 0x00006c00090b7a24 */ /* 0x000fe200078e02ff */
[----:B------:R-:W-:Y:S01]  /*2610*/  UIMAD UR8, UR20, UR8, URZ ;  /* 0x00000008140872a4 */ /* 0x000fe2000f8e023f */
[----:B------:R-:W-:Y:S01]  /*2620*/  IMAD.WIDE.U32 R20, R7, c[0x0][0x370], RZ ;  /* 0x0000dc0007147a25 */ /* 0x000fe200078e00ff */
[----:B------:R-:W-:Y:S01]  /*2630*/  UIMAD UR11, UR23, UR11, UR10 ;  /* 0x0000000b170b72a4 */ /* 0x000fe2000f8e020a */
[----:B------:R-:W-:Y:S01]  /*2640*/  SHF.L.U32 R242, R229, 0x2, RZ ;  /* 0x00000002e5f27819 */ /* 0x000fe200000006ff */
[----:B------:R-:W-:Y:S01]  /*2650*/  UIMAD UR10, UR23, UR9, UR8 ;  /* 0x00000009170a72a4 */ /* 0x000fe2000f8e0208 */
[----:B------:R-:W-:Y:S01]  /*2660*/  IMAD R22, R16, c[0x0][0x1b4], R11 ;  /* 0x00006d0010167a24 */ /* 0x000fe200078e020b */
[----:B------:R-:W-:Y:S01]  /*2670*/  UIMAD UR8, UR7, -0x40, UR12 ;  /* 0xffffffc0070878a4 */ /* 0x000fe2000f8e020c */
[----:B------:R-:W-:Y:S01]  /*2680*/  IMAD R11, R7, c[0x0][0x374], RZ ;  /* 0x0000dd00070b7a24 */ /* 0x000fe200078e02ff */
[----:B------:R-:W-:Y:S01]  /*2690*/  UIMAD UR9, UR22, -0x40, UR6 ;  /* 0xffffffc0160978a4 */ /* 0x000fe2000f8e0206 */
[----:B------:R-:W-:Y:S01]  /*26a0*/  IMAD.U32 R15, RZ, RZ, UR23 ;  /* 0x00000017ff0f7e24 */ /* 0x000fe2000f8e00ff */
[----:B------:R-:W-:Y:S01]  /*26b0*/  MOV R6, UR11 ;  /* 0x0000000b00067c02 */ /* 0x000fe20008000f00 */
[----:B------:R-:W-:Y:S01]  /*26c0*/  IMAD.U32 R13, RZ, RZ, UR23 ;  /* 0x00000017ff0d7e24 */ /* 0x000fe2000f8e00ff */
[C---:B------:R-:W-:Y:S01]  /*26d0*/  ISETP.GE.AND P2, PT, R8.reuse, UR8, PT ;  /* 0x0000000808007c0c */ /* 0x040fe2000bf46270 */
[----:B------:R-:W-:Y:S01]  /*26e0*/  IMAD.WIDE.U32 R14, R15, c[0x0][0x198], R234 ;  /* 0x000066000f0e7a25 */ /* 0x000fe200078e00ea */
[----:B------:R-:W-:-:S02]  /*26f0*/  ISETP.GE.AND P0, PT, R8, UR9, PT ;  /* 0x0000000908007c0c */ /* 0x000fc4000bf06270 */
[----:B------:R-:W-:Y:S01]  /*2700*/  MOV R244, 0x7f800000 ;  /* 0x7f80000000f47802 */ /* 0x000fe20000000f00 */
[----:B------:R-:W-:Y:S01]  /*2710*/  IMAD.WIDE.U32 R12, R13, c[0x0][0x1a0], R234 ;  /* 0x000068000d0c7a25 */ /* 0x000fe200078e00ea */
[----:B------:R-:W-:-:S03]  /*2720*/  IADD3 R14, P3, R14, UR34, RZ ;  /* 0x000000220e0e7c10 */ /* 0x000fc6000ff7e0ff */
[----:B------:R-:W-:Y:S01]  /*2730*/  IMAD.WIDE.U32 R18, R7, c[0x0][0x190], RZ ;  /* 0x0000640007127a25 */ /* 0x000fe200078e00ff */
[----:B------:R-:W-:Y:S02]  /*2740*/  IADD3 R12, P1, R12, UR30, RZ ;  /* 0x0000001e0c0c7c10 */ /* 0x000fe4000ff3e0ff */
[----:B------:R-:W-:Y:S01]  /*2750*/  IADD3.X R15, R15, UR35, R6, P3, !PT ;  /* 0x000000230f0f7c10 */ /* 0x000fe20009ffe406 */
[----:B------:R-:W-:Y:S01]  /*2760*/  IMAD.U32 R4, RZ, RZ, UR10 ;  /* 0x0000000aff047e24 */ /* 0x000fe2000f8e00ff */
[----:B------:R-:W-:Y:S01]  /*2770*/  @!P2 IADD3 R20, P4, R248, R20, RZ ;  /* 0x00000014f814a210 */ /* 0x000fe20007f9e0ff */
[----:B------:R-:W-:Y:S01]  /*2780*/  IMAD R7, R7, c[0x0][0x194], RZ ;  /* 0x0000650007077a24 */ /* 0x000fe200078e02ff */
[----:B------:R-:W-:Y:S01]  /*2790*/  @!P2 IADD3 R18, P3, R250, R18, RZ ;  /* 0x00000012fa12a210 */ /* 0x000fe20007f7e0ff */
[----:B------:R-:W-:Y:S01]  /*27a0*/  IMAD R9, R9, c[0x0][0x1b8], RZ ;  /* 0x00006e0009097a24 */ /* 0x000fe200078e02ff */
[----:B------:R-:W-:Y:S01]  /*27b0*/  @!P2 IADD3.X R21, R249, R21, R11, P4, !PT ;  /* 0x00000015f915a210 */ /* 0x000fe200027fe40b */
[----:B------:R-:W-:Y:S01]  /*27c0*/  IMAD.WIDE.U32 R14, R16, c[0x0][0x1b0], R14 ;  /* 0x00006c00100e7a25 */ /* 0x000fe200078e000e */
[----:B------:R-:W-:-:S02]  /*27d0*/  PLOP3.LUT P4, PT, PT, PT, UP6, 0x80, 0x0 ;  /* 0x000000000000781c */ /* 0x000fc40003f8f068 */
[----:B------:R-:W-:Y:S01]  /*27e0*/  IADD3.X R13, R13, UR31, R4, P1, !PT ;  /* 0x0000001f0d0d7c10 */ /* 0x000fe20008ffe404 */
[C---:B------:R-:W-:Y:S01]  /*27f0*/  IMAD R9, R16.reuse, c[0x0][0x1bc], R9 ;  /* 0x00006f0010097a24 */ /* 0x040fe200078e0209 */
[----:B------:R-:W-:Y:S01]  /*2800*/  @!P2 IADD3.X R19, R251, R19, R7, P3, !PT ;  /* 0x00000013fb13a210 */ /* 0x000fe20001ffe407 */
[----:B------:R-:W-:Y:S01]  /*2810*/  IMAD.MOV.U32 R243, RZ, RZ, 0x7f800000 ;  /* 0x7f800000fff37424 */ /* 0x000fe200078e00ff */
[C---:B------:R-:W-:Y:S01]  /*2820*/  @!P0 IADD3 R8, P3, R231.reuse, 0x20, RZ ;  /* 0x00000020e7088810 */ /* 0x040fe20007f7e0ff */
[----:B------:R-:W-:Y:S01]  /*2830*/  IMAD.WIDE.U32 R16, R16, c[0x0][0x1b8], R12 ;  /* 0x00006e0010107a25 */ /* 0x000fe200078e000c */
[C---:B------:R-:W-:Y:S02]  /*2840*/  ISETP.GE.AND P1, PT, R231.reuse, UR9, PT ;  /* 0x00000009e7007c0c */ /* 0x040fe4000bf26270 */
[----:B------:R-:W-:Y:S02]  /*2850*/  @!P0 IADD3.X R13, RZ, R5, RZ, P3, !PT ;  /* 0x00000005ff0d8210 */ /* 0x000fe40001ffe4ff */
[----:B------:R-:W-:Y:S01]  /*2860*/  ISETP.GE.AND P3, PT, R231, UR8, PT ;  /* 0x00000008e7007c0c */ /* 0x000fe2000bf66270 */
[----:B------:R-:W-:Y:S01]  /*2870*/  @P4 BAR.SYNC.DEFER_BLOCKING 0x0 ;  /* 0x0000000000004b1d */ /* 0x000fe20000010000 */
[----:B------:R-:W-:Y:S01]  /*2880*/  IADD3 R23, R15, R22, RZ ;  /* 0x000000160f177210 */ /* 0x000fe20007ffe0ff */
[----:B------:R-:W-:Y:S01]  /*2890*/  @!P0 IMAD R13, R13, c[0x0][0x198], RZ ;  /* 0x000066000d0d8a24 */ /* 0x000fe200078e02ff */
[----:B------:R-:W-:-:S02]  /*28a0*/  @!P0 IADD3 R7, P5, R231, 0x20, RZ ;  /* 0x00000020e7078810 */ /* 0x000fc40007fbe0ff */
[----:B------:R-:W-:Y:S01]  /*28b0*/  IADD3 R17, R17, R9, RZ ;  /* 0x0000000911117210 */ /* 0x000fe20007ffe0ff */
[--C-:B------:R-:W-:Y:S02]  /*28c0*/  @!P0 IMAD.MOV.U32 R15, RZ, RZ, R23.reuse ;  /* 0x000000ffff0f8224 */ /* 0x100fe400078e0017 */
[----:B------:R-:W-:Y:S02]  /*28d0*/  @!P1 IMAD.MOV.U32 R22, RZ, RZ, R14 ;  /* 0x000000ffff169224 */ /* 0x000fe400078e000e */
[----:B------:R-:W-:Y:S02]  /*28e0*/  @!P1 IMAD R4, R5, c[0x0][0x198], RZ ;  /* 0x0000660005049a24 */ /* 0x000fe400078e02ff */
[----:B------:R-:W-:-:S04]  /*28f0*/  @!P1 IMAD.WIDE.U32 R22, R231, c[0x0][0x198], R22 ;  /* 0x00006600e7169a25 */ /* 0x000fc800078e0016 */
[----:B------:R-:W-:Y:S01]  /*2900*/  @!P1 IMAD R11, R231, c[0x0][0x19c], R4 ;  /* 0x00006700e70b9a24 */ /* 0x000fe200078e0204 */
[----:B------:R-:W-:Y:S01]  /*2910*/  IADD3 R4, R229, 0x8, RZ ;  /* 0x00000008e5047810 */ /* 0x000fe20007ffe0ff */
[----:B------:R-:W-:Y:S01]  /*2920*/  @!P0 IMAD.X R6, RZ, RZ, R5, P5 ;  /* 0x000000ffff068224 */ /* 0x000fe200028e0605 */
[----:B------:R-:W-:Y:S01]  /*2930*/  @!P1 LEA R12, P5, R22, c[0x0][0x168], 0x1 ;  /* 0x00005a00160c9a11 */ /* 0x000fe200078a08ff */
[----:B------:R-:W-:Y:S01]  /*2940*/  @!P1 IMAD.IADD R11, R23, 0x1, R11 ;  /* 0x00000001170b9824 */ /* 0x000fe200078e020b */
[----:B------:R-:W-:Y:S01]  /*2950*/  ISETP.GE.AND P6, PT, R4, UR8, PT ;  /* 0x0000000804007c0c */ /* 0x000fe2000bfc6270 */
[C---:B------:R-:W-:Y:S01]  /*2960*/  @!P0 IMAD R10, R8.reuse, c[0x0][0x19c], R13 ;  /* 0x00006700080a8a24 */ /* 0x040fe200078e020d */
[----:B------:R1:W-:Y:S01]  /*2970*/  @P3 STS.128 [R230+0x8000], RZ ;  /* 0x008000ffe6003388 */ /* 0x0003e20000000c00 */
[----:B------:R-:W-:Y:S01]  /*2980*/  @!P0 IMAD.WIDE.U32 R14, R8, c[0x0][0x198], R14 ;  /* 0x00006600080e8a25 */ /* 0x000fe200078e000e */
[----:B------:R-:W-:Y:S02]  /*2990*/  @!P1 LEA.HI.X R13, R22, c[0x0][0x16c], R11, 0x1, P5 ;  /* 0x00005b00160d9a11 */ /* 0x000fe400028f0c0b */
[----:B------:R1:W-:Y:S01]  /*29a0*/  @P3 STS.128 [R230+0xa000], RZ ;  /* 0x00a000ffe6003388 */ /* 0x0003e20000000c00 */
[----:B------:R-:W-:Y:S01]  /*29b0*/  @!P1 IMAD R4, R5, c[0x0][0x1a0], RZ ;  /* 0x0000680005049a24 */ /* 0x000fe200078e02ff */
[----:B------:R-:W-:Y:S01]  /*29c0*/  @!P0 MOV R22, R16 ;  /* 0x0000001000168202 */ /* 0x000fe20000000f00 */
[----:B------:R-:W-:Y:S01]  /*29d0*/  @!P0 IMAD.IADD R10, R15, 0x1, R10 ;  /* 0x000000010f0a8824 */ /* 0x000fe200078e020a */
[----:B------:R1:W-:Y:S01]  /*29e0*/  @P3 STS.128 [R230+0xc000], RZ ;  /* 0x00c000ffe6003388 */ /* 0x0003e20000000c00 */
[--C-:B------:R-:W-:Y:S01]  /*29f0*/  @!P0 IMAD.MOV.U32 R23, RZ, RZ, R17.reuse ;  /* 0x000000ffff178224 */ /* 0x100fe200078e0011 */
[C---:B------:R-:W-:Y:S01]  /*2a00*/  @!P0 LEA R8, P5, R14.reuse, c[0x0][0x168], 0x1 ;  /* 0x00005a000e088a11 */ /* 0x040fe200078a08ff */
[C---:B------:R-:W-:Y:S01]  /*2a10*/  @!P1 IMAD R4, R231.reuse, c[0x0][0x1a4], R4 ;  /* 0x00006900e7049a24 */ /* 0x040fe200078e0204 */
[----:B------:R1:W-:Y:S01]  /*2a20*/  @P3 STS.128 [R230+0xe000], RZ ;  /* 0x00e000ffe6003388 */ /* 0x0003e20000000c00 */
[----:B------:R-:W-:Y:S01]  /*2a30*/  @!P1 IMAD.WIDE.U32 R16, R231, c[0x0][0x1a0], R16 ;  /* 0x00006800e7109a25 */ /* 0x000fe200078e0010 */
[----:B------:R-:W-:-:S02]  /*2a40*/  @!P0 LEA.HI.X R9, R14, c[0x0][0x16c], R10, 0x1, P5 ;  /* 0x00005b000e098a11 */ /* 0x000fc400028f0c0a */
[----:B------:R-:W-:Y:S01]  /*2a50*/  @!PT LDS RZ, [RZ] ;  /* 0x00000000fffff984 */ /* 0x000fe20000000800 */
[----:B------:R-:W-:Y:S01]  /*2a60*/  @!PT LDS RZ, [RZ] ;  /* 0x00000000fffff984 */ /* 0x000fe20000000800 */
[----:B------:R-:W-:Y:S01]  /*2a70*/  @!PT LDS RZ, [RZ] ;  /* 0x00000000fffff984 */ /* 0x000fe20000000800 */
[----:B------:R1:W-:Y:S01]  /*2a80*/  @!P3 LDGSTS.E.BYPASS.LTC128B.128 [R230+0x8000], [R248.64] ;  /* 0x08000000f8e6bfae */ /* 0x0003e2000b901d44 */
[----:B------:R-:W-:Y:S01]  /*2a90*/  @!P0 IMAD R6, R6, c[0x0][0x1a0], RZ ;  /* 0x0000680006068a24 */ /* 0x000fe200078e02ff */
[----:B------:R-:W-:Y:S01]  /*2aa0*/  @!P1 IADD3 R4, R17, R4, RZ ;  /* 0x0000000411049210 */ /* 0x000fe20007ffe0ff */
[C---:B------:R-:W-:Y:S01]  /*2ab0*/  @!P0 IMAD.WIDE.U32 R22, R7.reuse, c[0x0][0x1a0], R22 ;  /* 0x0000680007168a25 */ /* 0x040fe200078e0016 */
[----:B------:R1:W-:Y:S01]  /*2ac0*/  @!P3 LDGSTS.E.BYPASS.LTC128B.128 [R230+0xa000], [R248.64+0x80] ;  /* 0x0a000080f8e6bfae */ /* 0x0003e2000b901d44 */
[C---:B------:R-:W-:Y:S02]  /*2ad0*/  @!P1 LEA R14, P5, R16.reuse, c[0x0][0x170], 0x1 ;  /* 0x00005c00100e9a11 */ /* 0x040fe400078a08ff */
[----:B------:R-:W-:Y:S01]  /*2ae0*/  @!P0 IMAD R6, R7, c[0x0][0x1a4], R6 ;  /* 0x0000690007068a24 */ /* 0x000fe200078e0206 */
[----:B------:R1:W-:Y:S01]  /*2af0*/  @!P3 LDGSTS.E.BYPASS.LTC128B.128 [R230+0xc000], [R248.64+0x100] ;  /* 0x0c000100f8e6bfae */ /* 0x0003e2000b901d44 */
[----:B------:R-:W-:Y:S02]  /*2b00*/  @!P1 LEA.HI.X R15, R16, c[0x0][0x174], R4, 0x1, P5 ;  /* 0x00005d00100f9a11 */ /* 0x000fe400028f0c04 */
[----:B------:R-:W-:Y:S01]  /*2b10*/  SHF.R.S32.HI R4, RZ, 0x1f, R229 ;  /* 0x0000001fff047819 */ /* 0x000fe200000114e5 */
[----:B------:R1:W-:Y:S01]  /*2b20*/  @!P3 LDGSTS.E.BYPASS.LTC128B.128 [R230+0xe000], [R248.64+0x180] ;  /* 0x0e000180f8e6bfae */ /* 0x0003e2000b901d44 */
[----:B------:R-:W-:Y:S01]  /*2b30*/  @!P0 IMAD.IADD R6, R23, 0x1, R6 ;  /* 0x0000000117068824 */ /* 0x000fe200078e0206 */
[----:B------:R-:W-:-:S02]  /*2b40*/  @!P0 LEA R10, P4, R22, c[0x0][0x170], 0x1 ;  /* 0x00005c00160a8a11 */ /* 0x000fc400078808ff */
[----:B------:R1:W-:Y:S01]  /*2b50*/  @P2 STS.128 [R230+0x9000], RZ ;  /* 0x009000ffe6002388 */ /* 0x0003e20000000c00 */
[C---:B------:R-:W-:Y:S02]  /*2b60*/  SHF.L.U64.HI R241, R229.reuse, 0x2, R4 ;  /* 0x00000002e5f17819 */ /* 0x040fe40000010204 */
[----:B------:R-:W-:Y:S01]  /*2b70*/  @!P0 LEA.HI.X R11, R22, c[0x0][0x174], R6, 0x1, P4 ;  /* 0x00005d00160b8a11 */ /* 0x000fe200020f0c06 */
        /* <DEDUP_REMOVED lines=66> */
[----:B------:R-:W-:-:S03]  /*2fa0*/  IADD3 R4, P1, R242, UR14, RZ ;  /* 0x0000000ef2047c10 */ /* 0x000fc6000ff3e0ff */
[----:B------:R1:W-:Y:S01]  /*2fb0*/  @P0 STS.128 [R230+0x19000], RZ ;  /* 0x019000ffe6000388 */ /* 0x0003e20000000c00 */
[----:B------:R-:W-:-:S03]  /*2fc0*/  IADD3.X R5, R241, UR13, RZ, P1, !PT ;  /* 0x0000000df1057c10 */ /* 0x000fc60008ffe4ff */
[----:B------:R1:W-:Y:S04]  /*2fd0*/  @P0 STS.128 [R230+0x1b000], RZ ;  /* 0x01b000ffe6000388 */ /* 0x0003e80000000c00 */
[----:B------:R1:W5:Y:S04]  /*2fe0*/  @!P2 LDG.E R243, [R4.64] ;  /* 0x0000000404f3a981 */ /* 0x000368000c1e1900 */
[----:B------:R1:W5:Y:S04]  /*2ff0*/  @!P6 LDG.E R244, [R4.64+0x20] ;  /* 0x0000200404f4e981 */ /* 0x000368000c1e1900 */
        /* <DEDUP_REMOVED lines=75> */
[----:B--2---:R-:W-:Y:S01]  /*34b0*/  CS2R R20, SRZ ;  /* 0x0000000000147805 */ /* 0x004fe2000001ff00 */
[----:B------:R-:W-:-:S02]  /*34c0*/  ULDC UR25, c[0x0][0x2e8] ;  /* 0x0000ba0000197ab9 */ /* 0x000fc40000000800 */
[----:B------:R-:W-:Y:S02]  /*34d0*/  UIADD3 UR20, UR23, 0x40, URZ ;  /* 0x0000004017147890 */ /* 0x000fe4000fffe03f */
[----:B------:R-:W-:Y:S02]  /*34e0*/  UIADD3 UR19, UR19, -UR25, URZ ;  /* 0x8000001913137290 */ /* 0x000fe4000fffe03f */
[----:B-1----:R-:W-:Y:S02]  /*34f0*/  ULDC UR10, c[0x0][0x2e4] ;  /* 0x0000b900000a7ab9 */ /* 0x002fe40000000800 */
.L_x_573:
        /* <DEDUP_REMOVED lines=124> */
[----:B------:R-:W-:Y:S01]  /*3cc0*/  UIADD3 UR11, UR10, UR18, -UR6 ;  /* 0x000000120a0b7290 */ /* 0x000fe2000fffe806 */
        /* <DEDUP_REMOVED lines=8> */
.L_x_569:
[----:B------:R-:W-:Y:S01]  /*3d50*/  IADD3 R87, R229, UR9, RZ ;  /* 0x00000009e5577c10 */ /* 0x000fe2000fffe0ff */
[----:B------:R-:W-:Y:S01]  /*3d60*/  UIADD3 UR11, UR6, 0x1, -UR12 ;  /* 0x00000001060b7890 */ /* 0x000fe2000fffe80c */
[----:B------:R-:W-:Y:S01]  /*3d70*/  IMAD.U32 R85, RZ, RZ, UR22 ;  /* 0x00000016ff557e24 */ /* 0x000fe2000f8e00ff */
[----:B------:R-:W-:Y:S01]  /*3d80*/  UIADD3 UR10, -UR8, UR6, -UR12 ;  /* 0x00000006080a7290 */ /* 0x000fe2000fffe90c */
[----:B------:R-:W-:Y:S01]  /*3d90*/  IADD3 R84, R87, 0x8, RZ ;  /* 0x0000000857547810 */ /* 0x000fe20007ffe0ff */
[----:B------:R-:W-:Y:S01]  /*3da0*/  UIADD3 UR9, UR11, UR41, URZ ;  /* 0x000000290b097290 */ /* 0x000fe2000fffe03f */
[----:B------:R-:W-:Y:S03]  /*3db0*/  IMAD R100, R85, 0x40, R228 ;  /* 0x0000004055647824 */ /* 0x000fe600078e02e4 */
[C---:B------:R-:W-:Y:S02]  /*3dc0*/  IADD3 R89, R87.reuse, UR10, RZ ;  /* 0x0000000a57597c10 */ /* 0x040fe4000fffe0ff */
[----:B------:R-:W-:Y:S02]  /*3dd0*/  IADD3 R87, R87, UR9, RZ ;  /* 0x0000000957577c10 */ /* 0x000fe4000fffe0ff */
[----:B------:R-:W-:Y:S02]  /*3de0*/  IMNMX R89, RZ, R89, !PT ;  /* 0x00000059ff597217 */ /* 0x000fe40007800200 */
[----:B------:R-:W-:Y:S02]  /*3df0*/  IADD3 R98, R100, 0x1, RZ ;  /* 0x0000000164627810 */ /* 0x000fe40007ffe0ff */
[----:B------:R-:W-:Y:S01]  /*3e00*/  IADD3 R85, R84, UR10, RZ ;  /* 0x0000000a54557c10 */ /* 0x000fe2000fffe0ff */
[----:B------:R-:W-:Y:S01]  /*3e10*/  UMOV UR10, UR8 ;  /* 0x00000008000a7c82 */ /* 0x000fe20008000000 */
        /* <DEDUP_REMOVED lines=58> */
.L_x_570:
        /* <DEDUP_REMOVED lines=9> */
[----:B------:R-:W-:Y:S02]  /*4250*/  FMUL.FTZ R4, R244, 1.4426950216293334961 ;  /* 0x3fb8aa3bf4047820 */ /* 0x000fe40000410000 */
[--C-:B------:R-:W-:Y:S02]  /*4260*/  FFMA.FTZ R115, R5, c[0x0][0x23c], -R84.reuse ;  /* 0x00008f0005737a23 */ /* 0x100fe40000010854 */
[--C-:B------:R-:W-:Y:S01]  /*4270*/  FFMA.FTZ R118, R8, c[0x0][0x23c], -R84.reuse ;  /* 0x00008f0008767a23 */ /* 0x100fe20000010854 */
[----:B------:R-:W-:Y:S01]  /*4280*/  FSEL R4, R4, RZ, P0 ;  /* 0x000000ff04047208 */ /* 0x000fe20000000000 */
[--C-:B------:R-:W-:Y:S01]  /*4290*/  FFMA.FTZ R119, R9, c[0x0][0x23c], -R84.reuse ;  /* 0x00008f0009777a23 */ /* 0x100fe20000010854 */
[----:B------:R-:W-:Y:S01]  /*42a0*/  MUFU.EX2 R114, R114 ;  /* 0x0000007200727308 */ /* 0x000fe20000000800 */
[----:B------:R-:W-:Y:S02]  /*42b0*/  FFMA.FTZ R122, R12, c[0x0][0x23c], -R84 ;  /* 0x00008f000c7a7a23 */ /* 0x000fe40000010854 */
[--C-:B------:R-:W-:Y:S02]  /*42c0*/  FFMA.FTZ R116, R6, c[0x0][0x23c], -R4.reuse ;  /* 0x00008f0006747a23 */ /* 0x100fe40000010804 */
[--C-:B------:R-:W-:Y:S02]  /*42d0*/  FFMA.FTZ R117, R7, c[0x0][0x23c], -R4.reuse ;  /* 0x00008f0007757a23 */ /* 0x100fe40000010804 */
[--C-:B------:R-:W-:Y:S02]  /*42e0*/  FFMA.FTZ R120, R10, c[0x0][0x23c], -R4.reuse ;  /* 0x00008f000a787a23 */ /* 0x100fe40000010804 */
[----:B------:R-:W-:Y:S01]  /*42f0*/  FFMA.FTZ R121, R11, c[0x0][0x23c], -R4 ;  /* 0x00008f000b797a23 */ /* 0x000fe20000010804 */
[----:B------:R-:W-:Y:S01]  /*4300*/  MUFU.EX2 R115, R115 ;  /* 0x0000007300737308 */ /* 0x000fe20000000800 */
[----:B------:R-:W-:Y:S02]  /*4310*/  FFMA.FTZ R123, R13, c[0x0][0x23c], -R84 ;  /* 0x00008f000d7b7a23 */ /* 0x000fe40000010854 */
[--C-:B------:R-:W-:Y:S02]  /*4320*/  FFMA.FTZ R124, R14, c[0x0][0x23c], -R4.reuse ;  /* 0x00008f000e7c7a23 */ /* 0x100fe40000010804 */
[----:B------:R-:W-:Y:S02]  /*4330*/  FFMA.FTZ R125, R15, c[0x0][0x23c], -R4 ;  /* 0x00008f000f7d7a23 */ /* 0x000fe40000010804 */
[----:B------:R-:W-:Y:S02]  /*4340*/  FFMA.FTZ R126, R16, c[0x0][0x23c], -R84 ;  /* 0x00008f00107e7a23 */ /* 0x000fe40000010854 */
[----:B------:R-:W-:Y:S01]  /*4350*/  FFMA.FTZ R128, R18, c[0x0][0x23c], -R4 ;  /* 0x00008f0012807a23 */ /* 0x000fe20000010804 */
[----:B------:R-:W-:Y:S01]  /*4360*/  MUFU.EX2 R116, R116 ;  /* 0x0000007400747308 */ /* 0x000fe20000000800 */
[----:B------:R-:W-:Y:S02]  /*4370*/  FFMA.FTZ R84, R17, c[0x0][0x23c], -R84 ;  /* 0x00008f0011547a23 */ /* 0x000fe40000010854 */
[----:B------:R-:W-:Y:S07]  /*4380*/  FFMA.FTZ R4, R19, c[0x0][0x23c], -R4 ;  /* 0x00008f0013047a23 */ /* 0x000fee0000010804 */
        /* <DEDUP_REMOVED lines=162> */
[----:B------:R-:W-:Y:S01]  /*4db0*/  FADD.FTZ R4, -R113, R13 ;  /* 0x0000000d71047221 */ /* 0x000fe20000010100 */
[----:B------:R-:W-:Y:S01]  /*4dc0*/  F2FP.PACK_AB R88, R10, R9 ;  /* 0x000000090a58723e */ /* 0x000fe200000000ff */
[----:B------:R-:W-:Y:S01]  /*4dd0*/  FADD.FTZ R13, -R112, R14 ;  /* 0x0000000e700d7221 */ /* 0x000fe20000010100 */
[----:B------:R-:W-:Y:S01]  /*4de0*/  F2FP.PACK_AB R14, R8, R7 ;  /* 0x00000007080e723e */ /* 0x000fe200000000ff */
[----:B------:R-:W-:Y:S02]  /*4df0*/  FADD.FTZ R6, -R112, R15 ;  /* 0x0000000f70067221 */ /* 0x000fe40000010100 */
[----:B------:R-:W-:Y:S01]  /*4e00*/  FMUL.FTZ R11, R122, R11 ;  /* 0x0000000b7a0b7220 */ /* 0x000fe20000410000 */
[----:B------:R-:W-:Y:S01]  /*4e10*/  STS [R239+0x20400], R88 ;  /* 0x02040058ef007388 */ /* 0x000fe20000000800 */
[----:B------:R-:W-:Y:S02]  /*4e20*/  FMUL.FTZ R4, R123, R4 ;  /* 0x000000047b047220 */ /* 0x000fe40000410000 */
[----:B------:R-:W-:Y:S02]  /*4e30*/  FMUL.FTZ R13, R124, R13 ;  /* 0x0000000d7c0d7220 */ /* 0x000fe40000410000 */
[----:B------:R-:W-:Y:S01]  /*4e40*/  FMUL.FTZ R6, R125, R6 ;  /* 0x000000067d067220 */ /* 0x000fe20000410000 */
[----:B------:R-:W-:Y:S01]  /*4e50*/  STS [R239+0x20000], R14 ;  /* 0x0200000eef007388 */ /* 0x000fe20000000800 */
[C---:B------:R-:W-:Y:S01]  /*4e60*/  FADD.FTZ R15, -R113.reuse, R16 ;  /* 0x00000010710f7221 */ /* 0x040fe20000010100 */
[----:B------:R-:W-:Y:S01]  /*4e70*/  F2FP.PACK_AB R93, R4, R11 ;  /* 0x0000000b045d723e */ /* 0x000fe200000000ff */
[----:B------:R-:W-:Y:S01]  /*4e80*/  FADD.FTZ R12, -R113, R17 ;  /* 0x00000011710c7221 */ /* 0x000fe20000010100 */
[----:B------:R-:W-:Y:S01]  /*4e90*/  F2FP.PACK_AB R95, R6, R13 ;  /* 0x0000000d065f723e */ /* 0x000fe200000000ff */
[C---:B------:R-:W-:Y:S02]  /*4ea0*/  FADD.FTZ R17, -R112.reuse, R18 ;  /* 0x0000001270117221 */ /* 0x040fe40000010100 */
[----:B------:R-:W-:Y:S01]  /*4eb0*/  FADD.FTZ R112, -R112, R19 ;  /* 0x0000001370707221 */ /* 0x000fe20000010100 */
[----:B------:R-:W-:Y:S01]  /*4ec0*/  STS [R238+0x20000], R93 ;  /* 0x0200005dee007388 */ /* 0x000fe20000000800 */
[----:B------:R-:W-:Y:S02]  /*4ed0*/  FMUL.FTZ R15, R126, R15 ;  /* 0x0000000f7e0f7220 */ /* 0x000fe40000410000 */
[----:B------:R-:W-:Y:S02]  /*4ee0*/  FMUL.FTZ R12, R127, R12 ;  /* 0x0000000c7f0c7220 */ /* 0x000fe40000410000 */
[----:B------:R-:W-:Y:S01]  /*4ef0*/  FMUL.FTZ R17, R128, R17 ;  /* 0x0000001180117220 */ /* 0x000fe20000410000 */
[----:B------:R-:W-:Y:S01]  /*4f00*/  STS [R238+0x20400], R95 ;  /* 0x0204005fee007388 */ /* 0x000fe20000000800 */
[----:B------:R-:W-:Y:S01]  /*4f10*/  FMUL.FTZ R112, R129, R112 ;  /* 0x0000007081707220 */ /* 0x000fe20000410000 */
[----:B------:R-:W-:Y:S04]  /*4f20*/  F2FP.PACK_AB R97, R12, R15 ;  /* 0x0000000f0c61723e */ /* 0x000fe800000000ff */
[----:B------:R-:W-:Y:S01]  /*4f30*/  F2FP.PACK_AB R99, R112, R17 ;  /* 0x000000117063723e */ /* 0x000fe200000000ff */
        /* <DEDUP_REMOVED lines=96> */
[----:B------:R-:W-:Y:S04]  /*5540*/  IMAD.MOV.U32 R7, RZ, RZ, c[0x0][0x370] ;  /* 0x0000dc00ff077624 */ /* 0x000fe800078e00ff */
[----:B------:R-:W-:Y:S05]  /*5550*/  IMAD.U32 R5, R7, -0x40, RZ ;  /* 0xffffffc007057824 */ /* 0x000fea00078e00ff */
[C---:B------:R-:W-:Y:S04]  /*5560*/  LEA R248, P0, R5.reuse, R248, 0x1 ;  /* 0x000000f805f87211 */ /* 0x040fe800078008ff */
[----:B------:R-:W-:Y:S01]  /*5570*/  LEA.HI.X.SX32 R249, R5, R249, 0x1, P0 ;  /* 0x000000f905f97211 */ /* 0x000fe200000f0eff */
[----:B------:R-:W-:Y:S01]  /*5580*/  IMAD.MOV.U32 R5, RZ, RZ, c[0x0][0x374] ;  /* 0x0000dd00ff057624 */ /* 0x000fe200078e00ff */
        /* <DEDUP_REMOVED lines=14> */
.L_x_571:
        /* <DEDUP_REMOVED lines=14> */
[----:B------:R-:W-:Y:S05]  /*5750*/  LDSM.16.MT88.4 R212, [R221+0x14800] ;  /* 0x01480000ddd4783b */ /* 0x000fea0000004200 */
        /* <DEDUP_REMOVED lines=25> */
[----:B------:R-:W-:Y:S07]  /*58f0*/  LDSM.16.M88.4 R196, [R218] ;  /* 0x00000000dac4783b */ /* 0x000fee0000000200 */
[-C--:B------:R-:W-:Y:S08]  /*5900*/  HMMA.16816.F32 R100, R200, R212.reuse, R100 ;  /* 0x000000d4c864723c */ /* 0x080ff00000001864 */
[C---:B------:R-:W-:Y:S08]  /*5910*/  HMMA.16816.F32 R104, R208.reuse, R212, R104 ;  /* 0x000000d4d068723c */ /* 0x040ff00000001868 */
[-C--:B------:R-:W-:Y:S08]  /*5920*/  HMMA.16816.F32 R108, R208, R214.reuse, R108 ;  /* 0x000000d6d06c723c */ /* 0x080ff0000000186c */
[C---:B------:R-:W-:Y:S01]  /*5930*/  HMMA.16816.F32 R112, R200.reuse, R214, R112 ;  /* 0x000000d6c870723c */ /* 0x040fe20000001870 */
[----:B------:R-:W1:Y:S07]  /*5940*/  LDSM.16.MT88.4 R212, [R221+0x11000] ;  /* 0x01100000ddd4783b */ /* 0x000e6e0000004200 */
[-C--:B--2---:R-:W-:Y:S08]  /*5950*/  HMMA.16816.F32 R116, R200, R204.reuse, R116 ;  /* 0x000000ccc874723c */ /* 0x084ff00000001874 */
[C---:B------:R-:W-:Y:S08]  /*5960*/  HMMA.16816.F32 R120, R208.reuse, R204, R120 ;  /* 0x000000ccd078723c */ /* 0x040ff00000001878 */
[-C--:B------:R-:W-:Y:S01]  /*5970*/  HMMA.16816.F32 R124, R208, R206.reuse, R124 ;  /* 0x000000ced07c723c */ /* 0x080fe2000000187c */
[----:B------:R-:W2:Y:S07]  /*5980*/  LDSM.16.M88.4 R208, [R218+0x1000] ;  /* 0x00100000dad0783b */ /* 0x000eae0000000200 */
[----:B------:R-:W-:Y:S01]  /*5990*/  HMMA.16816.F32 R128, R200, R206, R128 ;  /* 0x000000cec880723c */ /* 0x000fe20000001880 */
[----:B------:R-:W3:Y:S05]  /*59a0*/  LDSM.16.MT88.4 R200, [R221+0x13000] ;  /* 0x01300000ddc8783b */ /* 0x000eea0000004200 */
[----:B------:R-:W4:Y:S02]  /*59b0*/  LDSM.16.MT88.4 R204, [R221+0x15000] ;  /* 0x01500000ddcc783b */ /* 0x000f240000004200 */
        /* <DEDUP_REMOVED lines=9> */
[----:B------:R-:W-:Y:S07]  /*5a50*/  LDSM.16.M88.4 R200, [R217] ;  /* 0x00000000d9c8783b */ /* 0x000fee0000000200 */
[-C--:B----4-:R-:W-:Y:S08]  /*5a60*/  HMMA.16816.F32 R100, R196, R204.reuse, R100 ;  /* 0x000000ccc464723c */ /* 0x090ff00000001864 */
        /* <DEDUP_REMOVED lines=10> */
[----:B------:R-:W4:Y:S02]  /*5b10*/  LDSM.16.MT88.4 R212, [R221+0x15800] ;  /* 0x01580000ddd4783b */ /* 0x000f240000004200 */
[-C--:B--2---:R-:W-:Y:S08]  /*5b20*/  HMMA.16816.F32 R4, R200, R204.reuse, R4 ;  /* 0x000000ccc804723c */ /* 0x084ff00000001804 */
[C---:B-1----:R-:W-:Y:S08]  /*5b30*/  HMMA.16816.F32 R8, R208.reuse, R204, R8 ;  /* 0x000000ccd008723c */ /* 0x042ff00000001808 */
[-C--:B------:R-:W-:Y:S08]  /*5b40*/  HMMA.16816.F32 R12, R208, R206.reuse, R12 ;  /* 0x000000ced00c723c */ /* 0x080ff0000000180c */
[C---:B------:R-:W-:Y:S01]  /*5b50*/  HMMA.16816.F32 R16, R200.reuse, R206, R16 ;  /* 0x000000cec810723c */ /* 0x040fe20000001810 */
[----:B------:R-:W1:Y:S07]  /*5b60*/  LDSM.16.MT88.4 R204, [R221+0x17800] ;  /* 0x01780000ddcc783b */ /* 0x000e6e0000004200 */
[-C--:B---3--:R-:W-:Y:S08]  /*5b70*/  HMMA.16816.F32 R84, R200, R196.reuse, R84 ;  /* 0x000000c4c854723c */ /* 0x088ff00000001854 */
[C---:B------:R-:W-:Y:S08]  /*5b80*/  HMMA.16816.F32 R88, R208.reuse, R196, R88 ;  /* 0x000000c4d058723c */ /* 0x040ff00000001858 */
[-C--:B------:R-:W-:Y:S08]  /*5b90*/  HMMA.16816.F32 R92, R208, R198.reuse, R92 ;  /* 0x000000c6d05c723c */ /* 0x080ff0000000185c */
[C---:B------:R-:W-:Y:S08]  /*5ba0*/  HMMA.16816.F32 R96, R200.reuse, R198, R96 ;  /* 0x000000c6c860723c */ /* 0x040ff00000001860 */
[-C--:B----4-:R-:W-:Y:S08]  /*5bb0*/  HMMA.16816.F32 R100, R200, R212.reuse, R100 ;  /* 0x000000d4c864723c */ /* 0x090ff00000001864 */
        /* <DEDUP_REMOVED lines=10> */
[----:B------:R-:W-:Y:S05]  /*5c60*/  RED.E.ADD.F32.FTZ.RN.STRONG.GPU [R246.64], R4 ;  /* 0x00000004f600798e */ /* 0x000fea000c10e784 */
[C---:B------:R-:W-:Y:S07]  /*5c70*/  HMMA.16816.F32 R120, R208.reuse, R204, R120 ;  /* 0x000000ccd078723c */ /* 0x040fee0000001878 */
[----:B------:R-:W-:Y:S01]  /*5c80*/  IMAD.SHL.U32 R205, R245, 0x8, RZ ;  /* 0x00000008f5cd7824 */ /* 0x000fe200078e00ff */
[-C--:B------:R-:W-:Y:S07]  /*5c90*/  HMMA.16816.F32 R124, R208, R206.reuse, R124 ;  /* 0x000000ced07c723c */ /* 0x080fee000000187c */
[-C--:B------:R-:W-:Y:S01]  /*5ca0*/  LEA R210, P0, R205, R246.reuse, 0x2 ;  /* 0x000000f6cdd27211 */ /* 0x080fe200078010ff */
[----:B------:R-:W-:Y:S04]  /*5cb0*/  HMMA.16816.F32 R128, R200, R206, R128 ;  /* 0x000000cec880723c */ /* 0x000fe80000001880 */
[----:B------:R-:W-:Y:S01]  /*5cc0*/  IMAD.SHL.U32 R209, R245, 0x10, RZ ;  /* 0x00000010f5d17824 */ /* 0x000fe200078e00ff */
[-C--:B------:R-:W-:Y:S02]  /*5cd0*/  LEA.HI.X.SX32 R211, R205, R247.reuse, 0x2, P0 ;  /* 0x000000f7cdd37211 */ /* 0x080fe400000f16ff */
[----:B------:R-:W-:Y:S02]  /*5ce0*/  IMAD R201, R245, 0x18, RZ ;  /* 0x00000018f5c97824 */ /* 0x000fe400078e02ff */
[-C--:B------:R-:W-:Y:S01]  /*5cf0*/  LEA R198, P1, R209, R246.reuse, 0x2 ;  /* 0x000000f6d1c67211 */ /* 0x080fe200078210ff */
[----:B------:R1:W-:Y:S02]  /*5d00*/  RED.E.ADD.F32.FTZ.RN.STRONG.GPU [R210.64], R5 ;  /* 0x00000005d200798e */ /* 0x0003e4000c10e784 */
[-C--:B------:R-:W-:Y:S01]  /*5d10*/  LEA R214, P0, R201, R246.reuse, 0x2 ;  /* 0x000000f6c9d67211 */ /* 0x080fe200078010ff */
[----:B------:R-:W-:Y:S01]  /*5d20*/  IMAD.SHL.U32 R203, R245, 0x20, RZ ;  /* 0x00000020f5cb7824 */ /* 0x000fe200078e00ff */
[-C--:B------:R-:W-:Y:S01]  /*5d30*/  LEA.HI.X.SX32 R199, R209, R247.reuse, 0x2, P1 ;  /* 0x000000f7d1c77211 */ /* 0x080fe200008f16ff */
[----:B------:R-:W-:Y:S01]  /*5d40*/  IMAD R207, R245, 0x28, RZ ;  /* 0x00000028f5cf7824 */ /* 0x000fe200078e02ff */
[-C--:B------:R-:W-:Y:S01]  /*5d50*/  LEA.HI.X.SX32 R215, R201, R247.reuse, 0x2, P0 ;  /* 0x000000f7c9d77211 */ /* 0x080fe200000f16ff */
[----:B------:R-:W-:Y:S01]  /*5d60*/  IMAD R201, R245, 0x30, RZ ;  /* 0x00000030f5c97824 */ /* 0x000fe200078e02ff */
[-C--:B------:R-:W-:Y:S01]  /*5d70*/  LEA R202, P1, R203, R246.reuse, 0x2 ;  /* 0x000000f6cbca7211 */ /* 0x080fe200078210ff */
[----:B------:R-:W-:Y:S01]  /*5d80*/  RED.E.ADD.F32.FTZ.RN.STRONG.GPU [R198.64], R6 ;  /* 0x00000006c600798e */ /* 0x000fe2000c10e784 */
[-C--:B------:R-:W-:Y:S01]  /*5d90*/  LEA R206, P0, R207, R246.reuse, 0x2 ;  /* 0x000000f6cfce7211 */ /* 0x080fe200078010ff */
[----:B------:R-:W-:Y:S01]  /*5da0*/  IMAD R245, R245, 0x38, RZ ;  /* 0x00000038f5f57824 */ /* 0x000fe200078e02ff */
[-C--:B------:R-:W-:Y:S02]  /*5db0*/  LEA.HI.X.SX32 R203, R203, R247.reuse, 0x2, P1 ;  /* 0x000000f7cbcb7211 */ /* 0x080fe400008f16ff */
[----:B------:R3:W-:Y:S01]  /*5dc0*/  RED.E.ADD.F32.FTZ.RN.STRONG.GPU [R214.64], R7 ;  /* 0x00000007d600798e */ /* 0x0007e2000c10e784 */
[-C--:B------:R-:W-:Y:S02]  /*5dd0*/  LEA.HI.X.SX32 R207, R207, R247.reuse, 0x2, P0 ;  /* 0x000000f7cfcf7211 */ /* 0x080fe400000f16ff */
[-C--:B------:R-:W-:Y:S02]  /*5de0*/  LEA R200, P1, R201, R246.reuse, 0x2 ;  /* 0x000000f6c9c87211 */ /* 0x080fe400078210ff */
[----:B------:R4:W-:Y:S01]  /*5df0*/  RED.E.ADD.F32.FTZ.RN.STRONG.GPU [R202.64], R8 ;  /* 0x00000008ca00798e */ /* 0x0009e2000c10e784 */
[-C--:B--2---:R-:W-:Y:S02]  /*5e00*/  LEA R212, P0, R245, R246.reuse, 0x2 ;  /* 0x000000f6f5d47211 */ /* 0x084fe400078010ff */
[-C--:B------:R-:W-:Y:S02]  /*5e10*/  LEA.HI.X.SX32 R201, R201, R247.reuse, 0x2, P1 ;  /* 0x000000f7c9c97211 */ /* 0x080fe400008f16ff */
[----:B------:R-:W-:Y:S01]  /*5e20*/  RED.E.ADD.F32.FTZ.RN.STRONG.GPU [R206.64], R9 ;  /* 0x00000009ce00798e */ /* 0x000fe2000c10e784 */
[-C--:B------:R-:W-:Y:S02]  /*5e30*/  LEA.HI.X.SX32 R213, R245, R247.reuse, 0x2, P0 ;  /* 0x000000f7f5d57211 */ /* 0x080fe400000f16ff */
[----:B-1----:R-:W-:Y:S02]  /*5e40*/  IADD3 R5, R209, 0x20, RZ ;  /* 0x00000020d1057810 */ /* 0x002fe40007ffe0ff */
[----:B------:R1:W-:Y:S05]  /*5e50*/  RED.E.ADD.F32.FTZ.RN.STRONG.GPU [R200.64], R10 ;  /* 0x0000000ac800798e */ /* 0x0003ea000c10e784 */
[----:B------:R2:W-:Y:S05]  /*5e60*/  RED.E.ADD.F32.FTZ.RN.STRONG.GPU [R212.64], R11 ;  /* 0x0000000bd400798e */ /* 0x0005ea000c10e784 */
[----:B------:R2:W-:Y:S01]  /*5e70*/  RED.E.ADD.F32.FTZ.RN.STRONG.GPU [R246.64+0x80], R16 ;  /* 0x00008010f600798e */ /* 0x0005e2000c10e784 */
[-C--:B---3--:R-:W-:Y:S01]  /*5e80*/  LEA R214, P0, R5, R246.reuse, 0x2 ;  /* 0x000000f605d67211 */ /* 0x088fe200078010ff */
[----:B------:R-:W-:Y:S03]  /*5e90*/  IMAD.IADD R7, R205, 0x1, R5 ;  /* 0x00000001cd077824 */ /* 0x000fe600078e0205 */
[----:B------:R3:W-:Y:S01]  /*5ea0*/  RED.E.ADD.F32.FTZ.RN.STRONG.GPU [R210.64+0x80], R17 ;  /* 0x00008011d200798e */ /* 0x0007e2000c10e784 */
[-C--:B------:R-:W-:Y:S01]  /*5eb0*/  LEA.HI.X.SX32 R215, R5, R247.reuse, 0x2, P0 ;  /* 0x000000f705d77211 */ /* 0x080fe200000f16ff */
[----:B------:R-:W-:Y:S01]  /*5ec0*/  IMAD.IADD R5, R205, 0x1, R7 ;  /* 0x00000001cd057824 */ /* 0x000fe200078e0207 */
[CC--:B----4-:R-:W-:Y:S03]  /*5ed0*/  LEA R202, P0, R7.reuse, R246.reuse, 0x2 ;  /* 0x000000f607ca7211 */ /* 0x0d0fe600078010ff */
[----:B------:R4:W-:Y:S01]  /*5ee0*/  RED.E.ADD.F32.FTZ.RN.STRONG.GPU [R214.64], R18 ;  /* 0x00000012d600798e */ /* 0x0009e2000c10e784 */
[-C--:B------:R-:W-:Y:S01]  /*5ef0*/  LEA.HI.X.SX32 R203, R7, R247.reuse, 0x2, P0 ;  /* 0x000000f707cb7211 */ /* 0x080fe200000f16ff */
[----:B------:R-:W-:Y:S01]  /*5f00*/  IMAD.IADD R7, R205, 0x1, R5 ;  /* 0x00000001cd077824 */ /* 0x000fe200078e0205 */
[-C--:B-1----:R-:W-:Y:S03]  /*5f10*/  LEA R200, P1, R5, R246.reuse, 0x2 ;  /* 0x000000f605c87211 */ /* 0x082fe600078210ff */
[----:B------:R1:W-:Y:S01]  /*5f20*/  RED.E.ADD.F32.FTZ.RN.STRONG.GPU [R202.64], R19 ;  /* 0x00000013ca00798e */ /* 0x0003e2000c10e784 */
[-C--:B------:R-:W-:Y:S01]  /*5f30*/  LEA R6, P0, R7, R246.reuse, 0x2 ;  /* 0x000000f607067211 */ /* 0x080fe200078010ff */
[----:B------:R-:W-:Y:S01]  /*5f40*/  IMAD.IADD R9, R205, 0x1, R7 ;  /* 0x00000001cd097824 */ /* 0x000fe200078e0207 */
[-C--:B------:R-:W-:Y:S02]  /*5f50*/  LEA.HI.X.SX32 R201, R5, R247.reuse, 0x2, P1 ;  /* 0x000000f705c97211 */ /* 0x080fe400008f16ff */
[-C--:B------:R-:W-:Y:S01]  /*5f60*/  LEA.HI.X.SX32 R7, R7, R247.reuse, 0x2, P0 ;  /* 0x000000f707077211 */ /* 0x080fe200000f16ff */
[----:B------:R-:W-:Y:S01]  /*5f70*/  IMAD.IADD R5, R205, 0x1, R9 ;  /* 0x00000001cd057824 */ /* 0x000fe200078e0209 */
[CC--:B------:R-:W-:Y:S01]  /*5f80*/  LEA R10, P0, R9.reuse, R246.reuse, 0x2 ;  /* 0x000000f6090a7211 */ /* 0x0c0fe200078010ff */
[----:B------:R1:W-:Y:S03]  /*5f90*/  RED.E.ADD.F32.FTZ.RN.STRONG.GPU [R200.64], R12 ;  /* 0x0000000cc800798e */ /* 0x0003e6000c10e784 */
[-C--:B--2---:R-:W-:Y:S02]  /*5fa0*/  LEA.HI.X.SX32 R11, R9, R247.reuse, 0x2, P0 ;  /* 0x000000f7090b7211 */ /* 0x084fe400000f16ff */
[----:B------:R-:W-:Y:S01]  /*5fb0*/  RED.E.ADD.F32.FTZ.RN.STRONG.GPU [R6.64], R13 ;  /* 0x0000000d0600798e */ /* 0x000fe2000c10e784 */
[-C--:B------:R-:W-:Y:S02]  /*5fc0*/  LEA R16, P0, R5, R246.reuse, 0x2 ;  /* 0x000000f605107211 */ /* 0x080fe400078010ff */
[----:B------:R-:W-:Y:S02]  /*5fd0*/  IADD3 R9, R209, 0x40, RZ ;  /* 0x00000040d1097810 */ /* 0x000fe40007ffe0ff */
[----:B------:R2:W-:Y:S01]  /*5fe0*/  RED.E.ADD.F32.FTZ.RN.STRONG.GPU [R10.64], R14 ;  /* 0x0000000e0a00798e */ /* 0x0005e2000c10e784 */
[-C--:B---3--:R-:W-:Y:S02]  /*5ff0*/  LEA.HI.X.SX32 R17, R5, R247.reuse, 0x2, P0 ;  /* 0x000000f705117211 */ /* 0x088fe400000f16ff */
[-C--:B----4-:R-:W-:Y:S01]  /*6000*/  LEA R18, P0, R9, R246.reuse, 0x2 ;  /* 0x000000f609127211 */ /* 0x090fe200078010ff */
[----:B------:R-:W-:Y:S02]  /*6010*/  IMAD.IADD R5, R205, 0x1, R9 ;  /* 0x00000001cd057824 */ /* 0x000fe400078e0209 */
[----:B------:R3:W-:Y:S01]  /*6020*/  RED.E.ADD.F32.FTZ.RN.STRONG.GPU [R16.64], R15 ;  /* 0x0000000f1000798e */ /* 0x0007e2000c10e784 */
[-C--:B-1----:R-:W-:Y:S01]  /*6030*/  LEA.HI.X.SX32 R19, R9, R247.reuse, 0x2, P0 ;  /* 0x000000f709137211 */ /* 0x082fe200000f16ff */
[----:B------:R-:W-:Y:S03]  /*6040*/  IMAD.IADD R9, R205, 0x1, R5 ;  /* 0x00000001cd097824 */ /* 0x000fe600078e0205 */
[----:B------:R-:W-:Y:S05]  /*6050*/  RED.E.ADD.F32.FTZ.RN.STRONG.GPU [R246.64+0x100], R84 ;  /* 0x00010054f600798e */ /* 0x000fea000c10e784 */
[----:B------:R-:W-:Y:S01]  /*6060*/  RED.E.ADD.F32.FTZ.RN.STRONG.GPU [R210.64+0x100], R85 ;  /* 0x00010055d200798e */ /* 0x000fe2000c10e784 */
[CC--:B------:R-:W-:Y:S04]  /*6070*/  LEA R200, P0, R5.reuse, R246.reuse, 0x2 ;  /* 0x000000f605c87211 */ /* 0x0c0fe800078010ff */
[----:B------:R-:W-:Y:S01]  /*6080*/  RED.E.ADD.F32.FTZ.RN.STRONG.GPU [R18.64], R86 ;  /* 0x000000561200798e */ /* 0x000fe2000c10e784 */
[-C--:B------:R-:W-:Y:S01]  /*6090*/  LEA.HI.X.SX32 R201, R5, R247.reuse, 0x2, P0 ;  /* 0x000000f705c97211 */ /* 0x080fe200000f16ff */
[----:B------:R-:W-:Y:S01]  /*60a0*/  IMAD.IADD R5, R205, 0x1, R9 ;  /* 0x00000001cd057824 */ /* 0x000fe200078e0209 */
[-C--:B--2---:R-:W-:Y:S03]  /*60b0*/  LEA R10, P1, R9, R246.reuse, 0x2 ;  /* 0x000000f6090a7211 */ /* 0x084fe600078210ff */
[----:B------:R-:W-:Y:S01]  /*60c0*/  RED.E.ADD.F32.FTZ.RN.STRONG.GPU [R200.64], R87 ;  /* 0x00000057c800798e */ /* 0x000fe2000c10e784 */
[-C--:B------:R-:W-:Y:S01]  /*60d0*/  LEA R8, P0, R5, R246.reuse, 0x2 ;  /* 0x000000f605087211 */ /* 0x080fe200078010ff */
[----:B------:R-:W-:Y:S01]  /*60e0*/  IMAD.IADD R7, R205, 0x1, R5 ;  /* 0x00000001cd077824 */ /* 0x000fe200078e0205 */
[-C--:B------:R-:W-:Y:S02]  /*60f0*/  LEA.HI.X.SX32 R11, R9, R247.reuse, 0x2, P1 ;  /* 0x000000f7090b7211 */ /* 0x080fe400008f16ff */
[-C--:B------:R-:W-:Y:S01]  /*6100*/  LEA.HI.X.SX32 R9, R5, R247.reuse, 0x2, P0 ;  /* 0x000000f705097211 */ /* 0x080fe200000f16ff */
[----:B------:R-:W-:Y:S01]  /*6110*/  IMAD.IADD R5, R205, 0x1, R7 ;  /* 0x00000001cd057824 */ /* 0x000fe200078e0207 */
[CC--:B------:R-:W-:Y:S01]  /*6120*/  LEA R12, P0, R7.reuse, R246.reuse, 0x2 ;  /* 0x000000f6070c7211 */ /* 0x0c0fe200078010ff */
[----:B------:R1:W-:Y:S03]  /*6130*/  RED.E.ADD.F32.FTZ.RN.STRONG.GPU [R10.64], R88 ;  /* 0x000000580a00798e */ /* 0x0003e6000c10e784 */
[-C--:B------:R-:W-:Y:S02]  /*6140*/  LEA.HI.X.SX32 R13, R7, R247.reuse, 0x2, P0 ;  /* 0x000000f7070d7211 */ /* 0x080fe400000f16ff */
[----:B------:R2:W-:Y:S01]  /*6150*/  RED.E.ADD.F32.FTZ.RN.STRONG.GPU [R8.64], R89 ;  /* 0x000000590800798e */ /* 0x0005e2000c10e784 */
[-C--:B------:R-:W-:Y:S02]  /*6160*/  LEA R14, P0, R5, R246.reuse, 0x2 ;  /* 0x000000f6050e7211 */ /* 0x080fe400078010ff */
[----:B------:R-:W-:Y:S02]  /*6170*/  IADD3 R7, R209, 0x60, RZ ;  /* 0x00000060d1077810 */ /* 0x000fe40007ffe0ff */
[----:B------:R4:W-:Y:S01]  /*6180*/  RED.E.ADD.F32.FTZ.RN.STRONG.GPU [R12.64], R90 ;  /* 0x0000005a0c00798e */ /* 0x0009e2000c10e784 */
[-C--:B---3--:R-:W-:Y:S02]  /*6190*/  LEA.HI.X.SX32 R15, R5, R247.reuse, 0x2, P0 ;  /* 0x000000f7050f7211 */ /* 0x088fe400000f16ff */
[-C--:B------:R-:W-:Y:S01]  /*61a0*/  LEA R16, P0, R7, R246.reuse, 0x2 ;  /* 0x000000f607107211 */ /* 0x080fe200078010ff */
[----:B------:R-:W-:Y:S01]  /*61b0*/  IMAD.IADD R5, R205, 0x1, R7 ;  /* 0x00000001cd057824 */ /* 0x000fe200078e0207 */
[----:B------:R-:W-:Y:S02]  /*61c0*/  LDSM.16.MT88.4 R84, [R221+0x4000] ;  /* 0x00400000dd54783b */ /* 0x000fe40000004200 */
[-C--:B------:R-:W-:Y:S01]  /*61d0*/  LEA.HI.X.SX32 R17, R7, R247.reuse, 0x2, P0 ;  /* 0x000000f707117211 */ /* 0x080fe200000f16ff */
[----:B------:R-:W-:Y:S02]  /*61e0*/  IMAD.IADD R7, R205, 0x1, R5 ;  /* 0x00000001cd077824 */ /* 0x000fe400078e0205 */
[----:B------:R3:W-:Y:S05]  /*61f0*/  RED.E.ADD.F32.FTZ.RN.STRONG.GPU [R14.64], R91 ;  /* 0x0000005b0e00798e */ /* 0x0007ea000c10e784 */
[----:B------:R-:W-:Y:S01]  /*6200*/  RED.E.ADD.F32.FTZ.RN.STRONG.GPU [R246.64+0x180], R96 ;  /* 0x00018060f600798e */ /* 0x000fe2000c10e784 */
[CC--:B-1----:R-:W-:Y:S04]  /*6210*/  LEA R10, P0, R5.reuse, R246.reuse, 0x2 ;  /* 0x000000f6050a7211 */ /* 0x0c2fe800078010ff */
[----:B------:R-:W-:Y:S01]  /*6220*/  RED.E.ADD.F32.FTZ.RN.STRONG.GPU [R210.64+0x180], R97 ;  /* 0x00018061d200798e */ /* 0x000fe2000c10e784 */
[-C--:B------:R-:W-:Y:S01]  /*6230*/  LEA.HI.X.SX32 R11, R5, R247.reuse, 0x2, P0 ;  /* 0x000000f7050b7211 */ /* 0x080fe200000f16ff */
[C---:B------:R-:W-:Y:S03]  /*6240*/  IMAD.IADD R5, R205.reuse, 0x1, R7 ;  /* 0x00000001cd057824 */ /* 0x040fe600078e0207 */
[----:B------:R1:W-:Y:S01]  /*6250*/  RED.E.ADD.F32.FTZ.RN.STRONG.GPU [R16.64], R98 ;  /* 0x000000621000798e */ /* 0x0003e2000c10e784 */
[----:B--2---:R-:W-:Y:S01]  /*6260*/  IMAD.IADD R9, R205, 0x1, R5 ;  /* 0x00000001cd097824 */ /* 0x004fe200078e0205 */
[-C--:B----4-:R-:W-:Y:S02]  /*6270*/  LEA R12, P1, R7, R246.reuse, 0x2 ;  /* 0x000000f6070c7211 */ /* 0x090fe400078210ff */
[-C--:B------:R-:W-:Y:S01]  /*6280*/  LEA R6, P0, R5, R246.reuse, 0x2 ;  /* 0x000000f605067211 */ /* 0x080fe200078010ff */
[----:B------:R2:W-:Y:S01]  /*6290*/  RED.E.ADD.F32.FTZ.RN.STRONG.GPU [R10.64], R99 ;  /* 0x000000630a00798e */ /* 0x0005e2000c10e784 */
[-C--:B------:R-:W-:Y:S02]  /*62a0*/  LEA.HI.X.SX32 R13, R7, R247.reuse, 0x2, P1 ;  /* 0x000000f7070d7211 */ /* 0x080fe400008f16ff */
[-C--:B------:R-:W-:Y:S01]  /*62b0*/  LEA.HI.X.SX32 R7, R5, R247.reuse, 0x2, P0 ;  /* 0x000000f705077211 */ /* 0x080fe200000f16ff */
[----:B------:R-:W-:Y:S01]  /*62c0*/  IMAD.IADD R5, R205, 0x1, R9 ;  /* 0x00000001cd057824 */ /* 0x000fe200078e0209 */
[----:B------:R-:W-:Y:S01]  /*62d0*/  LDSM.16.MT88.4 R88, [R221+0x6000] ;  /* 0x00600000dd58783b */ /* 0x000fe20000004200 */
[CC--:B---3--:R-:W-:Y:S04]  /*62e0*/  LEA R14, P0, R9.reuse, R246.reuse, 0x2 ;  /* 0x000000f6090e7211 */ /* 0x0c8fe800078010ff */
[----:B------:R3:W-:Y:S01]  /*62f0*/  RED.E.ADD.F32.FTZ.RN.STRONG.GPU [R12.64], R92 ;  /* 0x0000005c0c00798e */ /* 0x0007e2000c10e784 */
[-C--:B------:R-:W-:Y:S02]  /*6300*/  LEA.HI.X.SX32 R15, R9, R247.reuse, 0x2, P0 ;  /* 0x000000f7090f7211 */ /* 0x080fe400000f16ff */
[----:B------:R-:W-:Y:S02]  /*6310*/  IADD3 R9, R209, 0x80, RZ ;  /* 0x00000080d1097810 */ /* 0x000fe40007ffe0ff */
[----:B------:R-:W-:Y:S05]  /*6320*/  RED.E.ADD.F32.FTZ.RN.STRONG.GPU [R6.64], R93 ;  /* 0x0000005d0600798e */ /* 0x000fea000c10e784 */
[----:B------:R4:W-:Y:S01]  /*6330*/  RED.E.ADD.F32.FTZ.RN.STRONG.GPU [R14.64], R94 ;  /* 0x0000005e0e00798e */ /* 0x0009e2000c10e784 */
[CC--:B-1----:R-:W-:Y:S04]  /*6340*/  LEA R16, P0, R5.reuse, R246.reuse, 0x2 ;  /* 0x000000f605107211 */ /* 0x0c2fe800078010ff */
[-C--:B------:R-:W-:Y:S01]  /*6350*/  LEA.HI.X.SX32 R17, R5, R247.reuse, 0x2, P0 ;  /* 0x000000f705117211 */ /* 0x080fe200000f16ff */
[----:B------:R-:W-:Y:S01]  /*6360*/  IMAD.IADD R5, R205, 0x1, R9 ;  /* 0x00000001cd057824 */ /* 0x000fe200078e0209 */
[CC--:B--2---:R-:W-:Y:S03]  /*6370*/  LEA R10, P0, R9.reuse, R246.reuse, 0x2 ;  /* 0x000000f6090a7211 */ /* 0x0c4fe600078010ff */
[----:B------:R1:W-:Y:S01]  /*6380*/  RED.E.ADD.F32.FTZ.RN.STRONG.GPU [R16.64], R95 ;  /* 0x0000005f1000798e */ /* 0x0003e2000c10e784 */
[-C--:B------:R-:W-:Y:S01]  /*6390*/  LEA.HI.X.SX32 R11, R9, R247.reuse, 0x2, P0 ;  /* 0x000000f7090b7211 */ /* 0x080fe200000f16ff */
[----:B------:R-:W-:Y:S03]  /*63a0*/  IMAD.IADD R9, R205, 0x1, R5 ;  /* 0x00000001cd097824 */ /* 0x000fe600078e0205 */
[----:B------:R-:W-:Y:S01]  /*63b0*/  RED.E.ADD.F32.FTZ.RN.STRONG.GPU [R246.64+0x200], R100 ;  /* 0x00020064f600798e */ /* 0x000fe2000c10e784 */
[CC--:B---3--:R-:W-:Y:S04]  /*63c0*/  LEA R12, P0, R5.reuse, R246.reuse, 0x2 ;  /* 0x000000f6050c7211 */ /* 0x0c8fe800078010ff */
[----:B------:R-:W-:Y:S01]  /*63d0*/  RED.E.ADD.F32.FTZ.RN.STRONG.GPU [R210.64+0x200], R101 ;  /* 0x00020065d200798e */ /* 0x000fe2000c10e784 */
[-C--:B------:R-:W-:Y:S01]  /*63e0*/  LEA.HI.X.SX32 R13, R5, R247.reuse, 0x2, P0 ;  /* 0x000000f7050d7211 */ /* 0x080fe200000f16ff */
[----:B------:R-:W-:Y:S03]  /*63f0*/  IMAD.IADD R5, R205, 0x1, R9 ;  /* 0x00000001cd057824 */ /* 0x000fe600078e0209 */
[----:B------:R2:W-:Y:S01]  /*6400*/  RED.E.ADD.F32.FTZ.RN.STRONG.GPU [R10.64], R102 ;  /* 0x000000660a00798e */ /* 0x0005e2000c10e784 */
[-C--:B----4-:R-:W-:Y:S01]  /*6410*/  LEA R14, P1, R9, R246.reuse, 0x2 ;  /* 0x000000f6090e7211 */ /* 0x090fe200078210ff */
[----:B------:R-:W-:Y:S01]  /*6420*/  IMAD.IADD R7, R205, 0x1, R5 ;  /* 0x00000001cd077824 */ /* 0x000fe200078e0205 */
[-C--:B------:R-:W-:Y:S02]  /*6430*/  LEA R8, P0, R5, R246.reuse, 0x2 ;  /* 0x000000f605087211 */ /* 0x080fe400078010ff */
[----:B------:R3:W-:Y:S01]  /*6440*/  RED.E.ADD.F32.FTZ.RN.STRONG.GPU [R12.64], R103 ;  /* 0x000000670c00798e */ /* 0x0007e2000c10e784 */
[-C--:B------:R-:W-:Y:S02]  /*6450*/  LEA.HI.X.SX32 R15, R9, R247.reuse, 0x2, P1 ;  /* 0x000000f7090f7211 */ /* 0x080fe400008f16ff */
[-C--:B------:R-:W-:Y:S01]  /*6460*/  LEA.HI.X.SX32 R9, R5, R247.reuse, 0x2, P0 ;  /* 0x000000f705097211 */ /* 0x080fe200000f16ff */
[----:B------:R-:W-:Y:S01]  /*6470*/  IMAD.IADD R5, R205, 0x1, R7 ;  /* 0x00000001cd057824 */ /* 0x000fe200078e0207 */
[----:B------:R-:W-:Y:S01]  /*6480*/  LDSM.16.MT88.4 R100, [R221+0x2800] ;  /* 0x00280000dd64783b */ /* 0x000fe20000004200 */
[CC--:B-1----:R-:W-:Y:S04]  /*6490*/  LEA R16, P0, R7.reuse, R246.reuse, 0x2 ;  /* 0x000000f607107211 */ /* 0x0c2fe800078010ff */
[----:B------:R1:W-:Y:S01]  /*64a0*/  RED.E.ADD.F32.FTZ.RN.STRONG.GPU [R14.64], R104 ;  /* 0x000000680e00798e */ /* 0x0003e2000c10e784 */
[-C--:B------:R-:W-:Y:S02]  /*64b0*/  LEA.HI.X.SX32 R17, R7, R247.reuse, 0x2, P0 ;  /* 0x000000f707117211 */ /* 0x080fe400000f16ff */
[----:B------:R-:W-:Y:S02]  /*64c0*/  IADD3 R7, R209, 0xa0, RZ ;  /* 0x000000a0d1077810 */ /* 0x000fe40007ffe0ff */
[----:B------:R-:W-:Y:S05]  /*64d0*/  RED.E.ADD.F32.FTZ.RN.STRONG.GPU [R8.64], R105 ;  /* 0x000000690800798e */ /* 0x000fea000c10e784 */
[----:B------:R4:W-:Y:S01]  /*64e0*/  RED.E.ADD.F32.FTZ.RN.STRONG.GPU [R16.64], R106 ;  /* 0x0000006a1000798e */ /* 0x0009e2000c10e784 */
[CC--:B--2---:R-:W-:Y:S04]  /*64f0*/  LEA R10, P0, R5.reuse, R246.reuse, 0x2 ;  /* 0x000000f6050a7211 */ /* 0x0c4fe800078010ff */
[-C--:B------:R-:W-:Y:S01]  /*6500*/  LEA.HI.X.SX32 R11, R5, R247.reuse, 0x2, P0 ;  /* 0x000000f7050b7211 */ /* 0x080fe200000f16ff */
[----:B------:R-:W-:Y:S01]  /*6510*/  IMAD.IADD R5, R205, 0x1, R7 ;  /* 0x00000001cd057824 */ /* 0x000fe200078e0207 */
[CC--:B---3--:R-:W-:Y:S03]  /*6520*/  LEA R12, P0, R7.reuse, R246.reuse, 0x2 ;  /* 0x000000f6070c7211 */ /* 0x0c8fe600078010ff */
[----:B------:R2:W-:Y:S01]  /*6530*/  RED.E.ADD.F32.FTZ.RN.STRONG.GPU [R10.64], R107 ;  /* 0x0000006b0a00798e */ /* 0x0005e2000c10e784 */
[-C--:B------:R-:W-:Y:S01]  /*6540*/  LEA.HI.X.SX32 R13, R7, R247.reuse, 0x2, P0 ;  /* 0x000000f7070d7211 */ /* 0x080fe200000f16ff */
[----:B------:R-:W-:Y:S03]  /*6550*/  IMAD.IADD R7, R205, 0x1, R5 ;  /* 0x00000001cd077824 */ /* 0x000fe600078e0205 */
[----:B------:R-:W-:Y:S01]  /*6560*/  RED.E.ADD.F32.FTZ.RN.STRONG.GPU [R246.64+0x280], R112 ;  /* 0x00028070f600798e */ /* 0x000fe2000c10e784 */
[CC--:B-1----:R-:W-:Y:S04]  /*6570*/  LEA R14, P0, R5.reuse, R246.reuse, 0x2 ;  /* 0x000000f6050e7211 */ /* 0x0c2fe800078010ff */
        /* <DEDUP_REMOVED lines=12> */
[CC--:B--2---:R-:W-:Y:S04]  /*6640*/  LEA R10, P0, R9.reuse, R246.reuse, 0x2 ;  /* 0x000000f6090a7211 */ /* 0x0c4fe800078010ff */
[----:B------:R2:W-:Y:S01]  /*6650*/  RED.E.ADD.F32.FTZ.RN.STRONG.GPU [R16.64], R108 ;  /* 0x0000006c1000798e */ /* 0x0005e2000c10e784 */
[-C--:B------:R-:W-:Y:S02]  /*6660*/  LEA.HI.X.SX32 R11, R9, R247.reuse, 0x2, P0 ;  /* 0x000000f7090b7211 */ /* 0x080fe400000f16ff */
[C---:B------:R-:W-:Y:S02]  /*6670*/  IADD3 R9, R209.reuse, 0xc0, RZ ;  /* 0x000000c0d1097810 */ /* 0x040fe40007ffe0ff */
[----:B------:R-:W-:Y:S01]  /*6680*/  RED.E.ADD.F32.FTZ.RN.STRONG.GPU [R6.64], R109 ;  /* 0x0000006d0600798e */ /* 0x000fe2000c10e784 */
[----:B------:R-:W-:Y:S04]  /*6690*/  IADD3 R209, R209, 0xe0, RZ ;  /* 0x000000e0d1d17810 */ /* 0x000fe80007ffe0ff */
[----:B------:R4:W-:Y:S01]  /*66a0*/  RED.E.ADD.F32.FTZ.RN.STRONG.GPU [R10.64], R110 ;  /* 0x0000006e0a00798e */ /* 0x0009e2000c10e784 */
[CC--:B-1----:R-:W-:Y:S04]  /*66b0*/  LEA R12, P0, R5.reuse, R246.reuse, 0x2 ;  /* 0x000000f6050c7211 */ /* 0x0c2fe800078010ff */
[-C--:B------:R-:W-:Y:S01]  /*66c0*/  LEA.HI.X.SX32 R13, R5, R247.reuse, 0x2, P0 ;  /* 0x000000f7050d7211 */ /* 0x080fe200000f16ff */
[----:B------:R-:W-:Y:S01]  /*66d0*/  IMAD.IADD R5, R205, 0x1, R9 ;  /* 0x00000001cd057824 */ /* 0x000fe200078e0209 */
[CC--:B---3--:R-:W-:Y:S03]  /*66e0*/  LEA R14, P0, R9.reuse, R246.reuse, 0x2 ;  /* 0x000000f6090e7211 */ /* 0x0c8fe600078010ff */
[----:B------:R1:W-:Y:S01]  /*66f0*/  RED.E.ADD.F32.FTZ.RN.STRONG.GPU [R12.64], R111 ;  /* 0x0000006f0c00798e */ /* 0x0003e2000c10e784 */
[-C--:B------:R-:W-:Y:S01]  /*6700*/  LEA.HI.X.SX32 R15, R9, R247.reuse, 0x2, P0 ;  /* 0x000000f7090f7211 */ /* 0x080fe200000f16ff */
[----:B------:R-:W-:Y:S03]  /*6710*/  IMAD.IADD R9, R205, 0x1, R5 ;  /* 0x00000001cd097824 */ /* 0x000fe600078e0205 */
[----:B------:R-:W-:Y:S01]  /*6720*/  RED.E.ADD.F32.FTZ.RN.STRONG.GPU [R246.64+0x300], R116 ;  /* 0x00030074f600798e */ /* 0x000fe2000c10e784 */
[CC--:B--2---:R-:W-:Y:S04]  /*6730*/  LEA R16, P0, R5.reuse, R246.reuse, 0x2 ;  /* 0x000000f605107211 */ /* 0x0c4fe800078010ff */
        /* <DEDUP_REMOVED lines=11> */
[CC--:B------:R-:W-:Y:S01]  /*67f0*/  LEA R6, P0, R7.reuse, R246.reuse, 0x2 ;  /* 0x000000f607067211 */ /* 0x0c0fe200078010ff */
[----:B------:R-:W-:Y:S03]  /*6800*/  RED.E.ADD.F32.FTZ.RN.STRONG.GPU [R10.64], R120 ;  /* 0x000000780a00798e */ /* 0x000fe6000c10e784 */
[-C--:B------:R-:W-:Y:S02]  /*6810*/  LEA.HI.X.SX32 R7, R7, R247.reuse, 0x2, P0 ;  /* 0x000000f707077211 */ /* 0x080fe400000f16ff */
[----:B------:R4:W-:Y:S01]  /*6820*/  RED.E.ADD.F32.FTZ.RN.STRONG.GPU [R8.64], R121 ;  /* 0x000000790800798e */ /* 0x0009e2000c10e784 */
[CC--:B-1----:R-:W-:Y:S04]  /*6830*/  LEA R12, P0, R5.reuse, R246.reuse, 0x2 ;  /* 0x000000f6050c7211 */ /* 0x0c2fe800078010ff */
[-C--:B------:R-:W-:Y:S01]  /*6840*/  LEA.HI.X.SX32 R13, R5, R247.reuse, 0x2, P0 ;  /* 0x000000f7050d7211 */ /* 0x080fe200000f16ff */
[C---:B------:R-:W-:Y:S01]  /*6850*/  IMAD.IADD R5, R205.reuse, 0x1, R209 ;  /* 0x00000001cd057824 */ /* 0x040fe200078e02d1 */
[----:B------:R-:W-:Y:S03]  /*6860*/  RED.E.ADD.F32.FTZ.RN.STRONG.GPU [R6.64], R122 ;  /* 0x0000007a0600798e */ /* 0x000fe6000c10e784 */
[----:B--2---:R-:W-:Y:S02]  /*6870*/  IMAD.IADD R15, R205, 0x1, R5 ;  /* 0x00000001cd0f7824 */ /* 0x004fe400078e0205 */
[----:B------:R-:W-:Y:S01]  /*6880*/  RED.E.ADD.F32.FTZ.RN.STRONG.GPU [R12.64], R123 ;  /* 0x0000007b0c00798e */ /* 0x000fe2000c10e784 */
[CC--:B---3--:R-:W-:Y:S04]  /*6890*/  LEA R16, P0, R209.reuse, R246.reuse, 0x2 ;  /* 0x000000f6d1107211 */ /* 0x0c8fe800078010ff */
[----:B------:R-:W-:Y:S01]  /*68a0*/  RED.E.ADD.F32.FTZ.RN.STRONG.GPU [R246.64+0x380], R128 ;  /* 0x00038080f600798e */ /* 0x000fe2000c10e784 */
[-C--:B------:R-:W-:Y:S02]  /*68b0*/  LEA.HI.X.SX32 R17, R209, R247.reuse, 0x2, P0 ;  /* 0x000000f7d1117211 */ /* 0x080fe400000f16ff */
[CC--:B------:R-:W-:Y:S02]  /*68c0*/  LEA R18, P0, R5.reuse, R246.reuse, 0x2 ;  /* 0x000000f605127211 */ /* 0x0c0fe400078010ff */
[----:B------:R-:W-:Y:S02]  /*68d0*/  RED.E.ADD.F32.FTZ.RN.STRONG.GPU [R210.64+0x380], R129 ;  /* 0x00038081d200798e */ /* 0x000fe4000c10e784 */
[-C--:B------:R-:W-:Y:S01]  /*68e0*/  LEA.HI.X.SX32 R19, R5, R247.reuse, 0x2, P0 ;  /* 0x000000f705137211 */ /* 0x080fe200000f16ff */
[----:B----4-:R-:W-:Y:S01]  /*68f0*/  IMAD.IADD R9, R205, 0x1, R15 ;  /* 0x00000001cd097824 */ /* 0x010fe200078e020f */
[-C--:B------:R-:W-:Y:S01]  /*6900*/  LEA R92, P0, R15, R246.reuse, 0x2 ;  /* 0x000000f60f5c7211 */ /* 0x080fe200078010ff */
[----:B------:R-:W-:Y:S02]  /*6910*/  RED.E.ADD.F32.FTZ.RN.STRONG.GPU [R16.64], R130 ;  /* 0x000000821000798e */ /* 0x000fe4000c10e784 */
[----:B------:R-:W-:Y:S01]  /*6920*/  IMAD.IADD R5, R205, 0x1, R9 ;  /* 0x00000001cd057824 */ /* 0x000fe200078e0209 */
[-C--:B------:R-:W-:Y:S02]  /*6930*/  LEA R98, P2, R9, R246.reuse, 0x2 ;  /* 0x000000f609627211 */ /* 0x080fe400078410ff */
[-C--:B------:R-:W-:Y:S01]  /*6940*/  LEA.HI.X.SX32 R93, R15, R247.reuse, 0x2, P0 ;  /* 0x000000f70f5d7211 */ /* 0x080fe200000f16ff */
        /* <DEDUP_REMOVED lines=10> */
[----:B------:R-:W2:Y:S05]  /*69f0*/  LDSM.16.MT88.4 R16, [R221+0x2000] ;  /* 0x00200000dd10783b */ /* 0x000eaa0000004200 */
[----:B------:R-:W-:Y:S05]  /*6a00*/  LDSM.16.MT88.4 R108, [R221+0x6800] ;  /* 0x00680000dd6c783b */ /* 0x000fea0000004200 */
        /* <DEDUP_REMOVED lines=85> */
[----:B------:R-:W-:Y:S04]  /*6f60*/  IMAD.MOV.U32 R7, RZ, RZ, c[0x0][0x190] ;  /* 0x00006400ff077624 */ /* 0x000fe800078e00ff */
[----:B------:R-:W-:Y:S05]  /*6f70*/  IMAD.U32 R5, R7, -0x40, RZ ;  /* 0xffffffc007057824 */ /* 0x000fea00078e00ff */
[C---:B------:R-:W-:Y:S04]  /*6f80*/  LEA R250, P0, R5.reuse, R250, 0x1 ;  /* 0x000000fa05fa7211 */ /* 0x040fe800078008ff */
[----:B------:R-:W-:Y:S01]  /*6f90*/  LEA.HI.X.SX32 R251, R5, R251, 0x1, P0 ;  /* 0x000000fb05fb7211 */ /* 0x000fe200000f0eff */
[----:B------:R-:W-:Y:S01]  /*6fa0*/  IMAD.MOV.U32 R5, RZ, RZ, c[0x0][0x194] ;  /* 0x00006500ff057624 */ /* 0x000fe200078e00ff */
[C---:B------:R-:W-:Y:S04]  /*6fb0*/  LEA R6, P0, R7.reuse, R250, 0x6 ;  /* 0x000000fa07067211 */ /* 0x040fe800078030ff */
[----:B------:R-:W-:Y:S01]  /*6fc0*/  LEA.HI.X R7, R7, R251, R5, 0x6, P0 ;  /* 0x000000fb07077211 */ /* 0x000fe200000f3405 */
[----:B------:R-:W-:Y:S01]  /*6fd0*/  @!PT LDS RZ, [RZ] ;  /* 0x00000000fffff984 */ /* 0x000fe20000000800 */
[----:B------:R-:W-:Y:S01]  /*6fe0*/  @!PT LDS RZ, [RZ] ;  /* 0x00000000fffff984 */ /* 0x000fe20000000800 */
[----:B------:R-:W-:Y:S01]  /*6ff0*/  @!PT LDS RZ, [RZ] ;  /* 0x00000000fffff984 */ /* 0x000fe20000000800 */
[----:B------:R1:W-:Y:S04]  /*7000*/  LDGSTS.E.BYPASS.LTC128B.128 [R230], [R250.64] ;  /* 0x00000000fae67fae */ /* 0x0003e8000b901d44 */
        /* <DEDUP_REMOVED lines=8> */
.L_x_572:
        /* <DEDUP_REMOVED lines=218> */
.L_x_574:
        /* <DEDUP_REMOVED lines=18> */
.L_x_575:
        /* <DEDUP_REMOVED lines=9> */
[----:B-1----:R-:W-:Y:S01]  /*7fe0*/  IMAD.WIDE.U32 R6, R4, c[0x0][0x3a0], R72 ;  /* 0x0000e80004067a25 */ /* 0x002fe200078e0048 */
        /* <DEDUP_REMOVED lines=8> */
[----:B------:R1:W2:Y:S01]  /*8070*/  LDS.128 R64, [R230+0x11000] ;  /* 0x01100000e6407984 */ /* 0x0002a20000000c00 */
[----:B------:R-:W-:Y:S01]  /*8080*/  IMAD.U32 R4, RZ, RZ, UR38 ;  /* 0x00000026ff047e24 */ /* 0x000fe2000f8e00ff */
[----:B------:R-:W-:Y:S02]  /*8090*/  UIMAD UR7, UR38, UR9, UR7 ;  /* 0x00000009260772a4 */ /* 0x000fe4000f8e0207 */
[----:B------:R1:W3:Y:S01]  /*80a0*/  LDS.128 R60, [R230+0x13000] ;  /* 0x01300000e63c7984 */ /* 0x0002e20000000c00 */
[----:B------:R-:W-:-:S03]  /*80b0*/  IMAD.WIDE.U32 R74, R4, c[0x0][0x3b8], R74 ;  /* 0x0000ee00044a7a25 */ /* 0x000fc600078e004a */
[----:B------:R1:W4:Y:S02]  /*80c0*/  LDS.128 R56, [R230+0x15000] ;  /* 0x01500000e6387984 */ /* 0x0003240000000c00 */
        /* <DEDUP_REMOVED lines=15> */
[----:B------:R-:W3:Y:S02]  /*81c0*/  LDS.128 R8, [R230+0x12000] ;  /* 0x01200000e6087984 */ /* 0x000ee40000000c00 */
[----:B------:R-:W-:-:S02]  /*81d0*/  IMAD R69, R231, c[0x0][0x3a4], R70 ;  /* 0x0000e900e7457a24 */ /* 0x000fc400078e0246 */
[----:B------:R-:W4:Y:S01]  /*81e0*/  LDS.128 R4, [R230+0x10000] ;  /* 0x01000000e6047984 */ /* 0x000f220000000c00 */
[----:B------:R-:W-:-:S03]  /*81f0*/  IMAD.WIDE.U32 R76, R231, c[0x0][0x3a0], R76 ;  /* 0x0000e800e74c7a25 */ /* 0x000fc600078e004c */
[----:B------:R-:W1:Y:S02]  /*8200*/  LDS.128 R16, [R230+0x16000] ;  /* 0x01600000e6107984 */ /* 0x000e640000000c00 */
[----:B------:R-:W-:Y:S02]  /*8210*/  IADD3 R69, R69, R77, RZ ;  /* 0x0000004d45457210 */ /* 0x000fe40007ffe0ff */
[----:B------:R-:W-:-:S04]  /*8220*/  LEA R78, P0, R76, c[0x0][0x340], 0x1 ;  /* 0x0000d0004c4e7a11 */ /* 0x000fc800078008ff */
[----:B------:R-:W-:-:S05]  /*8230*/  LEA.HI.X R79, R76, c[0x0][0x344], R69, 0x1, P0 ;  /* 0x0000d1004c4f7a11 */ /* 0x000fca00000f0c45 */
[----:B--2---:R2:W-:Y:S04]  /*8240*/  STG.E.128 [R78.64+0x100], R12 ;  /* 0x0001000c4e007986 */ /* 0x0045e8000c101d04 */
[----:B---3--:R2:W-:Y:S04]  /*8250*/  STG.E.128 [R78.64+0x80], R8 ;  /* 0x000080084e007986 */ /* 0x0085e8000c101d04 */
[----:B----4-:R2:W-:Y:S04]  /*8260*/  STG.E.128 [R78.64], R4 ;  /* 0x000000044e007986 */ /* 0x0105e8000c101d04 */
[----:B-1----:R2:W-:Y:S02]  /*8270*/  STG.E.128 [R78.64+0x180], R16 ;  /* 0x000180104e007986 */ /* 0x0025e4000c101d04 */
.L_x_577:
[----:B--23--:R-:W-:Y:S05]  /*8280*/  BSYNC B0 ;  /* 0x0000000000007941 */ /* 0x00cfea0003800000 */
.L_x_576:
        /* <DEDUP_REMOVED lines=13> */
[----:B------:R2:W-:Y:S04]  /*8360*/  STG.E.128 [R8.64], R64 ;  /* 0x0000004008007986 */ /* 0x0005e8000c101d04 */
[----:B------:R2:W-:Y:S04]  /*8370*/  STG.E.128 [R8.64+0x80], R60 ;  /* 0x0000803c08007986 */ /* 0x0005e8000c101d04 */
[----:B----4-:R2:W-:Y:S04]  /*8380*/  STG.E.128 [R8.64+0x100], R56 ;  /* 0x0001003808007986 */ /* 0x0105e8000c101d04 */
[----:B-1----:R2:W-:Y:S02]  /*8390*/  STG.E.128 [R8.64+0x180], R52 ;  /* 0x0001803408007986 */ /* 0x0025e4000c101d04 */
.L_x_579:
[----:B------:R-:W-:Y:S05]  /*83a0*/  BSYNC B0 ;  /* 0x0000000000007941 */ /* 0x000fea0003800000 */
.L_x_578:
        /* <DEDUP_REMOVED lines=16> */
[----:B--2---:R-:W-:Y:S01]  /*84b0*/  MOV R8, R6 ;  /* 0x0000000600087202 */ /* 0x004fe20000000f00 */
[----:B------:R-:W-:Y:S01]  /*84c0*/  IMAD R4, R68, c[0x0][0x3a8], RZ ;  /* 0x0000ea0044047a24 */ /* 0x000fe200078e02ff */
[----:B------:R-:W-:-:S03]  /*84d0*/  MOV R9, R5 ;  /* 0x0000000500097202 */ /* 0x000fc60000000f00 */
[C---:B------:R-:W-:Y:S02]  /*84e0*/  IMAD R4, R231.reuse, c[0x0][0x3ac], R4 ;  /* 0x0000eb00e7047a24 */ /* 0x040fe400078e0204 */
[----:B------:R-:W-:-:S05]  /*84f0*/  IMAD.WIDE.U32 R8, R231, c[0x0][0x3a8], R8 ;  /* 0x0000ea00e7087a25 */ /* 0x000fca00078e0008 */
[----:B------:R-:W-:Y:S02]  /*8500*/  IADD3 R4, R4, R9, RZ ;  /* 0x0000000904047210 */ /* 0x000fe40007ffe0ff */
[----:B------:R-:W-:-:S04]  /*8510*/  LEA R10, P0, R8, c[0x0][0x348], 0x1 ;  /* 0x0000d200080a7a11 */ /* 0x000fc800078008ff */
[----:B------:R-:W-:-:S05]  /*8520*/  LEA.HI.X R11, R8, c[0x0][0x34c], R4, 0x1, P0 ;  /* 0x0000d300080b7a11 */ /* 0x000fca00000f0c04 */
[----:B-1----:R1:W-:Y:S04]  /*8530*/  STG.E.128 [R10.64], R48 ;  /* 0x000000300a007986 */ /* 0x0023e8000c101d04 */
[----:B------:R1:W-:Y:S04]  /*8540*/  STG.E.128 [R10.64+0x80], R40 ;  /* 0x000080280a007986 */ /* 0x0003e8000c101d04 */
[----:B------:R1:W-:Y:S04]  /*8550*/  STG.E.128 [R10.64+0x100], R32 ;  /* 0x000100200a007986 */ /* 0x0003e8000c101d04 */
[----:B------:R1:W-:Y:S02]  /*8560*/  STG.E.128 [R10.64+0x180], R24 ;  /* 0x000180180a007986 */ /* 0x0003e4000c101d04 */
.L_x_581:
[----:B------:R-:W-:Y:S05]  /*8570*/  BSYNC B0 ;  /* 0x0000000000007941 */ /* 0x000fea0003800000 */
.L_x_580:
[----:B------:R-:W-:Y:S05]  /*8580*/  @P1 BRA `(.L_x_568) ;  /* 0x000000e000001947 */ /* 0x000fea0003800000 */
[----:B------:R-:W-:Y:S01]  /*8590*/  IADD3 R4, P0, R231, 0x20, RZ ;  /* 0x00000020e7047810 */ /* 0x000fe20007f1e0ff */
[----:B--2---:R-:W-:Y:S01]  /*85a0*/  IMAD.MOV.U32 R8, RZ, RZ, R6 ;  /* 0x000000ffff087224 */ /* 0x004fe200078e0006 */
[----:B------:R-:W-:-:S03]  /*85b0*/  MOV R9, R5 ;  /* 0x0000000500097202 */ /* 0x000fc60000000f00 */
[----:B------:R-:W-:Y:S02]  /*85c0*/  IMAD.X R7, RZ, RZ, R68, P0 ;  /* 0x000000ffff077224 */ /* 0x000fe400000e0644 */
[----:B------:R-:W-:-:S04]  /*85d0*/  IMAD.WIDE.U32 R8, R4, c[0x0][0x3a8], R8 ;  /* 0x0000ea0004087a25 */ /* 0x000fc800078e0008 */
[----:B------:R-:W-:-:S04]  /*85e0*/  IMAD R7, R7, c[0x0][0x3a8], RZ ;  /* 0x0000ea0007077a24 */ /* 0x000fc800078e02ff */
[----:B------:R-:W-:Y:S01]  /*85f0*/  IMAD R7, R4, c[0x0][0x3ac], R7 ;  /* 0x0000eb0004077a24 */ /* 0x000fe200078e0207 */
[----:B------:R-:W-:-:S04]  /*8600*/  LEA R4, P0, R8, c[0x0][0x348], 0x1 ;  /* 0x0000d20008047a11 */ /* 0x000fc800078008ff */
[----:B------:R-:W-:-:S04]  /*8610*/  IADD3 R7, R7, R9, RZ ;  /* 0x0000000907077210 */ /* 0x000fc80007ffe0ff */
[----:B------:R-:W-:-:S05]  /*8620*/  LEA.HI.X R5, R8, c[0x0][0x34c], R7, 0x1, P0 ;  /* 0x0000d30008057a11 */ /* 0x000fca00000f0c07 */
[----:B-1----:R1:W-:Y:S04]  /*8630*/  STG.E.128 [R4.64], R44 ;  /* 0x0000002c04007986 */ /* 0x0023e8000c101d04 */
[----:B------:R1:W-:Y:S04]  /*8640*/  STG.E.128 [R4.64+0x80], R36 ;  /* 0x0000802404007986 */ /* 0x0003e8000c101d04 */
[----:B------:R1:W-:Y:S04]  /*8650*/  STG.E.128 [R4.64+0x100], R28 ;  /* 0x0001001c04007986 */ /* 0x0003e8000c101d04 */
[----:B------:R1:W-:Y:S02]  /*8660*/  STG.E.128 [R4.64+0x180], R20 ;  /* 0x0001801404007986 */ /* 0x0003e4000c101d04 */
.L_x_568:
[----:B------:R-:W-:Y:S05]  /*8670*/  BSYNC B1 ;  /* 0x0000000000017941 */ /* 0x000fea0003800000 */
.L_x_554:
        /* <DEDUP_REMOVED lines=11> */
.L_x_582:
[----:B------:R-:W-:Y:S05]  /*8730*/  EXIT ;  /* 0x000000000000794d */ /* 0x000fea0003800000 */
.L_x_584:
        /* <DEDUP_REMOVED lines=12> */
.L_x_2016:


//--------------------- .text._ZN5flash44flash_bwd_dq_dk_dv_loop_seqk_parallel_kernelI23Flash_bwd_kernel_traitsILi256ELi64ELi64ELi8ELi4ELi2ELi2ELb0ELb1EN7cutlass6half_tE19Flash_kernel_traitsILi256ELi64ELi64ELi8ES3_EELb0ELb0ELb1ELb1ELb0ELb0ELb0EEEvNS_16Flash_bwd_paramsE --------------------------
	.section	.text._ZN5flash44flash_bwd_dq_dk_dv_loop_seqk_parallel_kernelI23Flash_bwd_kernel_traitsILi256ELi64ELi64ELi8ELi4ELi2ELi2ELb0ELb1EN7cutlass6half_tE19Flash_kernel_traitsILi256ELi64ELi64ELi8ES3_EELb0ELb0ELb1ELb1ELb0ELb0ELb0EEEvNS_16Flash_bwd_paramsE,"ax",@progbits
	.sectioninfo	@"SHI_REGISTERS=254"
	.align	128
        .global         _ZN5flash44flash_bwd_dq_dk_dv_loop_seqk_parallel_kernelI23Flash_bwd_kernel_traitsILi256ELi64ELi64ELi8ELi4ELi2ELi2ELb0ELb1EN7cutlass6half_tE19Flash_kernel_traitsILi256ELi64ELi64ELi8ES3_EELb0ELb0ELb1ELb1ELb0ELb0ELb0EEEvNS_16Flash_bwd_paramsE
        .type           _ZN5flash44flash_bwd_dq_dk_dv_loop_seqk_parallel_kernelI23Flash_bwd_kernel_traitsILi256ELi64ELi64ELi8ELi4ELi2ELi2ELb0ELb1EN7cutlass6half_tE19Flash_kernel_traitsILi256ELi64ELi64ELi8ES3_EELb0ELb0ELb1ELb1ELb0ELb0ELb0EEEvNS_16Flash_bwd_paramsE,@function
        .size           _ZN5flash44flash_bwd_dq_dk_dv_loop_seqk_parallel_kernelI23Flash_bwd_kernel_traitsILi256ELi64ELi64ELi8ELi4ELi2ELi2ELb0ELb1EN7cutlass6half_tE19Flash_kernel_traitsILi256ELi64ELi64ELi8ES3_EELb0ELb0ELb1ELb1ELb0ELb0ELb0EEEvNS_16Flash_bwd_paramsE,(.L_x_2017 - _ZN5flash44flash_bwd_dq_dk_dv_loop_seqk_parallel_kernelI23Flash_bwd_kernel_traitsILi256ELi64ELi64ELi8ELi4ELi2ELi2ELb0ELb1EN7cutlass6half_tE19Flash_kernel_traitsILi256ELi64ELi64ELi8ES3_EELb0ELb0ELb1ELb1ELb0ELb0ELb0EEEvNS_16Flash_bwd_paramsE)
        .other          _ZN5flash44flash_bwd_dq_dk_dv_loop_seqk_parallel_kernelI23Flash_bwd_kernel_traitsILi256ELi64ELi64ELi8ELi4ELi2ELi2ELb0ELb1EN7cutlass6half_tE19Flash_kernel_traitsILi256ELi64ELi64ELi8ES3_EELb0ELb0ELb1ELb1ELb0ELb0ELb0EEEvNS_16Flash_bwd_paramsE,@"STO_CUDA_ENTRY STV_DEFAULT"
_ZN5flash44flash_bwd_dq_dk_dv_loop_seqk_parallel_kernelI23Flash_bwd_kernel_traitsILi256ELi64ELi64ELi8ELi4ELi2ELi2ELb0ELb1EN7cutlass6half_tE19Flash_kernel_traitsILi256ELi64ELi64ELi8ES3_EELb0ELb0ELb1ELb1ELb0ELb0ELb0EEEvNS_16Flash_bwd_paramsE:
.text._ZN5flash44flash_bwd_dq_dk_dv_loop_seqk_parallel_kernelI23Flash_bwd_kernel_traitsILi256ELi64ELi64ELi8ELi4ELi2ELi2ELb0ELb1EN7cutlass6half_tE19Flash_kernel_traitsILi256ELi64ELi64ELi8ES3_EELb0ELb0ELb1ELb1ELb0ELb0ELb0EEEvNS_16Flash_bwd_paramsE:
        /* <DEDUP_REMOVED lines=88> */
[----:B------:R-:W-:Y:S01]  /*0580*/  ULDC.64 UR4, c[0x0][0x118] ;  /* 0x0000460000047ab9 */ /* 0x000fe20000000a00 */
[----:B------:R-:W-:Y:S01]  /*0590*/  ISETP.NE.U32.AND P0, PT, R0, 0x1, PT ;  /* 0x000000010000780c */ /* 0x000fe20003f05070 */
[----:B------:R-:W-:Y:S01]  /*05a0*/  ULOP3.LUT UR58, UR37, UR58, URZ, 0x3c, !UPT ;  /* 0x0000003a253a7292 */ /* 0x000fe2000f8e3c3f */
[----:B------:R-:W-:Y:S01]  /*05b0*/  LOP3.LUT R0, R8, 0x10, R15, 0xf8, !PT ;  /* 0x0000001008007812 */ /* 0x000fe200078ef80f */
[----:B------:R-:W-:Y:S01]  /*05c0*/  UISETP.NE.AND UP6, UPT, UR10, URZ, UPT ;  /* 0x0000003f0a00728c */ /* 0x000fe2000bfc5270 */
[----:B------:R-:W-:Y:S01]  /*05d0*/  LEA.HI R4, R4, R11, RZ, 0x2 ;  /* 0x0000000b04047211 */ /* 0x000fe200078f10ff */
[----:B------:R-:W-:Y:S01]  /*05e0*/  USHF.R.S32.HI UR59, URZ, 0x1f, UR37 ;  /* 0x0000001f3f3b7899 */ /* 0x000fe20008011425 */
[----:B------:R-:W-:Y:S01]  /*05f0*/  LOP3.LUT R10, R9, 0x38, R232, 0xf8, !PT ;  /* 0x00000038090a7812 */ /* 0x000fe200078ef8e8 */
[----:B------:R-:W-:Y:S01]  /*0600*/  USHF.R.S32.HI UR61, URZ, 0x1f, UR36 ;  /* 0x0000001f3f3d7899 */ /* 0x000fe20008011424 */
[----:B------:R-:W-:Y:S01]  /*0610*/  LOP3.LUT R222, R8, 0x8, R17, 0xf8, !PT ;  /* 0x0000000808de7812 */ /* 0x000fe200078ef811 */
[----:B------:R-:W-:Y:S01]  /*0620*/  USHF.R.S32.HI UR60, URZ, 0x1f, UR37 ;  /* 0x0000001f3f3c7899 */ /* 0x000fe20008011425 */
[----:B------:R-:W-:Y:S01]  /*0630*/  SHF.R.U32.HI R15, RZ, 0x3, R8 ;  /* 0x00000003ff0f7819 */ /* 0x000fe20000011608 */
[----:B------:R-:W-:Y:S01]  /*0640*/  UIMAD.WIDE.U32 UR44, UR38, UR46, URZ ;  /* 0x0000002e262c72a5 */ /* 0x000fe2000f8e003f */
[----:B------:R-:W-:Y:S01]  /*0650*/  SHF.R.U32.HI R9, RZ, 0x3, R9 ;  /* 0x00000003ff097819 */ /* 0x000fe20000011609 */
[----:B------:R-:W-:Y:S01]  /*0660*/  UIMAD UR53, UR39, UR46, URZ ;  /* 0x0000002e273572a4 */ /* 0x000fe2000f8e023f */
[CC--:B------:R-:W-:Y:S01]  /*0670*/  LEA.HI R11, R19.reuse, R224.reuse, RZ, 0x7 ;  /* 0x000000e0130b7211 */ /* 0x0c0fe200078f38ff */
[----:B------:R-:W-:Y:S01]  /*0680*/  USHF.R.S32.HI UR55, URZ, 0x1f, UR49 ;  /* 0x0000001f3f377899 */ /* 0x000fe20008011431 */
[----:B------:R-:W-:Y:S01]  /*0690*/  LEA.HI R8, R19, R224, RZ, 0x6 ;  /* 0x000000e013087211 */ /* 0x000fe200078f30ff */
[----:B------:R-:W-:Y:S01]  /*06a0*/  UIMAD UR52, UR6, UR52, URZ ;  /* 0x00000034063472a4 */ /* 0x000fe2000f8e023f */
[----:B------:R-:W-:Y:S01]  /*06b0*/  LOP3.LUT R9, R10, R9, RZ, 0x3c, !PT ;  /* 0x000000090a097212 */ /* 0x000fe200078e3cff */
[----:B------:R-:W-:Y:S01]  /*06c0*/  IMAD.SHL.U32 R10, R6, 0x200, RZ ;  /* 0x00000200060a7824 */ /* 0x000fe200078e00ff */
[----:B------:R-:W-:Y:S01]  /*06d0*/  SHF.R.S32.HI R11, RZ, 0x7, R11 ;  /* 0x00000007ff0b7819 */ /* 0x000fe2000001140b */
[----:B------:R-:W-:Y:S01]  /*06e0*/  @!UP5 UIMAD UR51, UR7, UR51, URZ ;  /* 0x000000330733d2a4 */ /* 0x000fe2000f8e023f */
[----:B------:R-:W-:Y:S01]  /*06f0*/  SHF.R.S32.HI R8, RZ, 0x6, R8 ;  /* 0x00000006ff087819 */ /* 0x000fe20000011408 */
[----:B------:R-:W-:Y:S01]  /*0700*/  USHF.R.S32.HI UR50, URZ, 0x1f, UR43 ;  /* 0x0000001f3f327899 */ /* 0x000fe2000801142b */
        /* <DEDUP_REMOVED lines=71> */
[----:B------:R-:W-:Y:S01]  /*0b80*/  IMAD.IADD R238, R235, 0x1, R6 ;  /* 0x00000001ebee7824 */ /* 0x000fe200078e0206 */
[----:B------:R-:W-:Y:S01]  /*0b90*/  ULDC UR42, c[0x0][0x2e8] ;  /* 0x0000ba00002a7ab9 */ /* 0x000fe20000000800 */
[----:B------:R-:W-:-:S02]  /*0ba0*/  IMAD.SHL.U32 R217, R217, 0x2, RZ ;  /* 0x00000002d9d97824 */ /* 0x000fc400078e00ff */
[----:B------:R-:W-:Y:S02]  /*0bb0*/  IMAD.IADD R239, R6, 0x1, R237 ;  /* 0x0000000106ef7824 */ /* 0x000fe400078e02ed */
[--C-:B------:R-:W-:Y:S02]  /*0bc0*/  IMAD.IADD R220, R223, 0x1, R4.reuse ;  /* 0x00000001dfdc7824 */ /* 0x100fe400078e0204 */
[----:B------:R-:W-:Y:S02]  /*0bd0*/  IMAD.IADD R219, R221, 0x1, R4 ;  /* 0x00000001dddb7824 */ /* 0x000fe400078e0204 */
[----:B------:R-:W-:Y:S02]  /*0be0*/  IMAD.IADD R213, R213, 0x1, R214 ;  /* 0x00000001d5d57824 */ /* 0x000fe400078e02d6 */
.L_x_631:
        /* <DEDUP_REMOVED lines=14> */
[----:B-1----:R-:W-:Y:S01]  /*0cd0*/  IMAD.U32 R12, RZ, RZ, UR6 ;  /* 0x00000006ff0c7e24 */ /* 0x002fe2000f8e00ff */
[----:B------:R-:W-:Y:S02]  /*0ce0*/  UISETP.NE.AND UP4, UPT, UR14, URZ, UPT ;  /* 0x0000003f0e00728c */ /* 0x000fe4000bf85270 */
[----:B------:R-:W-:Y:S01]  /*0cf0*/  UISETP.EQ.U32.AND UP2, UPT, URZ, UR8, UPT ;  /* 0x000000083f00728c */ /* 0x000fe2000bf42070 */
[----:B------:R-:W-:Y:S01]  /*0d00*/  IMAD.U32 R13, RZ, RZ, UR7 ;  /* 0x00000007ff0d7e24 */ /* 0x000fe2000f8e00ff */
[----:B------:R-:W-:-:S02]  /*0d10*/  @UP3 UIADD3 UR6, UP0, UR13, UR10, URZ ;  /* 0x0000000a0d063290 */ /* 0x000fc4000ff1e03f */
[----:B------:R-:W-:Y:S02]  /*0d20*/  UISETP.EQ.OR.EX UP2, UPT, URZ, UR9, !UP4, UP2 ;  /* 0x000000093f00728c */ /* 0x000fe4000e742720 */
[----:B------:R-:W-:Y:S01]  /*0d30*/  @UP3 UIADD3.X UR7, UR12, UR11, URZ, UP0, !UPT ;  /* 0x0000000b0c073290 */ /* 0x000fe200087fe43f */
[----:B--2---:R-:W2:Y:S01]  /*0d40*/  @P2 LDG.E R9, [R12.64] ;  /* 0x000000040c092981 */ /* 0x004ea2000c1e1900 */
[----:B------:R-:W-:Y:S02]  /*0d50*/  UIADD3 UR8, UP0, UR13, UR8, URZ ;  /* 0x000000080d087290 */ /* 0x000fe4000ff1e03f */
[----:B------:R-:W-:Y:S01]  /*0d60*/  PLOP3.LUT P1, PT, PT, PT, UP2, 0x80, 0x0 ;  /* 0x000000000000781c */ /* 0x000fe20003f2f028 */
[----:B---3--:R-:W3:Y:S01]  /*0d70*/  @P2 LDG.E R4, [R12.64+0x4] ;  /* 0x000004040c042981 */ /* 0x008ee2000c1e1900 */
[----:B------:R-:W-:Y:S01]  /*0d80*/  UIADD3.X UR9, UR12, UR9, URZ, UP0, !UPT ;  /* 0x000000090c097290 */ /* 0x000fe200087fe43f */
[----:B------:R-:W-:Y:S01]  /*0d90*/  PLOP3.LUT P0, PT, PT, PT, UP3, 0x80, 0x0 ;  /* 0x000000000000781c */ /* 0x000fe20003f0f038 */
[----:B------:R-:W-:-:S02]  /*0da0*/  IMAD.U32 R6, RZ, RZ, UR8 ;  /* 0x00000008ff067e24 */ /* 0x000fc4000f8e00ff */
[----:B------:R-:W-:Y:S02]  /*0db0*/  IMAD.U32 R10, RZ, RZ, UR6 ;  /* 0x00000006ff0a7e24 */ /* 0x000fe4000f8e00ff */
[----:B------:R-:W-:Y:S02]  /*0dc0*/  IMAD.U32 R7, RZ, RZ, UR9 ;  /* 0x00000009ff077e24 */ /* 0x000fe4000f8e00ff */
[----:B------:R-:W-:-:S03]  /*0dd0*/  IMAD.U32 R11, RZ, RZ, UR7 ;  /* 0x00000007ff0b7e24 */ /* 0x000fc6000f8e00ff */
[----:B------:R-:W4:Y:S04]  /*0de0*/  @!P1 LDG.E R8, [R6.64] ;  /* 0x0000000406089981 */ /* 0x000f28000c1e1900 */
        /* <DEDUP_REMOVED lines=11> */
[----:B--2---:R-:W1:Y:S08]  /*0ea0*/  @P2 R2UR UR16, R9 ;  /* 0x00000000091023c2 */ /* 0x004e7000000e0000 */
[----:B---3--:R-:W1:Y:S08]  /*0eb0*/  @P2 R2UR UR11, R4 ;  /* 0x00000000040b23c2 */ /* 0x008e7000000e0000 */
[----:B----4-:R2:W3:Y:S01]  /*0ec0*/  @!P1 R2UR UR30, R8 ;  /* 0x00000000081e93c2 */ /* 0x0104e200000e0000 */
[----:B------:R-:W-:-:S04]  /*0ed0*/  ISETP.NE.U32.AND P1, PT, RZ, c[0x0][0x248], PT ;  /* 0x00009200ff007a0c */ /* 0x000fc80003f25070 */
[----:B------:R-:W-:-:S03]  /*0ee0*/  ISETP.NE.AND.EX P1, PT, RZ, c[0x0][0x24c], PT, P1 ;  /* 0x00009300ff007a0c */ /* 0x000fc60003f25310 */
[----:B-----5:R2:W4:Y:S01]  /*0ef0*/  @P0 R2UR UR25, R5 ;  /* 0x00000000051903c2 */ /* 0x02052200000e0000 */
[----:B------:R-:W-:Y:S01]  /*0f00*/  IADD3 R12, P0, R230, UR6, RZ ;  /* 0x00000006e60c7c10 */ /* 0x000fe2000ff1e0ff */
[----:B-1----:R-:W-:Y:S01]  /*0f10*/  @UP1 UIADD3 UR11, UR11, -UR16, URZ ;  /* 0x800000100b0b1290 */ /* 0x002fe2000fffe03f */
[----:B------:R-:W-:-:S06]  /*0f20*/  SHF.R.S32.HI R4, RZ, 0x1f, R230 ;  /* 0x0000001fff047819 */ /* 0x000fcc00000114e6 */
[----:B------:R-:W-:Y:S01]  /*0f30*/  @!UP1 ULDC UR11, c[0x0][0x214] ;  /* 0x00008500000b9ab9 */ /* 0x000fe20000000800 */
[----:B------:R-:W-:Y:S01]  /*0f40*/  LEA.HI.X.SX32 R11, R11, R4, 0x1, P0 ;  /* 0x000000040b0b7211 */ /* 0x000fe200000f0eff */
[----:B------:R-:W-:Y:S05]  /*0f50*/  @!P1 BRA `(.L_x_585) ;  /* 0x0000007000009947 */ /* 0x000fea0003800000 */
[----:B---3--:R-:W-:-:S13]  /*0f60*/  PLOP3.LUT P0, PT, PT, PT, UP4, 0x80, 0x0 ;  /* 0x000000000000781c */ /* 0x008fda0003f0f048 */
[----:B--2---:R-:W2:Y:S04]  /*0f70*/  @P0 LDG.E R5, [R6.64+0x4] ;  /* 0x0000040406050981 */ /* 0x004ea8000c1e1900 */
[----:B------:R-:W3:Y:S01]  /*0f80*/  @!P0 LDG.E R8, [R6.64] ;  /* 0x0000000406088981 */ /* 0x000ee2000c1e1900 */
[----:B--2---:R-:W1:Y:S02]  /*0f90*/  @P0 R2UR UR6, R5 ;  /* 0x00000000050603c2 */ /* 0x004e6400000e0000 */
[----:B-1----:R-:W-:-:S11]  /*0fa0*/  @UP4 UIADD3 UR8, UR6, -UR30, URZ ;  /* 0x8000001e06084290 */ /* 0x002fd6000fffe03f */
[----:B---3--:R1:W2:Y:S01]  /*0fb0*/  @!P0 R2UR UR8, R8 ;  /* 0x00000000080883c2 */ /* 0x0082a200000e0000 */
[----:B------:R-:W-:-:S07]  /*0fc0*/  DEPBAR.LE SB1, 0x0, {2} ;  /* 0x000090040000791a */ /* 0x000fce0000000000 */
.L_x_585:
        /* <DEDUP_REMOVED lines=9> */
[----:B--2---:R-:W2:Y:S01]  /*1060*/  @P0 LDG.E R5, [R6.64] ;  /* 0x0000000406050981 */ /* 0x004ea2000c1e1900 */
[----:B------:R-:W-:Y:S02]  /*1070*/  @!UP2 UISETP.NE.U32.AND UP0, UPT, URZ, UR6, UPT ;  /* 0x000000063f00a28c */ /* 0x000fe4000bf05070 */
[----:B------:R-:W-:Y:S02]  /*1080*/  ULDC UR10, c[0x0][0x21c] ;  /* 0x00008700000a7ab9 */ /* 0x000fe40000000800 */
[----:B------:R-:W-:Y:S02]  /*1090*/  @!UP2 UISETP.NE.AND.EX UP0, UPT, URZ, UR7, UPT, UP0 ;  /* 0x000000073f00a28c */ /* 0x000fe4000bf05300 */
[----:B------:R-:W-:Y:S02]  /*10a0*/  USHF.L.U32 UR19, UR24, 0x6, URZ ;  /* 0x0000000618137899 */ /* 0x000fe4000800063f */
[----:B------:R-:W-:Y:S01]  /*10b0*/  @!UP2 USEL UR6, URZ, UR10, !UP0 ;  /* 0x0000000a3f06a287 */ /* 0x000fe2000c000000 */
[----:B--2---:R-:W1:Y:S02]  /*10c0*/  @P0 R2UR UR9, R5 ;  /* 0x00000000050903c2 */ /* 0x004e6400000e0000 */
[----:B-1--4-:R-:W-:-:S02]  /*10d0*/  @UP2 UIADD3 UR7, UR9, -UR25, URZ ;  /* 0x8000001909072290 */ /* 0x012fc4000fffe03f */
        /* <DEDUP_REMOVED lines=18> */
[----:B------:R-:W-:Y:S02]  /*1200*/  UISETP.NE.AND UP0, UPT, UR30, -0x1, UPT ;  /* 0xffffffff1e00788c */ /* 0x000fe4000bf05270 */
        /* <DEDUP_REMOVED lines=31> */
.L_x_587:
[----:B------:R-:W-:Y:S01]  /*1400*/  IABS R7, c[0x0][0x1c8] ;  /* 0x0000720000077a13 */ /* 0x000fe20000000000 */
[----:B------:R-:W-:Y:S01]  /*1410*/  @UP0 UIADD3 UR6, UR25, UR30, URZ ;  /* 0x0000001e19060290 */ /* 0x000fe2000fffe03f */
[----:B------:R-:W-:Y:S01]  /*1420*/  ISETP.LE.AND P0, PT, RZ, UR58, PT ;  /* 0x0000003aff007c0c */ /* 0x000fe2000bf03270 */
[----:B------:R-:W-:Y:S01]  /*1430*/  ULDC.64 UR12, c[0x0][0x1a0] ;  /* 0x00006800000c7ab9 */ /* 0x000fe20000000a00 */
[----:B------:R-:W1:Y:S01]  /*1440*/  I2F.RP R13, R7 ;  /* 0x00000007000d7306 */ /* 0x000e620000209400 */
[----:B------:R-:W-:-:S04]  /*1450*/  @UP0 UIMAD.WIDE.U32 UR8, UR6, UR12, URZ ;  /* 0x0000000c060802a5 */ /* 0x000fc8000f8e003f */
[----:B------:R-:W-:-:S03]  /*1460*/  @UP0 UIMAD UR26, UR6, UR13, UR9 ;  /* 0x0000000d061a02a4 */ /* 0x000fc6000f8e0209 */
[----:B------:R-:W-:Y:S01]  /*1470*/  @UP0 UMOV UR22, UR8 ;  /* 0x0000000800160c82 */ /* 0x000fe20008000000 */
[----:B-1----:R-:W1:Y:S02]  /*1480*/  MUFU.RCP R8, R13 ;  /* 0x0000000d00087308 */ /* 0x002e640000001000 */
[----:B-1----:R-:W-:-:S06]  /*1490*/  IADD3 R8, R8, 0xffffffe, RZ ;  /* 0x0ffffffe08087810 */ /* 0x002fcc0007ffe0ff */
[----:B------:R-:W1:Y:S02]  /*14a0*/  F2I.FTZ.U32.TRUNC.NTZ R9, R8 ;  /* 0x0000000800097305 */ /* 0x000e64000021f000 */
[----:B-1----:R-:W-:Y:S02]  /*14b0*/  IMAD.MOV R5, RZ, RZ, -R9 ;  /* 0x000000ffff057224 */ /* 0x002fe400078e0a09 */
[----:B------:R-:W-:Y:S02]  /*14c0*/  IMAD.MOV.U32 R8, RZ, RZ, RZ ;  /* 0x000000ffff087224 */ /* 0x000fe400078e00ff */
        /* <DEDUP_REMOVED lines=28> */
.L_x_588:
        /* <DEDUP_REMOVED lines=45> */
.L_x_589:
[----:B------:R-:W-:Y:S02]  /*1960*/  UMOV UR13, UR52 ;  /* 0x00000034000d7c82 */ /* 0x000fe40008000000 */
.L_x_590:
[----:B------:R-:W-:Y:S01]  /*1970*/  UIADD3 UR8, UP4, UP3, UR8, UR43, UR49 ;  /* 0x0000002b08087290 */ /* 0x000fe2000fb9e031 */
[----:B------:R-:W1:Y:S01]  /*1980*/  S2R R9, SR_TID.X ;  /* 0x0000000000097919 */ /* 0x000e620000002100 */
[----:B------:R-:W-:Y:S01]  /*1990*/  IMAD.U32 R6, RZ, RZ, UR5 ;  /* 0x00000005ff067e24 */ /* 0x000fe2000f8e00ff */
[----:B------:R-:W-:Y:S01]  /*19a0*/  UMOV UR16, 0x4 ;  /* 0x0000000400107882 */ /* 0x000fe20000000000 */
[----:B------:R-:W-:Y:S01]  /*19b0*/  IMAD.U32 R5, RZ, RZ, UR4 ;  /* 0x00000004ff057e24 */ /* 0x000fe2000f8e00ff */
[----:B------:R-:W-:Y:S01]  /*19c0*/  UIADD3 UR32, UP2, UP1, UR17, UR8, UR29 ;  /* 0x0000000811207290 */ /* 0x000fe2000f95e01d */
[--C-:B------:R-:W-:Y:S01]  /*19d0*/  SHF.R.S32.HI R233, RZ, 0x1f, R232.reuse ;  /* 0x0000001fffe97819 */ /* 0x100fe200000114e8 */
        /* <DEDUP_REMOVED lines=8> */
[----:B------:R-:W-:Y:S01]  /*1a60*/  ULDC.64 UR4, c[0x0][0x3c8] ;  /* 0x0000f20000047ab9 */ /* 0x000fe20000000a00 */
[----:B------:R-:W-:Y:S01]  /*1a70*/  IMAD.WIDE.U32 R22, R15, c[0x0][0x190], R232 ;  /* 0x000064000f167a25 */ /* 0x000fe200078e00e8 */
[----:B------:R-:W-:Y:S01]  /*1a80*/  UIMAD UR12, UR37, UR9, UR6 ;  /* 0x00000009250c72a4 */ /* 0x000fe2000f8e0206 */
[----:B------:R-:W-:Y:S02]  /*1a90*/  BSSY B1, `(.L_x_586) ;  /* 0x000089f000017945 */ /* 0x000fe40003800000 */
[----:B------:R-:W-:Y:S01]  /*1aa0*/  ULDC.64 UR8, c[0x0][0x370] ;  /* 0x0000dc0000087ab9 */ /* 0x000fe20000000a00 */
[----:B------:R-:W-:Y:S01]  /*1ab0*/  IMAD.WIDE.U32 R20, R20, c[0x0][0x370], R16 ;  /* 0x0000dc0014147a25 */ /* 0x000fe200078e0010 */
[----:B------:R-:W-:-:S03]  /*1ac0*/  UIMAD UR6, UR34, UR8, URZ ;  /* 0x00000008220672a4 */ /* 0x000fc6000f8e023f */
[----:B------:R-:W-:Y:S01]  /*1ad0*/  IMAD.U32 R16, RZ, RZ, UR37 ;  /* 0x00000025ff107e24 */ /* 0x000fe2000f8e00ff */
[----:B------:R-:W-:-:S03]  /*1ae0*/  UIMAD UR14, UR15, UR9, UR6 ;  /* 0x000000090f0e72a4 */ /* 0x000fc6000f8e0206 */
[----:B------:R-:W-:Y:S02]  /*1af0*/  ULDC.64 UR8, c[0x0][0x378] ;  /* 0x0000de0000087ab9 */ /* 0x000fe40000000a00 */
[----:B------:R-:W-:Y:S01]  /*1b00*/  UIMAD UR6, UR59, UR8, URZ ;  /* 0x000000083b0672a4 */ /* 0x000fe2000f8e023f */
[----:B------:R-:W-:Y:S01]  /*1b10*/  IADD3 R21, R21, UR14, RZ ;  /* 0x0000000e15157c10 */ /* 0x000fe2000fffe0ff */
[----:B------:R-:W-:Y:S02]  /*1b20*/  UIADD3 UR8, UR15, UR13, URZ ;  /* 0x0000000d0f087290 */ /* 0x000fe4000fffe03f */
[----:B------:R-:W-:Y:S02]  /*1b30*/  UIMAD UR10, UR37, UR9, UR6 ;  /* 0x00000009250a72a4 */ /* 0x000fe4000f8e0206 */
[----:B------:R-:W-:Y:S01]  /*1b40*/  UIMAD.WIDE UR8, UR8, UR16, UR4 ;  /* 0x00000010080872a5 */ /* 0x000fe2000f8e0204 */
[----:B------:R-:W-:Y:S01]  /*1b50*/  IMAD.WIDE.U32 R16, R16, c[0x0][0x378], R20 ;  /* 0x0000de0010107a25 */ /* 0x000fe200078e0014 */
[----:B------:R-:W-:-:S02]  /*1b60*/  UIADD3 UR6, -UR7, UR11, UR19 ;  /* 0x0000000b07067290 */ /* 0x000fc4000fffe113 */
[----:B------:R-:W-:Y:S01]  /*1b70*/  ULDC.64 UR4, c[0x0][0x200] ;  /* 0x0000800000047ab9 */ /* 0x000fe20000000a00 */
[----:B------:R-:W-:Y:S01]  /*1b80*/  IMAD.U32 R20, RZ, RZ, UR37 ;  /* 0x00000025ff147e24 */ /* 0x000fe2000f8e00ff */
[----:B------:R-:W-:Y:S01]  /*1b90*/  ULDC UR13, c[0x0][0x2e8] ;  /* 0x0000ba00000d7ab9 */ /* 0x000fe20000000800 */
[----:B------:R-:W-:Y:S01]  /*1ba0*/  IADD3 R17, R17, UR10, RZ ;  /* 0x0000000a11117c10 */ /* 0x000fe2000fffe0ff */
[----:B------:R-:W-:Y:S02]  /*1bb0*/  UMOV UR18, UR8 ;  /* 0x0000000800127c82 */ /* 0x000fe40008000000 */
[----:B------:R-:W-:Y:S02]  /*1bc0*/  UIADD3 UR8, UR15, UR20, URZ ;  /* 0x000000140f087290 */ /* 0x000fe4000fffe03f */
[----:B------:R-:W-:Y:S01]  /*1bd0*/  UMOV UR17, UR9 ;  /* 0x0000000900117c82 */ /* 0x000fe20008000000 */
[----:B------:R-:W-:Y:S01]  /*1be0*/  IMAD.WIDE.U32 R16, R230, c[0x0][0x370], R16 ;  /* 0x0000dc00e6107a25 */ /* 0x000fe200078e0010 */
[----:B------:R-:W-:Y:S01]  /*1bf0*/  UIMAD.WIDE UR8, UR8, UR16, UR4 ;  /* 0x00000010080872a5 */ /* 0x000fe2000f8e0204 */
[----:B------:R1:W2:Y:S01]  /*1c00*/  R2UR UR5, R6 ;  /* 0x00000000060573c2 */ /* 0x0002a200000e0000 */
[----:B------:R-:W-:-:S02]  /*1c10*/  UIADD3 UR6, UR6, -UR13, URZ ;  /* 0x8000000d06067290 */ /* 0x000fc4000fffe03f */
[----:B------:R-:W-:Y:S02]  /*1c20*/  LEA R244, P3, R16, c[0x0][0x330], 0x1 ;  /* 0x0000cc0010f47a11 */ /* 0x000fe400078608ff */
[----:B------:R-:W-:Y:S02]  /*1c30*/  USHF.R.S32.HI UR20, URZ, 0x1f, UR6 ;  /* 0x0000001f3f147899 */ /* 0x000fe40008011406 */
[----:B------:R-:W-:Y:S01]  /*1c40*/  UMOV UR16, UR8 ;  /* 0x0000000800107c82 */ /* 0x000fe20008000000 */
[----:B------:R3:W4:Y:S01]  /*1c50*/  R2UR UR4, R5 ;  /* 0x00000000050473c2 */ /* 0x00072200000e0000 */
[----:B------:R-:W-:Y:S02]  /*1c60*/  ULEA.HI UR20, UR20, UR6, URZ, 0x6 ;  /* 0x0000000614147291 */ /* 0x000fe4000f8f303f */
[----:B------:R-:W-:Y:S02]  /*1c70*/  UMOV UR15, UR9 ;  /* 0x00000009000f7c82 */ /* 0x000fe40008000000 */
[----:B------:R-:W-:-:S02]  /*1c80*/  USHF.R.S32.HI UR20, URZ, 0x6, UR20 ;  /* 0x000000063f147899 */ /* 0x000fc40008011414 */
[----:B------:R-:W-:Y:S02]  /*1c90*/  UIADD3 UR8, UR35, -0x1, URZ ;  /* 0xffffffff23087890 */ /* 0x000fe4000fffe03f */
[----:B------:R-:W-:-:S04]  /*1ca0*/  UISETP.LT.AND UP1, UPT, URZ, UR20, UPT ;  /* 0x000000143f00728c */ /* 0x000fc8000bf21270 */
[----:B------:R-:W-:Y:S01]  /*1cb0*/  USEL UR20, URZ, UR20, !UP1 ;  /* 0x000000143f147287 */ /* 0x000fe2000c800000 */
[----:B-1----:R-:W-:-:S03]  /*1cc0*/  SHF.R.S32.HI R6, RZ, 0x1f, R9 ;  /* 0x0000001fff067819 */ /* 0x002fc60000011409 */
[----:B------:R-:W-:Y:S01]  /*1cd0*/  UISETP.GT.AND UP1, UPT, UR35, UR20, UPT ;  /* 0x000000142300728c */ /* 0x000fe2000bf24270 */
[----:B------:R-:W-:-:S04]  /*1ce0*/  LEA.HI R7, R6, R9, RZ, 0x5 ;  /* 0x0000000906077211 */ /* 0x000fc800078f28ff */
[----:B------:R-:W-:Y:S02]  /*1cf0*/  LOP3.LUT R6, R7, 0xffffffe0, RZ, 0xc0, !PT ;  /* 0xffffffe007067812 */ /* 0x000fe400078ec0ff */
[----:B------:R-:W-:Y:S02]  /*1d00*/  SHF.R.S32.HI R7, RZ, 0x5, R7 ;  /* 0x00000005ff077819 */ /* 0x000fe40000011407 */
[C---:B---3--:R-:W-:Y:S01]  /*1d10*/  IADD3.X R5, R4.reuse, UR34, RZ, P0, !PT ;  /* 0x0000002204057c10 */ /* 0x048fe200087fe4ff */
[----:B------:R-:W-:Y:S02]  /*1d20*/  IMAD.IADD R6, R9, 0x1, -R6 ;  /* 0x0000000109067824 */ /* 0x000fe400078e0a06 */
[----:B------:R-:W-:Y:S02]  /*1d30*/  IMAD R9, R4, c[0x0][0x370], RZ ;  /* 0x0000dc0004097a24 */ /* 0x000fe400078e02ff */
[----:B------:R-:W-:Y:S02]  /*1d40*/  IMAD R6, R7, UR48, R6 ;  /* 0x0000003007067c24 */ /* 0x000fe4000f8e0206 */
[----:B------:R-:W-:-:S02]  /*1d50*/  IMAD R18, R5, c[0x0][0x190], RZ ;  /* 0x0000640005127a24 */ /* 0x000fc400078e02ff */
[----:B------:R-:W-:Y:S01]  /*1d60*/  IMAD R9, R230, c[0x0][0x374], R9 ;  /* 0x0000dd00e6097a24 */ /* 0x000fe200078e0209 */
[C---:B------:R-:W-:Y:S01]  /*1d70*/  IADD3 R7, P0, R6.reuse, UR32, RZ ;  /* 0x0000002006077c10 */ /* 0x040fe2000ff1e0ff */
[----:B------:R-:W-:Y:S02]  /*1d80*/  IMAD R18, R15, c[0x0][0x194], R18 ;  /* 0x000065000f127a24 */ /* 0x000fe400078e0212 */
[----:B------:R-:W-:Y:S01]  /*1d90*/  IMAD.IADD R9, R17, 0x1, R9 ;  /* 0x0000000111097824 */ /* 0x000fe200078e0209 */
[----:B------:R-:W-:Y:S02]  /*1da0*/  LEA.HI.X.SX32 R6, R6, UR29, 0x1, P0 ;  /* 0x0000001d06067c11 */ /* 0x000fe400080f0eff */
[----:B------:R-:W-:Y:S02]  /*1db0*/  IADD3 R22, P0, R22, UR33, RZ ;  /* 0x0000002116167c10 */ /* 0x000fe4000ff1e0ff */
[----:B------:R-:W-:Y:S02]  /*1dc0*/  LEA R250, P2, R7, c[0x0][0x350], 0x2 ;  /* 0x0000d40007fa7a11 */ /* 0x000fe400078410ff */
[----:B------:R-:W-:-:S02]  /*1dd0*/  IADD3.X R23, R23, UR31, R18, P0, !PT ;  /* 0x0000001f17177c10 */ /* 0x000fc400087fe412 */
        /* <DEDUP_REMOVED lines=26> */
.L_x_592:
        /* <DEDUP_REMOVED lines=18> */
.L_x_593:
        /* <DEDUP_REMOVED lines=34> */
.L_x_595:
[----:B------:R-:W-:Y:S05]  /*22c0*/  BSYNC B0 ;  /* 0x0000000000007941 */ /* 0x000fea0003800000 */
.L_x_594:
        /* <DEDUP_REMOVED lines=21> */
.L_x_597:
[----:B------:R-:W-:Y:S05]  /*2420*/  BSYNC B0 ;  /* 0x0000000000007941 */ /* 0x000fea0003800000 */
.L_x_596:
        /* <DEDUP_REMOVED lines=31> */
.L_x_599:
[----:B------:R-:W-:Y:S05]  /*2620*/  BSYNC B0 ;  /* 0x0000000000007941 */ /* 0x000fea0003800000 */
.L_x_598:
[----:B------:R-:W-:Y:S05]  /*2630*/  @P4 BRA `(.L_x_600) ;  /* 0x00007e4000004947 */ /* 0x000fea0003800000 */
[----:B------:R-:W-:Y:S02]  /*2640*/  IADD3 R6, P0, R230, 0x20, RZ ;  /* 0x00000020e6067810 */ /* 0x000fe40007f1e0ff */
[----:B------:R-:W-:-:S02]  /*2650*/  ISETP.GE.AND P2, PT, R232, c[0x0][0x220], PT ;  /* 0x00008800e8007a0c */ /* 0x000fc40003f46270 */
[----:B------:R-:W-:Y:S01]  /*2660*/  ISETP.GE.AND P1, PT, R229, c[0x0][0x220], PT ;  /* 0x00008800e5007a0c */ /* 0x000fe20003f26270 */
[----:B------:R-:W-:Y:S01]  /*2670*/  IMAD.X R4, RZ, RZ, R4, P0 ;  /* 0x000000ffff047224 */ /* 0x000fe200000e0604 */
[----:B------:R-:W-:-:S03]  /*2680*/  ISETP.GE.AND P0, PT, R228, c[0x0][0x220], PT ;  /* 0x00008800e4007a0c */ /* 0x000fc60003f06270 */
[----:B------:R-:W-:Y:S02]  /*2690*/  IMAD R7, R4, c[0x0][0x3a8], RZ ;  /* 0x0000ea0004077a24 */ /* 0x000fe400078e02ff */
[----:B------:R-:W-:Y:S02]  /*26a0*/  IMAD.MOV.U32 R4, RZ, RZ, R8 ;  /* 0x000000ffff047224 */ /* 0x000fe400078e0008 */
[C---:B------:R-:W-:Y:S02]  /*26b0*/  IMAD R7, R6.reuse, c[0x0][0x3ac], R7 ;  /* 0x0000eb0006077a24 */ /* 0x040fe400078e0207 */
[----:B------:R-:W-:-:S04]  /*26c0*/  IMAD.WIDE.U32 R4, R6, c[0x0][0x3a8], R4 ;  /* 0x0000ea0006047a25 */ /* 0x000fc800078e0004 */
[----:B------:R-:W-:Y:S01]  /*26d0*/  IMAD.IADD R7, R5, 0x1, R7 ;  /* 0x0000000105077824 */ /* 0x000fe200078e0207 */
        /* <DEDUP_REMOVED lines=9> */
.L_x_591:
        /* <DEDUP_REMOVED lines=10> */
[----:B------:R-:W-:Y:S01]  /*2810*/  IMAD R6, R5, c[0x0][0x370], RZ ;  /* 0x0000dc0005067a24 */ /* 0x000fe200078e02ff */
[----:B------:R-:W-:Y:S01]  /*2820*/  ISETP.GE.AND P4, PT, R232, c[0x0][0x220], PT ;  /* 0x00008800e8007a0c */ /* 0x000fe20003f86270 */
[----:B------:R-:W-:Y:S01]  /*2830*/  IMAD.U32 R22, RZ, RZ, UR21 ;  /* 0x00000015ff167e24 */ /* 0x000fe2000f8e00ff */
[----:B------:R-:W-:Y:S01]  /*2840*/  ISETP.GE.AND P3, PT, R229, c[0x0][0x220], PT ;  /* 0x00008800e5007a0c */ /* 0x000fe20003f66270 */
[----:B------:R-:W-:Y:S01]  /*2850*/  IMAD.U32 R23, RZ, RZ, UR23 ;  /* 0x00000017ff177e24 */ /* 0x000fe2000f8e00ff */
[----:B------:R-:W-:Y:S01]  /*2860*/  ISETP.GE.AND P2, PT, R228, c[0x0][0x220], PT ;  /* 0x00008800e4007a0c */ /* 0x000fe20003f46270 */
[----:B------:R-:W-:Y:S01]  /*2870*/  IMAD R5, R15, c[0x0][0x374], R6 ;  /* 0x0000dd000f057a24 */ /* 0x000fe200078e0206 */
[----:B------:R-:W-:Y:S01]  /*2880*/  ISETP.GE.AND P1, PT, R227, c[0x0][0x220], PT ;  /* 0x00008800e3007a0c */ /* 0x000fe20003f26270 */
[----:B------:R-:W-:-:S04]  /*2890*/  IMAD.WIDE.U32 R6, R15, c[0x0][0x370], R22 ;  /* 0x0000dc000f067a25 */ /* 0x000fc800078e0016 */
[----:B------:R-:W-:Y:S01]  /*28a0*/  IMAD.MOV.U32 R22, RZ, RZ, R6 ;  /* 0x000000ffff167224 */ /* 0x000fe200078e0006 */
[----:B------:R-:W-:Y:S01]  /*28b0*/  IADD3 R23, R7, R5, RZ ;  /* 0x0000000507177210 */ /* 0x000fe20007ffe0ff */
[----:B------:R-:W-:Y:S01]  /*28c0*/  IMAD.U32 R5, RZ, RZ, UR37 ;  /* 0x00000025ff057e24 */ /* 0x000fe2000f8e00ff */
[----:B------:R-:W-:Y:S01]  /*28d0*/  MOV R7, 0x2 ;  /* 0x0000000200077802 */ /* 0x000fe20000000f00 */
        /* <DEDUP_REMOVED lines=26> */
.L_x_602:
[----:B------:R-:W-:Y:S05]  /*2a80*/  BSYNC B0 ;  /* 0x0000000000007941 */ /* 0x000fea0003800000 */
.L_x_601:
[----:B--23--:R-:W-:Y:S01]  /*2a90*/  IADD3 R6, R230, 0x20, RZ ;  /* 0x00000020e6067810 */ /* 0x00cfe20007ffe0ff */
        /* <DEDUP_REMOVED lines=18> */
[----:B------:R-:W-:Y:S02]  /*2bc0*/  @!P2 LEA R24, P1, R7, c[0x0][0x330], 0x1 ;  /* 0x0000cc000718aa11 */ /* 0x000fe400078208ff */
        /* <DEDUP_REMOVED lines=22> */
[----:B---3--:R-:W-:-:S04]  /*2d30*/  LEA R22, P0, R7, c[0x0][0x330], 0x1 ;  /* 0x0000cc0007167a11 */ /* 0x008fc800078008ff */
[----:B------:R-:W-:-:S05]  /*2d40*/  LEA.HI.X R23, R7, c[0x0][0x334], R16, 0x1, P0 ;  /* 0x0000cd0007177a11 */ /* 0x000fca00000f0c10 */
[----:B------:R-:W-:Y:S01]  /*2d50*/  @!PT LDS RZ, [RZ] ;  /* 0x00000000fffff984 */ /* 0x000fe20000000800 */
[----:B------:R-:W-:Y:S01]  /*2d60*/  @!PT LDS RZ, [RZ] ;  /* 0x00000000fffff984 */ /* 0x000fe20000000800 */
[----:B------:R-:W-:Y:S01]  /*2d70*/  @!PT LDS RZ, [RZ] ;  /* 0x00000000fffff984 */ /* 0x000fe20000000800 */
[----:B------:R3:W-:Y:S04]  /*2d80*/  LDGSTS.E.BYPASS.LTC128B.128 [R226+0xf000], [R22.64+0x180] ;  /* 0x0f00018016e27fae */ /* 0x0007e8000b901d44 */
.L_x_604:
[----:B------:R-:W-:Y:S05]  /*2d90*/  BSYNC B0 ;  /* 0x0000000000007941 */ /* 0x000fea0003800000 */
.L_x_603:
[----:B------:R4:W-:Y:S01]  /*2da0*/  @P6 STS.128 [R226], RZ ;  /* 0x000000ffe2006388 */ /* 0x0009e20000000c00 */
[----:B------:R-:W-:Y:S03]  /*2db0*/  BSSY B0, `(.L_x_605) ;  /* 0x000002a000007945 */ /* 0x000fe60003800000 */
[----:B------:R4:W-:Y:S04]  /*2dc0*/  @P6 STS.128 [R226+0x2000], RZ ;  /* 0x002000ffe2006388 */ /* 0x0009e80000000c00 */
[----:B------:R4:W-:Y:S04]  /*2dd0*/  @P6 STS.128 [R226+0x4000], RZ ;  /* 0x004000ffe2006388 */ /* 0x0009e80000000c00 */
[----:B------:R4:W-:Y:S01]  /*2de0*/  @P6 STS.128 [R226+0x6000], RZ ;  /* 0x006000ffe2006388 */ /* 0x0009e20000000c00 */
[----:B------:R-:W-:Y:S05]  /*2df0*/  @P6 BRA `(.L_x_606) ;  /* 0x0000025000006947 */ /* 0x000fea0003800000 */
[----:B------:R-:W-:Y:S01]  /*2e00*/  IMAD.U32 R16, RZ, RZ, UR33 ;  /* 0x00000021ff107e24 */ /* 0x000fe2000f8e00ff */
[----:B------:R-:W-:Y:S01]  /*2e10*/  ISETP.GE.AND P3, PT, R232, c[0x0][0x220], PT ;  /* 0x00008800e8007a0c */ /* 0x000fe20003f66270 */
[----:B------:R-:W-:Y:S01]  /*2e20*/  IMAD.U32 R17, RZ, RZ, UR31 ;  /* 0x0000001fff117e24 */ /* 0x000fe2000f8e00ff */
[----:B------:R-:W-:Y:S01]  /*2e30*/  MOV R7, UR37 ;  /* 0x0000002500077c02 */ /* 0x000fe20008000f00 */
[----:B------:R-:W-:Y:S01]  /*2e40*/  IMAD.MOV.U32 R9, RZ, RZ, 0x2 ;  /* 0x00000002ff097424 */ /* 0x000fe200078e00ff */
[----:B------:R-:W-:Y:S01]  /*2e50*/  ISETP.GE.AND P2, PT, R229, c[0x0][0x220], PT ;  /* 0x00008800e5007a0c */ /* 0x000fe20003f46270 */
[----:B------:R-:W-:Y:S01]  /*2e60*/  IMAD.WIDE.U32 R14, R15, c[0x0][0x190], R16 ;  /* 0x000064000f0e7a25 */ /* 0x000fe200078e0010 */
[----:B------:R-:W-:-:S02]  /*2e70*/  ISETP.GE.AND P1, PT, R228, c[0x0][0x220], PT ;  /* 0x00008800e4007a0c */ /* 0x000fc40003f26270 */
[----:B------:R-:W-:Y:S01]  /*2e80*/  ISETP.GE.AND P0, PT, R227, c[0x0][0x220], PT ;  /* 0x00008800e3007a0c */ /* 0x000fe20003f06270 */
[----:B------:R-:W-:Y:S02]  /*2e90*/  IMAD.IADD R15, R18, 0x1, R15 ;  /* 0x00000001120f7824 */ /* 0x000fe400078e020f */
[----:B------:R-:W-:Y:S02]  /*2ea0*/  IMAD.WIDE R16, R232, R9, c[0x0][0x160] ;  /* 0x00005800e8107625 */ /* 0x000fe400078e0209 */
[----:B------:R-:W-:Y:S01]  /*2eb0*/  @!P3 MOV R240, R242 ;  /* 0x000000f200f0b202 */ /* 0x000fe20000000f00 */
[----:B------:R1:W-:Y:S01]  /*2ec0*/  @P3 STS.128 [R226], RZ ;  /* 0x000000ffe2003388 */ /* 0x0003e20000000c00 */
[----:B------:R-:W-:-:S03]  /*2ed0*/  IMAD.WIDE.U32 R14, R7, c[0x0][0x1a8], R14 ;  /* 0x00006a00070e7a25 */ /* 0x000fc600078e000e */
[----:B------:R-:W-:Y:S01]  /*2ee0*/  @!PT LDS RZ, [RZ] ;  /* 0x00000000fffff984 */ /* 0x000fe20000000800 */
[----:B------:R-:W-:Y:S01]  /*2ef0*/  @!PT LDS RZ, [RZ] ;  /* 0x00000000fffff984 */ /* 0x000fe20000000800 */
[----:B------:R-:W-:Y:S01]  /*2f00*/  @!PT LDS RZ, [RZ] ;  /* 0x00000000fffff984 */ /* 0x000fe20000000800 */
[----:B------:R1:W-:Y:S02]  /*2f10*/  @!P3 LDGSTS.E.BYPASS.LTC128B.128 [R226], [R240.64] ;  /* 0x00000000f0e2bfae */ /* 0x0003e4000b901d44 */
[----:B------:R-:W-:Y:S02]  /*2f20*/  IADD3 R7, R15, UR12, RZ ;  /* 0x0000000c0f077c10 */ /* 0x000fe4000fffe0ff */
[C---:B------:R-:W-:Y:S01]  /*2f30*/  LEA R16, P4, R14.reuse, R16, 0x1 ;  /* 0x000000100e107211 */ /* 0x040fe200078808ff */
[----:B------:R1:W-:Y:S03]  /*2f40*/  @P2 STS.128 [R226+0x2000], RZ ;  /* 0x002000ffe2002388 */ /* 0x0003e60000000c00 */
        /* <DEDUP_REMOVED lines=16> */
.L_x_606:
[----:B------:R-:W-:Y:S05]  /*3050*/  BSYNC B0 ;  /* 0x0000000000007941 */ /* 0x000fea0003800000 */
.L_x_605:
        /* <DEDUP_REMOVED lines=17> */
[C---:B------:R-:W-:Y:S02]  /*3170*/  @!P4 LEA R18, P0, R7.reuse, R242, 0x6 ;  /* 0x000000f20712c211 */ /* 0x040fe400078030ff */
        /* <DEDUP_REMOVED lines=27> */
.L_x_608:
[----:B------:R-:W-:Y:S05]  /*3330*/  BSYNC B0 ;  /* 0x0000000000007941 */ /* 0x000fea0003800000 */
.L_x_607:
[C---:B------:R-:W-:Y:S01]  /*3340*/  IADD3 R5, R225.reuse, 0x8, RZ ;  /* 0x00000008e1057810 */ /* 0x040fe20007ffe0ff */
[C---:B------:R-:W-:Y:S01]  /*3350*/  IMAD.SHL.U32 R247, R225.reuse, 0x4, RZ ;  /* 0x00000004e1f77824 */ /* 0x040fe200078e00ff */
[----:B------:R-:W-:Y:S01]  /*3360*/  ISETP.GE.AND P2, PT, R225, UR6, PT ;  /* 0x00000006e1007c0c */ /* 0x000fe2000bf46270 */
[----:B------:R-:W-:Y:S01]  /*3370*/  IMAD.MOV.U32 R248, RZ, RZ, 0x7f800000 ;  /* 0x7f800000fff87424 */ /* 0x000fe200078e00ff */
[----:B------:R-:W-:Y:S01]  /*3380*/  ISETP.GE.AND P1, PT, R5, UR6, PT ;  /* 0x0000000605007c0c */ /* 0x000fe2000bf26270 */
[----:B------:R-:W-:Y:S01]  /*3390*/  IMAD.MOV.U32 R249, RZ, RZ, 0x7f800000 ;  /* 0x7f800000fff97424 */ /* 0x000fe200078e00ff */
[----:B------:R-:W-:Y:S01]  /*33a0*/  SHF.R.S32.HI R246, RZ, 0x1f, R225 ;  /* 0x0000001ffff67819 */ /* 0x000fe200000114e1 */
[----:B------:R-:W-:Y:S01]  /*33b0*/  USHF.R.S32.HI UR9, URZ, 0x1f, UR19 ;  /* 0x0000001f3f097899 */ /* 0x000fe20008011413 */
[----:B-1----:R-:W-:Y:S01]  /*33c0*/  IADD3 R18, P0, R247, UR16, RZ ;  /* 0x00000010f7127c10 */ /* 0x002fe2000ff1e0ff */
[----:B------:R-:W-:Y:S01]  /*33d0*/  ULDC.64 UR12, c[0x0][0x198] ;  /* 0x00006600000c7ab9 */ /* 0x000fe20000000a00 */
[----:B------:R-:W-:Y:S01]  /*33e0*/  SHF.L.U64.HI R246, R225, 0x2, R246 ;  /* 0x00000002e1f67819 */ /* 0x000fe200000102f6 */
[----:B------:R-:W-:-:S02]  /*33f0*/  UIADD3 UR6, -UR19, UR7, URZ ;  /* 0x0000000713067290 */ /* 0x000fc4000fffe13f */
[----:B------:R-:W-:Y:S01]  /*3400*/  UIMAD UR10, UR9, UR12, URZ ;  /* 0x0000000c090a72a4 */ /* 0x000fe2000f8e023f */
[----:B------:R-:W-:-:S03]  /*3410*/  IADD3.X R19, R246, UR15, RZ, P0, !PT ;  /* 0x0000000ff6137c10 */ /* 0x000fc600087fe4ff */
[----:B------:R-:W-:Y:S01]  /*3420*/  ISETP.GE.AND P5, PT, R230, UR6, PT ;  /* 0x00000006e6007c0c */ /* 0x000fe2000bfa6270 */
[----:B------:R-:W-:Y:S01]  /*3430*/  IMAD.U32 R5, RZ, RZ, UR19 ;  /* 0x00000013ff057e24 */ /* 0x000fe2000f8e00ff */
[----:B------:R1:W5:Y:S01]  /*3440*/  @!P2 LDG.E R248, [R18.64] ;  /* 0x0000000412f8a981 */ /* 0x000362000c1e1900 */
[----:B------:R-:W-:-:S03]  /*3450*/  UIMAD UR10, UR19, UR13, UR10 ;  /* 0x0000000d130a72a4 */ /* 0x000fc6000f8e020a */
[----:B------:R1:W5:Y:S01]  /*3460*/  @!P1 LDG.E R249, [R18.64+0x20] ;  /* 0x0000200412f99981 */ /* 0x000362000c1e1900 */
[----:B------:R-:W-:-:S04]  /*3470*/  IMAD.WIDE.U32 R14, R5, c[0x0][0x198], R232 ;  /* 0x00006600050e7a25 */ /* 0x000fc800078e00e8 */
[----:B------:R-:W-:Y:S02]  /*3480*/  IMAD.U32 R7, RZ, RZ, UR10 ;  /* 0x0000000aff077e24 */ /* 0x000fe4000f8e00ff */
[----:B------:R1:W-:Y:S04]  /*3490*/  @P5 STS.128 [R226+0x10000], RZ ;  /* 0x010000ffe2005388 */ /* 0x0003e80000000c00 */
[----:B------:R1:W-:Y:S04]  /*34a0*/  @P5 STS.128 [R226+0x12000], RZ ;  /* 0x012000ffe2005388 */ /* 0x0003e80000000c00 */
[----:B------:R1:W-:Y:S04]  /*34b0*/  @P5 STS.128 [R226+0x14000], RZ ;  /* 0x014000ffe2005388 */ /* 0x0003e80000000c00 */
[----:B------:R1:W-:Y:S01]  /*34c0*/  @P5 STS.128 [R226+0x16000], RZ ;  /* 0x016000ffe2005388 */ /* 0x0003e20000000c00 */
[----:B------:R-:W-:-:S04]  /*34d0*/  IADD3 R16, P0, R14, UR27, RZ ;  /* 0x0000001b0e107c10 */ /* 0x000fc8000ff1e0ff */
[----:B------:R-:W-:Y:S01]  /*34e0*/  IADD3.X R17, R15, UR28, R7, P0, !PT ;  /* 0x0000001c0f117c10 */ /* 0x000fe200087fe407 */
[----:B------:R-:W-:Y:S01]  /*34f0*/  IMAD R7, R8, c[0x0][0x1b0], RZ ;  /* 0x00006c0008077a24 */ /* 0x000fe200078e02ff */
[----:B------:R-:W-:Y:S03]  /*3500*/  BSSY B0, `(.L_x_609) ;  /* 0x0000033000007945 */ /* 0x000fe60003800000 */
[C---:B------:R-:W-:Y:S02]  /*3510*/  IMAD R14, R10.reuse, c[0x0][0x1b4], R7 ;  /* 0x00006d000a0e7a24 */ /* 0x040fe400078e0207 */
[----:B------:R-:W-:-:S04]  /*3520*/  IMAD.WIDE.U32 R16, R10, c[0x0][0x1b0], R16 ;  /* 0x00006c000a107a25 */ /* 0x000fc800078e0010 */
[----:B------:R-:W-:Y:S01]  /*3530*/  IMAD.IADD R9, R17, 0x1, R14 ;  /* 0x0000000111097824 */ /* 0x000fe200078e020e */
[----:B------:R-:W-:Y:S05]  /*3540*/  @P5 BRA `(.L_x_610) ;  /* 0x000002e000005947 */ /* 0x000fea0003800000 */
[----:B------:R-:W-:Y:S01]  /*3550*/  ISETP.GE.AND P3, PT, R232, c[0x0][0x220], PT ;  /* 0x00008800e8007a0c */ /* 0x000fe20003f66270 */
[----:B------:R-:W-:Y:S01]  /*3560*/  IMAD R7, R11, c[0x0][0x198], RZ ;  /* 0x000066000b077a24 */ /* 0x000fe200078e02ff */
[----:B-1----:R-:W-:Y:S02]  /*3570*/  MOV R18, UR27 ;  /* 0x0000001b00127c02 */ /* 0x002fe40008000f00 */
[----:B------:R-:W-:Y:S01]  /*3580*/  MOV R19, UR28 ;  /* 0x0000001c00137c02 */ /* 0x000fe20008000f00 */
[C---:B------:R-:W-:Y:S01]  /*3590*/  IMAD R20, R12.reuse, c[0x0][0x19c], R7 ;  /* 0x000067000c147a24 */ /* 0x040fe200078e0207 */
        /* <DEDUP_REMOVED lines=15> */
[----:B---3--:R-:W-:Y:S01]  /*3690*/  @!P3 LEA R24, P6, R18, c[0x0][0x168], 0x1 ;  /* 0x00005a001218ba11 */ /* 0x008fe200078c08ff */
        /* <DEDUP_REMOVED lines=25> */
.L_x_610:
[----:B------:R-:W-:Y:S05]  /*3830*/  BSYNC B0 ;  /* 0x0000000000007941 */ /* 0x000fea0003800000 */
.L_x_609:
        /* <DEDUP_REMOVED lines=30> */
[----:B---3--:R-:W-:Y:S01]  /*3a20*/  IMAD.WIDE R22, R232, R7, c[0x0][0x168] ;  /* 0x00005a00e8167625 */ /* 0x008fe200078e0207 */
        /* <DEDUP_REMOVED lines=24> */
.L_x_612:
[----:B------:R-:W-:Y:S05]  /*3bb0*/  BSYNC B0 ;  /* 0x0000000000007941 */ /* 0x000fea0003800000 */
.L_x_611:
        /* <DEDUP_REMOVED lines=26> */
[----:B------:R-:W-:Y:S01]  /*3d60*/  @!P3 IMAD.MOV.U32 R6, RZ, RZ, R14 ;  /* 0x000000ffff06b224 */ /* 0x000fe200078e000e */
[----:B------:R3:W-:Y:S01]  /*3d70*/  @P3 STS.128 [R226+0x18000], RZ ;  /* 0x018000ffe2003388 */ /* 0x0007e20000000c00 */
[----:B------:R-:W-:Y:S01]  /*3d80*/  @!P3 IMAD R9, R4, c[0x0][0x1a0], RZ ;  /* 0x000068000409ba24 */ /* 0x000fe200078e02ff */
[----:B------:R-:W-:Y:S01]  /*3d90*/  IADD3 R19, R17, R18, RZ ;  /* 0x0000001211137210 */ /* 0x000fe20007ffe0ff */
[----:B------:R-:W-:Y:S01]  /*3da0*/  IMAD.MOV.U32 R5, RZ, RZ, 0x2 ;  /* 0x00000002ff057424 */ /* 0x000fe200078e00ff */
[----:B------:R-:W-:Y:S01]  /*3db0*/  MOV R18, R16 ;  /* 0x0000001000127202 */ /* 0x000fe20000000f00 */
[----:B------:R-:W-:-:S04]  /*3dc0*/  @!P3 IMAD.WIDE.U32 R16, R230, c[0x0][0x1a0], R6 ;  /* 0x00006800e610ba25 */ /* 0x000fc800078e0006 */
[----:B------:R-:W-:Y:S01]  /*3dd0*/  @!P3 IMAD R6, R230, c[0x0][0x1a4], R9 ;  /* 0x00006900e606ba24 */ /* 0x000fe200078e0209 */
[----:B------:R-:W-:Y:S01]  /*3de0*/  @!P3 LEA R22, P6, R16, c[0x0][0x170], 0x1 ;  /* 0x00005c001016ba11 */ /* 0x000fe200078c08ff */
[----:B------:R-:W-:-:S03]  /*3df0*/  IMAD.WIDE.U32 R18, R10, c[0x0][0x1b8], R18 ;  /* 0x00006e000a127a25 */ /* 0x000fc600078e0012 */
[----:B------:R-:W-:Y:S01]  /*3e00*/  @!P3 IADD3 R6, R17, R6, RZ ;  /* 0x000000061106b210 */ /* 0x000fe20007ffe0ff */
        /* <DEDUP_REMOVED lines=25> */
.L_x_614:
[----:B------:R-:W-:Y:S05]  /*3fa0*/  BSYNC B0 ;  /* 0x0000000000007941 */ /* 0x000fea0003800000 */
.L_x_613:
        /* <DEDUP_REMOVED lines=14> */
[----:B------:R-:W-:Y:S01]  /*4090*/  MOV R6, R14 ;  /* 0x0000000e00067202 */ /* 0x000fe20000000f00 */
[----:B------:R-:W-:Y:S01]  /*40a0*/  IMAD R4, R4, c[0x0][0x1a0], RZ ;  /* 0x0000680004047a24 */ /* 0x000fe200078e02ff */
[----:B------:R-:W-:Y:S01]  /*40b0*/  ISETP.GE.AND P2, PT, R229, c[0x0][0x220], PT ;  /* 0x00008800e5007a0c */ /* 0x000fe20003f46270 */
[----:B------:R-:W-:Y:S01]  /*40c0*/  IMAD.WIDE.U32 R16, R12, c[0x0][0x1a0], R16 ;  /* 0x000068000c107a25 */ /* 0x000fe200078e0010 */
[----:B------:R-:W-:-:S02]  /*40d0*/  ISETP.GE.AND P1, PT, R228, c[0x0][0x220], PT ;  /* 0x00008800e4007a0c */ /* 0x000fc40003f26270 */
[----:B------:R-:W-:Y:S01]  /*40e0*/  ISETP.GE.AND P0, PT, R227, c[0x0][0x220], PT ;  /* 0x00008800e3007a0c */ /* 0x000fe20003f06270 */
[----:B------:R-:W-:Y:S02]  /*40f0*/  IMAD R11, R12, c[0x0][0x1a4], R11 ;  /* 0x000069000c0b7a24 */ /* 0x000fe400078e020b */
[C---:B------:R-:W-:Y:S02]  /*4100*/  IMAD.WIDE.U32 R6, R5.reuse, c[0x0][0x1a0], R6 ;  /* 0x0000680005067a25 */ /* 0x040fe400078e0006 */
[----:B------:R1:W-:Y:S02]  /*4110*/  @P3 STS.128 [R226+0x19000], RZ ;  /* 0x019000ffe2003388 */ /* 0x0003e40000000c00 */
[----:B------:R-:W-:Y:S01]  /*4120*/  IMAD R4, R5, c[0x0][0x1a4], R4 ;  /* 0x0000690005047a24 */ /* 0x000fe200078e0204 */
[----:B------:R-:W-:Y:S01]  /*4130*/  @!P3 LEA R14, P5, R6, c[0x0][0x170], 0x1 ;  /* 0x00005c00060eba11 */ /* 0x000fe200078a08ff */
[----:B------:R-:W-:Y:S02]  /*4140*/  IMAD.IADD R17, R17, 0x1, R11 ;  /* 0x0000000111117824 */ /* 0x000fe400078e020b */
[----:B------:R-:W-:-:S02]  /*4150*/  IMAD.MOV.U32 R5, RZ, RZ, 0x2 ;  /* 0x00000002ff057424 */ /* 0x000fc400078e00ff */
        /* <DEDUP_REMOVED lines=27> */
.L_x_616:
[----:B------:R-:W-:Y:S05]  /*4310*/  BSYNC B0 ;  /* 0x0000000000007941 */ /* 0x000fea0003800000 */
.L_x_615:
        /* <DEDUP_REMOVED lines=15> */
[----:B------:R-:W-:-:S05]  /*4410*/  IMAD.U32 R7, RZ, RZ, UR23 ;  /* 0x00000017ff077e24 */ /* 0x000fca000f8e00ff */
[----:B-12---:R-:W2:Y:S01]  /*4420*/  @P0 LDG.E R5, [R6.64] ;  /* 0x0000000406050981 */ /* 0x006ea2000c1e1900 */
[----:B------:R-:W2:Y:S01]  /*4430*/  @P0 MUFU.RCP R4, c[0x0][0x238] ;  /* 0x00008e0000040b08 */ /* 0x000ea20000001000 */
        /* <DEDUP_REMOVED lines=66> */
[----:B------:R-:W-:-:S02]  /*4860*/  ULDC UR14, c[0x0][0x2e8] ;  /* 0x0000ba00000e7ab9 */ /* 0x000fc40000000800 */
[----:B------:R-:W-:Y:S02]  /*4870*/  UMOV UR6, URZ ;  /* 0x0000003f00067c82 */ /* 0x000fe40008000000 */
[----:B------:R-:W-:Y:S02]  /*4880*/  ULDC UR13, c[0x0][0x2e4] ;  /* 0x0000b900000d7ab9 */ /* 0x000fe40000000800 */
[----:B------:R-:W-:Y:S01]  /*4890*/  UIADD3 UR21, UR9, -UR14, URZ ;  /* 0x8000000e09157290 */ /* 0x000fe2000fffe03f */
[----:B--2---:R-:W-:Y:S01]  /*48a0*/  @P0 FMUL.FTZ R4, R5, R4 ;  /* 0x0000000405040220 */ /* 0x004fe20000410000 */
[----:B------:R-:W-:-:S03]  /*48b0*/  MOV R5, UR24 ;  /* 0x0000001800057c02 */ /* 0x000fc60008000f00 */
[----:B------:R-:W1:Y:S02]  /*48c0*/  @P0 R2UR UR10, R4 ;  /* 0x00000000040a03c2 */ /* 0x000e6400000e0000 */
[----:B------:R-:W-:-:S05]  /*48d0*/  IMAD R240, R5, 0x40, R224 ;  /* 0x0000004005f07824 */ /* 0x000fca00078e02e0 */
[----:B------:R-:W-:-:S04]  /*48e0*/  IADD3 R240, R225, -UR11, -R240 ;  /* 0x8000000be1f07c10 */ /* 0x000fc8000fffe8f0 */
[----:B------:R-:W-:Y:S01]  /*48f0*/  IADD3 R240, R240, UR7, RZ ;  /* 0x00000007f0f07c10 */ /* 0x000fe2000fffe0ff */
[----:B-1----:R-:W-:Y:S02]  /*4900*/  @UP1 UMOV UR6, UR10 ;  /* 0x0000000a00061c82 */ /* 0x002fe40008000000 */
.L_x_621:
[----:B------:R-:W0:Y:S01]  /*4910*/  LDGDEPBAR ;  /* 0x00000000000079af */ /* 0x000e220000000000 */
[----:B------:R-:W-:Y:S01]  /*4920*/  IADD3 R118, P0, R247, UR18, RZ ;  /* 0x00000012f7767c10 */ /* 0x000fe2000ff1e0ff */
[----:B------:R-:W-:Y:S02]  /*4930*/  USHF.L.U32 UR9, UR8, 0x6, URZ ;  /* 0x0000000608097899 */ /* 0x000fe4000800063f */
[----:B------:R-:W-:Y:S01]  /*4940*/  ULDC UR10, c[0x0][0x2e4] ;  /* 0x0000b900000a7ab9 */ /* 0x000fe20000000800 */
[----:B------:R-:W-:Y:S01]  /*4950*/  IADD3.X R119, R246, UR17, RZ, P0, !PT ;  /* 0x00000011f6777c10 */ /* 0x000fe200087fe4ff */
[----:B------:R-:W-:Y:S01]  /*4960*/  UISETP.GE.AND UP0, UPT, UR9, UR21, UPT ;  /* 0x000000150900728c */ /* 0x000fe2000bf06270 */
        /* <DEDUP_REMOVED lines=8> */
[----:B------:R-:W-:Y:S05]  /*49f0*/  LDSM.16.M88.4 R108, [R3+0x10000] ;  /* 0x01000000036c783b */ /* 0x000fea0000000200 */
[----:B------:R-:W-:Y:S05]  /*4a00*/  LDSM.16.M88.4 R112, [R3+0x10800] ;  /* 0x010800000370783b */ /* 0x000fea0000000200 */
[----:B-----5:R3:W5:Y:S01]  /*4a10*/  LDG.E R117, [R118.64] ;  /* 0x0000000476757981 */ /* 0x020762000c1e1900 */
[C---:B-1----:R-:W-:Y:S04]  /*4a20*/  HMMA.16816.F32 R4, R84.reuse, R88, RZ ;  /* 0x000000585404723c */ /* 0x042fe800000018ff */
[----:B------:R3:W5:Y:S04]  /*4a30*/  LDG.E R116, [R118.64+0x20] ;  /* 0x0000200476747981 */ /* 0x000768000c1e1900 */
[C---:B------:R-:W-:Y:S01]  /*4a40*/  HMMA.16816.F32 R8, R84.reuse, R90, RZ ;  /* 0x0000005a5408723c */ /* 0x040fe200000018ff */
[----:B------:R-:W1:Y:S07]  /*4a50*/  LDSM.16.M88.4 R88, [R220] ;  /* 0x00000000dc58783b */ /* 0x000e6e0000000200 */
[C---:B--2---:R-:W-:Y:S08]  /*4a60*/  HMMA.16816.F32 R12, R84.reuse, R92, RZ ;  /* 0x0000005c540c723c */ /* 0x044ff000000018ff */
[----:B------:R-:W-:Y:S01]  /*4a70*/  HMMA.16816.F32 R16, R84, R94, RZ ;  /* 0x0000005e5410723c */ /* 0x000fe200000018ff */
[----:B------:R-:W-:Y:S03]  /*4a80*/  LDSM.16.M88.4 R84, [R219] ;  /* 0x00000000db54783b */ /* 0x000fe60000000200 */
[----:B---3--:R-:W-:Y:S02]  /*4a90*/  IADD3 R118, R240, UR9, RZ ;  /* 0x00000009f0767c10 */ /* 0x008fe4000fffe0ff */
[----:B------:R-:W2:Y:S02]  /*4aa0*/  LDSM.16.M88.4 R92, [R2+0x10000] ;  /* 0x01000000025c783b */ /* 0x000ea40000000200 */
[C---:B------:R-:W-:Y:S05]  /*4ab0*/  HMMA.16816.F32 R4, R96.reuse, R100, R4 ;  /* 0x000000646004723c */ /* 0x040fea0000001804 */
[C---:B------:R-:W-:Y:S02]  /*4ac0*/  IADD3 R120, R118.reuse, 0x7, RZ ;  /* 0x0000000776787810 */ /* 0x040fe40007ffe0ff */
[----:B------:R-:W-:Y:S01]  /*4ad0*/  IADD3 R121, R118, 0x8, RZ ;  /* 0x0000000876797810 */ /* 0x000fe20007ffe0ff */
[C---:B------:R-:W-:Y:S01]  /*4ae0*/  HMMA.16816.F32 R8, R96.reuse, R102, R8 ;  /* 0x000000666008723c */ /* 0x040fe20000001808 */
[----:B------:R-:W3:Y:S02]  /*4af0*/  LDSM.16.M88.4 R100, [R2+0x10800] ;  /* 0x010800000264783b */ /* 0x000ee40000000200 */
[----:B------:R-:W-:Y:S02]  /*4b00*/  ISETP.GE.AND P0, PT, R120, RZ, PT ;  /* 0x000000ff7800720c */ /* 0x000fe40003f06270 */
[----:B------:R-:W-:Y:S02]  /*4b10*/  ISETP.GE.AND P1, PT, R121, RZ, PT ;  /* 0x000000ff7900720c */ /* 0x000fe40003f26270 */
[C---:B------:R-:W-:Y:S01]  /*4b20*/  IADD3 R123, R118.reuse, -0x8, RZ ;  /* 0xfffffff8767b7810 */ /* 0x040fe20007ffe0ff */
[C---:B----4-:R-:W-:Y:S04]  /*4b30*/  HMMA.16816.F32 R12, R96.reuse, R104, R12 ;  /* 0x00000068600c723c */ /* 0x050fe8000000180c */
[C---:B------:R-:W-:Y:S02]  /*4b40*/  IADD3 R122, R118.reuse, -0x1, RZ ;  /* 0xffffffff767a7810 */ /* 0x040fe40007ffe0ff */
[C---:B------:R-:W-:Y:S02]  /*4b50*/  IADD3 R125, R118.reuse, -0x10, RZ ;  /* 0xfffffff0767d7810 */ /* 0x040fe40007ffe0ff */
[----:B------:R-:W-:Y:S01]  /*4b60*/  HMMA.16816.F32 R16, R96, R106, R16 ;  /* 0x0000006a6010723c */ /* 0x000fe20000001810 */
[----:B------:R-:W-:Y:S03]  /*4b70*/  LDSM.16.M88.4 R96, [R223+0x2000] ;  /* 0x00200000df60783b */ /* 0x000fe60000000200 */
[C---:B------:R-:W-:Y:S02]  /*4b80*/  @!P0 IADD3 R120, -R118.reuse, -0x7, RZ ;  /* 0xfffffff976788810 */ /* 0x040fe40007ffe1ff */
[----:B------:R-:W4:Y:S01]  /*4b90*/  LDSM.16.M88.4 R104, [R222+0x12000] ;  /* 0x01200000de68783b */ /* 0x000f220000000200 */
[----:B------:R-:W-:Y:S01]  /*4ba0*/  ISETP.GE.AND P0, PT, R123, RZ, PT ;  /* 0x000000ff7b00720c */ /* 0x000fe20003f06270 */
[C---:B-1----:R-:W-:Y:S02]  /*4bb0*/  HMMA.16816.F32 R4, R88.reuse, R108, R4 ;  /* 0x0000006c5804723c */ /* 0x042fe40000001804 */
[----:B------:R-:W-:Y:S03]  /*4bc0*/  I2F R120, R120 ;  /* 0x0000007800787306 */ /* 0x000fe60000201400 */
[----:B------:R-:W-:Y:S02]  /*4bd0*/  @!P1 IADD3 R121, -R118, -0x8, RZ ;  /* 0xfffffff876799810 */ /* 0x000fe40007ffe1ff */
[----:B------:R-:W-:Y:S01]  /*4be0*/  ISETP.GE.AND P1, PT, R122, RZ, PT ;  /* 0x000000ff7a00720c */ /* 0x000fe20003f26270 */
[C---:B------:R-:W-:Y:S01]  /*4bf0*/  HMMA.16816.F32 R8, R88.reuse, R110, R8 ;  /* 0x0000006e5808723c */ /* 0x040fe20000001808 */
[----:B------:R-:W1:Y:S03]  /*4c00*/  LDSM.16.M88.4 R108, [R222+0x12800] ;  /* 0x01280000de6c783b */ /* 0x000e660000000200 */
[C---:B------:R-:W-:Y:S01]  /*4c10*/  IADD3 R124, R118.reuse, -0x9, RZ ;  /* 0xfffffff7767c7810 */ /* 0x040fe20007ffe0ff */
[----:B------:R-:W1:Y:S01]  /*4c20*/  I2F R121, R121 ;  /* 0x0000007900797306 */ /* 0x000e620000201400 */
[C---:B------:R-:W-:Y:S02]  /*4c30*/  @!P0 IADD3 R123, -R118.reuse, 0x8, RZ ;  /* 0x00000008767b8810 */ /* 0x040fe40007ffe1ff */
[C---:B------:R-:W-:Y:S03]  /*4c40*/  HMMA.16816.F32 R12, R88.reuse, R112, R12 ;  /* 0x00000070580c723c */ /* 0x040fe6000000180c */
[----:B------:R-:W-:Y:S02]  /*4c50*/  ISETP.GE.AND P0, PT, R125, RZ, PT ;  /* 0x000000ff7d00720c */ /* 0x000fe40003f06270 */
[----:B------:R-:W-:Y:S02]  /*4c60*/  @!P1 IADD3 R122, -R118, 0x1, RZ ;  /* 0x00000001767a9810 */ /* 0x000fe40007ffe1ff */
[----:B------:R-:W-:Y:S01]  /*4c70*/  ISETP.GE.AND P1, PT, R124, RZ, PT ;  /* 0x000000ff7c00720c */ /* 0x000fe20003f26270 */
[----:B------:R-:W-:Y:S01]  /*4c80*/  HMMA.16816.F32 R16, R88, R114, R16 ;  /* 0x000000725810723c */ /* 0x000fe20000001810 */
[----:B------:R-:W-:Y:S01]  /*4c90*/  LDSM.16.M88.4 R88, [R221+0x2000] ;  /* 0x00200000dd58783b */ /* 0x000fe20000000200 */
[----:B------:R-:W-:Y:S02]  /*4ca0*/  I2F R123, R123 ;  /* 0x0000007b007b7306 */ /* 0x000fe40000201400 */
[C---:B------:R-:W-:Y:S02]  /*4cb0*/  IADD3 R126, R118.reuse, -0x19, RZ ;  /* 0xffffffe7767e7810 */ /* 0x040fe40007ffe0ff */
[----:B------:R-:W-:Y:S01]  /*4cc0*/  LDSM.16.M88.4 R112, [R212+0x12800] ;  /* 0x01280000d470783b */ /* 0x000fe20000000200 */
[C---:B------:R-:W-:Y:S01]  /*4cd0*/  IADD3 R127, R118.reuse, -0x11, RZ ;  /* 0xffffffef767f7810 */ /* 0x040fe20007ffe0ff */
[C---:B--2---:R-:W-:Y:S04]  /*4ce0*/  HMMA.16816.F32 R4, R84.reuse, R92, R4 ;  /* 0x0000005c5404723c */ /* 0x044fe80000001804 */
[----:B------:R-:W2:Y:S01]  /*4cf0*/  I2F R122, R122 ;  /* 0x0000007a007a7306 */ /* 0x000ea20000201400 */
[C---:B------:R-:W-:Y:S02]  /*4d00*/  IADD3 R128, R118.reuse, -0x18, RZ ;  /* 0xffffffe876807810 */ /* 0x040fe40007ffe0ff */
[----:B------:R-:W-:Y:S01]  /*4d10*/  @!P0 IADD3 R125, -R118, 0x10, RZ ;  /* 0x00000010767d8810 */ /* 0x000fe20007ffe1ff */
[C---:B------:R-:W-:Y:S01]  /*4d20*/  HMMA.16816.F32 R8, R84.reuse, R94, R8 ;  /* 0x0000005e5408723c */ /* 0x040fe20000001808 */
[----:B------:R-:W2:Y:S02]  /*4d30*/  LDSM.16.M88.4 R92, [R212+0x12000] ;  /* 0x01200000d45c783b */ /* 0x000ea40000000200 */
[----:B------:R-:W-:Y:S02]  /*4d40*/  ISETP.GE.AND P0, PT, R126, RZ, PT ;  /* 0x000000ff7e00720c */ /* 0x000fe40003f06270 */
[----:B------:R-:W-:Y:S01]  /*4d50*/  @!P1 IADD3 R124, -R118, 0x9, RZ ;  /* 0x00000009767c9810 */ /* 0x000fe20007ffe1ff */
[----:B------:R-:W-:Y:S01]  /*4d60*/  I2F R125, R125 ;  /* 0x0000007d007d7306 */ /* 0x000fe20000201400 */
[----:B------:R-:W-:Y:S01]  /*4d70*/  ISETP.GE.AND P2, PT, R127, RZ, PT ;  /* 0x000000ff7f00720c */ /* 0x000fe20003f46270 */
[C---:B---3--:R-:W-:Y:S03]  /*4d80*/  HMMA.16816.F32 R12, R84.reuse, R100, R12 ;  /* 0x00000064540c723c */ /* 0x048fe6000000180c */
[----:B------:R-:W-:Y:S02]  /*4d90*/  ISETP.GE.AND P1, PT, R128, RZ, PT ;  /* 0x000000ff8000720c */ /* 0x000fe40003f26270 */
[----:B------:R-:W-:Y:S03]  /*4da0*/  IABS R119, R118 ;  /* 0x0000007600777213 */ /* 0x000fe60000000000 */
[----:B------:R-:W-:Y:S01]  /*4db0*/  HMMA.16816.F32 R16, R84, R102, R16 ;  /* 0x000000665410723c */ /* 0x000fe20000001810 */
[----:B------:R-:W-:Y:S01]  /*4dc0*/  LDSM.16.M88.4 R84, [R220+0x2000] ;  /* 0x00200000dc54783b */ /* 0x000fe20000000200 */
[----:B------:R-:W-:Y:S02]  /*4dd0*/  I2F R124, R124 ;  /* 0x0000007c007c7306 */ /* 0x000fe40000201400 */
[C---:B------:R-:W-:Y:S02]  /*4de0*/  @!P0 IADD3 R126, -R118.reuse, 0x19, RZ ;  /* 0x00000019767e8810 */ /* 0x040fe40007ffe1ff */
[----:B------:R-:W3:Y:S01]  /*4df0*/  LDSM.16.M88.4 R100, [R3+0x12000] ;  /* 0x012000000364783b */ /* 0x000ee20000000200 */
[C---:B------:R-:W-:Y:S01]  /*4e00*/  @!P2 IADD3 R127, -R118.reuse, 0x11, RZ ;  /* 0x00000011767fa810 */ /* 0x040fe20007ffe1ff */
[C---:B----4-:R-:W-:Y:S01]  /*4e10*/  HMMA.16816.F32 R4, R96.reuse, R104, R4 ;  /* 0x000000686004723c */ /* 0x050fe20000001804 */
[----:B------:R-:W-:Y:S03]  /*4e20*/  PLOP3.LUT P0, PT, PT, PT, UP0, 0x80, 0x0 ;  /* 0x000000000000781c */ /* 0x000fe60003f0f008 */
[----:B------:R-:W4:Y:S01]  /*4e30*/  I2F R119, R119 ;  /* 0x0000007700777306 */ /* 0x000f220000201400 */
[----:B------:R-:W-:Y:S03]  /*4e40*/  @!P1 IADD3 R128, -R118, 0x18, RZ ;  /* 0x0000001876809810 */ /* 0x000fe60007ffe1ff */
[C---:B------:R-:W-:Y:S01]  /*4e50*/  HMMA.16816.F32 R8, R96.reuse, R106, R8 ;  /* 0x0000006a6008723c */ /* 0x040fe20000001808 */
[----:B------:R-:W-:Y:S05]  /*4e60*/  LDSM.16.M88.4 R104, [R2+0x12000] ;  /* 0x012000000268783b */ /* 0x000fea0000000200 */
[----:B------:R-:W3:Y:S02]  /*4e70*/  I2F R130, R127 ;  /* 0x0000007f00827306 */ /* 0x000ee40000201400 */
[C---:B-1----:R-:W-:Y:S08]  /*4e80*/  HMMA.16816.F32 R12, R96.reuse, R108, R12 ;  /* 0x0000006c600c723c */ /* 0x042ff0000000180c */
[----:B------:R-:W-:Y:S01]  /*4e90*/  HMMA.16816.F32 R16, R96, R110, R16 ;  /* 0x0000006e6010723c */ /* 0x000fe20000001810 */
[----:B------:R-:W1:Y:S01]  /*4ea0*/  LDSM.16.M88.4 R96, [R3+0x12800] ;  /* 0x012800000360783b */ /* 0x000e620000000200 */
[----:B------:R-:W1:Y:S04]  /*4eb0*/  I2F R129, R128 ;  /* 0x0000008000817306 */ /* 0x000e680000201400 */
[----:B------:R-:W-:Y:S02]  /*4ec0*/  LDSM.16.M88.4 R108, [R222+0x14000] ;  /* 0x01400000de6c783b */ /* 0x000fe40000000200 */
[C---:B--2---:R-:W-:Y:S04]  /*4ed0*/  HMMA.16816.F32 R4, R88.reuse, R92, R4 ;  /* 0x0000005c5804723c */ /* 0x044fe80000001804 */
[----:B------:R-:W2:Y:S04]  /*4ee0*/  I2F R126, R126 ;  /* 0x0000007e007e7306 */ /* 0x000ea80000201400 */
[C---:B------:R-:W-:Y:S01]  /*4ef0*/  HMMA.16816.F32 R8, R88.reuse, R94, R8 ;  /* 0x0000005e5808723c */ /* 0x040fe20000001808 */
[----:B------:R-:W2:Y:S07]  /*4f00*/  LDSM.16.M88.4 R92, [R219+0x2000] ;  /* 0x00200000db5c783b */ /* 0x000eae0000000200 */
[C---:B------:R-:W-:Y:S08]  /*4f10*/  HMMA.16816.F32 R12, R88.reuse, R112, R12 ;  /* 0x00000070580c723c */ /* 0x040ff0000000180c */
[----:B------:R-:W-:Y:S01]  /*4f20*/  HMMA.16816.F32 R16, R88, R114, R16 ;  /* 0x000000725810723c */ /* 0x000fe20000001810 */
[----:B------:R-:W4:Y:S07]  /*4f30*/  LDSM.16.M88.4 R88, [R2+0x12800] ;  /* 0x012800000258783b */ /* 0x000f2e0000000200 */
[C---:B---3--:R-:W-:Y:S08]  /*4f40*/  HMMA.16816.F32 R4, R84.reuse, R100, R4 ;  /* 0x000000645404723c */ /* 0x048ff00000001804 */
[C---:B------:R-:W-:Y:S01]  /*4f50*/  HMMA.16816.F32 R8, R84.reuse, R102, R8 ;  /* 0x000000665408723c */ /* 0x040fe20000001808 */
[----:B------:R-:W3:Y:S07]  /*4f60*/  LDSM.16.M88.4 R100, [R223+0x4000] ;  /* 0x00400000df64783b */ /* 0x000eee0000000200 */
[C---:B-1----:R-:W-:Y:S08]  /*4f70*/  HMMA.16816.F32 R12, R84.reuse, R96, R12 ;  /* 0x00000060540c723c */ /* 0x042ff0000000180c */
[----:B------:R-:W-:Y:S01]  /*4f80*/  HMMA.16816.F32 R16, R84, R98, R16 ;  /* 0x000000625410723c */ /* 0x000fe20000001810 */
[----:B------:R-:W1:Y:S05]  /*4f90*/  LDSM.16.M88.4 R84, [R222+0x14800] ;  /* 0x01480000de54783b */ /* 0x000e6a0000000200 */
[----:B------:R-:W-:Y:S02]  /*4fa0*/  LDSM.16.M88.4 R96, [R221+0x4000] ;  /* 0x00400000dd60783b */ /* 0x000fe40000000200 */
[C---:B--2---:R-:W-:Y:S08]  /*4fb0*/  HMMA.16816.F32 R4, R92.reuse, R104, R4 ;  /* 0x000000685c04723c */ /* 0x044ff00000001804 */
[C---:B------:R-:W-:Y:S01]  /*4fc0*/  HMMA.16816.F32 R8, R92.reuse, R106, R8 ;  /* 0x0000006a5c08723c */ /* 0x040fe20000001808 */
[----:B------:R-:W2:Y:S07]  /*4fd0*/  LDSM.16.M88.4 R104, [R212+0x14000] ;  /* 0x01400000d468783b */ /* 0x000eae0000000200 */
[C---:B----4-:R-:W-:Y:S08]  /*4fe0*/  HMMA.16816.F32 R12, R92.reuse, R88, R12 ;  /* 0x000000585c0c723c */ /* 0x050ff0000000180c */
[----:B------:R-:W-:Y:S01]  /*4ff0*/  HMMA.16816.F32 R16, R92, R90, R16 ;  /* 0x0000005a5c10723c */ /* 0x000fe20000001810 */
[----:B------:R-:W4:Y:S05]  /*5000*/  LDSM.16.M88.4 R88, [R212+0x14800] ;  /* 0x01480000d458783b */ /* 0x000f2a0000000200 */
[----:B------:R-:W-:Y:S02]  /*5010*/  LDSM.16.M88.4 R92, [R220+0x4000] ;  /* 0x00400000dc5c783b */ /* 0x000fe40000000200 */
        /* <DEDUP_REMOVED lines=29> */
[C---:B------:R-:W-:Y:S08]  /*51f0*/  HMMA.16816.F32 R8, R96.reuse, R110, R8 ;  /* 0x0000006e6008723c */ /* 0x040ff00000001808 */
[C---:B-1----:R-:W-:Y:S08]  /*5200*/  HMMA.16816.F32 R12, R96.reuse, R84, R12 ;  /* 0x00000054600c723c */ /* 0x042ff0000000180c */
[----:B------:R-:W-:Y:S01]  /*5210*/  HMMA.16816.F32 R16, R96, R86, R16 ;  /* 0x000000566010723c */ /* 0x000fe20000001810 */
[----:B------:R-:W-:Y:S05]  /*5220*/  LDSM.16.M88.4 R84, [R220+0x6000] ;  /* 0x00600000dc54783b */ /* 0x000fea0000000200 */
[----:B------:R-:W1:Y:S02]  /*5230*/  LDSM.16.M88.4 R96, [R3+0x16000] ;  /* 0x016000000360783b */ /* 0x000e640000000200 */
[C---:B--2---:R-:W-:Y:S08]  /*5240*/  HMMA.16816.F32 R4, R92.reuse, R104, R4 ;  /* 0x000000685c04723c */ /* 0x044ff00000001804 */
[C---:B------:R-:W-:Y:S08]  /*5250*/  HMMA.16816.F32 R8, R92.reuse, R106, R8 ;  /* 0x0000006a5c08723c */ /* 0x040ff00000001808 */
[C---:B----4-:R-:W-:Y:S08]  /*5260*/  HMMA.16816.F32 R12, R92.reuse, R88, R12 ;  /* 0x000000585c0c723c */ /* 0x050ff0000000180c */
[----:B------:R-:W-:Y:S01]  /*5270*/  HMMA.16816.F32 R16, R92, R90, R16 ;  /* 0x0000005a5c10723c */ /* 0x000fe20000001810 */
[----:B------:R-:W-:Y:S05]  /*5280*/  LDSM.16.M88.4 R88, [R219+0x6000] ;  /* 0x00600000db58783b */ /* 0x000fea0000000200 */
[----:B------:R-:W2:Y:S02]  /*5290*/  LDSM.16.M88.4 R92, [R2+0x16000] ;  /* 0x01600000025c783b */ /* 0x000ea40000000200 */
[C---:B-1----:R-:W-:Y:S08]  /*52a0*/  HMMA.16816.F32 R4, R84.reuse, R96, R4 ;  /* 0x000000605404723c */ /* 0x042ff00000001804 */
[C---:B------:R-:W-:Y:S01]  /*52b0*/  HMMA.16816.F32 R8, R84.reuse, R98, R8 ;  /* 0x000000625408723c */ /* 0x040fe20000001808 */
[----:B------:R-:W1:Y:S07]  /*52c0*/  LDSM.16.M88.4 R96, [R2+0x16800] ;  /* 0x016800000260783b */ /* 0x000e6e0000000200 */
[C---:B------:R-:W-:Y:S08]  /*52d0*/  HMMA.16816.F32 R12, R84.reuse, R100, R12 ;  /* 0x00000064540c723c */ /* 0x040ff0000000180c */
[----:B------:R-:W-:Y:S08]  /*52e0*/  HMMA.16816.F32 R16, R84, R102, R16 ;  /* 0x000000665410723c */ /* 0x000ff00000001810 */
[C---:B--2---:R-:W-:Y:S08]  /*52f0*/  HMMA.16816.F32 R4, R88.reuse, R92, R4 ;  /* 0x0000005c5804723c */ /* 0x044ff00000001804 */
[C---:B------:R-:W-:Y:S08]  /*5300*/  HMMA.16816.F32 R8, R88.reuse, R94, R8 ;  /* 0x0000005e5808723c */ /* 0x040ff00000001808 */
[C---:B-1----:R-:W-:Y:S08]  /*5310*/  HMMA.16816.F32 R12, R88.reuse, R96, R12 ;  /* 0x00000060580c723c */ /* 0x042ff0000000180c */
[----:B------:R-:W-:Y:S01]  /*5320*/  FFMA.FTZ R6, R121, -UR6, R6 ;  /* 0x8000000679067c23 */ /* 0x000fe20008010006 */
[----:B------:R-:W-:Y:S03]  /*5330*/  HMMA.16816.F32 R16, R88, R98, R16 ;  /* 0x000000625810723c */ /* 0x000fe60000001810 */
[----:B------:R-:W-:Y:S02]  /*5340*/  FFMA.FTZ R7, R120, -UR6, R7 ;  /* 0x8000000678077c23 */ /* 0x000fe40008010007 */
[C---:B------:R-:W-:Y:S02]  /*5350*/  FFMA.FTZ R5, R122.reuse, -UR6, R5 ;  /* 0x800000067a057c23 */ /* 0x040fe40008010005 */
[C---:B------:R-:W-:Y:S02]  /*5360*/  FFMA.FTZ R4, R119.reuse, -UR6, R4 ;  /* 0x8000000677047c23 */ /* 0x040fe40008010004 */
[----:B------:R-:W-:Y:S03]  /*5370*/  FFMA.FTZ R11, R122, -UR6, R11 ;  /* 0x800000067a0b7c23 */ /* 0x000fe6000801000b */
[----:B------:R-:W-:Y:S02]  /*5380*/  FFMA.FTZ R10, R119, -UR6, R10 ;  /* 0x80000006770a7c23 */ /* 0x000fe4000801000a */
[C---:B------:R-:W-:Y:S02]  /*5390*/  FFMA.FTZ R8, R123.reuse, -UR6, R8 ;  /* 0x800000067b087c23 */ /* 0x040fe40008010008 */
[C---:B------:R-:W-:Y:S02]  /*53a0*/  FFMA.FTZ R9, R124.reuse, -UR6, R9 ;  /* 0x800000067c097c23 */ /* 0x040fe40008010009 */
[----:B------:R-:W-:Y:S02]  /*53b0*/  FFMA.FTZ R14, R123, -UR6, R14 ;  /* 0x800000067b0e7c23 */ /* 0x000fe4000801000e */
[----:B------:R-:W-:Y:S02]  /*53c0*/  FFMA.FTZ R15, R124, -UR6, R15 ;  /* 0x800000067c0f7c23 */ /* 0x000fe4000801000f */
[C---:B------:R-:W-:Y:S02]  /*53d0*/  FFMA.FTZ R12, R125.reuse, -UR6, R12 ;  /* 0x800000067d0c7c23 */ /* 0x040fe4000801000c */
[C---:B------:R-:W-:Y:S02]  /*53e0*/  FFMA.FTZ R13, R130.reuse, -UR6, R13 ;  /* 0x80000006820d7c23 */ /* 0x040fe4000801000d */
[----:B------:R-:W-:Y:S02]  /*53f0*/  FFMA.FTZ R18, R125, -UR6, R18 ;  /* 0x800000067d127c23 */ /* 0x000fe40008010012 */
[----:B------:R-:W-:Y:S02]  /*5400*/  FFMA.FTZ R19, R130, -UR6, R19 ;  /* 0x8000000682137c23 */ /* 0x000fe40008010013 */
[----:B------:R-:W-:Y:S02]  /*5410*/  FFMA.FTZ R16, R129, -UR6, R16 ;  /* 0x8000000681107c23 */ /* 0x000fe40008010010 */
[----:B------:R-:W-:Y:S01]  /*5420*/  FFMA.FTZ R17, R126, -UR6, R17 ;  /* 0x800000067e117c23 */ /* 0x000fe20008010011 */
[----:B------:R-:W-:-:S05]  /*5430*/  @!P0 BRA `(.L_x_617) ;  /* 0x000000c000008947 */ /* 0x000fca0003800000 */
        /* <DEDUP_REMOVED lines=12> */
.L_x_617:
[----:B------:R-:W-:Y:S01]  /*5500*/  IADD3 R89, R225, UR9, RZ ;  /* 0x00000009e1597c10 */ /* 0x000fe2000fffe0ff */
[----:B------:R-:W-:Y:S01]  /*5510*/  UIADD3 UR13, UR7, 0x1, -UR11 ;  /* 0x00000001070d7890 */ /* 0x000fe2000fffe80b */
[----:B------:R-:W-:Y:S01]  /*5520*/  IMAD.U32 R87, RZ, RZ, UR24 ;  /* 0x00000018ff577e24 */ /* 0x000fe2000f8e00ff */
[----:B------:R-:W-:Y:S01]  /*5530*/  UIADD3 UR12, -UR10, UR7, -UR11 ;  /* 0x000000070a0c7290 */ /* 0x000fe2000fffe90b */
[----:B------:R-:W-:Y:S01]  /*5540*/  IADD3 R85, R89, 0x8, RZ ;  /* 0x0000000859557810 */ /* 0x000fe20007ffe0ff */
[----:B------:R-:W-:Y:S01]  /*5550*/  UIADD3 UR9, UR13, UR42, URZ ;  /* 0x0000002a0d097290 */ /* 0x000fe2000fffe03f */
[----:B------:R-:W-:Y:S02]  /*5560*/  IMAD R84, R87, 0x40, R224 ;  /* 0x0000004057547824 */ /* 0x000fe400078e02e0 */
[----:B------:R-:W-:Y:S01]  /*5570*/  UMOV UR13, UR10 ;  /* 0x0000000a000d7c82 */ /* 0x000fe20008000000 */
[C---:B------:R-:W-:Y:S02]  /*5580*/  IADD3 R91, R89.reuse, UR12, RZ ;  /* 0x0000000c595b7c10 */ /* 0x040fe4000fffe0ff */
[----:B------:R-:W-:Y:S02]  /*5590*/  IADD3 R89, R89, UR9, RZ ;  /* 0x0000000959597c10 */ /* 0x000fe4000fffe0ff */
[----:B------:R-:W-:Y:S02]  /*55a0*/  IMNMX R91, RZ, R91, !PT ;  /* 0x0000005bff5b7217 */ /* 0x000fe40007800200 */
[C---:B------:R-:W-:Y:S02]  /*55b0*/  IADD3 R98, R84.reuse, 0x1, RZ ;  /* 0x0000000154627810 */ /* 0x040fe40007ffe0ff */
        /* <DEDUP_REMOVED lines=59> */
.L_x_618:
        /* <DEDUP_REMOVED lines=171> */
[C---:B------:R-:W-:Y:S02]  /*6420*/  FADD.FTZ R7, -R116.reuse, R7 ;  /* 0x0000000774077221 */ /* 0x040fe40000010100 */
[----:B------:R-:W-:Y:S04]  /*6430*/  FADD.FTZ R4, -R117, R4 ;  /* 0x0000000475047221 */ /* 0x000fe80000010100 */
[----:B------:R-:W-:Y:S02]  /*6440*/  FADD.FTZ R6, -R116, R6 ;  /* 0x0000000674067221 */ /* 0x000fe40000010100 */
[----:B------:R-:W-:Y:S02]  /*6450*/  FMUL.FTZ R5, R128, R5 ;  /* 0x0000000580057220 */ /* 0x000fe40000410000 */
[----:B------:R-:W-:Y:S02]  /*6460*/  FMUL.FTZ R7, R120, R7 ;  /* 0x0000000778077220 */ /* 0x000fe40000410000 */
[----:B------:R-:W-:Y:S02]  /*6470*/  FMUL.FTZ R4, R129, R4 ;  /* 0x0000000481047220 */ /* 0x000fe40000410000 */
[----:B------:R-:W-:Y:S02]  /*6480*/  FMUL.FTZ R6, R121, R6 ;  /* 0x0000000679067220 */ /* 0x000fe40000410000 */
[----:B------:R-:W-:Y:S01]  /*6490*/  FADD.FTZ R8, -R117, R8 ;  /* 0x0000000875087221 */ /* 0x000fe20000010100 */
        /* <DEDUP_REMOVED lines=196> */
.L_x_619:
        /* <DEDUP_REMOVED lines=104> */
[----:B------:R-:W-:Y:S01]  /*7760*/  RED.E.ADD.F32.FTZ.RN.STRONG.GPU [R250.64], R4 ;  /* 0x00000004fa00798e */ /* 0x000fe2000c10e784 */
        /* <DEDUP_REMOVED lines=11> */
[C---:B-1----:R-:W-:Y:S03]  /*7820*/  IMAD R205, R243.reuse, 0x28, RZ ;  /* 0x00000028f3cd7824 */ /* 0x042fe600078e02ff */
[----:B------:R1:W-:Y:S01]  /*7830*/  RED.E.ADD.F32.FTZ.RN.STRONG.GPU [R210.64], R8 ;  /* 0x00000008d200798e */ /* 0x0003e2000c10e784 */
[----:B------:R-:W-:Y:S01]  /*7840*/  IMAD R243, R243, 0x38, RZ ;  /* 0x00000038f3f37824 */ /* 0x000fe200078e02ff */
[-C--:B------:R-:W-:Y:S02]  /*7850*/  LEA.HI.X.SX32 R207, R207, R251.reuse, 0x2, P2 ;  /* 0x000000fbcfcf7211 */ /* 0x080fe400010f16ff */
[CC--:B------:R-:W-:Y:S04]  /*7860*/  LEA R204, P0, R205.reuse, R250.reuse, 0x2 ;  /* 0x000000facdcc7211 */ /* 0x0c0fe800078010ff */
[-C--:B------:R-:W-:Y:S02]  /*7870*/  LEA.HI.X.SX32 R205, R205, R251.reuse, 0x2, P0 ;  /* 0x000000fbcdcd7211 */ /* 0x080fe400000f16ff */
[----:B--2---:R-:W-:Y:S03]  /*7880*/  IADD3 R5, R203, 0x20, RZ ;  /* 0x00000020cb057810 */ /* 0x004fe60007ffe0ff */
[----:B------:R2:W-:Y:S05]  /*7890*/  RED.E.ADD.F32.FTZ.RN.STRONG.GPU [R204.64], R9 ;  /* 0x00000009cc00798e */ /* 0x0005ea000c10e784 */
[----:B------:R-:W-:Y:S01]  /*78a0*/  RED.E.ADD.F32.FTZ.RN.STRONG.GPU [R206.64], R10 ;  /* 0x0000000ace00798e */ /* 0x000fe2000c10e784 */
[----:B---3--:R-:W-:Y:S01]  /*78b0*/  IMAD.IADD R7, R201, 0x1, R5 ;  /* 0x00000001c9077824 */ /* 0x008fe200078e0205 */
        /* <DEDUP_REMOVED lines=279> */
[----:B------:R-:W-:Y:S01]  /*8a30*/  IMAD.MOV.U32 R4, RZ, RZ, c[0x0][0x194] ;  /* 0x00006500ff047624 */ /* 0x000fe200078e00ff */
[----:B------:R-:W-:Y:S02]  /*8a40*/  ISETP.GE.AND P2, PT, R227, c[0x0][0x220], PT ;  /* 0x00008800e3007a0c */ /* 0x000fe40003f46270 */
[-C--:B------:R-:W-:Y:S02]  /*8a50*/  LEA R10, P0, R7, R242.reuse, 0x1 ;  /* 0x000000f2070a7211 */ /* 0x080fe400078008ff */
[----:B------:R-:W-:Y:S02]  /*8a60*/  LEA R6, P1, R5, R7, 0x5 ;  /* 0x0000000705067211 */ /* 0x000fe400078228ff */
[----:B------:R-:W-:Y:S02]  /*8a70*/  LEA.HI.X.SX32 R11, R7, R243, 0x1, P0 ;  /* 0x000000f3070b7211 */ /* 0x000fe400000f0eff */
        /* <DEDUP_REMOVED lines=53> */
.L_x_620:
        /* <DEDUP_REMOVED lines=218> */
.L_x_622:
        /* <DEDUP_REMOVED lines=18> */
.L_x_623:
        /* <DEDUP_REMOVED lines=55> */
.L_x_625:
[----:B---34-:R-:W-:Y:S05]  /*a000*/  BSYNC B0 ;  /* 0x0000000000007941 */ /* 0x018fea0003800000 */
.L_x_624:
        /* <DEDUP_REMOVED lines=21> */
.L_x_627:
[----:B------:R-:W-:Y:S05]  /*a160*/  BSYNC B0 ;  /* 0x0000000000007941 */ /* 0x000fea0003800000 */
.L_x_626:
        /* <DEDUP_REMOVED lines=30> */
.L_x_629:
[----:B------:R-:W-:Y:S05]  /*a350*/  BSYNC B0 ;  /* 0x0000000000007941 */ /* 0x000fea0003800000 */
.L_x_628:
        /* <DEDUP_REMOVED lines=18> */
.L_x_600:
[----:B------:R-:W-:Y:S05]  /*a480*/  BSYNC B1 ;  /* 0x0000000000017941 */ /* 0x000fea0003800000 */
.L_x_586:
        /* <DEDUP_REMOVED lines=12> */
.L_x_630:
[----:B------:R-:W-:Y:S05]  /*a550*/  EXIT ;  /* 0x000000000000794d */ /* 0x000fea0003800000 */
.L_x_632:
        /* <DEDUP_REMOVED lines=10> */
.L_x_2017:


//--------------------- .text._ZN5flash44flash_bwd_dq_dk_dv_loop_seqk_parallel_kernelI23Flash_bwd_kernel_traitsILi256ELi64ELi64ELi8ELi4ELi2ELi2ELb0ELb0EN7cutlass6half_tE19Flash_kernel_traitsILi256ELi64ELi64ELi8ES3_EELb0ELb0ELb0ELb0ELb0ELb0ELb0EEEvNS_16Flash_bwd_paramsE --------------------------
	.section	.text._ZN5flash44flash_bwd_dq_dk_dv_loop_seqk_parallel_kernelI23Flash_bwd_kernel_traitsILi256ELi64ELi64ELi8ELi4ELi2ELi2ELb0ELb0EN7cutlass6half_tE19Flash_kernel_traitsILi256ELi64ELi64ELi8ES3_EELb0ELb0ELb0ELb0ELb0ELb0ELb0EEEvNS_16Flash_bwd_paramsE,"ax",@progbits
	.sectioninfo	@"SHI_REGISTERS=255"
	.align	128
        .global         _ZN5flash44flash_bwd_dq_dk_dv_loop_seqk_parallel_kernelI23Flash_bwd_kernel_traitsILi256ELi64ELi64ELi8ELi4ELi2ELi2ELb0ELb0EN7cutlass6half_tE19Flash_kernel_traitsILi256ELi64ELi64ELi8ES3_EELb0ELb0ELb0ELb0ELb0ELb0ELb0EEEvNS_16Flash_bwd_paramsE
        .type           _ZN5flash44flash_bwd_dq_dk_dv_loop_seqk_parallel_kernelI23Flash_bwd_kernel_traitsILi256ELi64ELi64ELi8ELi4ELi2ELi2ELb0ELb0EN7cutlass6half_tE19Flash_kernel_traitsILi256ELi64ELi64ELi8ES3_EELb0ELb0ELb0ELb0ELb0ELb0ELb0EEEvNS_16Flash_bwd_paramsE,@function
        .size           _ZN5flash44flash_bwd_dq_dk_dv_loop_seqk_parallel_kernelI23Flash_bwd_kernel_traitsILi256ELi64ELi64ELi8ELi4ELi2ELi2ELb0ELb0EN7cutlass6half_tE19Flash_kernel_traitsILi256ELi64ELi64ELi8ES3_EELb0ELb0ELb0ELb0ELb0ELb0ELb0EEEvNS_16Flash_bwd_paramsE,(.L_x_2018 - _ZN5flash44flash_bwd_dq_dk_dv_loop_seqk_parallel_kernelI23Flash_bwd_kernel_traitsILi256ELi64ELi64ELi8ELi4ELi2ELi2ELb0ELb0EN7cutlass6half_tE19Flash_kernel_traitsILi256ELi64ELi64ELi8ES3_EELb0ELb0ELb0ELb0ELb0ELb0ELb0EEEvNS_16Flash_bwd_paramsE)
        .other          _ZN5flash44flash_bwd_dq_dk_dv_loop_seqk_parallel_kernelI23Flash_bwd_kernel_traitsILi256ELi64ELi64ELi8ELi4ELi2ELi2ELb0ELb0EN7cutlass6half_tE19Flash_kernel_traitsILi256ELi64ELi64ELi8ES3_EELb0ELb0ELb0ELb0ELb0ELb0ELb0EEEvNS_16Flash_bwd_paramsE,@"STO_CUDA_ENTRY STV_DEFAULT"
_ZN5flash44flash_bwd_dq_dk_dv_loop_seqk_parallel_kernelI23Flash_bwd_kernel_traitsILi256ELi64ELi64ELi8ELi4ELi2ELi2ELb0ELb0EN7cutlass6half_tE19Flash_kernel_traitsILi256ELi64ELi64ELi8ES3_EELb0ELb0ELb0ELb0ELb0ELb0ELb0EEEvNS_16Flash_bwd_paramsE:
.text._ZN5flash44flash_bwd_dq_dk_dv_loop_seqk_parallel_kernelI23Flash_bwd_kernel_traitsILi256ELi64ELi64ELi8ELi4ELi2ELi2ELb0ELb0EN7cutlass6half_tE19Flash_kernel_traitsILi256ELi64ELi64ELi8ES3_EELb0ELb0ELb0ELb0ELb0ELb0ELb0EEEvNS_16Flash_bwd_paramsE:
[----:B------:R-:W-:Y:S02]  /*0000*/  MOV R1, c[0x0][0x28] ;  /* 0x00000a0000017a02 */ /* 0x000fe40000000f00 */
[----:B------:R-:W1:Y:S01]  /*0010*/  S2UR UR20, SR_CTAID.X ;  /* 0x00000000001479c3 */ /* 0x000e620000002500 */
[----:B------:R-:W-:Y:S01]  /*0020*/  ULDC UR4, c[0x0][0x218] ;  /* 0x0000860000047ab9 */ /* 0x000fe20000000800 */
[----:B------:R-:W-:Y:S01]  /*0030*/  IADD3 R1, R1, -0x58, RZ ;  /* 0xffffffa801017810 */ /* 0x000fe20007ffe0ff */
        /* <DEDUP_REMOVED lines=13> */
[----:B------:R-:W-:Y:S01]  /*0110*/  ULDC.U8 UR9, c[0x0][0x328] ;  /* 0x0000ca0000097ab9 */ /* 0x000fe20000000000 */
[----:B------:R-:W-:Y:S01]  /*0120*/  IMAD.MOV.U32 R248, RZ, RZ, -0x10 ;  /* 0xfffffff0fff87424 */ /* 0x000fe200078e00ff */
        /* <DEDUP_REMOVED lines=21> */
[----:B------:R-:W-:Y:S01]  /*0280*/  UIMAD UR55, UR8, UR6, UR55 ;  /* 0x00000006083772a4 */ /* 0x000fe2000f8e0237 */
[----:B------:R-:W-:Y:S01]  /*0290*/  LEA.HI R3, R3, R0, RZ, 0x2 ;  /* 0x0000000003037211 */ /* 0x000fe200078f10ff */
[----:B------:R-:W-:Y:S01]  /*02a0*/  UIMAD UR52, UR7, UR33, URZ ;  /* 0x00000021073472a4 */ /* 0x000fe2000f8e023f */
[----:B------:R-:W-:Y:S01]  /*02b0*/  LOP3.LUT R2, R2, 0xfffffffe, RZ, 0xc0, !PT ;  /* 0xfffffffe02027812 */ /* 0x000fe200078ec0ff */
[----:B------:R-:W-:Y:S01]  /*02c0*/  UIMAD UR6, UR33, UR11, UR35 ;  /* 0x0000000b210672a4 */ /* 0x000fe2000f8e0223 */
[----:B------:R-:W-:Y:S01]  /*02d0*/  LOP3.LUT R3, R3, 0xfffffffc, RZ, 0xc0, !PT ;  /* 0xfffffffc03037812 */ /* 0x000fe200078ec0ff */
[----:B------:R-:W-:Y:S01]  /*02e0*/  @!UP1 UIMAD UR7, UR33, UR13, UR35 ;  /* 0x0000000d210792a4 */ /* 0x000fe2000f8e0223 */
[CC--:B------:R-:W-:Y:S01]  /*02f0*/  LEA.HI R15, R13.reuse, R14.reuse, RZ, 0x2 ;  /* 0x0000000e0d0f7211 */ /* 0x0c0fe200078f10ff */
[C---:B------:R-:W-:Y:S01]  /*0300*/  IMAD.IADD R227, R0.reuse, 0x1, -R2 ;  /* 0x0000000100e37824 */ /* 0x040fe200078e0a02 */
[CC--:B------:R-:W-:Y:S01]  /*0310*/  LEA.HI R11, R13.reuse, R14.reuse, RZ, 0x3 ;  /* 0x0000000e0d0b7211 */ /* 0x0c0fe200078f18ff */
[----:B------:R-:W-:Y:S01]  /*0320*/  IMAD.IADD R233, R0, 0x1, -R3 ;  /* 0x0000000100e97824 */ /* 0x000fe200078e0a03 */
[----:B------:R-:W-:Y:S01]  /*0330*/  SHF.R.S32.HI R3, RZ, 0x4, R4 ;  /* 0x00000004ff037819 */ /* 0x000fe20000011404 */
[----:B------:R-:W-:Y:S01]  /*0340*/  USHF.L.U32 UR41, UR46, 0x6, URZ ;  /* 0x000000062e297899 */ /* 0x000fe2000800063f */
[--C-:B------:R-:W-:Y:S01]  /*0350*/  SHF.R.S32.HI R5, RZ, 0x2, R15.reuse ;  /* 0x00000002ff057819 */ /* 0x100fe2000001140f */
[----:B------:R-:W-:Y:S01]  /*0360*/  ULDC UR49, c[0x0][0x214] ;  /* 0x0000850000317ab9 */ /* 0x000fe20000000800 */
[----:B------:R-:W-:Y:S01]  /*0370*/  SHF.R.S32.HI R0, RZ, 0x1f, R15 ;  /* 0x0000001fff007819 */ /* 0x000fe2000001140f */
[----:B------:R-:W-:Y:S01]  /*0380*/  ULDC UR56, c[0x0][0x1c8] ;  /* 0x0000720000387ab9 */ /* 0x000fe20000000800 */
[----:B------:R-:W-:Y:S01]  /*0390*/  LEA.HI R2, R4, R3, RZ, 0x1 ;  /* 0x0000000304027211 */ /* 0x000fe200078f08ff */
[----:B------:R-:W-:Y:S01]  /*03a0*/  ULDC.U8 UR10, c[0x0][0x3d0] ;  /* 0x0000f400000a7ab9 */ /* 0x000fe20000000000 */
[----:B------:R-:W-:Y:S01]  /*03b0*/  LEA.HI R0, R0, R5, RZ, 0x3 ;  /* 0x0000000500007211 */ /* 0x000fe200078f18ff */
[----:B------:R-:W-:Y:S01]  /*03c0*/  ULDC UR50, c[0x0][0x224] ;  /* 0x0000890000327ab9 */ /* 0x000fe20000000800 */
[----:B------:R-:W-:Y:S01]  /*03d0*/  LOP3.LUT R2, R2, 0xfffffffe, RZ, 0xc0, !PT ;  /* 0xfffffffe02027812 */ /* 0x000fe200078ec0ff */
[----:B------:R-:W-:Y:S01]  /*03e0*/  @UP1 UIMAD UR54, UR33, UR49, URZ ;  /* 0x00000031213612a4 */ /* 0x000fe2000f8e023f */
[----:B------:R-:W-:Y:S01]  /*03f0*/  LOP3.LUT R0, R0, 0xfffffff8, RZ, 0xc0, !PT ;  /* 0xfffffff800007812 */ /* 0x000fe200078ec0ff */
[----:B------:R-:W-:Y:S01]  /*0400*/  UMOV UR39, URZ ;  /* 0x0000003f00277c82 */ /* 0x000fe20008000000 */
[----:B------:R-:W-:Y:S01]  /*0410*/  LEA.HI R6, R13, R14, RZ, 0x7 ;  /* 0x0000000e0d067211 */ /* 0x000fe200078f38ff */
[----:B------:R-:W-:Y:S01]  /*0420*/  IMAD.IADD R9, R3, 0x1, -R2 ;  /* 0x0000000103097824 */ /* 0x000fe200078e0a02 */
[----:B------:R-:W-:Y:S01]  /*0430*/  LOP3.LUT R2, R4, 0xfffffff0, RZ, 0xc0, !PT ;  /* 0xfffffff004027812 */ /* 0x000fe200078ec0ff */
[----:B------:R-:W-:Y:S01]  /*0440*/  IMAD.IADD R7, R5, 0x1, -R0 ;  /* 0x0000000105077824 */ /* 0x000fe200078e0a00 */
[----:B------:R-:W-:Y:S01]  /*0450*/  SHF.R.S32.HI R3, RZ, 0x3, R11 ;  /* 0x00000003ff037819 */ /* 0x000fe2000001140b */
[----:B------:R-:W-:Y:S01]  /*0460*/  ULDC.64 UR4, c[0x0][0x118] ;  /* 0x0000460000047ab9 */ /* 0x000fe20000000a00 */
[----:B------:R-:W-:Y:S01]  /*0470*/  LOP3.LUT R0, R11, 0xfffffff8, RZ, 0xc0, !PT ;  /* 0xfffffff80b007812 */ /* 0x000fe200078ec0ff */
[C---:B------:R-:W-:Y:S01]  /*0480*/  IMAD.IADD R2, R14.reuse, 0x1, -R2 ;  /* 0x000000010e027824 */ /* 0x040fe200078e0a02 */
[----:B------:R-:W-:Y:S01]  /*0490*/  SHF.R.S32.HI R6, RZ, 0x7, R6 ;  /* 0x00000007ff067819 */ /* 0x000fe20000011406 */
[----:B------:R-:W-:Y:S01]  /*04a0*/  IMAD.SHL.U32 R3, R3, 0x40, RZ ;  /* 0x0000004003037824 */ /* 0x000fe200078e00ff */
[----:B------:R-:W-:Y:S01]  /*04b0*/  ULOP3.LUT UR56, UR35, UR56, URZ, 0x3c, !UPT ;  /* 0x0000003823387292 */ /* 0x000fe2000f8e3c3f */
[----:B------:R-:W-:Y:S01]  /*04c0*/  IMAD.IADD R0, R14, 0x1, -R0 ;  /* 0x000000010e007824 */ /* 0x000fe200078e0a00 */
[----:B------:R-:W-:Y:S01]  /*04d0*/  SHF.R.S32.HI R4, RZ, 0x1f, R2 ;  /* 0x0000001fff047819 */ /* 0x000fe20000011402 */
[----:B------:R-:W-:Y:S01]  /*04e0*/  UISETP.NE.AND UP2, UPT, UR10, URZ, UPT ;  /* 0x0000003f0a00728c */ /* 0x000fe2000bf45270 */
[----:B------:R-:W-:Y:S01]  /*04f0*/  LOP3.LUT R3, R3, 0x1c0, RZ, 0xc0, !PT ;  /* 0x000001c003037812 */ /* 0x000fe200078ec0ff */
[----:B------:R-:W-:Y:S01]  /*0500*/  IMAD.SHL.U32 R240, R0, 0x8, RZ ;  /* 0x0000000800f07824 */ /* 0x000fe200078e00ff */
[----:B------:R-:W-:Y:S01]  /*0510*/  LEA.HI R10, R4, R2, RZ, 0x3 ;  /* 0x00000002040a7211 */ /* 0x000fe200078f18ff */
[----:B------:R-:W-:Y:S01]  /*0520*/  USHF.R.S32.HI UR61, URZ, 0x1f, UR35 ;  /* 0x0000001f3f3d7899 */ /* 0x000fe20008011423 */
[----:B------:R-:W-:Y:S01]  /*0530*/  SHF.R.U32.HI R5, RZ, 0x3, R3 ;  /* 0x00000003ff057819 */ /* 0x000fe20000011603 */
[----:B------:R-:W-:Y:S01]  /*0540*/  USHF.R.S32.HI UR60, URZ, 0x1f, UR33 ;  /* 0x0000001f3f3c7899 */ /* 0x000fe20008011421 */
        /* <DEDUP_REMOVED lines=15> */
[----:B------:R-:W-:Y:S01]  /*0640*/  UIMAD.WIDE.U32 UR42, UR36, UR44, URZ ;  /* 0x0000002c242a72a5 */ /* 0x000fe2000f8e003f */
[C-C-:B------:R-:W-:Y:S01]  /*0650*/  LOP3.LUT R3, R0.reuse, 0x8, R11.reuse, 0xf8, !PT ;  /* 0x0000000800037812 */ /* 0x140fe200078ef80b */
[----:B------:R-:W-:Y:S01]  /*0660*/  UIMAD UR51, UR37, UR44, URZ ;  /* 0x0000002c253372a4 */ /* 0x000fe2000f8e023f */
[----:B------:R-:W-:Y:S01]  /*0670*/  SHF.R.U32.HI R220, RZ, 0x3, R0 ;  /* 0x00000003ffdc7819 */ /* 0x000fe20000011600 */
[----:B------:R-:W-:Y:S01]  /*0680*/  USHF.R.S32.HI UR53, URZ, 0x1f, UR47 ;  /* 0x0000001f3f357899 */ /* 0x000fe2000801142f */
[----:B------:R-:W-:Y:S01]  /*0690*/  LOP3.LUT R2, R0, 0x10, R2, 0xf8, !PT ;  /* 0x0000001000027812 */ /* 0x000fe200078ef802 */
[----:B------:R-:W-:Y:S01]  /*06a0*/  IMAD R0, R6, 0x800, R4 ;  /* 0x0000080006007824 */ /* 0x000fe200078e0204 */
[----:B------:R-:W-:Y:S01]  /*06b0*/  LOP3.LUT R3, R3, R220, RZ, 0x3c, !PT ;  /* 0x000000dc03037212 */ /* 0x000fe200078e3cff */
[----:B------:R-:W-:Y:S01]  /*06c0*/  UIMAD UR50, UR6, UR50, URZ ;  /* 0x00000032063272a4 */ /* 0x000fe2000f8e023f */
[----:B------:R-:W-:Y:S01]  /*06d0*/  LEA.HI R5, R13, R14, RZ, 0x6 ;  /* 0x0000000e0d057211 */ /* 0x000fe200078f30ff */
[----:B------:R-:W-:Y:S01]  /*06e0*/  @!UP1 UIMAD UR49, UR7, UR49, URZ ;  /* 0x00000031073192a4 */ /* 0x000fe2000f8e023f */
[----:B------:R-:W-:Y:S01]  /*06f0*/  LOP3.LUT R2, R2, 0x8, R11, 0xf8, !PT ;  /* 0x0000000802027812 */ /* 0x000fe200078ef80b */
[----:B------:R-:W-:Y:S01]  /*0700*/  IMAD.IADD R3, R0, 0x1, R3 ;  /* 0x0000000100037824 */ /* 0x000fe200078e0203 */
[----:B------:R-:W-:Y:S01]  /*0710*/  SHF.R.S32.HI R0, RZ, 0x6, R5 ;  /* 0x00000006ff007819 */ /* 0x000fe20000011405 */
[----:B------:R-:W-:Y:S01]  /*0720*/  IMAD.U32 R11, RZ, RZ, UR14 ;  /* 0x0000000eff0b7e24 */ /* 0x000fe2000f8e00ff */
[----:B------:R-:W-:Y:S01]  /*0730*/  LOP3.LUT R220, R4, R2, R220, 0xf6, !PT ;  /* 0x0000000204dc7212 */ /* 0x000fe200078ef6dc */
[----:B------:R-:W-:Y:S01]  /*0740*/  IMAD.SHL.U32 R3, R3, 0x2, RZ ;  /* 0x0000000203037824 */ /* 0x000fe200078e00ff */
[----:B------:R-:W-:Y:S01]  /*0750*/  LOP3.LUT R2, R15, 0x7ffffffc, RZ, 0xc0, !PT ;  /* 0x7ffffffc0f027812 */ /* 0x000fe200078ec0ff */
[C---:B------:R-:W-:Y:S01]  /*0760*/  IMAD R4, R0.reuse, 0x200, R8 ;  /* 0x0000020000047824 */ /* 0x040fe200078e0208 */
[C---:B------:R-:W-:Y:S01]  /*0770*/  R2P PR, R7.reuse, 0x6 ;  /* 0x0000000607007804 */ /* 0x040fe20000000000 */
[----:B------:R-:W-:Y:S01]  /*0780*/  IMAD.SHL.U32 R5, R0, 0x8, RZ ;  /* 0x0000000800057824 */ /* 0x000fe200078e00ff */
[----:B------:R-:W-:Y:S01]  /*0790*/  SEL R216, R216, 0xffffffe0, !P3 ;  /* 0xffffffe0d8d87807 */ /* 0x000fe20005800000 */
[----:B------:R-:W-:Y:S01]  /*07a0*/  IMAD.SHL.U32 R0, R7, 0x40, RZ ;  /* 0x0000004007007824 */ /* 0x000fe200078e00ff */
[----:B------:R1:W-:Y:S01]  /*07b0*/  STL [R1+0x54], R4 ;  /* 0x0000540401007387 */ /* 0x0003e20000100800 */
[C---:B------:R-:W-:Y:S01]  /*07c0*/  IMAD.IADD R7, R14.reuse, 0x1, -R2 ;  /* 0x000000010e077824 */ /* 0x040fe200078e0a02 */
[----:B------:R-:W-:Y:S01]  /*07d0*/  LOP3.LUT R2, R5, 0x18, RZ, 0xc0, !PT ;  /* 0x0000001805027812 */ /* 0x000fe200078ec0ff */
[----:B------:R-:W-:Y:S01]  /*07e0*/  IMAD.SHL.U32 R14, R14, 0x2, RZ ;  /* 0x000000020e0e7824 */ /* 0x000fe200078e00ff */
[----:B------:R-:W-:Y:S01]  /*07f0*/  LOP3.LUT R0, R0, 0x1c0, RZ, 0xc0, !PT ;  /* 0x000001c000007812 */ /* 0x000fe200078ec0ff */
[----:B------:R-:W-:Y:S01]  /*0800*/  IMAD.IADD R216, R3, 0x1, R216 ;  /* 0x0000000103d87824 */ /* 0x000fe200078e02d8 */
[----:B------:R-:W-:Y:S01]  /*0810*/  SEL R217, R217, 0xffffffc0, !P4 ;  /* 0xffffffc0d9d97807 */ /* 0x000fe20006000000 */
[----:B------:R-:W-:Y:S01]  /*0820*/  IMAD.SHL.U32 R221, R220, 0x2, RZ ;  /* 0x00000002dcdd7824 */ /* 0x000fe200078e00ff */
[----:B------:R-:W-:Y:S01]  /*0830*/  SHF.R.U32.HI R5, RZ, 0x3, R0 ;  /* 0x00000003ff057819 */ /* 0x000fe20000011600 */
[----:B------:R-:W-:Y:S01]  /*0840*/  USHF.R.S32.HI UR48, URZ, 0x1f, UR41 ;  /* 0x0000001f3f307899 */ /* 0x000fe20008011429 */
[----:B------:R-:W-:Y:S01]  /*0850*/  SEL R248, R248, 0x10, !P0 ;  /* 0x00000010f8f87807 */ /* 0x000fe20004000000 */
[--C-:B------:R-:W-:Y:S01]  /*0860*/  IMAD R220, R220, 0x2, R217.reuse ;  /* 0x00000002dcdc7824 */ /* 0x100fe200078e02d9 */
[----:B------:R-:W-:Y:S01]  /*0870*/  UMOV UR40, 0xffff8000 ;  /* 0xffff800000287882 */ /* 0x000fe20000000000 */
[----:B------:R-:W-:-:S02]  /*0880*/  IMAD.IADD R218, R3, 0x1, R217 ;  /* 0x0000000103da7824 */ /* 0x000fc400078e02d9 */
[----:B------:R-:W-:Y:S02]  /*0890*/  IMAD.IADD R217, R217, 0x1, R216 ;  /* 0x00000001d9d97824 */ /* 0x000fe400078e02d8 */
[----:B-1----:R-:W-:Y:S02]  /*08a0*/  IMAD.SHL.U32 R4, R6, 0x20, RZ ;  /* 0x0000002006047824 */ /* 0x002fe400078e00ff */
[----:B------:R-:W-:-:S03]  /*08b0*/  IMAD.SHL.U32 R6, R9, 0x20, RZ ;  /* 0x0000002009067824 */ /* 0x000fc600078e00ff */
[----:B------:R-:W-:Y:S02]  /*08c0*/  LOP3.LUT R11, R4, 0x6, R14, 0xf8, !PT ;  /* 0x00000006040b7812 */ /* 0x000fe400078ef80e */
[----:B------:R-:W-:Y:S02]  /*08d0*/  LOP3.LUT R8, R2, 0x20, R6, 0xf8, !PT ;  /* 0x0000002002087812 */ /* 0x000fe400078ef806 */
[----:B------:R-:W-:Y:S01]  /*08e0*/  LOP3.LUT R4, R0, 0x20, R4, 0xf8, !PT ;  /* 0x0000002000047812 */ /* 0x000fe200078ef804 */
[----:B------:R1:W-:Y:S01]  /*08f0*/  STL [R1+0x50], R11 ;  /* 0x0000500b01007387 */ /* 0x0003e20000100800 */
[----:B------:R-:W-:Y:S01]  /*0900*/  LOP3.LUT R6, R5, R0, R2, 0x1e, !PT ;  /* 0x0000000005067212 */ /* 0x000fe200078e1e02 */
[----:B------:R-:W-:Y:S01]  /*0910*/  IMAD.SHL.U32 R0, R7, 0x2, RZ ;  /* 0x0000000207007824 */ /* 0x000fe200078e00ff */
[----:B------:R-:W-:Y:S01]  /*0920*/  LOP3.LUT R5, R4, R5, RZ, 0x3c, !PT ;  /* 0x0000000504057212 */ /* 0x000fe200078e3cff */
[----:B------:R-:W-:Y:S02]  /*0930*/  IMAD.SHL.U32 R4, R12, 0x40, RZ ;  /* 0x000000400c047824 */ /* 0x000fe400078e00ff */
[----:B------:R-:W-:-:S02]  /*0940*/  IMAD R2, R233, 0x400, R0 ;  /* 0x00000400e9027824 */ /* 0x000fc400078e0200 */
[----:B------:R-:W-:Y:S02]  /*0950*/  IMAD R0, R227, 0x400, R0 ;  /* 0x00000400e3007824 */ /* 0x000fe400078e0200 */
[----:B------:R-:W-:Y:S01]  /*0960*/  IMAD.IADD R246, R2, 0x1, R5 ;  /* 0x0000000102f67824 */ /* 0x000fe200078e0205 */
[----:B------:R-:W-:Y:S01]  /*0970*/  LOP3.LUT R2, R4, 0x1c0, RZ, 0xc0, !PT ;  /* 0x000001c004027812 */ /* 0x000fe200078ec0ff */
[----:B------:R-:W-:Y:S02]  /*0980*/  IMAD.IADD R7, R0, 0x1, R6 ;  /* 0x0000000100077824 */ /* 0x000fe400078e0206 */
[----:B------:R-:W-:Y:S01]  /*0990*/  IMAD.SHL.U32 R0, R9, 0x8, RZ ;  /* 0x0000000809007824 */ /* 0x000fe200078e00ff */
[----:B------:R-:W-:Y:S01]  /*09a0*/  SHF.R.U32.HI R4, RZ, 0x3, R2 ;  /* 0x00000003ff047819 */ /* 0x000fe20000011602 */
[----:B------:R-:W-:Y:S02]  /*09b0*/  IMAD.SHL.U32 R5, R10, 0x40, RZ ;  /* 0x000000400a057824 */ /* 0x000fe400078e00ff */
[----:B------:R-:W-:Y:S01]  /*09c0*/  IMAD.SHL.U32 R246, R246, 0x2, RZ ;  /* 0x00000002f6f67824 */ /* 0x000fe200078e00ff */
[----:B------:R-:W-:-:S02]  /*09d0*/  LOP3.LUT R6, R2, 0x8, R0, 0xf8, !PT ;  /* 0x0000000802067812 */ /* 0x000fc400078ef800 */
[----:B------:R-:W-:Y:S01]  /*09e0*/  LOP3.LUT R0, R5, 0xfffffe00, RZ, 0xc0, !PT ;  /* 0xfffffe0005007812 */ /* 0x000fe200078ec0ff */
[----:B------:R-:W-:Y:S01]  /*09f0*/  IMAD.IADD R249, R246, 0x1, R248 ;  /* 0x00000001f6f97824 */ /* 0x000fe200078e02f8 */
[----:B------:R-:W-:Y:S02]  /*0a00*/  LOP3.LUT R2, R4, R8, R2, 0x1e, !PT ;  /* 0x0000000804027212 */ /* 0x000fe400078e1e02 */
[----:B-1----:R-:W-:Y:S01]  /*0a10*/  LEA R11, R7, 0x18000, 0x1 ;  /* 0x00018000070b7811 */ /* 0x002fe200078e08ff */
[--C-:B------:R-:W-:Y:S01]  /*0a20*/  IMAD R233, R233, 0x400, R0.reuse ;  /* 0x00000400e9e97824 */ /* 0x100fe200078e0200 */
[----:B------:R-:W-:Y:S01]  /*0a30*/  LOP3.LUT R232, R2, R0, RZ, 0xfc, !PT ;  /* 0x0000000002e87212 */ /* 0x000fe200078efcff */
[----:B------:R-:W-:Y:S01]  /*0a40*/  IMAD R227, R227, 0x400, R0 ;  /* 0x00000400e3e37824 */ /* 0x000fe200078e0200 */
[C---:B------:R-:W-:Y:S01]  /*0a50*/  IADD3 R0, R11.reuse, 0x40, RZ ;  /* 0x000000400b007810 */ /* 0x040fe20007ffe0ff */
[----:B------:R1:W-:Y:S01]  /*0a60*/  STL [R1+0x48], R11 ;  /* 0x0000480b01007387 */ /* 0x0003e20000100800 */
[----:B------:R-:W-:-:S02]  /*0a70*/  @P2 IADD3 R0, R11, -0x40, RZ ;  /* 0xffffffc00b002810 */ /* 0x000fc40007ffe0ff */
[----:B------:R-:W-:Y:S02]  /*0a80*/  LOP3.LUT R4, R6, R4, RZ, 0x3c, !PT ;  /* 0x0000000406047212 */ /* 0x000fe400078e3cff */
[C---:B------:R-:W-:Y:S01]  /*0a90*/  IADD3 R247, R246.reuse, 0x20, RZ ;  /* 0x00000020f6f77810 */ /* 0x040fe20007ffe0ff */
[----:B------:R1:W-:Y:S01]  /*0aa0*/  STL [R1+0x4c], R0 ;  /* 0x00004c0001007387 */ /* 0x0003e20000100800 */
[----:B------:R-:W-:Y:S01]  /*0ab0*/  @P1 IADD3 R247, R246, -0x20, RZ ;  /* 0xffffffe0f6f71810 */ /* 0x000fe20007ffe0ff */
[----:B------:R-:W-:Y:S02]  /*0ac0*/  IMAD.IADD R227, R4, 0x1, R227 ;  /* 0x0000000104e37824 */ /* 0x000fe400078e02e3 */
[----:B------:R-:W-:Y:S02]  /*0ad0*/  IMAD.IADD R233, R233, 0x1, R4 ;  /* 0x00000001e9e97824 */ /* 0x000fe400078e0204 */
[----:B------:R-:W-:Y:S01]  /*0ae0*/  IMAD.IADD R248, R248, 0x1, R247 ;  /* 0x00000001f8f87824 */ /* 0x000fe200078e02f7 */
[----:B------:R-:W-:-:S02]  /*0af0*/  LEA R227, R227, 0x28000, 0x1 ;  /* 0x00028000e3e37811 */ /* 0x000fc400078e08ff */
.L_x_679:
        /* <DEDUP_REMOVED lines=14> */
[----:B-12---:R-:W-:Y:S01]  /*0be0*/  IMAD.U32 R4, RZ, RZ, UR6 ;  /* 0x00000006ff047e24 */ /* 0x006fe2000f8e00ff */
[----:B------:R-:W-:-:S02]  /*0bf0*/  UISETP.NE.AND UP4, UPT, UR14, URZ, UPT ;  /* 0x0000003f0e00728c */ /* 0x000fc4000bf85270 */
[----:B------:R-:W-:Y:S01]  /*0c00*/  UISETP.EQ.U32.AND UP6, UPT, URZ, UR8, UPT ;  /* 0x000000083f00728c */ /* 0x000fe2000bfc2070 */
[----:B------:R-:W-:Y:S01]  /*0c10*/  IMAD.U32 R5, RZ, RZ, UR7 ;  /* 0x00000007ff057e24 */ /* 0x000fe2000f8e00ff */
[----:B------:R-:W-:Y:S02]  /*0c20*/  @UP3 UIADD3 UR6, UP0, UR13, UR10, URZ ;  /* 0x0000000a0d063290 */ /* 0x000fe4000ff1e03f */
[----:B------:R-:W-:Y:S02]  /*0c30*/  UISETP.EQ.OR.EX UP6, UPT, URZ, UR9, !UP4, UP6 ;  /* 0x000000093f00728c */ /* 0x000fe4000e7c2760 */
[----:B------:R-:W-:Y:S01]  /*0c40*/  @UP3 UIADD3.X UR7, UR12, UR11, URZ, UP0, !UPT ;  /* 0x0000000b0c073290 */ /* 0x000fe200087fe43f */
[----:B------:R2:W3:Y:S01]  /*0c50*/  @P2 LDG.E R8, [R4.64] ;  /* 0x0000000404082981 */ /* 0x0004e2000c1e1900 */
[----:B------:R-:W-:Y:S02]  /*0c60*/  UIADD3 UR8, UP0, UR13, UR8, URZ ;  /* 0x000000080d087290 */ /* 0x000fe4000ff1e03f */
[----:B------:R-:W-:Y:S01]  /*0c70*/  PLOP3.LUT P1, PT, PT, PT, UP6, 0x80, 0x0 ;  /* 0x000000000000781c */ /* 0x000fe20003f2f068 */
[----:B----4-:R2:W4:Y:S01]  /*0c80*/  @P2 LDG.E R2, [R4.64+0x4] ;  /* 0x0000040404022981 */ /* 0x010522000c1e1900 */
[----:B------:R-:W-:Y:S01]  /*0c90*/  UIADD3.X UR9, UR12, UR9, URZ, UP0, !UPT ;  /* 0x000000090c097290 */ /* 0x000fe200087fe43f */
[----:B------:R-:W-:Y:S01]  /*0ca0*/  PLOP3.LUT P0, PT, PT, PT, UP3, 0x80, 0x0 ;  /* 0x000000000000781c */ /* 0x000fe20003f0f038 */
[----:B------:R-:W-:-:S02]  /*0cb0*/  IMAD.U32 R6, RZ, RZ, UR6 ;  /* 0x00000006ff067e24 */ /* 0x000fc4000f8e00ff */
[----:B------:R-:W-:-:S10]  /*0cc0*/  IMAD.U32 R7, RZ, RZ, UR7 ;  /* 0x00000007ff077e24 */ /* 0x000fd4000f8e00ff */
[----:B-----5:R-:W5:Y:S01]  /*0cd0*/  @P0 LDG.E R6, [R6.64] ;  /* 0x0000000406060981 */ /* 0x020f62000c1e1900 */
[----:B--2---:R-:W-:Y:S02]  /*0ce0*/  IMAD.U32 R4, RZ, RZ, UR8 ;  /* 0x00000008ff047e24 */ /* 0x004fe4000f8e00ff */
[----:B------:R-:W-:-:S05]  /*0cf0*/  IMAD.U32 R5, RZ, RZ, UR9 ;  /* 0x00000009ff057e24 */ /* 0x000fca000f8e00ff */
[----:B-1----:R-:W2:Y:S01]  /*0d00*/  @!P1 LDG.E R0, [R4.64] ;  /* 0x0000000404009981 */ /* 0x002ea2000c1e1900 */
[----:B------:R-:W1:Y:S01]  /*0d10*/  S2UR UR16, SR_CTAID.X ;  /* 0x00000000001079c3 */ /* 0x000e620000002500 */
[----:B------:R-:W-:Y:S02]  /*0d20*/  UMOV UR15, 0xffffffff ;  /* 0xffffffff000f7882 */ /* 0x000fe40000000000 */
[----:B------:R-:W1:Y:S01]  /*0d30*/  S2R R27, SR_TID.X ;  /* 0x00000000001b7919 */ /* 0x000e620000002100 */
[----:B------:R-:W-:Y:S02]  /*0d40*/  UMOV UR25, 0xffffffff ;  /* 0xffffffff00197882 */ /* 0x000fe40000000000 */
[----:B------:R-:W-:Y:S02]  /*0d50*/  ULDC UR8, c[0x0][0xc] ;  /* 0x0000030000087ab9 */ /* 0x000fe40000000800 */
[----:B------:R-:W-:Y:S02]  /*0d60*/  USHF.L.U32 UR8, UR8, 0x6, URZ ;  /* 0x0000000608087899 */ /* 0x000fe4000800063f */
[----:B------:R-:W-:-:S02]  /*0d70*/  UMOV UR17, URZ ;  /* 0x0000003f00117c82 */ /* 0x000fc40008000000 */
[----:B-1----:R-:W-:Y:S01]  /*0d80*/  USHF.L.U32 UR6, UR16, 0x6, URZ ;  /* 0x0000000610067899 */ /* 0x002fe2000800063f */
[----:B------:R-:W-:-:S03]  /*0d90*/  SHF.R.S32.HI R26, RZ, 0x1f, R27 ;  /* 0x0000001fff1a7819 */ /* 0x000fc6000001141b */
[----:B------:R-:W-:-:S03]  /*0da0*/  UIMAD UR6, UR8, UR39, UR6 ;  /* 0x00000027080672a4 */ /* 0x000fc6000f8e0206 */
[----:B------:R-:W-:Y:S01]  /*0db0*/  ULDC UR8, c[0x0][0x218] ;  /* 0x0000860000087ab9 */ /* 0x000fe20000000800 */
[----:B---3--:R-:W1:Y:S08]  /*0dc0*/  @P2 R2UR UR15, R8 ;  /* 0x00000000080f23c2 */ /* 0x008e7000000e0000 */
[----:B----4-:R-:W1:Y:S08]  /*0dd0*/  @P2 R2UR UR7, R2 ;  /* 0x00000000020723c2 */ /* 0x010e7000000e0000 */
[----:B-----5:R3:W4:Y:S08]  /*0de0*/  @P0 R2UR UR17, R6 ;  /* 0x00000000061103c2 */ /* 0x02073000000e0000 */
[----:B--2---:R2:W3:Y:S01]  /*0df0*/  @!P1 R2UR UR25, R0 ;  /* 0x00000000001993c2 */ /* 0x0044e200000e0000 */
[----:B------:R-:W-:-:S04]  /*0e00*/  ISETP.NE.U32.AND P1, PT, RZ, c[0x0][0x248], PT ;  /* 0x00009200ff007a0c */ /* 0x000fc80003f25070 */
[----:B------:R-:W-:Y:S01]  /*0e10*/  ISETP.NE.AND.EX P1, PT, RZ, c[0x0][0x24c], PT, P1 ;  /* 0x00009300ff007a0c */ /* 0x000fe20003f25310 */
[----:B-1----:R-:W-:-:S07]  /*0e20*/  @UP5 UIADD3 UR32, UR7, -UR15, URZ ;  /* 0x8000000f07205290 */ /* 0x002fce000fffe03f */
[----:B------:R-:W-:Y:S01]  /*0e30*/  @!UP5 ULDC UR32, c[0x0][0x214] ;  /* 0x000085000020dab9 */ /* 0x000fe20000000800 */
[----:B--2---:R-:W-:-:S04]  /*0e40*/  LEA.HI R0, R26, R27, RZ, 0x3 ;  /* 0x0000001b1a007211 */ /* 0x004fc800078f18ff */
[----:B------:R-:W-:Y:S01]  /*0e50*/  SHF.R.S32.HI R14, RZ, 0x3, R0 ;  /* 0x00000003ff0e7819 */ /* 0x000fe20000011400 */
[----:B------:R-:W-:-:S03]  /*0e60*/  IMAD.U32 R0, RZ, RZ, UR6 ;  /* 0x00000006ff007e24 */ /* 0x000fc6000f8e00ff */
[----:B------:R-:W-:Y:S02]  /*0e70*/  IADD3 R19, P0, R14, UR6, RZ ;  /* 0x000000060e137c10 */ /* 0x000fe4000ff1e0ff */
[----:B------:R-:W-:-:S04]  /*0e80*/  SHF.R.S32.HI R24, RZ, 0x1f, R14 ;  /* 0x0000001fff187819 */ /* 0x000fc8000001140e */
[----:B------:R-:W-:Y:S01]  /*0e90*/  LEA.HI.X.SX32 R20, R0, R24, 0x1, P0 ;  /* 0x0000001800147211 */ /* 0x000fe200000f0eff */
[----:B------:R-:W-:Y:S05]  /*0ea0*/  @!P1 BRA `(.L_x_633) ;  /* 0x0000007000009947 */ /* 0x000fea0003800000 */
[----:B---34-:R-:W-:-:S13]  /*0eb0*/  PLOP3.LUT P0, PT, PT, PT, UP4, 0x80, 0x0 ;  /* 0x000000000000781c */ /* 0x018fda0003f0f048 */
[----:B------:R-:W2:Y:S04]  /*0ec0*/  @P0 LDG.E R0, [R4.64+0x4] ;  /* 0x0000040404000981 */ /* 0x000ea8000c1e1900 */
[----:B------:R-:W3:Y:S01]  /*0ed0*/  @!P0 LDG.E R4, [R4.64] ;  /* 0x0000000404048981 */ /* 0x000ee2000c1e1900 */
[----:B--2---:R-:W1:Y:S02]  /*0ee0*/  @P0 R2UR UR6, R0 ;  /* 0x00000000000603c2 */ /* 0x004e6400000e0000 */
[----:B-1----:R-:W-:-:S11]  /*0ef0*/  @UP4 UIADD3 UR8, UR6, -UR25, URZ ;  /* 0x8000001906084290 */ /* 0x002fd6000fffe03f */
[----:B---3--:R1:W2:Y:S01]  /*0f00*/  @!P0 R2UR UR8, R4 ;  /* 0x00000000040883c2 */ /* 0x0082a200000e0000 */
[----:B------:R-:W-:-:S07]  /*0f10*/  DEPBAR.LE SB1, 0x0, {2} ;  /* 0x000090040000791a */ /* 0x000fce0000000000 */
.L_x_633:
[----:B---34-:R-:W-:Y:S02]  /*0f20*/  ULDC.64 UR6, c[0x0][0x258] ;  /* 0x0000960000067ab9 */ /* 0x018fe40000000a00 */
        /* <DEDUP_REMOVED lines=15> */
[----:B-1----:R-:W-:-:S02]  /*1020*/  @UP3 UIADD3 UR6, UR9, -UR17, URZ ;  /* 0x8000001109063290 */ /* 0x002fc4000fffe03f */
[----:B------:R-:W-:-:S04]  /*1030*/  @!UP3 UIADD3 UR6, UR7, UR8, -UR17 ;  /* 0x000000080706b290 */ /* 0x000fc8000fffe811 */
[----:B------:R-:W-:-:S06]  /*1040*/  UISETP.GT.AND UP0, UPT, UR6, UR24, UPT ;  /* 0x000000180600728c */ /* 0x000fcc000bf04270 */
[----:B------:R-:W-:-:S13]  /*1050*/  PLOP3.LUT P0, PT, PT, PT, UP0, 0x80, 0x0 ;  /* 0x000000000000781c */ /* 0x000fda0003f0f008 */
[----:B------:R-:W-:Y:S05]  /*1060*/  @!P0 BRA `(.L_x_634) ;  /* 0x00009ff000008947 */ /* 0x000fea0003800000 */
[----:B------:R-:W-:Y:S02]  /*1070*/  ULDC.64 UR10, c[0x0][0x178] ;  /* 0x00005e00000a7ab9 */ /* 0x000fe40000000a00 */
[----:B------:R-:W-:Y:S02]  /*1080*/  UISETP.NE.AND UP0, UPT, UR25, -0x1, UPT ;  /* 0xffffffff1900788c */ /* 0x000fe4000bf05270 */
[----:B------:R-:W-:Y:S02]  /*1090*/  UIADD3 UR7, UR32, 0x3f, URZ ;  /* 0x0000003f20077890 */ /* 0x000fe4000fffe03f */
[----:B------:R-:W-:Y:S02]  /*10a0*/  UIMAD UR12, UR38, UR10, URZ ;  /* 0x0000000a260c72a4 */ /* 0x000fe4000f8e023f */
[----:B------:R-:W-:Y:S01]  /*10b0*/  UIMAD.WIDE.U32 UR8, UR33, UR10, URZ ;  /* 0x0000000a210872a5 */ /* 0x000fe2000f8e003f */
[----:B------:R-:W-:Y:S01]  /*10c0*/  PLOP3.LUT P0, PT, PT, PT, UP0, 0x80, 0x0 ;  /* 0x000000000000781c */ /* 0x000fe20003f0f008 */
[----:B------:R-:W-:-:S02]  /*10d0*/  USHF.R.S32.HI UR10, URZ, 0x1f, UR7 ;  /* 0x0000001f3f0a7899 */ /* 0x000fc40008011407 */
[----:B------:R-:W-:Y:S02]  /*10e0*/  UIMAD UR14, UR33, UR11, UR12 ;  /* 0x0000000b210e72a4 */ /* 0x000fe4000f8e020c */
[----:B------:R-:W-:Y:S02]  /*10f0*/  ULEA.HI UR34, UR10, UR7, URZ, 0x6 ;  /* 0x000000070a227291 */ /* 0x000fe4000f8f303f */
[----:B------:R-:W-:Y:S02]  /*1100*/  ULDC.64 UR12, c[0x0][0x190] ;  /* 0x00006400000c7ab9 */ /* 0x000fe40000000a00 */
[----:B------:R-:W-:Y:S02]  /*1110*/  UISETP.NE.AND UP3, UPT, UR15, -0x1, UPT ;  /* 0xffffffff0f00788c */ /* 0x000fe4000bf65270 */
[----:B------:R-:W-:Y:S02]  /*1120*/  UIMAD.WIDE.U32 UR10, UR15, UR12, URZ ;  /* 0x0000000c0f0a72a5 */ /* 0x000fe4000f8e003f */
[----:B------:R-:W-:-:S02]  /*1130*/  @UP0 UIADD3 UR7, UR17, UR25, URZ ;  /* 0x0000001911070290 */ /* 0x000fc4000fffe03f */
[----:B------:R-:W-:Y:S02]  /*1140*/  ULDC.64 UR18, c[0x0][0x198] ;  /* 0x0000660000127ab9 */ /* 0x000fe40000000a00 */
[----:B------:R-:W-:Y:S02]  /*1150*/  UIADD3 UR29, UR9, UR14, URZ ;  /* 0x0000000e091d7290 */ /* 0x000fe4000fffe03f */
[----:B------:R-:W-:Y:S02]  /*1160*/  USEL UR30, UR8, UR10, !UP3 ;  /* 0x0000000a081e7287 */ /* 0x000fe4000d800000 */
[----:B------:R-:W-:-:S04]  /*1170*/  @UP0 UIMAD.WIDE.U32 UR8, UR7, UR18, URZ ;  /* 0x00000012070802a5 */ /* 0x000fc8000f8e003f */
[----:B------:R-:W-:Y:S02]  /*1180*/  @UP0 UIMAD UR27, UR7, UR19, UR9 ;  /* 0x00000013071b02a4 */ /* 0x000fe4000f8e0209 */
[----:B------:R-:W-:Y:S02]  /*1190*/  ULOP3.LUT UR9, UR34, 0xffffffc0, URZ, 0xc0, !UPT ;  /* 0xffffffc022097892 */ /* 0x000fe4000f8ec03f */
[----:B------:R-:W-:Y:S02]  /*11a0*/  UIMAD UR7, UR15, UR13, URZ ;  /* 0x0000000d0f0772a4 */ /* 0x000fe4000f8e023f */
[----:B------:R-:W-:Y:S02]  /*11b0*/  UIADD3 UR18, UR9, -0x40, URZ ;  /* 0xffffffc009127890 */ /* 0x000fe4000fffe03f */
[----:B------:R-:W-:Y:S02]  /*11c0*/  @UP3 UIADD3 UR29, UR11, UR7, URZ ;  /* 0x000000070b1d3290 */ /* 0x000fe4000fffe03f */
        /* <DEDUP_REMOVED lines=15> */
.L_x_635:
[----:B------:R-:W-:Y:S01]  /*12c0*/  IABS R6, c[0x0][0x1c8] ;  /* 0x0000720000067a13 */ /* 0x000fe20000000000 */
[----:B------:R-:W-:Y:S01]  /*12d0*/  @UP0 UIADD3 UR7, UR17, UR25, URZ ;  /* 0x0000001911070290 */ /* 0x000fe2000fffe03f */
[----:B------:R-:W-:Y:S01]  /*12e0*/  IABS R2, UR35 ;  /* 0x0000002300027c13 */ /* 0x000fe20008000000 */
        /* <DEDUP_REMOVED lines=11> */
[----:B------:R-:W-:-:S04]  /*13a0*/  IMAD R0, R0, R6, RZ ;  /* 0x0000000600007224 */ /* 0x000fc800078e02ff */
        /* <DEDUP_REMOVED lines=27> */
.L_x_636:
        /* <DEDUP_REMOVED lines=45> */
.L_x_637:
[----:B------:R-:W-:-:S03]  /*1830*/  UMOV UR12, UR50 ;  /* 0x00000032000c7c82 */ /* 0x000fc60008000000 */
.L_x_638:
[----:B------:R-:W-:Y:S01]  /*1840*/  LEA.HI R23, R26, R27, RZ, 0x5 ;  /* 0x0000001b1a177211 */ /* 0x000fe200078f28ff */
[----:B------:R-:W-:Y:S01]  /*1850*/  UIADD3 UR8, UP5, UP4, UR8, UR41, UR47 ;  /* 0x0000002908087290 */ /* 0x000fe2000fcbe02f */
[----:B------:R-:W-:Y:S01]  /*1860*/  SHF.R.S32.HI R241, RZ, 0x1f, R240 ;  /* 0x0000001ffff17819 */ /* 0x000fe200000114f0 */
[----:B------:R-:W-:Y:S01]  /*1870*/  IMAD.U32 R2, RZ, RZ, UR18 ;  /* 0x00000012ff027e24 */ /* 0x000fe2000f8e00ff */
[----:B------:R-:W-:Y:S01]  /*1880*/  LOP3.LUT R0, R23, 0xffffffe0, RZ, 0xc0, !PT ;  /* 0xffffffe017007812 */ /* 0x000fe200078ec0ff */
[----:B------:R-:W-:Y:S01]  /*1890*/  UIADD3 UR15, UP3, UP0, UR16, UR8, UR28 ;  /* 0x00000008100f7290 */ /* 0x000fe2000f87e01c */
[----:B------:R-:W-:Y:S01]  /*18a0*/  SHF.R.S32.HI R21, RZ, 0x5, R23 ;  /* 0x00000005ff157819 */ /* 0x000fe20000011417 */
[----:B------:R-:W-:Y:S01]  /*18b0*/  UIADD3.X UR7, UR10, UR48, UR53, UP5, UP4 ;  /* 0x000000300a077290 */ /* 0x000fe2000afe8435 */
[----:B------:R-:W-:Y:S01]  /*18c0*/  IADD3 R4, P1, R240, UR19, RZ ;  /* 0x00000013f0047c10 */ /* 0x000fe2000ff3e0ff */
[----:B------:R-:W-:Y:S01]  /*18d0*/  IMAD.IADD R18, R27, 0x1, -R0 ;  /* 0x000000011b127824 */ /* 0x000fe200078e0a00 */
[----:B------:R-:W-:Y:S01]  /*18e0*/  IADD3 R12, P0, R14, UR18, RZ ;  /* 0x000000120e0c7c10 */ /* 0x000fe2000ff1e0ff */
[----:B------:R-:W-:Y:S01]  /*18f0*/  UIADD3.X UR11, UR11, UR7, UR13, UP3, UP0 ;  /* 0x000000070b0b7290 */ /* 0x000fe20009fe040d */
[----:B------:R-:W-:Y:S01]  /*1900*/  IADD3.X R5, R241, UR22, RZ, P1, !PT ;  /* 0x00000016f1057c10 */ /* 0x000fe20008ffe4ff */
[----:B------:R-:W-:Y:S01]  /*1910*/  IMAD R0, R21, UR46, R18 ;  /* 0x0000002e15007c24 */ /* 0x000fe2000f8e0212 */
[----:B------:R-:W-:Y:S01]  /*1920*/  IADD3.X R13, R24, UR31, RZ, P0, !PT ;  /* 0x0000001f180d7c10 */ /* 0x000fe200087fe4ff */
[----:B------:R-:W-:Y:S01]  /*1930*/  ULDC.64 UR8, c[0x0][0x370] ;  /* 0x0000dc0000087ab9 */ /* 0x000fe20000000a00 */
[----:B------:R-:W-:Y:S01]  /*1940*/  IMAD.U32 R8, RZ, RZ, UR35 ;  /* 0x00000023ff087e24 */ /* 0x000fe2000f8e00ff */
[----:B------:R-:W-:Y:S01]  /*1950*/  UISETP.GE.AND UP0, UPT, UR32, 0x1, UPT ;  /* 0x000000012000788c */ /* 0x000fe2000bf06270 */
[----:B------:R-:W-:Y:S01]  /*1960*/  IADD3 R10, P0, R0, UR15, RZ ;  /* 0x0000000f000a7c10 */ /* 0x000fe2000ff1e0ff */
[----:B------:R-:W-:Y:S01]  /*1970*/  IMAD.WIDE.U32 R4, R2, c[0x0][0x370], R4 ;  /* 0x0000dc0002047a25 */ /* 0x000fe200078e0004 */
[----:B------:R-:W-:Y:S01]  /*1980*/  UIMAD UR7, UR31, UR8, URZ ;  /* 0x000000081f0772a4 */ /* 0x000fe2000f8e023f */
[----:B------:R-:W-:Y:S01]  /*1990*/  BSSY B1, `(.L_x_634) ;  /* 0x000096c000017945 */ /* 0x000fe20003800000 */
[----:B------:R-:W-:Y:S01]  /*19a0*/  LEA.HI.X.SX32 R2, R0, UR11, 0x1, P0 ;  /* 0x0000000b00027c11 */ /* 0x000fe200080f0eff */
[----:B------:R-:W-:Y:S01]  /*19b0*/  IMAD R0, R13, c[0x0][0x190], RZ ;  /* 0x000064000d007a24 */ /* 0x000fe200078e02ff */
[----:B------:R-:W-:Y:S01]  /*19c0*/  LEA R234, P0, R10, c[0x0][0x350], 0x2 ;  /* 0x0000d4000aea7a11 */ /* 0x000fe200078010ff */
[----:B------:R-:W-:Y:S01]  /*19d0*/  UIMAD UR10, UR18, UR9, UR7 ;  /* 0x00000009120a72a4 */ /* 0x000fe2000f8e0207 */
[----:B------:R-:W-:Y:S01]  /*19e0*/  IMAD.WIDE.U32 R6, R12, c[0x0][0x190], R240 ;  /* 0x000064000c067a25 */ /* 0x000fe200078e00f0 */
[----:B------:R-:W-:Y:S01]  /*19f0*/  UIADD3 UR14, UR18, UR14, URZ ;  /* 0x0000000e120e7290 */ /* 0x000fe2000fffe03f */
[----:B------:R-:W-:Y:S01]  /*1a00*/  LEA.HI.X R235, R10, c[0x0][0x354], R2, 0x2, P0 ;  /* 0x0000d5000aeb7a11 */ /* 0x000fe200000f1402 */
[----:B------:R-:W-:Y:S01]  /*1a10*/  ULDC.64 UR8, c[0x0][0x378] ;  /* 0x0000de0000087ab9 */ /* 0x000fe20000000a00 */
[----:B------:R-:W-:Y:S01]  /*1a20*/  PLOP3.LUT P0, PT, PT, PT, UP0, 0x80, 0x0 ;  /* 0x000000000000781c */ /* 0x000fe20003f0f008 */
[----:B------:R-:W-:Y:S01]  /*1a30*/  UIMAD UR7, UR61, UR8, URZ ;  /* 0x000000083d0772a4 */ /* 0x000fe2000f8e023f */
[----:B------:R-:W-:Y:S01]  /*1a40*/  IADD3 R5, R5, UR10, RZ ;  /* 0x0000000a05057c10 */ /* 0x000fe2000fffe0ff */
[----:B------:R-:W-:Y:S01]  /*1a50*/  UIADD3 UR8, UR18, UR12, URZ ;  /* 0x0000000c12087290 */ /* 0x000fe2000fffe03f */
[----:B------:R-:W-:Y:S01]  /*1a60*/  IMAD R15, R12, c[0x0][0x194], R0 ;  /* 0x000065000c0f7a24 */ /* 0x000fe200078e0200 */
[----:B------:R-:W-:-:S02]  /*1a70*/  UIMAD UR16, UR35, UR9, UR7 ;  /* 0x00000009231072a4 */ /* 0x000fc4000f8e0207 */
[----:B------:R-:W-:Y:S01]  /*1a80*/  IMAD.WIDE.U32 R4, R8, c[0x0][0x378], R4 ;  /* 0x0000de0008047a25 */ /* 0x000fe200078e0004 */
[----:B------:R-:W-:Y:S01]  /*1a90*/  UMOV UR38, 0x4 ;  /* 0x0000000400267882 */ /* 0x000fe20000000000 */
[----:B------:R-:W-:Y:S01]  /*1aa0*/  IADD3 R8, P1, R6, UR30, RZ ;  /* 0x0000001e06087c10 */ /* 0x000fe2000ff3e0ff */
[----:B------:R-:W-:Y:S02]  /*1ab0*/  ULDC.64 UR12, c[0x0][0x3c8] ;  /* 0x0000f200000c7ab9 */ /* 0x000fe40000000a00 */
[----:B------:R-:W-:Y:S01]  /*1ac0*/  ULDC.64 UR10, c[0x0][0x200] ;  /* 0x00008000000a7ab9 */ /* 0x000fe20000000a00 */
[----:B------:R-:W-:Y:S01]  /*1ad0*/  IADD3 R5, R5, UR16, RZ ;  /* 0x0000001005057c10 */ /* 0x000fe2000fffe0ff */
[----:B------:R-:W-:Y:S01]  /*1ae0*/  ULEA.HI.SX32 UR7, UR34, 0xffffffff, 0x1a ;  /* 0xffffffff22077891 */ /* 0x000fe2000f8fd23f */
[----:B------:R-:W-:Y:S01]  /*1af0*/  IADD3.X R9, R7, UR29, R15, P1, !PT ;  /* 0x0000001d07097c10 */ /* 0x000fe20008ffe40f */
[----:B------:R-:W-:Y:S02]  /*1b00*/  UIMAD.WIDE UR8, UR8, UR38, UR12 ;  /* 0x00000026080872a5 */ /* 0x000fe4000f8e020c */
[----:B------:R-:W-:Y:S01]  /*1b10*/  UIMAD.WIDE UR14, UR14, UR38, UR10 ;  /* 0x000000260e0e72a5 */ /* 0x000fe2000f8e020a */
[----:B------:R-:W-:Y:S05]  /*1b20*/  @!P0 BRA `(.L_x_639) ;  /* 0x00008b7000008947 */ /* 0x000fea0003800000 */
[----:B------:R-:W2:Y:S01]  /*1b30*/  LDL R30, [R1+0x54] ;  /* 0x00005400011e7983 */ /* 0x000ea20000100800 */
[----:B------:R-:W-:Y:S01]  /*1b40*/  PLOP3.LUT P0, PT, PT, PT, UP2, 0x80, 0x0 ;  /* 0x000000000000781c */ /* 0x000fe20003f0f028 */
[----:B------:R-:W-:Y:S01]  /*1b50*/  UMOV UR12, UR8 ;  /* 0x00000008000c7c82 */ /* 0x000fe20008000000 */
[C---:B------:R-:W-:Y:S01]  /*1b60*/  IADD3 R29, R240.reuse, 0x40, RZ ;  /* 0x00000040f01d7810 */ /* 0x040fe20007ffe0ff */
[----:B------:R-:W-:Y:S01]  /*1b70*/  UMOV UR11, UR9 ;  /* 0x00000009000b7c82 */ /* 0x000fe20008000000 */
[----:B------:R-:W-:Y:S01]  /*1b80*/  IADD3 R28, R240, 0xc0, RZ ;  /* 0x000000c0f01c7810 */ /* 0x000fe20007ffe0ff */
[----:B------:R-:W-:Y:S01]  /*1b90*/  ULDC.64 UR8, c[0x0][0x1a8] ;  /* 0x00006a0000087ab9 */ /* 0x000fe20000000a00 */
[----:B------:R-:W-:Y:S01]  /*1ba0*/  IMAD.U32 R10, RZ, RZ, UR35 ;  /* 0x00000023ff0a7e24 */ /* 0x000fe2000f8e00ff */
[----:B------:R-:W-:Y:S01]  /*1bb0*/  UIMAD UR13, UR61, UR8, URZ ;  /* 0x000000083d0d72a4 */ /* 0x000fe2000f8e023f */
[----:B------:R1:W-:Y:S01]  /*1bc0*/  STL [R1], R29 ;  /* 0x0000001d01007387 */ /* 0x0003e20000100800 */
[----:B------:R-:W-:Y:S01]  /*1bd0*/  ULEA.HI UR8, UR7, UR7, URZ, 0x1 ;  /* 0x0000000707087291 */ /* 0x000fe2000f8f083f */
[----:B------:R-:W-:Y:S01]  /*1be0*/  IMAD R0, R24, c[0x0][0x370], RZ ;  /* 0x0000dc0018007a24 */ /* 0x000fe200078e02ff */
[----:B------:R-:W-:Y:S01]  /*1bf0*/  UIMAD UR13, UR35, UR9, UR13 ;  /* 0x00000009230d72a4 */ /* 0x000fe2000f8e020d */
[----:B------:R1:W-:Y:S01]  /*1c00*/  STL [R1+0x4], R28 ;  /* 0x0000041c01007387 */ /* 0x0003e20000100800 */
[----:B------:R-:W-:Y:S01]  /*1c10*/  ULOP3.LUT UR8, UR8, 0xfffffffe, URZ, 0xc0, !UPT ;  /* 0xfffffffe08087892 */ /* 0x000fe2000f8ec03f */
[----:B------:R-:W-:Y:S01]  /*1c20*/  IMAD.WIDE.U32 R6, R14, c[0x0][0x370], R4 ;  /* 0x0000dc000e067a25 */ /* 0x000fe200078e0004 */
[----:B------:R-:W-:Y:S01]  /*1c30*/  UMOV UR10, UR14 ;  /* 0x0000000e000a7c82 */ /* 0x000fe20008000000 */
[----:B------:R-:W-:Y:S01]  /*1c40*/  @P0 BAR.SYNC.DEFER_BLOCKING 0x0 ;  /* 0x0000000000000b1d */ /* 0x000fe20000010000 */
[----:B------:R-:W-:Y:S01]  /*1c50*/  UIADD3 UR8, UR7, -UR8, URZ ;  /* 0x8000000807087290 */ /* 0x000fe2000fffe03f */
[----:B------:R-:W-:Y:S01]  /*1c60*/  IMAD.WIDE.U32 R10, R10, c[0x0][0x1a8], R8 ;  /* 0x00006a000a0a7a25 */ /* 0x000fe200078e0008 */
[----:B------:R-:W-:-:S02]  /*1c70*/  LEA R242, P0, R6, c[0x0][0x330], 0x1 ;  /* 0x0000cc0006f27a11 */ /* 0x000fc400078008ff */
[----:B------:R-:W-:Y:S01]  /*1c80*/  UISETP.NE.AND UP0, UPT, UR8, 0x1, UPT ;  /* 0x000000010800788c */ /* 0x000fe2000bf05270 */
[----:B------:R-:W-:Y:S01]  /*1c90*/  IMAD R0, R14, c[0x0][0x374], R0 ;  /* 0x0000dd000e007a24 */ /* 0x000fe200078e0200 */
[----:B------:R-:W-:Y:S01]  /*1ca0*/  UIMAD UR8, UR7, -0x40, UR32 ;  /* 0xffffffc0070878a4 */ /* 0x000fe2000f8e0220 */
[----:B------:R-:W-:Y:S01]  /*1cb0*/  LEA R243, P1, R10, c[0x0][0x160], 0x1 ;  /* 0x000058000af37a11 */ /* 0x000fe200078208ff */
[----:B------:R-:W-:Y:S01]  /*1cc0*/  UMOV UR9, UR15 ;  /* 0x0000000f00097c82 */ /* 0x000fe20008000000 */
[----:B------:R-:W-:Y:S01]  /*1cd0*/  IMAD.IADD R2, R7, 0x1, R0 ;  /* 0x0000000107027824 */ /* 0x000fe200078e0200 */
[----:B------:R-:W-:Y:S01]  /*1ce0*/  IADD3 R17, R11, UR13, RZ ;  /* 0x0000000d0b117c10 */ /* 0x000fe2000fffe0ff */
[----:B------:R-:W-:Y:S01]  /*1cf0*/  BSSY B0, `(.L_x_640) ;  /* 0x0000033000007945 */ /* 0x000fe20003800000 */
[----:B------:R-:W-:Y:S02]  /*1d00*/  ISETP.GE.AND P6, PT, R14, UR8, PT ;  /* 0x000000080e007c0c */ /* 0x000fe4000bfc6270 */
[----:B------:R-:W-:-:S02]  /*1d10*/  IADD3 R252, R240, 0x80, RZ ;  /* 0x00000080f0fc7810 */ /* 0x000fc40007ffe0ff */
[----:B------:R-:W-:Y:S02]  /*1d20*/  LEA.HI.X R245, R6, c[0x0][0x334], R2, 0x1, P0 ;  /* 0x0000cd0006f57a11 */ /* 0x000fe400000f0c02 */
[----:B------:R-:W-:Y:S01]  /*1d30*/  LEA.HI.X R244, R10, c[0x0][0x164], R17, 0x1, P1 ;  /* 0x000059000af47a11 */ /* 0x000fe200008f0c11 */
[----:B--2---:R-:W-:-:S06]  /*1d40*/  IMAD.SHL.U32 R237, R30, 0x2, RZ ;  /* 0x000000021eed7824 */ /* 0x004fcc00078e00ff */
[----:B------:R1:W-:Y:S04]  /*1d50*/  @P6 STS.128 [R237+0x10000], RZ ;  /* 0x010000ffed006388 */ /* 0x0003e80000000c00 */
[----:B------:R1:W-:Y:S04]  /*1d60*/  @P6 STS.128 [R237+0x12000], RZ ;  /* 0x012000ffed006388 */ /* 0x0003e80000000c00 */
[----:B------:R1:W-:Y:S04]  /*1d70*/  @P6 STS.128 [R237+0x14000], RZ ;  /* 0x014000ffed006388 */ /* 0x0003e80000000c00 */
[----:B------:R1:W-:Y:S01]  /*1d80*/  @P6 STS.128 [R237+0x16000], RZ ;  /* 0x016000ffed006388 */ /* 0x0003e20000000c00 */
[----:B------:R-:W-:Y:S05]  /*1d90*/  @P6 BRA `(.L_x_641) ;  /* 0x0000028000006947 */ /* 0x000fea0003800000 */
[----:B------:R-:W-:Y:S01]  /*1da0*/  MOV R5, UR22 ;  /* 0x0000001600057c02 */ /* 0x000fe20008000f00 */
[----:B------:R-:W-:Y:S01]  /*1db0*/  IMAD R0, R13, c[0x0][0x370], RZ ;  /* 0x0000dc000d007a24 */ /* 0x000fe200078e02ff */
[----:B------:R-:W-:Y:S01]  /*1dc0*/  MOV R8, UR35 ;  /* 0x0000002300087c02 */ /* 0x000fe20008000f00 */
[----:B------:R-:W-:Y:S01]  /*1dd0*/  IMAD.U32 R4, RZ, RZ, UR19 ;  /* 0x00000013ff047e24 */ /* 0x000fe2000f8e00ff */
[----:B------:R-:W-:Y:S01]  /*1de0*/  ISETP.GE.AND P4, PT, R240, c[0x0][0x220], PT ;  /* 0x00008800f0007a0c */ /* 0x000fe20003f86270 */
[C---:B------:R-:W-:Y:S01]  /*1df0*/  IMAD R0, R12.reuse, c[0x0][0x374], R0 ;  /* 0x0000dd000c007a24 */ /* 0x040fe200078e0200 */
[----:B------:R-:W-:Y:S01]  /*1e00*/  ISETP.GE.AND P3, PT, R29, c[0x0][0x220], PT ;  /* 0x000088001d007a0c */ /* 0x000fe20003f66270 */
[----:B------:R-:W-:Y:S01]  /*1e10*/  IMAD.WIDE.U32 R4, R12, c[0x0][0x370], R4 ;  /* 0x0000dc000c047a25 */ /* 0x000fe200078e0004 */
[----:B------:R-:W-:-:S02]  /*1e20*/  ISETP.GE.AND P2, PT, R252, c[0x0][0x220], PT ;  /* 0x00008800fc007a0c */ /* 0x000fc40003f46270 */
[----:B------:R-:W-:Y:S01]  /*1e30*/  ISETP.GE.AND P1, PT, R28, c[0x0][0x220], PT ;  /* 0x000088001c007a0c */ /* 0x000fe20003f26270 */
[----:B------:R-:W-:Y:S02]  /*1e40*/  IMAD.IADD R5, R5, 0x1, R0 ;  /* 0x0000000105057824 */ /* 0x000fe400078e0200 */
[----:B------:R-:W-:Y:S02]  /*1e50*/  IMAD.MOV.U32 R0, RZ, RZ, 0x2 ;  /* 0x00000002ff007424 */ /* 0x000fe400078e00ff */
[----:B------:R-:W-:Y:S02]  /*1e60*/  IMAD.WIDE.U32 R8, R8, c[0x0][0x378], R4 ;  /* 0x0000de0008087a25 */ /* 0x000fe400078e0004 */
[----:B------:R2:W-:Y:S02]  /*1e70*/  @P4 STS.128 [R237+0x10000], RZ ;  /* 0x010000ffed004388 */ /* 0x0005e40000000c00 */
[----:B------:R-:W-:Y:S01]  /*1e80*/  IMAD.WIDE R4, R240, R0, c[0x0][0x330] ;  /* 0x0000cc00f0047625 */ /* 0x000fe200078e0200 */
[----:B------:R-:W-:-:S03]  /*1e90*/  IADD3 R0, R9, UR16, RZ ;  /* 0x0000001009007c10 */ /* 0x000fc6000fffe0ff */
        /* <DEDUP_REMOVED lines=24> */
.L_x_641:
[----:B------:R-:W-:Y:S05]  /*2020*/  BSYNC B0 ;  /* 0x0000000000007941 */ /* 0x000fea0003800000 */
.L_x_640:
        /* <DEDUP_REMOVED lines=10> */
[----:B--2---:R-:W-:Y:S01]  /*20d0*/  IMAD.WIDE.U32 R8, R231, c[0x0][0x370], RZ ;  /* 0x0000dc00e7087a25 */ /* 0x004fe200078e00ff */
[----:B------:R-:W-:-:S02]  /*20e0*/  ISETP.GE.AND P3, PT, R29, c[0x0][0x220], PT ;  /* 0x000088001d007a0c */ /* 0x000fc40003f66270 */
[----:B------:R-:W-:Y:S02]  /*20f0*/  ISETP.GE.AND P2, PT, R252, c[0x0][0x220], PT ;  /* 0x00008800fc007a0c */ /* 0x000fe40003f46270 */
[----:B------:R-:W-:Y:S01]  /*2100*/  IADD3 R0, P1, R6, R8, RZ ;  /* 0x0000000806007210 */ /* 0x000fe20007f3e0ff */
[----:B------:R-:W-:-:S05]  /*2110*/  IMAD R6, R231, c[0x0][0x374], RZ ;  /* 0x0000dd00e7067a24 */ /* 0x000fca00078e02ff */
[----:B------:R-:W-:Y:S01]  /*2120*/  IADD3.X R2, R2, R9, R6, P1, !PT ;  /* 0x0000000902027210 */ /* 0x000fe20000ffe406 */
[----:B---3--:R-:W-:Y:S01]  /*2130*/  @!P4 IMAD.MOV.U32 R4, RZ, RZ, c[0x0][0x370] ;  /* 0x0000dc00ff04c624 */ /* 0x008fe200078e00ff */
        /* <DEDUP_REMOVED lines=31> */
.L_x_643:
[----:B------:R-:W-:Y:S05]  /*2330*/  BSYNC B0 ;  /* 0x0000000000007941 */ /* 0x000fea0003800000 */
.L_x_642:
[----:B------:R-:W-:Y:S01]  /*2340*/  PLOP3.LUT P0, PT, PT, PT, UP0, 0x80, 0x0 ;  /* 0x000000000000781c */ /* 0x000fe20003f0f008 */
[----:B------:R-:W-:Y:S01]  /*2350*/  BSSY B0, `(.L_x_644) ;  /* 0x0000048000007945 */ /* 0x000fe20003800000 */
[----:B------:R-:W-:-:S04]  /*2360*/  IADD3 R0, R30, 0x4000, RZ ;  /* 0x000040001e007810 */ /* 0x000fc80007ffe0ff */
[----:B------:R-:W-:-:S05]  /*2370*/  SEL R0, R0, R30, !P0 ;  /* 0x0000001e00007207 */ /* 0x000fca0004000000 */
[----:B------:R-:W-:Y:S01]  /*2380*/  IMAD.SHL.U32 R236, R0, 0x2, RZ ;  /* 0x0000000200ec7824 */ /* 0x000fe200078e00ff */
[----:B------:R-:W-:Y:S05]  /*2390*/  @!P6 BRA `(.L_x_645) ;  /* 0x000001100000e947 */ /* 0x000fea0003800000 */
[----:B------:R1:W-:Y:S04]  /*23a0*/  STS [R236], RZ ;  /* 0x000000ffec007388 */ /* 0x0003e80000000800 */
[----:B------:R1:W-:Y:S04]  /*23b0*/  STS [R236+0x4], RZ ;  /* 0x000004ffec007388 */ /* 0x0003e80000000800 */
        /* <DEDUP_REMOVED lines=13> */
[----:B------:R1:W-:Y:S01]  /*2490*/  STS [R236+0x600c], RZ ;  /* 0x00600cffec007388 */ /* 0x0003e20000000800 */
[----:B------:R-:W-:Y:S05]  /*24a0*/  BRA `(.L_x_646) ;  /* 0x0000032000007947 */ /* 0x000fea0003800000 */
.L_x_645:
[----:B--23--:R-:W-:Y:S01]  /*24b0*/  IMAD.U32 R4, RZ, RZ, UR30 ;  /* 0x0000001eff047e24 */ /* 0x00cfe2000f8e00ff */
[----:B------:R-:W-:Y:S01]  /*24c0*/  ISETP.GE.AND P1, PT, R240, c[0x0][0x220], PT ;  /* 0x00008800f0007a0c */ /* 0x000fe20003f26270 */
[----:B------:R-:W-:Y:S01]  /*24d0*/  IMAD.U32 R5, RZ, RZ, UR29 ;  /* 0x0000001dff057e24 */ /* 0x000fe2000f8e00ff */
[----:B------:R-:W-:Y:S01]  /*24e0*/  MOV R0, 0x2 ;  /* 0x0000000200007802 */ /* 0x000fe20000000f00 */
[----:B------:R-:W-:Y:S01]  /*24f0*/  IMAD.U32 R6, RZ, RZ, UR35 ;  /* 0x00000023ff067e24 */ /* 0x000fe2000f8e00ff */
[----:B------:R-:W-:Y:S01]  /*2500*/  ISETP.GE.AND P3, PT, R29, c[0x0][0x220], PT ;  /* 0x000088001d007a0c */ /* 0x000fe20003f66270 */
[----:B------:R-:W-:Y:S01]  /*2510*/  IMAD.WIDE.U32 R4, R12, c[0x0][0x190], R4 ;  /* 0x000064000c047a25 */ /* 0x000fe200078e0004 */
[----:B------:R-:W-:-:S04]  /*2520*/  ISETP.GE.AND P2, PT, R252, c[0x0][0x220], PT ;  /* 0x00008800fc007a0c */ /* 0x000fc80003f46270 */
[----:B------:R-:W-:-:S03]  /*2530*/  IADD3 R5, R15, R5, RZ ;  /* 0x000000050f057210 */ /* 0x000fc60007ffe0ff */
[----:B------:R-:W-:Y:S01]  /*2540*/  @!P1 IMAD.MOV.U32 R8, RZ, RZ, R243 ;  /* 0x000000ffff089224 */ /* 0x000fe200078e00f3 */
[----:B------:R-:W-:Y:S01]  /*2550*/  @!P1 MOV R9, R244 ;  /* 0x000000f400099202 */ /* 0x000fe20000000f00 */
[----:B------:R-:W-:Y:S01]  /*2560*/  IMAD.WIDE.U32 R6, R6, c[0x0][0x1a8], R4 ;  /* 0x00006a0006067a25 */ /* 0x000fe200078e0004 */
[----:B------:R2:W-:Y:S03]  /*2570*/  @P1 STS [R236], RZ ;  /* 0x000000ffec001388 */ /* 0x0005e60000000800 */
[----:B------:R-:W-:Y:S01]  /*2580*/  IMAD.WIDE R4, R240, R0, c[0x0][0x160] ;  /* 0x00005800f0047625 */ /* 0x000fe200078e0200 */
[----:B------:R2:W-:Y:S01]  /*2590*/  @P1 STS [R236+0x4], RZ ;  /* 0x000004ffec001388 */ /* 0x0005e20000000800 */
[----:B------:R-:W-:-:S03]  /*25a0*/  IADD3 R0, R7, UR13, RZ ;  /* 0x0000000d07007c10 */ /* 0x000fc6000fffe0ff */
[----:B------:R2:W-:Y:S01]  /*25b0*/  @P1 STS [R236+0x8], RZ ;  /* 0x000008ffec001388 */ /* 0x0005e20000000800 */
[----:B------:R-:W-:-:S03]  /*25c0*/  LEA R4, P4, R6, R4, 0x1 ;  /* 0x0000000406047211 */ /* 0x000fc600078808ff */
[----:B------:R2:W-:Y:S01]  /*25d0*/  @P1 STS [R236+0xc], RZ ;  /* 0x00000cffec001388 */ /* 0x0005e20000000800 */
[----:B------:R-:W-:-:S03]  /*25e0*/  LEA.HI.X R5, R6, R5, R0, 0x1, P4 ;  /* 0x0000000506057211 */ /* 0x000fc600020f0c00 */
[----:B------:R-:W-:Y:S01]  /*25f0*/  @!PT LDS RZ, [RZ] ;  /* 0x00000000fffff984 */ /* 0x000fe20000000800 */
[----:B------:R-:W-:Y:S01]  /*2600*/  @!PT LDS RZ, [RZ] ;  /* 0x00000000fffff984 */ /* 0x000fe20000000800 */
[----:B------:R-:W-:Y:S01]  /*2610*/  @!PT LDS RZ, [RZ] ;  /* 0x00000000fffff984 */ /* 0x000fe20000000800 */
[----:B------:R2:W-:Y:S01]  /*2620*/  @!P1 LDGSTS.E.BYPASS.LTC128B.128 [R236], [R8.64] ;  /* 0x0000000008ec9fae */ /* 0x0005e2000b901d44 */
[----:B------:R-:W-:-:S03]  /*2630*/  ISETP.GE.AND P1, PT, R28, c[0x0][0x220], PT ;  /* 0x000088001c007a0c */ /* 0x000fc60003f26270 */
[----:B------:R2:W-:Y:S04]  /*2640*/  @P3 STS [R236+0x2000], RZ ;  /* 0x002000ffec003388 */ /* 0x0005e80000000800 */
[----:B------:R2:W-:Y:S04]  /*2650*/  @P3 STS [R236+0x2004], RZ ;  /* 0x002004ffec003388 */ /* 0x0005e80000000800 */
[----:B------:R2:W-:Y:S04]  /*2660*/  @P3 STS [R236+0x2008], RZ ;  /* 0x002008ffec003388 */ /* 0x0005e80000000800 */
[----:B------:R2:W-:Y:S04]  /*2670*/  @P3 STS [R236+0x200c], RZ ;  /* 0x00200cffec003388 */ /* 0x0005e80000000800 */
[----:B------:R-:W-:Y:S01]  /*2680*/  @!PT LDS RZ, [RZ] ;  /* 0x00000000fffff984 */ /* 0x000fe20000000800 */
[----:B------:R-:W-:Y:S01]  /*2690*/  @!PT LDS RZ, [RZ] ;  /* 0x00000000fffff984 */ /* 0x000fe20000000800 */
[----:B------:R-:W-:Y:S01]  /*26a0*/  @!PT LDS RZ, [RZ] ;  /* 0x00000000fffff984 */ /* 0x000fe20000000800 */
[----:B------:R2:W-:Y:S04]  /*26b0*/  @!P3 LDGSTS.E.BYPASS.LTC128B.128 [R236+0x2000], [R4.64+0x80] ;  /* 0x0200008004ecbfae */ /* 0x0005e8000b901d44 */
        /* <DEDUP_REMOVED lines=11> */
[----:B------:R2:W-:Y:S01]  /*2770*/  @P1 STS [R236+0x600c], RZ ;  /* 0x00600cffec001388 */ /* 0x0005e20000000800 */
[----:B------:R-:W-:Y:S05]  /*2780*/  @P1 BRA `(.L_x_646) ;  /* 0x0000004000001947 */ /* 0x000fea0003800000 */
[----:B------:R-:W-:Y:S01]  /*2790*/  @!PT LDS RZ, [RZ] ;  /* 0x00000000fffff984 */ /* 0x000fe20000000800 */
[----:B------:R-:W-:Y:S01]  /*27a0*/  @!PT LDS RZ, [RZ] ;  /* 0x00000000fffff984 */ /* 0x000fe20000000800 */
[----:B------:R-:W-:Y:S01]  /*27b0*/  @!PT LDS RZ, [RZ] ;  /* 0x00000000fffff984 */ /* 0x000fe20000000800 */
[----:B------:R3:W-:Y:S02]  /*27c0*/  LDGSTS.E.BYPASS.LTC128B.128 [R236+0x6000], [R4.64+0x180] ;  /* 0x0600018004ec7fae */ /* 0x0007e4000b901d44 */
.L_x_646:
[----:B------:R-:W-:Y:S05]  /*27d0*/  BSYNC B0 ;  /* 0x0000000000007941 */ /* 0x000fea0003800000 */
.L_x_644:
[----:B------:R-:W-:Y:S01]  /*27e0*/  BSSY B0, `(.L_x_647) ;  /* 0x0000046000007945 */ /* 0x000fe20003800000 */
[----:B------:R-:W-:-:S02]  /*27f0*/  IMAD R2, R231, c[0x0][0x194], RZ ;  /* 0x00006500e7027a24 */ /* 0x000fc400078e02ff */
[----:B--2---:R-:W-:Y:S01]  /*2800*/  IMAD.WIDE.U32 R6, R231, c[0x0][0x190], RZ ;  /* 0x00006400e7067a25 */ /* 0x004fe200078e00ff */
[----:B------:R-:W-:Y:S05]  /*2810*/  @!P5 BRA `(.L_x_648) ;  /* 0x000001100000d947 */ /* 0x000fea0003800000 */
        /* <DEDUP_REMOVED lines=17> */
.L_x_648:
[----:B------:R-:W-:Y:S02]  /*2930*/  ISETP.GE.AND P4, PT, R240, c[0x0][0x220], PT ;  /* 0x00008800f0007a0c */ /* 0x000fe40003f86270 */
[----:B------:R-:W-:-:S02]  /*2940*/  ISETP.GE.AND P2, PT, R252, c[0x0][0x220], PT ;  /* 0x00008800fc007a0c */ /* 0x000fc40003f46270 */
[----:B------:R-:W-:Y:S02]  /*2950*/  ISETP.GE.AND P3, PT, R29, c[0x0][0x220], PT ;  /* 0x000088001d007a0c */ /* 0x000fe40003f66270 */
[----:B------:R-:W-:-:S04]  /*2960*/  IADD3 R0, P5, R10, R6, RZ ;  /* 0x000000060a007210 */ /* 0x000fc80007fbe0ff */
[----:B------:R-:W-:-:S03]  /*2970*/  IADD3.X R2, R17, R7, R2, P5, !PT ;  /* 0x0000000711027210 */ /* 0x000fc60002ffe402 */
[----:B---3--:R-:W-:Y:S01]  /*2980*/  @!P4 IMAD.MOV.U32 R4, RZ, RZ, c[0x0][0x190] ;  /* 0x00006400ff04c624 */ /* 0x008fe200078e00ff */
[----:B------:R2:W-:Y:S01]  /*2990*/  @P4 STS [R236+0x1000], RZ ;  /* 0x001000ffec004388 */ /* 0x0005e20000000800 */
[----:B------:R-:W-:Y:S02]  /*29a0*/  @!P4 IMAD.MOV.U32 R5, RZ, RZ, c[0x0][0x194] ;  /* 0x00006500ff05c624 */ /* 0x000fe400078e00ff */
[----:B------:R-:W-:Y:S01]  /*29b0*/  @!P3 LEA R6, P5, R0, c[0x0][0x160], 0x1 ;  /* 0x000058000006ba11 */ /* 0x000fe200078a08ff */
[----:B------:R2:W-:Y:S01]  /*29c0*/  @P4 STS [R236+0x1004], RZ ;  /* 0x001004ffec004388 */ /* 0x0005e20000000800 */
[----:B------:R-:W-:Y:S02]  /*29d0*/  @!P4 LEA R8, P1, R4, R243, 0x6 ;  /* 0x000000f30408c211 */ /* 0x000fe400078230ff */
[----:B------:R-:W-:Y:S01]  /*29e0*/  @!P3 LEA.HI.X R7, R0, c[0x0][0x164], R2, 0x1, P5 ;  /* 0x000059000007ba11 */ /* 0x000fe200028f0c02 */
[----:B------:R2:W-:Y:S01]  /*29f0*/  @P4 STS [R236+0x1008], RZ ;  /* 0x001008ffec004388 */ /* 0x0005e20000000800 */
[----:B------:R-:W-:-:S02]  /*2a00*/  @!P4 LEA.HI.X R9, R4, R244, R5, 0x6, P1 ;  /* 0x000000f40409c211 */ /* 0x000fc400008f3405 */
[C---:B------:R-:W-:Y:S01]  /*2a10*/  @!P2 LEA R4, P1, R0.reuse, c[0x0][0x160], 0x1 ;  /* 0x000058000004aa11 */ /* 0x040fe200078208ff */
[----:B------:R2:W-:Y:S03]  /*2a20*/  @P4 STS [R236+0x100c], RZ ;  /* 0x00100cffec004388 */ /* 0x0005e60000000800 */
[----:B------:R-:W-:Y:S01]  /*2a30*/  @!P2 LEA.HI.X R5, R0, c[0x0][0x164], R2, 0x1, P1 ;  /* 0x000059000005aa11 */ /* 0x000fe200008f0c02 */
[----:B------:R-:W-:Y:S01]  /*2a40*/  @!PT LDS RZ, [RZ] ;  /* 0x00000000fffff984 */ /* 0x000fe20000000800 */
[----:B------:R-:W-:Y:S01]  /*2a50*/  @!PT LDS RZ, [RZ] ;  /* 0x00000000fffff984 */ /* 0x000fe20000000800 */
[----:B------:R-:W-:Y:S01]  /*2a60*/  @!PT LDS RZ, [RZ] ;  /* 0x00000000fffff984 */ /* 0x000fe20000000800 */
[----:B------:R2:W-:Y:S01]  /*2a70*/  @!P4 LDGSTS.E.BYPASS.LTC128B.128 [R236+0x1000], [R8.64] ;  /* 0x0100000008eccfae */ /* 0x0005e2000b901d44 */
        /* <DEDUP_REMOVED lines=22> */
[----:B--2---:R-:W-:-:S04]  /*2be0*/  LEA R4, P1, R0, c[0x0][0x160], 0x1 ;  /* 0x0000580000047a11 */ /* 0x004fc800078208ff */
[----:B------:R-:W-:-:S05]  /*2bf0*/  LEA.HI.X R5, R0, c[0x0][0x164], R2, 0x1, P1 ;  /* 0x0000590000057a11 */ /* 0x000fca00008f0c02 */
[----:B------:R-:W-:Y:S01]  /*2c00*/  @!PT LDS RZ, [RZ] ;  /* 0x00000000fffff984 */ /* 0x000fe20000000800 */
[----:B------:R-:W-:Y:S01]  /*2c10*/  @!PT LDS RZ, [RZ] ;  /* 0x00000000fffff984 */ /* 0x000fe20000000800 */
[----:B------:R-:W-:Y:S01]  /*2c20*/  @!PT LDS RZ, [RZ] ;  /* 0x00000000fffff984 */ /* 0x000fe20000000800 */
[----:B------:R2:W-:Y:S04]  /*2c30*/  LDGSTS.E.BYPASS.LTC128B.128 [R236+0x7000], [R4.64+0x180] ;  /* 0x0700018004ec7fae */ /* 0x0005e8000b901d44 */
.L_x_649:
[----:B------:R-:W-:Y:S05]  /*2c40*/  BSYNC B0 ;  /* 0x0000000000007941 */ /* 0x000fea0003800000 */
.L_x_647:
        /* <DEDUP_REMOVED lines=13> */
[C---:B--23--:R-:W-:Y:S01]  /*2d20*/  IMAD.SHL.U32 R5, R0.reuse, 0x4, RZ ;  /* 0x0000000400057824 */ /* 0x04cfe200078e00ff */
[C---:B------:R-:W-:Y:S02]  /*2d30*/  IADD3 R2, R0.reuse, 0x8, RZ ;  /* 0x0000000800027810 */ /* 0x040fe40007ffe0ff */
[----:B------:R-:W-:Y:S02]  /*2d40*/  SHF.R.S32.HI R4, RZ, 0x1f, R0 ;  /* 0x0000001fff047819 */ /* 0x000fe40000011400 */
[----:B------:R-:W-:Y:S01]  /*2d50*/  ISETP.GE.AND P3, PT, R0, UR8, PT ;  /* 0x0000000800007c0c */ /* 0x000fe2000bf66270 */
[----:B------:R2:W-:Y:S01]  /*2d60*/  STL [R1+0x44], R5 ;  /* 0x0000440501007387 */ /* 0x0005e20000100800 */
[----:B------:R-:W-:Y:S01]  /*2d70*/  ISETP.GE.AND P2, PT, R2, UR8, PT ;  /* 0x0000000802007c0c */ /* 0x000fe2000bf46270 */
[----:B------:R-:W-:Y:S01]  /*2d80*/  USHF.R.S32.HI UR8, URZ, 0x1f, UR24 ;  /* 0x0000001f3f087899 */ /* 0x000fe20008011418 */
[----:B------:R-:W-:Y:S02]  /*2d90*/  SHF.L.U64.HI R6, R0, 0x2, R4 ;  /* 0x0000000200067819 */ /* 0x000fe40000010204 */
[----:B------:R-:W-:Y:S01]  /*2da0*/  IADD3 R4, P1, R5, UR10, RZ ;  /* 0x0000000a05047c10 */ /* 0x000fe2000ff3e0ff */
[----:B------:R-:W-:Y:S01]  /*2db0*/  UIMAD UR14, UR8, UR14, URZ ;  /* 0x0000000e080e72a4 */ /* 0x000fe2000f8e023f */
[----:B------:R-:W-:Y:S01]  /*2dc0*/  IMAD.U32 R18, RZ, RZ, UR24 ;  /* 0x00000018ff127e24 */ /* 0x000fe2000f8e00ff */
[----:B------:R3:W-:Y:S02]  /*2dd0*/  STL [R1+0x40], R6 ;  /* 0x0000400601007387 */ /* 0x0007e40000100800 */
[----:B------:R-:W-:-:S02]  /*2de0*/  UIMAD UR14, UR24, UR15, UR14 ;  /* 0x0000000f180e72a4 */ /* 0x000fc4000f8e020e */
[----:B------:R3:W-:Y:S04]  /*2df0*/  @P6 STS.128 [R237+0x18000], RZ ;  /* 0x018000ffed006388 */ /* 0x0007e80000000c00 */
[----:B------:R3:W-:Y:S04]  /*2e00*/  @P6 STS.128 [R237+0x1a000], RZ ;  /* 0x01a000ffed006388 */ /* 0x0007e80000000c00 */
[----:B------:R3:W-:Y:S01]  /*2e10*/  @P6 STS.128 [R237+0x1c000], RZ ;  /* 0x01c000ffed006388 */ /* 0x0007e20000000c00 */
[----:B--2---:R-:W-:-:S03]  /*2e20*/  IADD3.X R5, R6, UR9, RZ, P1, !PT ;  /* 0x0000000906057c10 */ /* 0x004fc60008ffe4ff */
[----:B------:R3:W-:Y:S04]  /*2e30*/  @P6 STS.128 [R237+0x1e000], RZ ;  /* 0x01e000ffed006388 */ /* 0x0007e80000000c00 */
[----:B------:R2:W5:Y:S04]  /*2e40*/  @!P3 LDG.E R250, [R4.64] ;  /* 0x0000000404fab981 */ /* 0x000568000c1e1900 */
[----:B------:R2:W5:Y:S01]  /*2e50*/  @!P2 LDG.E R251, [R4.64+0x20] ;  /* 0x0000200404fba981 */ /* 0x000562000c1e1900 */
[----:B------:R-:W-:Y:S01]  /*2e60*/  IMAD.U32 R0, RZ, RZ, UR14 ;  /* 0x0000000eff007e24 */ /* 0x000fe2000f8e00ff */
[----:B------:R-:W-:Y:S01]  /*2e70*/  BSSY B0, `(.L_x_650) ;  /* 0x0000036000007945 */ /* 0x000fe20003800000 */
[----:B--2---:R-:W-:-:S05]  /*2e80*/  IMAD.WIDE.U32 R4, R18, c[0x0][0x198], R240 ;  /* 0x0000660012047a25 */ /* 0x004fca00078e00f0 */
[----:B------:R-:W-:-:S04]  /*2e90*/  IADD3 R4, P1, R4, UR26, RZ ;  /* 0x0000001a04047c10 */ /* 0x000fc8000ff3e0ff */
[----:B------:R-:W-:Y:S01]  /*2ea0*/  IADD3.X R5, R5, UR27, R0, P1, !PT ;  /* 0x0000001b05057c10 */ /* 0x000fe20008ffe400 */
[----:B------:R-:W-:-:S04]  /*2eb0*/  IMAD R0, R22, c[0x0][0x1b0], RZ ;  /* 0x00006c0016007a24 */ /* 0x000fc800078e02ff */
[C---:B------:R-:W-:Y:S02]  /*2ec0*/  IMAD R15, R16.reuse, c[0x0][0x1b4], R0 ;  /* 0x00006d00100f7a24 */ /* 0x040fe400078e0200 */
[----:B------:R-:W-:-:S04]  /*2ed0*/  IMAD.WIDE.U32 R10, R16, c[0x0][0x1b0], R4 ;  /* 0x00006c00100a7a25 */ /* 0x000fc800078e0004 */
[----:B------:R-:W-:Y:S01]  /*2ee0*/  IMAD.IADD R17, R11, 0x1, R15 ;  /* 0x000000010b117824 */ /* 0x000fe200078e020f */
[----:B------:R-:W-:Y:S05]  /*2ef0*/  @P6 BRA `(.L_x_651) ;  /* 0x000002d000006947 */ /* 0x000fea0003800000 */
[----:B---3--:R-:W-:Y:S01]  /*2f00*/  ISETP.GE.AND P4, PT, R240, c[0x0][0x220], PT ;  /* 0x00008800f0007a0c */ /* 0x008fe20003f86270 */
[----:B------:R-:W-:Y:S01]  /*2f10*/  IMAD.U32 R4, RZ, RZ, UR26 ;  /* 0x0000001aff047e24 */ /* 0x000fe2000f8e00ff */
[----:B------:R-:W-:Y:S01]  /*2f20*/  ISETP.GE.AND P3, PT, R29, c[0x0][0x220], PT ;  /* 0x000088001d007a0c */ /* 0x000fe20003f66270 */
[----:B------:R-:W-:Y:S01]  /*2f30*/  IMAD.U32 R5, RZ, RZ, UR27 ;  /* 0x0000001bff057e24 */ /* 0x000fe2000f8e00ff */
[----:B------:R-:W-:Y:S01]  /*2f40*/  ISETP.GE.AND P2, PT, R252, c[0x0][0x220], PT ;  /* 0x00008800fc007a0c */ /* 0x000fe20003f46270 */
[----:B------:R-:W-:Y:S02]  /*2f50*/  IMAD R0, R20, c[0x0][0x198], RZ ;  /* 0x0000660014007a24 */ /* 0x000fe400078e02ff */
[----:B------:R-:W-:-:S04]  /*2f60*/  IMAD.WIDE.U32 R4, R19, c[0x0][0x198], R4 ;  /* 0x0000660013047a25 */ /* 0x000fc800078e0004 */
[----:B------:R-:W-:Y:S02]  /*2f70*/  IMAD R2, R19, c[0x0][0x19c], R0 ;  /* 0x0000670013027a24 */ /* 0x000fe400078e0200 */
[----:B------:R-:W-:Y:S01]  /*2f80*/  @!P4 MOV R6, R10 ;  /* 0x0000000a0006c202 */ /* 0x000fe20000000f00 */
[----:B------:R-:W-:Y:S01]  /*2f90*/  @!P4 IMAD R0, R24, c[0x0][0x198], RZ ;  /* 0x000066001800ca24 */ /* 0x000fe200078e02ff */
[----:B------:R2:W-:Y:S01]  /*2fa0*/  @P4 STS.128 [R237+0x18000], RZ ;  /* 0x018000ffed004388 */ /* 0x0005e20000000c00 */
[----:B------:R-:W-:Y:S01]  /*2fb0*/  @!P4 IMAD.MOV.U32 R7, RZ, RZ, R17 ;  /* 0x000000ffff07c224 */ /* 0x000fe200078e0011 */
[----:B------:R-:W-:Y:S01]  /*2fc0*/  IADD3 R5, R5, R2, RZ ;  /* 0x0000000205057210 */ /* 0x000fe20007ffe0ff */
[C---:B------:R-:W-:Y:S02]  /*2fd0*/  @!P4 IMAD R0, R14.reuse, c[0x0][0x19c], R0 ;  /* 0x000067000e00ca24 */ /* 0x040fe400078e0200 */
[----:B------:R-:W-:-:S04]  /*2fe0*/  @!P4 IMAD.WIDE.U32 R8, R14, c[0x0][0x198], R6 ;  /* 0x000066000e08ca25 */ /* 0x000fc800078e0006 */
[----:B------:R-:W-:Y:S01]  /*2ff0*/  IMAD.MOV.U32 R2, RZ, RZ, 0x2 ;  /* 0x00000002ff027424 */ /* 0x000fe200078e00ff */
[----:B------:R-:W-:Y:S01]  /*3000*/  @!P4 IADD3 R0, R9, R0, RZ ;  /* 0x000000000900c210 */ /* 0x000fe20007ffe0ff */
[----:B------:R-:W-:Y:S01]  /*3010*/  IMAD.WIDE.U32 R6, R16, c[0x0][0x1b0], R4 ;  /* 0x00006c0010067a25 */ /* 0x000fe200078e0004 */
[----:B------:R-:W-:-:S03]  /*3020*/  @!P4 LEA R12, P1, R8, c[0x0][0x168], 0x1 ;  /* 0x00005a00080cca11 */ /* 0x000fc600078208ff */
[----:B------:R-:W-:Y:S01]  /*3030*/  IMAD.WIDE R4, R240, R2, c[0x0][0x168] ;  /* 0x00005a00f0047625 */ /* 0x000fe200078e0202 */
[----:B------:R-:W-:Y:S02]  /*3040*/  @!P4 LEA.HI.X R13, R8, c[0x0][0x16c], R0, 0x1, P1 ;  /* 0x00005b00080dca11 */ /* 0x000fe400008f0c00 */
[----:B------:R-:W-:Y:S02]  /*3050*/  ISETP.GE.AND P1, PT, R28, c[0x0][0x220], PT ;  /* 0x000088001c007a0c */ /* 0x000fe40003f26270 */
[----:B------:R-:W-:Y:S01]  /*3060*/  IADD3 R0, R15, R7, RZ ;  /* 0x000000070f007210 */ /* 0x000fe20007ffe0ff */
[----:B------:R-:W-:Y:S01]  /*3070*/  @!PT LDS RZ, [RZ] ;  /* 0x00000000fffff984 */ /* 0x000fe20000000800 */
[----:B------:R-:W-:Y:S01]  /*3080*/  @!PT LDS RZ, [RZ] ;  /* 0x00000000fffff984 */ /* 0x000fe20000000800 */
[----:B------:R-:W-:Y:S01]  /*3090*/  @!PT LDS RZ, [RZ] ;  /* 0x00000000fffff984 */ /* 0x000fe20000000800 */
[----:B------:R2:W-:Y:S01]  /*30a0*/  @!P4 LDGSTS.E.BYPASS.LTC128B.128 [R237+0x18000], [R12.64] ;  /* 0x180000000cedcfae */ /* 0x0005e2000b901d44 */
        /* <DEDUP_REMOVED lines=18> */
.L_x_651:
[----:B---3--:R-:W-:Y:S05]  /*31d0*/  BSYNC B0 ;  /* 0x0000000000007941 */ /* 0x008fea0003800000 */
.L_x_650:
        /* <DEDUP_REMOVED lines=8> */
[----:B--2---:R-:W-:Y:S01]  /*3260*/  IMAD.U32 R5, RZ, RZ, UR27 ;  /* 0x0000001bff057e24 */ /* 0x004fe2000f8e00ff */
[----:B------:R-:W-:Y:S01]  /*3270*/  MOV R4, UR26 ;  /* 0x0000001a00047c02 */ /* 0x000fe20008000f00 */
[----:B------:R-:W-:Y:S01]  /*3280*/  IMAD.MOV.U32 R11, RZ, RZ, R17 ;  /* 0x000000ffff0b7224 */ /* 0x000fe200078e0011 */
[----:B------:R-:W-:Y:S01]  /*3290*/  ISETP.GE.AND P4, PT, R240, c[0x0][0x220], PT ;  /* 0x00008800f0007a0c */ /* 0x000fe20003f86270 */
[----:B------:R-:W-:Y:S01]  /*32a0*/  IMAD.X R2, RZ, RZ, R20, P1 ;  /* 0x000000ffff027224 */ /* 0x000fe200008e0614 */
[----:B------:R-:W-:Y:S01]  /*32b0*/  MOV R8, 0x2 ;  /* 0x0000000200087802 */ /* 0x000fe20000000f00 */
[----:B------:R-:W-:Y:S01]  /*32c0*/  IMAD.WIDE.U32 R4, R0, c[0x0][0x198], R4 ;  /* 0x0000660000047a25 */ /* 0x000fe200078e0004 */
[----:B------:R-:W-:-:S03]  /*32d0*/  ISETP.GE.AND P3, PT, R29, c[0x0][0x220], PT ;  /* 0x000088001d007a0c */ /* 0x000fc60003f66270 */
[----:B------:R-:W-:-:S04]  /*32e0*/  IMAD R2, R2, c[0x0][0x198], RZ ;  /* 0x0000660002027a24 */ /* 0x000fc800078e02ff */
[----:B------:R-:W-:Y:S01]  /*32f0*/  IMAD R2, R0, c[0x0][0x19c], R2 ;  /* 0x0000670000027a24 */ /* 0x000fe200078e0202 */
[----:B------:R-:W-:Y:S01]  /*3300*/  IADD3 R0, P1, R14, 0x20, RZ ;  /* 0x000000200e007810 */ /* 0x000fe20007f3e0ff */
[----:B------:R2:W-:Y:S03]  /*3310*/  @P4 STS.128 [R237+0x19000], RZ ;  /* 0x019000ffed004388 */ /* 0x0005e60000000c00 */
[----:B------:R-:W-:Y:S01]  /*3320*/  IADD3 R5, R5, R2, RZ ;  /* 0x0000000205057210 */ /* 0x000fe20007ffe0ff */
[----:B------:R-:W-:Y:S02]  /*3330*/  IMAD.X R2, RZ, RZ, R24, P1 ;  /* 0x000000ffff027224 */ /* 0x000fe400008e0618 */
[----:B------:R-:W-:-:S04]  /*3340*/  IMAD.WIDE.U32 R10, R0, c[0x0][0x198], R10 ;  /* 0x00006600000a7a25 */ /* 0x000fc800078e000a */
[----:B------:R-:W-:Y:S02]  /*3350*/  IMAD R2, R2, c[0x0][0x198], RZ ;  /* 0x0000660002027a24 */ /* 0x000fe400078e02ff */
[----:B------:R-:W-:-:S04]  /*3360*/  IMAD.WIDE.U32 R6, R16, c[0x0][0x1b0], R4 ;  /* 0x00006c0010067a25 */ /* 0x000fc800078e0004 */
[----:B------:R-:W-:Y:S01]  /*3370*/  IMAD.WIDE R4, R240, R8, c[0x0][0x168] ;  /* 0x00005a00f0047625 */ /* 0x000fe200078e0208 */
[----:B------:R-:W-:-:S03]  /*3380*/  @!P4 LEA R8, P1, R10, c[0x0][0x168], 0x1 ;  /* 0x00005a000a08ca11 */ /* 0x000fc600078208ff */
[----:B------:R-:W-:Y:S01]  /*3390*/  IMAD R0, R0, c[0x0][0x19c], R2 ;  /* 0x0000670000007a24 */ /* 0x000fe200078e0202 */
[----:B------:R-:W-:Y:S02]  /*33a0*/  IADD3 R2, R15, R7, RZ ;  /* 0x000000070f027210 */ /* 0x000fe40007ffe0ff */
[----:B------:R-:W-:Y:S01]  /*33b0*/  LEA R4, P2, R6, R4, 0x1 ;  /* 0x0000000406047211 */ /* 0x000fe200078408ff */
[----:B------:R-:W-:-:S03]  /*33c0*/  IMAD.IADD R0, R11, 0x1, R0 ;  /* 0x000000010b007824 */ /* 0x000fc600078e0200 */
[----:B------:R-:W-:Y:S02]  /*33d0*/  LEA.HI.X R5, R6, R5, R2, 0x1, P2 ;  /* 0x0000000506057211 */ /* 0x000fe400010f0c02 */
[----:B------:R-:W-:Y:S02]  /*33e0*/  ISETP.GE.AND P2, PT, R252, c[0x0][0x220], PT ;  /* 0x00008800fc007a0c */ /* 0x000fe40003f46270 */
[----:B------:R-:W-:Y:S02]  /*33f0*/  @!P4 LEA.HI.X R9, R10, c[0x0][0x16c], R0, 0x1, P1 ;  /* 0x00005b000a09ca11 */ /* 0x000fe400008f0c00 */
[----:B------:R-:W-:-:S03]  /*3400*/  ISETP.GE.AND P1, PT, R28, c[0x0][0x220], PT ;  /* 0x000088001c007a0c */ /* 0x000fc60003f26270 */
        /* <DEDUP_REMOVED lines=20> */
.L_x_653:
[----:B------:R-:W-:Y:S05]  /*3550*/  BSYNC B0 ;  /* 0x0000000000007941 */ /* 0x000fea0003800000 */
.L_x_652:
[----:B------:R-:W-:Y:S01]  /*3560*/  ULDC.64 UR14, c[0x0][0x1a0] ;  /* 0x00006800000e7ab9 */ /* 0x000fe20000000a00 */
[----:B------:R1:W-:Y:S01]  /*3570*/  @P6 STS.128 [R237+0x20000], RZ ;  /* 0x020000ffed006388 */ /* 0x0003e20000000c00 */
[----:B------:R-:W-:Y:S01]  /*3580*/  UIMAD UR8, UR8, UR14, URZ ;  /* 0x0000000e080872a4 */ /* 0x000fe2000f8e023f */
[----:B-12---:R-:W-:Y:S01]  /*3590*/  IMAD.WIDE.U32 R4, R18, c[0x0][0x1a0], R240 ;  /* 0x0000680012047a25 */ /* 0x006fe200078e00f0 */
        /* <DEDUP_REMOVED lines=58> */
.L_x_655:
[----:B------:R-:W-:Y:S05]  /*3940*/  BSYNC B0 ;  /* 0x0000000000007941 */ /* 0x000fea0003800000 */
.L_x_654:
[----:B------:R1:W-:Y:S01]  /*3950*/  @P5 STS.128 [R237+0x21000], RZ ;  /* 0x021000ffed005388 */ /* 0x0003e20000000c00 */
[----:B------:R-:W-:Y:S03]  /*3960*/  BSSY B0, `(.L_x_656) ;  /* 0x0000035000007945 */ /* 0x000fe60003800000 */
[----:B------:R1:W-:Y:S04]  /*3970*/  @P5 STS.128 [R237+0x23000], RZ ;  /* 0x023000ffed005388 */ /* 0x0003e80000000c00 */
[----:B------:R1:W-:Y:S04]  /*3980*/  @P5 STS.128 [R237+0x25000], RZ ;  /* 0x025000ffed005388 */ /* 0x0003e80000000c00 */
[----:B------:R1:W-:Y:S01]  /*3990*/  @P5 STS.128 [R237+0x27000], RZ ;  /* 0x027000ffed005388 */ /* 0x0003e20000000c00 */
[----:B------:R-:W-:Y:S05]  /*39a0*/  @P5 BRA `(.L_x_657) ;  /* 0x0000030000005947 */ /* 0x000fea0003800000 */
[----:B------:R-:W-:Y:S01]  /*39b0*/  IADD3 R0, P1, R19, 0x20, RZ ;  /* 0x0000002013007810 */ /* 0x000fe20007f3e0ff */
[----:B-12---:R-:W-:Y:S01]  /*39c0*/  IMAD.U32 R5, RZ, RZ, UR23 ;  /* 0x00000017ff057e24 */ /* 0x006fe2000f8e00ff */
        /* <DEDUP_REMOVED lines=15> */
[----:B------:R-:W-:-:S04]  /*3ac0*/  IMAD.WIDE.U32 R10, R2, c[0x0][0x1a0], R10 ;  /* 0x00006800020a7a25 */ /* 0x000fc800078e000a */
[----:B------:R-:W-:Y:S01]  /*3ad0*/  IMAD R0, R2, c[0x0][0x1a4], R6 ;  /* 0x0000690002007a24 */ /* 0x000fe200078e0206 */
[----:B------:R-:W-:Y:S01]  /*3ae0*/  @!P4 LEA R8, P6, R10, c[0x0][0x170], 0x1 ;  /* 0x00005c000a08ca11 */ /* 0x000fe200078c08ff */
[----:B------:R-:W-:Y:S02]  /*3af0*/  IMAD.MOV.U32 R2, RZ, RZ, 0x2 ;  /* 0x00000002ff027424 */ /* 0x000fe400078e00ff */
[----:B------:R-:W-:Y:S01]  /*3b00*/  IMAD.WIDE.U32 R6, R16, c[0x0][0x1b8], R4 ;  /* 0x00006e0010067a25 */ /* 0x000fe200078e0004 */
[----:B------:R-:W-:-:S03]  /*3b10*/  IADD3 R0, R11, R0, RZ ;  /* 0x000000000b007210 */ /* 0x000fc60007ffe0ff */
[----:B------:R-:W-:Y:S01]  /*3b20*/  IMAD.WIDE R4, R240, R2, c[0x0][0x170] ;  /* 0x00005c00f0047625 */ /* 0x000fe200078e0202 */
[----:B------:R-:W-:-:S03]  /*3b30*/  @!P4 LEA.HI.X R9, R10, c[0x0][0x174], R0, 0x1, P6 ;  /* 0x00005d000a09ca11 */ /* 0x000fc600030f0c00 */
        /* <DEDUP_REMOVED lines=23> */
.L_x_657:
[----:B------:R-:W-:Y:S05]  /*3cb0*/  BSYNC B0 ;  /* 0x0000000000007941 */ /* 0x000fea0003800000 */
.L_x_656:
[----:B------:R-:W-:Y:S01]  /*3cc0*/  LEA.HI R0, R26, R27, RZ, 0x4 ;  /* 0x0000001b1a007211 */ /* 0x000fe200078f20ff */
[----:B------:R-:W0:Y:S01]  /*3cd0*/  LDGDEPBAR ;  /* 0x00000000000079af */ /* 0x000e220000000000 */
[----:B------:R-:W-:Y:S01]  /*3ce0*/  MOV R226, 0x40 ;  /* 0x0000004000e27802 */ /* 0x000fe20000000f00 */
[----:B------:R-:W-:Y:S01]  /*3cf0*/  IMAD.SHL.U32 R222, R233, 0x2, RZ ;  /* 0x00000002e9de7824 */ /* 0x000fe200078e00ff */
[----:B------:R-:W-:Y:S01]  /*3d00*/  LOP3.LUT R0, R0, 0xfffffff0, RZ, 0xc0, !PT ;  /* 0xfffffff000007812 */ /* 0x000fe200078ec0ff */
[----:B------:R-:W-:Y:S01]  /*3d10*/  UIADD3 UR8, UR24, 0x40, URZ ;  /* 0x0000004018087890 */ /* 0x000fe2000fffe03f */
[----:B------:R-:W-:Y:S01]  /*3d20*/  IMAD.MOV.U32 R238, RZ, RZ, R236 ;  /* 0x000000ffffee7224 */ /* 0x000fe200078e00ec */
[----:B------:R-:W-:Y:S01]  /*3d30*/  CS2R R190, SRZ ;  /* 0x0000000000be7805 */ /* 0x000fe2000001ff00 */
[----:B------:R-:W-:Y:S01]  /*3d40*/  CS2R R188, SRZ ;  /* 0x0000000000bc7805 */ /* 0x000fe2000001ff00 */
[----:B------:R-:W-:Y:S01]  /*3d50*/  IMAD.IADD R0, R27, 0x1, -R0 ;  /* 0x000000011b007824 */ /* 0x000fe200078e0a00 */
[----:B------:R-:W-:Y:S01]  /*3d60*/  CS2R R194, SRZ ;  /* 0x0000000000c27805 */ /* 0x000fe2000001ff00 */
[----:B------:R-:W-:Y:S01]  /*3d70*/  CS2R R192, SRZ ;  /* 0x0000000000c07805 */ /* 0x000fe2000001ff00 */
[----:B------:R-:W-:Y:S01]  /*3d80*/  CS2R R186, SRZ ;  /* 0x0000000000ba7805 */ /* 0x000fe2000001ff00 */
[----:B------:R-:W-:Y:S01]  /*3d90*/  CS2R R184, SRZ ;  /* 0x0000000000b87805 */ /* 0x000fe2000001ff00 */
[----:B------:R-:W-:Y:S01]  /*3da0*/  SHF.R.S32.HI R2, RZ, 0x1f, R0 ;  /* 0x0000001fff027819 */ /* 0x000fe20000011400 */
[----:B------:R-:W-:Y:S01]  /*3db0*/  CS2R R182, SRZ ;  /* 0x0000000000b67805 */ /* 0x000fe2000001ff00 */
[----:B------:R-:W-:Y:S01]  /*3dc0*/  CS2R R180, SRZ ;  /* 0x0000000000b47805 */ /* 0x000fe2000001ff00 */
[----:B------:R-:W-:Y:S01]  /*3dd0*/  CS2R R174, SRZ ;  /* 0x0000000000ae7805 */ /* 0x000fe2000001ff00 */
[----:B------:R-:W-:Y:S01]  /*3de0*/  LEA.HI R2, R2, R0, RZ, 0x3 ;  /* 0x0000000002027211 */ /* 0x000fe200078f18ff */
[----:B------:R-:W-:Y:S01]  /*3df0*/  CS2R R172, SRZ ;  /* 0x0000000000ac7805 */ /* 0x000fe2000001ff00 */
[----:B------:R-:W-:Y:S01]  /*3e00*/  CS2R R178, SRZ ;  /* 0x0000000000b27805 */ /* 0x000fe2000001ff00 */
[----:B------:R-:W-:Y:S01]  /*3e10*/  CS2R R176, SRZ ;  /* 0x0000000000b07805 */ /* 0x000fe2000001ff00 */
[----:B------:R-:W-:Y:S01]  /*3e20*/  LOP3.LUT R2, R2, 0xfffffff8, RZ, 0xc0, !PT ;  /* 0xfffffff802027812 */ /* 0x000fe200078ec0ff */
[----:B------:R-:W-:Y:S01]  /*3e30*/  CS2R R170, SRZ ;  /* 0x0000000000aa7805 */ /* 0x000fe2000001ff00 */
[----:B------:R-:W-:Y:S01]  /*3e40*/  CS2R R168, SRZ ;  /* 0x0000000000a87805 */ /* 0x000fe2000001ff00 */
[----:B------:R-:W-:Y:S01]  /*3e50*/  CS2R R166, SRZ ;  /* 0x0000000000a67805 */ /* 0x000fe2000001ff00 */
[----:B------:R-:W-:Y:S01]  /*3e60*/  CS2R R164, SRZ ;  /* 0x0000000000a47805 */ /* 0x000fe2000001ff00 */
[----:B------:R-:W-:Y:S01]  /*3e70*/  IMAD.IADD R0, R0, 0x1, -R2 ;  /* 0x0000000100007824 */ /* 0x000fe200078e0a02 */
[----:B------:R-:W-:Y:S01]  /*3e80*/  IADD3 R2, R233, 0x4000, RZ ;  /* 0x00004000e9027810 */ /* 0x000fe20007ffe0ff */
[----:B------:R-:W-:Y:S01]  /*3e90*/  CS2R R158, SRZ ;  /* 0x00000000009e7805 */ /* 0x000fe2000001ff00 */
[----:B------:R-:W-:Y:S01]  /*3ea0*/  CS2R R156, SRZ ;  /* 0x00000000009c7805 */ /* 0x000fe2000001ff00 */
[----:B------:R-:W-:Y:S01]  /*3eb0*/  CS2R R162, SRZ ;  /* 0x0000000000a27805 */ /* 0x000fe2000001ff00 */
[----:B------:R-:W-:Y:S01]  /*3ec0*/  R2P PR, R0, 0x6 ;  /* 0x0000000600007804 */ /* 0x000fe20000000000 */
[----:B------:R-:W-:Y:S01]  /*3ed0*/  CS2R R160, SRZ ;  /* 0x0000000000a07805 */ /* 0x000fe2000001ff00 */
[----:B------:R-:W-:Y:S01]  /*3ee0*/  IADD3 R0, R232, 0x4000, RZ ;  /* 0x00004000e8007810 */ /* 0x000fe20007ffe0ff */
[----:B------:R-:W-:Y:S01]  /*3ef0*/  CS2R R154, SRZ ;  /* 0x00000000009a7805 */ /* 0x000fe2000001ff00 */
[----:B------:R-:W-:Y:S01]  /*3f00*/  SEL R2, R2, R233, !P0 ;  /* 0x000000e902027207 */ /* 0x000fe20004000000 */
[----:B------:R-:W-:Y:S01]  /*3f10*/  CS2R R152, SRZ ;  /* 0x0000000000987805 */ /* 0x000fe2000001ff00 */
[----:B------:R-:W-:Y:S01]  /*3f20*/  SEL R0, R0, R232, !P0 ;  /* 0x000000e800007207 */ /* 0x000fe20004000000 */
[----:B------:R-:W-:Y:S01]  /*3f30*/  CS2R R150, SRZ ;  /* 0x0000000000967805 */ /* 0x000fe2000001ff00 */
[----:B------:R-:W-:Y:S01]  /*3f40*/  SEL R231, R231, 0xffffffe0, !P1 ;  /* 0xffffffe0e7e77807 */ /* 0x000fe20004800000 */
[----:B------:R-:W-:Y:S01]  /*3f50*/  IMAD.SHL.U32 R219, R2, 0x2, RZ ;  /* 0x0000000202db7824 */ /* 0x000fe200078e00ff */
[----:B------:R-:W-:Y:S01]  /*3f60*/  SHF.L.U32 R2, R0, 0x1, RZ ;  /* 0x0000000100027819 */ /* 0x000fe200000006ff */
[----:B------:R-:W-:Y:S01]  /*3f70*/  IMAD.MOV.U32 R0, RZ, RZ, c[0x0][0x22c] ;  /* 0x00008b00ff007624 */ /* 0x000fe200078e00ff */
[----:B------:R-:W-:Y:S01]  /*3f80*/  SEL R226, R226, 0xffffffc0, !P2 ;  /* 0xffffffc0e2e27807 */ /* 0x000fe20005000000 */
[----:B------:R-:W-:Y:S01]  /*3f90*/  IMAD.IADD R223, R231, 0x1, R222 ;  /* 0x00000001e7df7824 */ /* 0x000fe200078e02de */
[----:B------:R-:W-:Y:S01]  /*3fa0*/  IADD3 R228, R227, R231, RZ ;  /* 0x000000e7e3e47210 */ /* 0x000fe20007ffe0ff */
[----:B------:R-:W-:Y:S01]  /*3fb0*/  IMAD R0, R0, c[0x0][0x1c0], RZ ;  /* 0x0000700000007a24 */ /* 0x000fe200078e02ff */
[----:B------:R-:W-:Y:S01]  /*3fc0*/  CS2R R148, SRZ ;  /* 0x0000000000947805 */ /* 0x000fe2000001ff00 */
[----:B------:R-:W-:Y:S01]  /*3fd0*/  CS2R R142, SRZ ;  /* 0x00000000008e7805 */ /* 0x000fe2000001ff00 */
[----:B------:R-:W-:Y:S01]  /*3fe0*/  CS2R R140, SRZ ;  /* 0x00000000008c7805 */ /* 0x000fe2000001ff00 */
[C---:B------:R-:W-:Y:S01]  /*3ff0*/  IMAD.SHL.U32 R239, R0.reuse, 0x8, RZ ;  /* 0x0000000800ef7824 */ /* 0x040fe200078e00ff */
[----:B------:R-:W-:Y:S01]  /*4000*/  SHF.L.U32 R10, R0, 0x4, RZ ;  /* 0x00000004000a7819 */ /* 0x000fe200000006ff */
[----:B------:R-:W-:Y:S01]  /*4010*/  CS2R R146, SRZ ;  /* 0x0000000000927805 */ /* 0x000fe2000001ff00 */
[----:B------:R-:W-:Y:S01]  /*4020*/  CS2R R144, SRZ ;  /* 0x0000000000907805 */ /* 0x000fe2000001ff00 */
[----:B------:R-:W-:Y:S01]  /*4030*/  CS2R R138, SRZ ;  /* 0x00000000008a7805 */ /* 0x000fe2000001ff00 */
[C---:B-1----:R-:W-:Y:S01]  /*4040*/  IADD3 R9, R10.reuse, 0x20, RZ ;  /* 0x000000200a097810 */ /* 0x042fe20007ffe0ff */
[----:B------:R-:W-:Y:S01]  /*4050*/  CS2R R136, SRZ ;  /* 0x0000000000887805 */ /* 0x000fe2000001ff00 */
[C---:B------:R-:W-:Y:S01]  /*4060*/  IADD3 R8, R10.reuse, 0x40, RZ ;  /* 0x000000400a087810 */ /* 0x040fe20007ffe0ff */
[----:B------:R-:W-:Y:S01]  /*4070*/  CS2R R134, SRZ ;  /* 0x0000000000867805 */ /* 0x000fe2000001ff00 */
[C---:B------:R-:W-:Y:S01]  /*4080*/  IADD3 R7, R10.reuse, 0x60, RZ ;  /* 0x000000600a077810 */ /* 0x040fe20007ffe0ff */
[C---:B------:R-:W-:Y:S01]  /*4090*/  IMAD.IADD R9, R239.reuse, 0x1, R9 ;  /* 0x00000001ef097824 */ /* 0x040fe200078e0209 */
[C---:B------:R-:W-:Y:S01]  /*40a0*/  IADD3 R6, R10.reuse, 0x80, RZ ;  /* 0x000000800a067810 */ /* 0x040fe20007ffe0ff */
[----:B------:R-:W-:Y:S01]  /*40b0*/  CS2R R132, SRZ ;  /* 0x0000000000847805 */ /* 0x000fe2000001ff00 */
[C---:B--2---:R-:W-:Y:S01]  /*40c0*/  IADD3 R5, R10.reuse, 0xa0, RZ ;  /* 0x000000a00a057810 */ /* 0x044fe20007ffe0ff */
[C---:B------:R-:W-:Y:S01]  /*40d0*/  IMAD.IADD R7, R239.reuse, 0x1, R7 ;  /* 0x00000001ef077824 */ /* 0x040fe200078e0207 */
[C---:B------:R-:W-:Y:S01]  /*40e0*/  IADD3 R4, R10.reuse, 0xc0, RZ ;  /* 0x000000c00a047810 */ /* 0x040fe20007ffe0ff */
[C---:B------:R-:W-:Y:S01]  /*40f0*/  IMAD.IADD R6, R239.reuse, 0x1, R6 ;  /* 0x00000001ef067824 */ /* 0x040fe200078e0206 */
[C---:B------:R-:W-:Y:S01]  /*4100*/  IADD3 R8, R239.reuse, R8, RZ ;  /* 0x00000008ef087210 */ /* 0x040fe20007ffe0ff */
[C---:B------:R-:W-:Y:S01]  /*4110*/  IMAD.IADD R7, R239.reuse, 0x1, R7 ;  /* 0x00000001ef077824 */ /* 0x040fe200078e0207 */
[----:B------:R-:W-:Y:S01]  /*4120*/  IADD3 R0, R10, 0xe0, RZ ;  /* 0x000000e00a007810 */ /* 0x000fe20007ffe0ff */
[C---:B------:R-:W-:Y:S01]  /*4130*/  IMAD.IADD R4, R239.reuse, 0x1, R4 ;  /* 0x00000001ef047824 */ /* 0x040fe200078e0204 */
[C---:B------:R-:W-:Y:S01]  /*4140*/  IADD3 R5, R239.reuse, R5, RZ ;  /* 0x00000005ef057210 */ /* 0x040fe20007ffe0ff */
        /* <DEDUP_REMOVED lines=9> */
[----:B------:R-:W-:Y:S01]  /*41e0*/  CS2R R78, SRZ ;  /* 0x00000000004e7805 */ /* 0x000fe2000001ff00 */
[C---:B------:R-:W-:Y:S01]  /*41f0*/  IMAD.IADD R8, R239.reuse, 0x1, R8 ;  /* 0x00000001ef087824 */ /* 0x040fe200078e0208 */
[----:B------:R-:W-:Y:S01]  /*4200*/  CS2R R76, SRZ ;  /* 0x00000000004c7805 */ /* 0x000fe2000001ff00 */
[C---:B------:R-:W-:Y:S01]  /*4210*/  IMAD.IADD R6, R239.reuse, 0x1, R6 ;  /* 0x00000001ef067824 */ /* 0x040fe200078e0206 */
[C---:B------:R-:W-:Y:S01]  /*4220*/  IADD3 R4, R239.reuse, R4, RZ ;  /* 0x00000004ef047210 */ /* 0x040fe20007ffe0ff */
[C---:B------:R-:W-:Y:S01]  /*4230*/  IMAD.IADD R5, R239.reuse, 0x1, R5 ;  /* 0x00000001ef057824 */ /* 0x040fe200078e0205 */
[C---:B------:R-:W-:Y:S01]  /*4240*/  IADD3 R8, R239.reuse, R8, RZ ;  /* 0x00000008ef087210 */ /* 0x040fe20007ffe0ff */
[C---:B------:R-:W-:Y:S01]  /*4250*/  IMAD.IADD R9, R239.reuse, 0x1, R9 ;  /* 0x00000001ef097824 */ /* 0x040fe200078e0209 */
[----:B------:R-:W-:Y:S01]  /*4260*/  CS2R R82, SRZ ;  /* 0x0000000000527805 */ /* 0x000fe2000001ff00 */
[C---:B------:R-:W-:Y:S01]  /*4270*/  IMAD.IADD R7, R239.reuse, 0x1, R7 ;  /* 0x00000001ef077824 */ /* 0x040fe200078e0207 */
[C---:B------:R-:W-:Y:S01]  /*4280*/  IADD3 R5, R239.reuse, R5, RZ ;  /* 0x00000005ef057210 */ /* 0x040fe20007ffe0ff */
[C---:B------:R-:W-:Y:S01]  /*4290*/  IMAD.IADD R6, R239.reuse, 0x1, R6 ;  /* 0x00000001ef067824 */ /* 0x040fe200078e0206 */
[----:B------:R1:W-:Y:S01]  /*42a0*/  STL [R1+0x20], R9 ;  /* 0x0000200901007387 */ /* 0x0003e20000100800 */
[C---:B------:R-:W-:Y:S01]  /*42b0*/  IMAD.IADD R0, R239.reuse, 0x1, R0 ;  /* 0x00000001ef007824 */ /* 0x040fe200078e0200 */
[----:B------:R-:W-:Y:S01]  /*42c0*/  CS2R R80, SRZ ;  /* 0x0000000000507805 */ /* 0x000fe2000001ff00 */
[C---:B------:R-:W-:Y:S01]  /*42d0*/  IMAD.IADD R4, R239.reuse, 0x1, R4 ;  /* 0x00000001ef047824 */ /* 0x040fe200078e0204 */
[----:B------:R2:W-:Y:S01]  /*42e0*/  STL [R1+0x1c], R8 ;  /* 0x00001c0801007387 */ /* 0x0005e20000100800 */
[C---:B------:R-:W-:Y:S01]  /*42f0*/  IMAD.IADD R0, R239.reuse, 0x1, R0 ;  /* 0x00000001ef007824 */ /* 0x040fe200078e0200 */
[----:B------:R-:W-:Y:S01]  /*4300*/  CS2R R74, SRZ ;  /* 0x00000000004a7805 */ /* 0x000fe2000001ff00 */
[----:B------:R-:W-:Y:S01]  /*4310*/  CS2R R72, SRZ ;  /* 0x0000000000487805 */ /* 0x000fe2000001ff00 */
[----:B------:R3:W-:Y:S01]  /*4320*/  STL [R1+0x18], R7 ;  /* 0x0000180701007387 */ /* 0x0007e20000100800 */
[----:B------:R-:W-:Y:S01]  /*4330*/  CS2R R70, SRZ ;  /* 0x0000000000467805 */ /* 0x000fe2000001ff00 */
        /* <DEDUP_REMOVED lines=15> */
[C---:B-1----:R-:W-:Y:S01]  /*4430*/  IADD3 R9, R239.reuse, R9, RZ ;  /* 0x00000009ef097210 */ /* 0x042fe20007ffe0ff */
[----:B------:R-:W-:Y:S01]  /*4440*/  CS2R R42, SRZ ;  /* 0x00000000002a7805 */ /* 0x000fe2000001ff00 */
[----:B------:R-:W-:Y:S01]  /*4450*/  CS2R R40, SRZ ;  /* 0x0000000000287805 */ /* 0x000fe2000001ff00 */
[----:B------:R-:W-:Y:S01]  /*4460*/  CS2R R38, SRZ ;  /* 0x0000000000267805 */ /* 0x000fe2000001ff00 */
[C---:B--2---:R-:W-:Y:S01]  /*4470*/  IMAD.IADD R8, R239.reuse, 0x1, R8 ;  /* 0x00000001ef087824 */ /* 0x044fe200078e0208 */
[----:B------:R-:W-:Y:S01]  /*4480*/  STL [R1+0x3c], R9 ;  /* 0x00003c0901007387 */ /* 0x000fe20000100800 */
[----:B------:R-:W-:Y:S01]  /*4490*/  CS2R R36, SRZ ;  /* 0x0000000000247805 */ /* 0x000fe2000001ff00 */
[----:B------:R-:W-:Y:S01]  /*44a0*/  CS2R R30, SRZ ;  /* 0x00000000001e7805 */ /* 0x000fe2000001ff00 */
[C---:B---3--:R-:W-:Y:S01]  /*44b0*/  IADD3 R7, R239.reuse, R7, RZ ;  /* 0x00000007ef077210 */ /* 0x048fe20007ffe0ff */
[----:B------:R1:W-:Y:S01]  /*44c0*/  STL [R1+0xc], R4 ;  /* 0x00000c0401007387 */ /* 0x0003e20000100800 */
[----:B------:R-:W-:Y:S01]  /*44d0*/  CS2R R28, SRZ ;  /* 0x00000000001c7805 */ /* 0x000fe2000001ff00 */
[----:B------:R-:W-:Y:S01]  /*44e0*/  CS2R R34, SRZ ;  /* 0x0000000000227805 */ /* 0x000fe2000001ff00 */
[C---:B----4-:R-:W-:Y:S01]  /*44f0*/  IMAD.IADD R6, R239.reuse, 0x1, R6 ;  /* 0x00000001ef067824 */ /* 0x050fe200078e0206 */
[----:B------:R-:W-:Y:S01]  /*4500*/  STL [R1+0x38], R8 ;  /* 0x0000380801007387 */ /* 0x000fe20000100800 */
[----:B------:R-:W-:Y:S01]  /*4510*/  CS2R R32, SRZ ;  /* 0x0000000000207805 */ /* 0x000fe2000001ff00 */
[----:B------:R-:W-:Y:S01]  /*4520*/  CS2R R26, SRZ ;  /* 0x00000000001a7805 */ /* 0x000fe2000001ff00 */
[----:B------:R-:W-:Y:S01]  /*4530*/  IADD3 R5, R239, R5, RZ ;  /* 0x00000005ef057210 */ /* 0x000fe20007ffe0ff */
[----:B------:R2:W-:Y:S01]  /*4540*/  STL [R1+0x8], R0 ;  /* 0x0000080001007387 */ /* 0x0005e20000100800 */
[----:B------:R-:W-:Y:S01]  /*4550*/  CS2R R24, SRZ ;  /* 0x0000000000187805 */ /* 0x000fe2000001ff00 */
[----:B------:R-:W-:Y:S01]  /*4560*/  CS2R R22, SRZ ;  /* 0x0000000000167805 */ /* 0x000fe2000001ff00 */
[----:B------:R-:W-:Y:S01]  /*4570*/  CS2R R20, SRZ ;  /* 0x0000000000147805 */ /* 0x000fe2000001ff00 */
[----:B------:R3:W-:Y:S01]  /*4580*/  STL [R1+0x34], R7 ;  /* 0x0000340701007387 */ /* 0x0007e20000100800 */
[----:B------:R-:W-:Y:S01]  /*4590*/  IMAD.IADD R229, R227, 0x1, R226 ;  /* 0x00000001e3e57824 */ /* 0x000fe200078e02e2 */
[C---:B------:R-:W-:Y:S01]  /*45a0*/  IADD3 R225, R226.reuse, R222, RZ ;  /* 0x000000dee2e17210 */ /* 0x040fe20007ffe0ff */
[C---:B------:R-:W-:Y:S01]  /*45b0*/  IMAD.IADD R230, R226.reuse, 0x1, R228 ;  /* 0x00000001e2e67824 */ /* 0x040fe200078e02e4 */
[----:B------:R3:W-:Y:S01]  /*45c0*/  STL [R1+0x30], R6 ;  /* 0x0000300601007387 */ /* 0x0007e20000100800 */
[----:B------:R-:W-:Y:S01]  /*45d0*/  IMAD.IADD R224, R226, 0x1, R223 ;  /* 0x00000001e2e07824 */ /* 0x000fe200078e02df */
[----:B------:R-:W-:-:S02]  /*45e0*/  UISETP.GE.AND UP0, UPT, UR8, UR6, UPT ;  /* 0x000000060800728c */ /* 0x000fc4000bf06270 */
[----:B------:R3:W-:Y:S01]  /*45f0*/  STL [R1+0x2c], R5 ;  /* 0x00002c0501007387 */ /* 0x0007e20000100800 */
[C---:B-1----:R-:W-:Y:S01]  /*4600*/  IMAD.IADD R4, R239.reuse, 0x1, R4 ;  /* 0x00000001ef047824 */ /* 0x042fe200078e0204 */
[----:B--2---:R-:W-:-:S05]  /*4610*/  IADD3 R0, R239, R0, RZ ;  /* 0x00000000ef007210 */ /* 0x004fca0007ffe0ff */
[----:B------:R3:W-:Y:S04]  /*4620*/  STL [R1+0x24], R0 ;  /* 0x0000240001007387 */ /* 0x0007e80000100800 */
[----:B------:R3:W-:Y:S02]  /*4630*/  STL [R1+0x28], R4 ;  /* 0x0000280401007387 */ /* 0x0007e40000100800 */
.L_x_660:
[----:B------:R-:W0:Y:S01]  /*4640*/  LDGDEPBAR ;  /* 0x00000000000079af */ /* 0x000e220000000000 */
[C---:B------:R-:W-:Y:S01]  /*4650*/  IMAD.IADD R109, R219.reuse, 0x1, R231 ;  /* 0x00000001db6d7824 */ /* 0x040fe200078e02e7 */
[----:B------:R-:W-:Y:S01]  /*4660*/  PLOP3.LUT P0, PT, PT, PT, UP0, 0x80, 0x0 ;  /* 0x000000000000781c */ /* 0x000fe20003f0f008 */
[--C-:B------:R-:W-:Y:S01]  /*4670*/  IMAD.IADD R108, R219, 0x1, R226.reuse ;  /* 0x00000001db6c7824 */ /* 0x100fe200078e02e2 */
[----:B------:R-:W-:Y:S01]  /*4680*/  PLOP3.LUT P5, PT, PT, PT, UP0, 0x80, 0x0 ;  /* 0x000000000000781c */ /* 0x000fe20003faf008 */
[----:B---3--:R-:W-:Y:S01]  /*4690*/  IMAD.IADD R0, R109, 0x1, R226 ;  /* 0x000000016d007824 */ /* 0x008fe200078e02e2 */
[----:B------:R-:W2:Y:S01]  /*46a0*/  LDL R110, [R1+0x50] ;  /* 0x00005000016e7983 */ /* 0x000ea20000100800 */
[C---:B-----5:R-:W-:Y:S01]  /*46b0*/  FSETP.NEU.FTZ.AND P2, PT, R250.reuse, -INF , PT ;  /* 0xff800000fa00780b */ /* 0x060fe20003f5d000 */
[----:B------:R-:W-:Y:S01]  /*46c0*/  UISETP.GE.AND UP5, UPT, UR7, 0x1, UPT ;  /* 0x000000010700788c */ /* 0x000fe2000bfa6270 */
[----:B------:R-:W-:Y:S02]  /*46d0*/  PLOP3.LUT P1, PT, PT, PT, UP0, 0x80, 0x0 ;  /* 0x000000000000781c */ /* 0x000fe40003f2f008 */
[----:B------:R-:W-:Y:S01]  /*46e0*/  PLOP3.LUT P4, PT, PT, PT, UP0, 0x80, 0x0 ;  /* 0x000000000000781c */ /* 0x000fe20003f8f008 */
[----:B------:R-:W3:Y:S01]  /*46f0*/  LDL R112, [R1+0x40] ;  /* 0x0000400001707983 */ /* 0x000ee20000100800 */
[----:B------:R-:W-:Y:S02]  /*4700*/  PLOP3.LUT P3, PT, PT, PT, UP0, 0x80, 0x0 ;  /* 0x000000000000781c */ /* 0x000fe40003f6f008 */
[----:B------:R-:W-:Y:S01]  /*4710*/  PLOP3.LUT P6, PT, PT, PT, UP0, 0x80, 0x0 ;  /* 0x000000000000781c */ /* 0x000fe20003fcf008 */
[----:B------:R-:W-:Y:S04]  /*4720*/  DEPBAR.LE SB0, 0x0 ;  /* 0x000080000000791a */ /* 0x000fe80000000000 */
[----:B------:R-:W-:Y:S06]  /*4730*/  BAR.SYNC.DEFER_BLOCKING 0x0 ;  /* 0x0000000000007b1d */ /* 0x000fec0000010000 */
[----:B------:R-:W-:Y:S05]  /*4740*/  LDSM.16.M88.4 R16, [R219] ;  /* 0x00000000db10783b */ /* 0x000fea0000000200 */
[----:B------:R-:W1:Y:S05]  /*4750*/  LDSM.16.M88.4 R8, [R3+0x18000] ;  /* 0x018000000308783b */ /* 0x000e6a0000000200 */
[----:B------:R-:W4:Y:S05]  /*4760*/  LDSM.16.M88.4 R84, [R3+0x18800] ;  /* 0x018800000354783b */ /* 0x000f2a0000000200 */
[----:B------:R-:W-:Y:S05]  /*4770*/  LDSM.16.M88.4 R88, [R109] ;  /* 0x000000006d58783b */ /* 0x000fea0000000200 */
[----:B------:R-:W4:Y:S05]  /*4780*/  LDSM.16.M88.4 R92, [R216+0x18000] ;  /* 0x01800000d85c783b */ /* 0x000f2a0000000200 */
[----:B------:R-:W4:Y:S05]  /*4790*/  LDSM.16.M88.4 R96, [R216+0x18800] ;  /* 0x01880000d860783b */ /* 0x000f2a0000000200 */
[----:B------:R-:W-:Y:S05]  /*47a0*/  LDSM.16.M88.4 R100, [R218+0x18000] ;  /* 0x01800000da64783b */ /* 0x000fea0000000200 */
[----:B------:R-:W-:Y:S01]  /*47b0*/  LDSM.16.M88.4 R104, [R218+0x18800] ;  /* 0x01880000da68783b */ /* 0x000fe20000000200 */
[C---:B-1----:R-:W-:Y:S08]  /*47c0*/  HMMA.16816.F32 R4, R16.reuse, R8, RZ ;  /* 0x000000081004723c */ /* 0x042ff000000018ff */
[C---:B------:R-:W-:Y:S08]  /*47d0*/  HMMA.16816.F32 R8, R16.reuse, R10, RZ ;  /* 0x0000000a1008723c */ /* 0x040ff000000018ff */
[C---:B----4-:R-:W-:Y:S08]  /*47e0*/  HMMA.16816.F32 R12, R16.reuse, R84, RZ ;  /* 0x00000054100c723c */ /* 0x050ff000000018ff */
[----:B------:R-:W-:Y:S01]  /*47f0*/  HMMA.16816.F32 R16, R16, R86, RZ ;  /* 0x000000561010723c */ /* 0x000fe200000018ff */
[----:B------:R-:W1:Y:S07]  /*4800*/  LDSM.16.M88.4 R84, [R108] ;  /* 0x000000006c54783b */ /* 0x000e6e0000000200 */
[C---:B------:R-:W-:Y:S08]  /*4810*/  HMMA.16816.F32 R4, R88.reuse, R92, R4 ;  /* 0x0000005c5804723c */ /* 0x040ff00000001804 */
[C---:B------:R-:W-:Y:S01]  /*4820*/  HMMA.16816.F32 R8, R88.reuse, R94, R8 ;  /* 0x0000005e5808723c */ /* 0x040fe20000001808 */
[----:B------:R-:W-:Y:S07]  /*4830*/  LDSM.16.M88.4 R92, [R217+0x18000] ;  /* 0x01800000d95c783b */ /* 0x000fee0000000200 */
[C---:B------:R-:W-:Y:S08]  /*4840*/  HMMA.16816.F32 R12, R88.reuse, R96, R12 ;  /* 0x00000060580c723c */ /* 0x040ff0000000180c */
[----:B------:R-:W-:Y:S01]  /*4850*/  HMMA.16816.F32 R16, R88, R98, R16 ;  /* 0x000000625810723c */ /* 0x000fe20000001810 */
[----:B------:R-:W4:Y:S05]  /*4860*/  LDSM.16.M88.4 R88, [R0] ;  /* 0x000000000058783b */ /* 0x000f2a0000000200 */
[----:B------:R-:W4:Y:S02]  /*4870*/  LDSM.16.M88.4 R96, [R217+0x18800] ;  /* 0x01880000d960783b */ /* 0x000f240000000200 */
[C---:B-1----:R-:W-:Y:S08]  /*4880*/  HMMA.16816.F32 R4, R84.reuse, R100, R4 ;  /* 0x000000645404723c */ /* 0x042ff00000001804 */
[C---:B------:R-:W-:Y:S01]  /*4890*/  HMMA.16816.F32 R8, R84.reuse, R102, R8 ;  /* 0x000000665408723c */ /* 0x040fe20000001808 */
[----:B------:R-:W-:Y:S07]  /*48a0*/  LDSM.16.M88.4 R100, [R3+0x1a000] ;  /* 0x01a000000364783b */ /* 0x000fee0000000200 */
[C---:B------:R-:W-:Y:S08]  /*48b0*/  HMMA.16816.F32 R12, R84.reuse, R104, R12 ;  /* 0x00000068540c723c */ /* 0x040ff0000000180c */
[----:B------:R-:W-:Y:S01]  /*48c0*/  HMMA.16816.F32 R16, R84, R106, R16 ;  /* 0x0000006a5410723c */ /* 0x000fe20000001810 */
[----:B------:R-:W1:Y:S05]  /*48d0*/  LDSM.16.M88.4 R84, [R219+0x2000] ;  /* 0x00200000db54783b */ /* 0x000e6a0000000200 */
[----:B------:R-:W1:Y:S02]  /*48e0*/  LDSM.16.M88.4 R104, [R3+0x1a800] ;  /* 0x01a800000368783b */ /* 0x000e640000000200 */
[C---:B----4-:R-:W-:Y:S08]  /*48f0*/  HMMA.16816.F32 R4, R88.reuse, R92, R4 ;  /* 0x0000005c5804723c */ /* 0x050ff00000001804 */
[C---:B------:R-:W-:Y:S01]  /*4900*/  HMMA.16816.F32 R8, R88.reuse, R94, R8 ;  /* 0x0000005e5808723c */ /* 0x040fe20000001808 */
[----:B------:R-:W-:Y:S07]  /*4910*/  LDSM.16.M88.4 R92, [R216+0x1a000] ;  /* 0x01a00000d85c783b */ /* 0x000fee0000000200 */
[C---:B------:R-:W-:Y:S08]  /*4920*/  HMMA.16816.F32 R12, R88.reuse, R96, R12 ;  /* 0x00000060580c723c */ /* 0x040ff0000000180c */
[----:B------:R-:W-:Y:S01]  /*4930*/  HMMA.16816.F32 R16, R88, R98, R16 ;  /* 0x000000625810723c */ /* 0x000fe20000001810 */
[----:B------:R-:W4:Y:S05]  /*4940*/  LDSM.16.M88.4 R88, [R109+0x2000] ;  /* 0x002000006d58783b */ /* 0x000f2a0000000200 */
[----:B------:R-:W4:Y:S02]  /*4950*/  LDSM.16.M88.4 R96, [R216+0x1a800] ;  /* 0x01a80000d860783b */ /* 0x000f240000000200 */
[C---:B-1----:R-:W-:Y:S08]  /*4960*/  HMMA.16816.F32 R4, R84.reuse, R100, R4 ;  /* 0x000000645404723c */ /* 0x042ff00000001804 */
[C---:B------:R-:W-:Y:S01]  /*4970*/  HMMA.16816.F32 R8, R84.reuse, R102, R8 ;  /* 0x000000665408723c */ /* 0x040fe20000001808 */
[----:B------:R-:W-:Y:S07]  /*4980*/  LDSM.16.M88.4 R100, [R218+0x1a000] ;  /* 0x01a00000da64783b */ /* 0x000fee0000000200 */
[C---:B------:R-:W-:Y:S08]  /*4990*/  HMMA.16816.F32 R12, R84.reuse, R104, R12 ;  /* 0x00000068540c723c */ /* 0x040ff0000000180c */
[----:B------:R-:W-:Y:S01]  /*49a0*/  HMMA.16816.F32 R16, R84, R106, R16 ;  /* 0x0000006a5410723c */ /* 0x000fe20000001810 */
[----:B------:R-:W1:Y:S05]  /*49b0*/  LDSM.16.M88.4 R84, [R108+0x2000] ;  /* 0x002000006c54783b */ /* 0x000e6a0000000200 */
[----:B------:R-:W2:Y:S02]  /*49c0*/  LDSM.16.M88.4 R104, [R218+0x1a800] ;  /* 0x01a80000da68783b */ /* 0x000ea40000000200 */
[C---:B----4-:R-:W-:Y:S08]  /*49d0*/  HMMA.16816.F32 R4, R88.reuse, R92, R4 ;  /* 0x0000005c5804723c */ /* 0x050ff00000001804 */
[C---:B------:R-:W-:Y:S01]  /*49e0*/  HMMA.16816.F32 R8, R88.reuse, R94, R8 ;  /* 0x0000005e5808723c */ /* 0x040fe20000001808 */
[----:B------:R-:W-:Y:S07]  /*49f0*/  LDSM.16.M88.4 R92, [R217+0x1a000] ;  /* 0x01a00000d95c783b */ /* 0x000fee0000000200 */
[C---:B------:R-:W-:Y:S08]  /*4a00*/  HMMA.16816.F32 R12, R88.reuse, R96, R12 ;  /* 0x00000060580c723c */ /* 0x040ff0000000180c */
[----:B------:R-:W-:Y:S01]  /*4a10*/  HMMA.16816.F32 R16, R88, R98, R16 ;  /* 0x000000625810723c */ /* 0x000fe20000001810 */
[----:B------:R-:W4:Y:S05]  /*4a20*/  LDSM.16.M88.4 R88, [R0+0x2000] ;  /* 0x002000000058783b */ /* 0x000f2a0000000200 */
[----:B------:R-:W3:Y:S02]  /*4a30*/  LDSM.16.M88.4 R96, [R217+0x1a800] ;  /* 0x01a80000d960783b */ /* 0x000ee40000000200 */
[C---:B-1----:R-:W-:Y:S08]  /*4a40*/  HMMA.16816.F32 R4, R84.reuse, R100, R4 ;  /* 0x000000645404723c */ /* 0x042ff00000001804 */
[C---:B------:R-:W-:Y:S01]  /*4a50*/  HMMA.16816.F32 R8, R84.reuse, R102, R8 ;  /* 0x000000665408723c */ /* 0x040fe20000001808 */
[----:B------:R-:W-:Y:S07]  /*4a60*/  LDSM.16.M88.4 R100, [R3+0x1c000] ;  /* 0x01c000000364783b */ /* 0x000fee0000000200 */
[C---:B--2---:R-:W-:Y:S08]  /*4a70*/  HMMA.16816.F32 R12, R84.reuse, R104, R12 ;  /* 0x00000068540c723c */ /* 0x044ff0000000180c */
[----:B------:R-:W-:Y:S01]  /*4a80*/  HMMA.16816.F32 R16, R84, R106, R16 ;  /* 0x0000006a5410723c */ /* 0x000fe20000001810 */
[----:B------:R-:W1:Y:S05]  /*4a90*/  LDSM.16.M88.4 R84, [R219+0x4000] ;  /* 0x00400000db54783b */ /* 0x000e6a0000000200 */
[----:B------:R-:W2:Y:S02]  /*4aa0*/  LDSM.16.M88.4 R104, [R3+0x1c800] ;  /* 0x01c800000368783b */ /* 0x000ea40000000200 */
[C---:B----4-:R-:W-:Y:S08]  /*4ab0*/  HMMA.16816.F32 R4, R88.reuse, R92, R4 ;  /* 0x0000005c5804723c */ /* 0x050ff00000001804 */
[C---:B------:R-:W-:Y:S01]  /*4ac0*/  HMMA.16816.F32 R8, R88.reuse, R94, R8 ;  /* 0x0000005e5808723c */ /* 0x040fe20000001808 */
[----:B------:R-:W-:Y:S07]  /*4ad0*/  LDSM.16.M88.4 R92, [R216+0x1c000] ;  /* 0x01c00000d85c783b */ /* 0x000fee0000000200 */
[C---:B---3--:R-:W-:Y:S08]  /*4ae0*/  HMMA.16816.F32 R12, R88.reuse, R96, R12 ;  /* 0x00000060580c723c */ /* 0x048ff0000000180c */
[----:B------:R-:W-:Y:S01]  /*4af0*/  HMMA.16816.F32 R16, R88, R98, R16 ;  /* 0x000000625810723c */ /* 0x000fe20000001810 */
[----:B------:R-:W3:Y:S05]  /*4b00*/  LDSM.16.M88.4 R88, [R109+0x4000] ;  /* 0x004000006d58783b */ /* 0x000eea0000000200 */
[----:B------:R-:W4:Y:S02]  /*4b10*/  LDSM.16.M88.4 R96, [R216+0x1c800] ;  /* 0x01c80000d860783b */ /* 0x000f240000000200 */
[C---:B-1----:R-:W-:Y:S08]  /*4b20*/  HMMA.16816.F32 R4, R84.reuse, R100, R4 ;  /* 0x000000645404723c */ /* 0x042ff00000001804 */
[C---:B------:R-:W-:Y:S01]  /*4b30*/  HMMA.16816.F32 R8, R84.reuse, R102, R8 ;  /* 0x000000665408723c */ /* 0x040fe20000001808 */
[----:B------:R-:W-:Y:S07]  /*4b40*/  LDSM.16.M88.4 R100, [R218+0x1c000] ;  /* 0x01c00000da64783b */ /* 0x000fee0000000200 */
[C---:B--2---:R-:W-:Y:S08]  /*4b50*/  HMMA.16816.F32 R12, R84.reuse, R104, R12 ;  /* 0x00000068540c723c */ /* 0x044ff0000000180c */
[----:B------:R-:W-:Y:S01]  /*4b60*/  HMMA.16816.F32 R16, R84, R106, R16 ;  /* 0x0000006a5410723c */ /* 0x000fe20000001810 */
[----:B------:R-:W1:Y:S05]  /*4b70*/  LDSM.16.M88.4 R84, [R108+0x4000] ;  /* 0x004000006c54783b */ /* 0x000e6a0000000200 */
[----:B------:R-:W2:Y:S02]  /*4b80*/  LDSM.16.M88.4 R104, [R218+0x1c800] ;  /* 0x01c80000da68783b */ /* 0x000ea40000000200 */
[C---:B---3--:R-:W-:Y:S08]  /*4b90*/  HMMA.16816.F32 R4, R88.reuse, R92, R4 ;  /* 0x0000005c5804723c */ /* 0x048ff00000001804 */
[C---:B------:R-:W-:Y:S01]  /*4ba0*/  HMMA.16816.F32 R8, R88.reuse, R94, R8 ;  /* 0x0000005e5808723c */ /* 0x040fe20000001808 */
[----:B------:R-:W-:Y:S07]  /*4bb0*/  LDSM.16.M88.4 R92, [R217+0x1c000] ;  /* 0x01c00000d95c783b */ /* 0x000fee0000000200 */
[C---:B----4-:R-:W-:Y:S08]  /*4bc0*/  HMMA.16816.F32 R12, R88.reuse, R96, R12 ;  /* 0x00000060580c723c */ /* 0x050ff0000000180c */
        /* <DEDUP_REMOVED lines=22> */
[----:B------:R-:W1:Y:S07]  /*4d30*/  LDSM.16.M88.4 R84, [R108+0x6000] ;  /* 0x006000006c54783b */ /* 0x000e6e0000000200 */
[C---:B---3--:R-:W-:Y:S08]  /*4d40*/  HMMA.16816.F32 R4, R88.reuse, R92, R4 ;  /* 0x0000005c5804723c */ /* 0x048ff00000001804 */
[C---:B------:R-:W-:Y:S01]  /*4d50*/  HMMA.16816.F32 R8, R88.reuse, R94, R8 ;  /* 0x0000005e5808723c */ /* 0x040fe20000001808 */
[----:B------:R-:W2:Y:S07]  /*4d60*/  LDSM.16.M88.4 R92, [R218+0x1e800] ;  /* 0x01e80000da5c783b */ /* 0x000eae0000000200 */
[C---:B----4-:R-:W-:Y:S08]  /*4d70*/  HMMA.16816.F32 R12, R88.reuse, R96, R12 ;  /* 0x00000060580c723c */ /* 0x050ff0000000180c */
[----:B------:R-:W-:Y:S01]  /*4d80*/  HMMA.16816.F32 R16, R88, R98, R16 ;  /* 0x000000625810723c */ /* 0x000fe20000001810 */
[----:B------:R-:W-:Y:S05]  /*4d90*/  LDSM.16.M88.4 R88, [R0+0x6000] ;  /* 0x006000000058783b */ /* 0x000fea0000000200 */
[----:B------:R-:W3:Y:S02]  /*4da0*/  LDSM.16.M88.4 R96, [R217+0x1e000] ;  /* 0x01e00000d960783b */ /* 0x000ee40000000200 */
[C---:B-1----:R-:W-:Y:S08]  /*4db0*/  HMMA.16816.F32 R4, R84.reuse, R100, R4 ;  /* 0x000000645404723c */ /* 0x042ff00000001804 */
[C---:B------:R-:W-:Y:S08]  /*4dc0*/  HMMA.16816.F32 R8, R84.reuse, R102, R8 ;  /* 0x000000665408723c */ /* 0x040ff00000001808 */
[C---:B--2---:R-:W-:Y:S07]  /*4dd0*/  HMMA.16816.F32 R12, R84.reuse, R92, R12 ;  /* 0x0000005c540c723c */ /* 0x044fee000000180c */
[----:B------:R-:W-:Y:S01]  /*4de0*/  FMUL.FTZ R92, R250, 1.4426950216293334961 ;  /* 0x3fb8aa3bfa5c7820 */ /* 0x000fe20000410000 */
[----:B------:R-:W-:Y:S01]  /*4df0*/  HMMA.16816.F32 R16, R84, R94, R16 ;  /* 0x0000005e5410723c */ /* 0x000fe20000001810 */
[----:B------:R-:W2:Y:S03]  /*4e00*/  LDL R94, [R1+0x44] ;  /* 0x00004400015e7983 */ /* 0x000ea60000100800 */
[----:B------:R-:W-:Y:S01]  /*4e10*/  FSEL R92, R92, RZ, P2 ;  /* 0x000000ff5c5c7208 */ /* 0x000fe20001000000 */
[----:B------:R-:W-:Y:S01]  /*4e20*/  IMAD.U32 R93, RZ, RZ, UR20 ;  /* 0x00000014ff5d7e24 */ /* 0x000fe2000f8e00ff */
[----:B------:R-:W1:Y:S01]  /*4e30*/  LDSM.16.M88.4 R84, [R217+0x1e800] ;  /* 0x01e80000d954783b */ /* 0x000e620000000200 */
[----:B------:R-:W-:Y:S02]  /*4e40*/  FSETP.NEU.FTZ.AND P2, PT, R251, -INF , PT ;  /* 0xff800000fb00780b */ /* 0x000fe40003f5d000 */
[----:B------:R-:W-:Y:S01]  /*4e50*/  @P0 IMAD R93, R93, 0x40, R110 ;  /* 0x000000405d5d0824 */ /* 0x000fe200078e026e */
[----:B------:R-:W-:Y:S01]  /*4e60*/  PLOP3.LUT P0, PT, PT, PT, UP0, 0x80, 0x0 ;  /* 0x000000000000781c */ /* 0x000fe20003f0f008 */
[C---:B---3--:R-:W-:Y:S05]  /*4e70*/  HMMA.16816.F32 R4, R88.reuse, R96, R4 ;  /* 0x000000605804723c */ /* 0x048fea0000001804 */
[C---:B------:R-:W-:Y:S02]  /*4e80*/  @P5 ISETP.GE.AND P5, PT, R93.reuse, UR6, PT ;  /* 0x000000065d005c0c */ /* 0x040fe4000bfa6270 */
[----:B------:R-:W-:Y:S01]  /*4e90*/  @P1 IADD3 R0, R93, 0x1, RZ ;  /* 0x000000015d001810 */ /* 0x000fe20007ffe0ff */
[C---:B------:R-:W-:Y:S01]  /*4ea0*/  HMMA.16816.F32 R8, R88.reuse, R98, R8 ;  /* 0x000000625808723c */ /* 0x040fe20000001808 */
[----:B------:R-:W-:Y:S02]  /*4eb0*/  PLOP3.LUT P1, PT, PT, PT, UP0, 0x80, 0x0 ;  /* 0x000000000000781c */ /* 0x000fe40003f2f008 */
[----:B------:R-:W-:Y:S01]  /*4ec0*/  @P4 ISETP.GE.AND P4, PT, R0, UR6, PT ;  /* 0x0000000600004c0c */ /* 0x000fe2000bf86270 */
[----:B------:R-:W-:Y:S05]  /*4ed0*/  FMUL.FTZ R0, R251, 1.4426950216293334961 ;  /* 0x3fb8aa3bfb007820 */ /* 0x000fea0000410000 */
[----:B------:R-:W-:Y:S02]  /*4ee0*/  FSEL R0, R0, RZ, P2 ;  /* 0x000000ff00007208 */ /* 0x000fe40001000000 */
[----:B------:R-:W-:Y:S05]  /*4ef0*/  PLOP3.LUT P2, PT, PT, PT, UP0, 0x80, 0x0 ;  /* 0x000000000000781c */ /* 0x000fea0003f4f008 */
[----:B------:R-:W-:Y:S02]  /*4f00*/  @P0 FSEL R4, R4, -INF , !P5 ;  /* 0xff80000004040808 */ /* 0x000fe40006800000 */
[----:B------:R-:W-:Y:S02]  /*4f10*/  PLOP3.LUT P0, PT, PT, PT, UP0, 0x80, 0x0 ;  /* 0x000000000000781c */ /* 0x000fe40003f0f008 */
[----:B------:R-:W-:Y:S01]  /*4f20*/  @P1 FSEL R5, R5, -INF , !P4 ;  /* 0xff80000005051808 */ /* 0x000fe20006000000 */
[--C-:B------:R-:W-:Y:S01]  /*4f30*/  FFMA.FTZ R4, R4, c[0x0][0x23c], -R92.reuse ;  /* 0x00008f0004047a23 */ /* 0x100fe2000001085c */
[----:B------:R-:W-:Y:S01]  /*4f40*/  PLOP3.LUT P1, PT, PT, PT, UP0, 0x80, 0x0 ;  /* 0x000000000000781c */ /* 0x000fe20003f2f008 */
[C---:B-1----:R-:W-:Y:S02]  /*4f50*/  HMMA.16816.F32 R12, R88.reuse, R84, R12 ;  /* 0x00000054580c723c */ /* 0x042fe4000000180c */
[----:B------:R1:W-:Y:S01]  /*4f60*/  MUFU.EX2 R104, R4 ;  /* 0x0000000400687308 */ /* 0x0003e20000000800 */
[----:B------:R-:W-:Y:S05]  /*4f70*/  FFMA.FTZ R5, R5, c[0x0][0x23c], -R92 ;  /* 0x00008f0005057a23 */ /* 0x000fea000001085c */
[----:B------:R-:W-:Y:S01]  /*4f80*/  @P0 FSEL R6, R6, -INF , !P5 ;  /* 0xff80000006060808 */ /* 0x000fe20006800000 */
[----:B------:R-:W-:Y:S01]  /*4f90*/  HMMA.16816.F32 R16, R88, R86, R16 ;  /* 0x000000565810723c */ /* 0x000fe20000001810 */
[----:B------:R-:W-:Y:S02]  /*4fa0*/  PLOP3.LUT P0, PT, PT, PT, UP0, 0x80, 0x0 ;  /* 0x000000000000781c */ /* 0x000fe40003f0f008 */
[----:B------:R-:W-:Y:S01]  /*4fb0*/  PLOP3.LUT P5, PT, PT, PT, UP0, 0x80, 0x0 ;  /* 0x000000000000781c */ /* 0x000fe20003faf008 */
[--C-:B------:R-:W-:Y:S01]  /*4fc0*/  FFMA.FTZ R6, R6, c[0x0][0x23c], -R0.reuse ;  /* 0x00008f0006067a23 */ /* 0x100fe20000010800 */
[----:B------:R-:W-:Y:S01]  /*4fd0*/  @P1 FSEL R7, R7, -INF , !P4 ;  /* 0xff80000007071808 */ /* 0x000fe20006000000 */
[----:B------:R-:W3:Y:S01]  /*4fe0*/  MUFU.EX2 R109, R5 ;  /* 0x00000005006d7308 */ /* 0x000ee20000000800 */
[----:B------:R-:W-:Y:S02]  /*4ff0*/  PLOP3.LUT P1, PT, PT, PT, UP0, 0x80, 0x0 ;  /* 0x000000000000781c */ /* 0x000fe40003f2f008 */
[----:B------:R-:W-:Y:S03]  /*5000*/  PLOP3.LUT P4, PT, PT, PT, UP0, 0x80, 0x0 ;  /* 0x000000000000781c */ /* 0x000fe60003f8f008 */
[----:B------:R-:W-:Y:S04]  /*5010*/  FFMA.FTZ R7, R7, c[0x0][0x23c], -R0 ;  /* 0x00008f0007077a23 */ /* 0x000fe80000010800 */
[----:B------:R-:W-:Y:S01]  /*5020*/  MUFU.EX2 R111, R6 ;  /* 0x00000006006f7308 */ /* 0x000fe20000000800 */
[C---:B-1----:R-:W-:Y:S02]  /*5030*/  @P3 IADD3 R4, R93.reuse, 0x8, RZ ;  /* 0x000000085d043810 */ /* 0x042fe40007ffe0ff */
[----:B------:R-:W-:Y:S02]  /*5040*/  PLOP3.LUT P3, PT, PT, PT, UP0, 0x80, 0x0 ;  /* 0x000000000000781c */ /* 0x000fe40003f6f008 */
[----:B------:R-:W-:Y:S02]  /*5050*/  @P6 ISETP.GE.AND P6, PT, R4, UR6, PT ;  /* 0x0000000604006c0c */ /* 0x000fe4000bfc6270 */
[----:B------:R-:W-:Y:S02]  /*5060*/  @P2 IADD3 R4, R93, 0x9, RZ ;  /* 0x000000095d042810 */ /* 0x000fe40007ffe0ff */
[----:B------:R-:W-:Y:S01]  /*5070*/  PLOP3.LUT P2, PT, PT, PT, UP0, 0x80, 0x0 ;  /* 0x000000000000781c */ /* 0x000fe20003f4f008 */
[----:B------:R-:W1:Y:S01]  /*5080*/  MUFU.EX2 R110, R7 ;  /* 0x00000007006e7308 */ /* 0x000e620000000800 */
[----:B---3--:R-:W-:Y:S05]  /*5090*/  F2FP.PACK_AB R5, R109, R104 ;  /* 0x000000686d05723e */ /* 0x008fea00000000ff */
[----:B------:R-:W-:Y:S02]  /*50a0*/  @P3 ISETP.GE.AND P3, PT, R4, UR6, PT ;  /* 0x0000000604003c0c */ /* 0x000fe4000bf66270 */
[----:B------:R-:W-:Y:S01]  /*50b0*/  @P0 FSEL R8, R8, -INF , !P6 ;  /* 0xff80000008080808 */ /* 0x000fe20007000000 */
[----:B------:R3:W-:Y:S01]  /*50c0*/  STS [R246+0x2a000], R5 ;  /* 0x02a00005f6007388 */ /* 0x0007e20000000800 */
[----:B------:R-:W-:Y:S02]  /*50d0*/  PLOP3.LUT P0, PT, PT, PT, UP0, 0x80, 0x0 ;  /* 0x000000000000781c */ /* 0x000fe40003f0f008 */
[C---:B------:R-:W-:Y:S01]  /*50e0*/  @P4 IADD3 R4, R93.reuse, 0x10, RZ ;  /* 0x000000105d044810 */ /* 0x040fe20007ffe0ff */
        /* <DEDUP_REMOVED lines=13> */
[----:B------:R-:W-:Y:S04]  /*51c0*/  MUFU.EX2 R105, R9 ;  /* 0x0000000900697308 */ /* 0x000fe80000000800 */
[----:B------:R-:W-:Y:S02]  /*51d0*/  @P1 FSEL R11, R11, -INF , !P3 ;  /* 0xff8000000b0b1808 */ /* 0x000fe40005800000 */
[----:B------:R-:W-:Y:S02]  /*51e0*/  PLOP3.LUT P1, PT, PT, PT, UP0, 0x80, 0x0 ;  /* 0x000000000000781c */ /* 0x000fe40003f2f008 */
        /* <DEDUP_REMOVED lines=8> */
[----:B------:R-:W-:Y:S01]  /*5270*/  @P2 FSEL R13, R13, -INF , !P6 ;  /* 0xff8000000d0d2808 */ /* 0x000fe20007000000 */
[----:B------:R-:W4:Y:S01]  /*5280*/  MUFU.EX2 R107, R11 ;  /* 0x0000000b006b7308 */ /* 0x000f220000000800 */
[----:B------:R-:W-:Y:S01]  /*5290*/  PLOP3.LUT P2, PT, PT, PT, UP0, 0x80, 0x0 ;  /* 0x000000000000781c */ /* 0x000fe20003f4f008 */
[----:B------:R-:W-:Y:S01]  /*52a0*/  FFMA.FTZ R14, R14, c[0x0][0x23c], -R0 ;  /* 0x00008f000e0e7a23 */ /* 0x000fe20000010800 */
[----:B------:R-:W-:Y:S01]  /*52b0*/  PLOP3.LUT P1, PT, PT, PT, UP0, 0x80, 0x0 ;  /* 0x000000000000781c */ /* 0x000fe20003f2f008 */
[----:B------:R-:W-:Y:S01]  /*52c0*/  FFMA.FTZ R13, R13, c[0x0][0x23c], -R92 ;  /* 0x00008f000d0d7a23 */ /* 0x000fe2000001085c */
[C---:B------:R-:W-:Y:S02]  /*52d0*/  @P3 IADD3 R4, R93.reuse, 0x18, RZ ;  /* 0x000000185d043810 */ /* 0x040fe40007ffe0ff */
[----:B------:R-:W-:Y:S02]  /*52e0*/  @P4 IADD3 R93, R93, 0x19, RZ ;  /* 0x000000195d5d4810 */ /* 0x000fe40007ffe0ff */
[----:B------:R-:W-:Y:S01]  /*52f0*/  @P0 FSEL R15, R15, -INF , !P6 ;  /* 0xff8000000f0f0808 */ /* 0x000fe20007000000 */
[----:B------:R-:W-:Y:S01]  /*5300*/  MUFU.EX2 R102, R12 ;  /* 0x0000000c00667308 */ /* 0x000fe20000000800 */
[----:B------:R-:W-:Y:S03]  /*5310*/  PLOP3.LUT P0, PT, PT, PT, UP0, 0x80, 0x0 ;  /* 0x000000000000781c */ /* 0x000fe60003f0f008 */
[----:B------:R-:W-:Y:S01]  /*5320*/  @P2 ISETP.GE.AND P3, PT, R4, UR6, PT ;  /* 0x0000000604002c0c */ /* 0x000fe2000bf66270 */
[----:B------:R-:W-:Y:S01]  /*5330*/  FFMA.FTZ R15, R15, c[0x0][0x23c], -R0 ;  /* 0x00008f000f0f7a23 */ /* 0x000fe20000010800 */
[----:B------:R-:W-:Y:S02]  /*5340*/  @P1 ISETP.GE.AND P1, PT, R93, UR6, PT ;  /* 0x000000065d001c0c */ /* 0x000fe4000bf26270 */
[----:B------:R-:W-:Y:S02]  /*5350*/  PLOP3.LUT P2, PT, PT, PT, UP0, 0x80, 0x0 ;  /* 0x000000000000781c */ /* 0x000fe40003f4f008 */
[----:B-1----:R-:W-:Y:S01]  /*5360*/  F2FP.PACK_AB R4, R110, R111 ;  /* 0x0000006f6e04723e */ /* 0x002fe200000000ff */
[----:B------:R-:W1:Y:S01]  /*5370*/  MUFU.EX2 R98, R13 ;  /* 0x0000000d00627308 */ /* 0x000e620000000800 */
[----:B----4-:R-:W-:Y:S03]  /*5380*/  F2FP.PACK_AB R7, R107, R108 ;  /* 0x0000006c6b07723e */ /* 0x010fe600000000ff */
[----:B------:R4:W-:Y:S04]  /*5390*/  STS [R246+0x2a400], R4 ;  /* 0x02a40004f6007388 */ /* 0x0009e80000000800 */
[----:B------:R-:W-:Y:S01]  /*53a0*/  @P0 FSEL R17, R17, -INF , !P1 ;  /* 0xff80000011110808 */ /* 0x000fe20004800000 */
[----:B------:R-:W-:Y:S01]  /*53b0*/  STS [R249+0x2a400], R7 ;  /* 0x02a40007f9007388 */ /* 0x000fe20000000800 */
[----:B------:R-:W-:Y:S01]  /*53c0*/  PLOP3.LUT P0, PT, PT, PT, UP0, 0x80, 0x0 ;  /* 0x000000000000781c */ /* 0x000fe20003f0f008 */
[----:B------:R-:W-:Y:S01]  /*53d0*/  MUFU.EX2 R103, R14 ;  /* 0x0000000e00677308 */ /* 0x000fe20000000800 */
[----:B------:R-:W-:Y:S02]  /*53e0*/  @P2 FSEL R16, R16, -INF , !P3 ;  /* 0xff80000010102808 */ /* 0x000fe40005800000 */
[----:B------:R-:W-:Y:S03]  /*53f0*/  PLOP3.LUT P2, PT, PT, PT, UP0, 0x80, 0x0 ;  /* 0x000000000000781c */ /* 0x000fe60003f4f008 */
[--C-:B------:R-:W-:Y:S02]  /*5400*/  FFMA.FTZ R16, R16, c[0x0][0x23c], -R92.reuse ;  /* 0x00008f0010107a23 */ /* 0x100fe4000001085c */
[----:B------:R-:W-:Y:S02]  /*5410*/  FFMA.FTZ R92, R17, c[0x0][0x23c], -R92 ;  /* 0x00008f00115c7a23 */ /* 0x000fe4000001085c */
[----:B------:R-:W3:Y:S02]  /*5420*/  MUFU.EX2 R101, R15 ;  /* 0x0000000f00657308 */ /* 0x000ee40000000800 */
[----:B------:R-:W-:Y:S02]  /*5430*/  @P0 FSEL R19, R19, -INF , !P1 ;  /* 0xff80000013130808 */ /* 0x000fe40004800000 */
[----:B-1----:R-:W-:Y:S02]  /*5440*/  F2FP.PACK_AB R6, R98, R102 ;  /* 0x000000666206723e */ /* 0x002fe400000000ff */
[----:B------:R-:W-:Y:S02]  /*5450*/  @P2 FSEL R18, R18, -INF , !P3 ;  /* 0xff80000012122808 */ /* 0x000fe40005800000 */
[----:B------:R-:W-:Y:S02]  /*5460*/  PLOP3.LUT P1, PT, PT, PT, UP5, 0x80, 0x0 ;  /* 0x000000000000781c */ /* 0x000fe40003f2f058 */
[----:B------:R-:W-:Y:S01]  /*5470*/  MUFU.EX2 R96, R92 ;  /* 0x0000005c00607308 */ /* 0x000fe20000000800 */
[--C-:B------:R-:W-:Y:S02]  /*5480*/  FFMA.FTZ R18, R18, c[0x0][0x23c], -R0.reuse ;  /* 0x00008f0012127a23 */ /* 0x100fe40000010800 */
[----:B------:R-:W-:Y:S07]  /*5490*/  FFMA.FTZ R0, R19, c[0x0][0x23c], -R0 ;  /* 0x00008f0013007a23 */ /* 0x000fee0000010800 */
[----:B------:R1:W-:Y:S01]  /*54a0*/  MUFU.EX2 R99, R0 ;  /* 0x0000000000637308 */ /* 0x0003e20000000800 */
[----:B---3--:R-:W-:Y:S09]  /*54b0*/  F2FP.PACK_AB R5, R101, R103 ;  /* 0x000000676505723e */ /* 0x008ff200000000ff */
[----:B------:R-:W4:Y:S10]  /*54c0*/  MUFU.EX2 R97, R16 ;  /* 0x0000001000617308 */ /* 0x000f340000000800 */
[----:B------:R-:W3:Y:S01]  /*54d0*/  MUFU.EX2 R100, R18 ;  /* 0x0000001200647308 */ /* 0x000ee20000000800 */
[----:B-1----:R-:W-:Y:S05]  /*54e0*/  F2FP.PACK_AB R0, R105, R106 ;  /* 0x0000006a6900723e */ /* 0x002fea00000000ff */
[----:B------:R3:W-:Y:S05]  /*54f0*/  STS [R249+0x2a000], R0 ;  /* 0x02a00000f9007388 */ /* 0x0007ea0000000800 */
[----:B------:R-:W-:Y:S01]  /*5500*/  STS [R247+0x2a000], R6 ;  /* 0x02a00006f7007388 */ /* 0x000fe20000000800 */
[----:B----4-:R-:W-:Y:S04]  /*5510*/  F2FP.PACK_AB R4, R96, R97 ;  /* 0x000000616004723e */ /* 0x010fe800000000ff */
[----:B------:R-:W-:Y:S05]  /*5520*/  STS [R247+0x2a400], R5 ;  /* 0x02a40005f7007388 */ /* 0x000fea0000000800 */
[----:B------:R-:W-:Y:S01]  /*5530*/  STS [R248+0x2a000], R4 ;  /* 0x02a00004f8007388 */ /* 0x000fe20000000800 */
[----:B---3--:R-:W-:Y:S05]  /*5540*/  F2FP.PACK_AB R0, R99, R100 ;  /* 0x000000646300723e */ /* 0x008fea00000000ff */
[----:B------:R-:W-:Y:S05]  /*5550*/  STS [R248+0x2a400], R0 ;  /* 0x02a40000f8007388 */ /* 0x000fea0000000800 */
[----:B------:R-:W-:Y:S05]  /*5560*/  LDSM.16.M88.4 R16, [R222+0x10000] ;  /* 0x01000000de10783b */ /* 0x000fea0000000200 */
[----:B------:R-:W1:Y:S05]  /*5570*/  LDSM.16.M88.4 R8, [R3+0x20000] ;  /* 0x020000000308783b */ /* 0x000e6a0000000200 */
[----:B------:R-:W3:Y:S05]  /*5580*/  LDSM.16.M88.4 R84, [R3+0x20800] ;  /* 0x020800000354783b */ /* 0x000eea0000000200 */
[----:B------:R-:W-:Y:S01]  /*5590*/  LDSM.16.M88.4 R88, [R223+0x10000] ;  /* 0x01000000df58783b */ /* 0x000fe20000000200 */
[----:B--2---:R-:W-:Y:S01]  /*55a0*/  IADD3 R94, P0, R94, UR12, RZ ;  /* 0x0000000c5e5e7c10 */ /* 0x004fe2000ff1e0ff */
[C---:B-1----:R-:W-:Y:S03]  /*55b0*/  HMMA.16816.F32 R4, R16.reuse, R8, RZ ;  /* 0x000000081004723c */ /* 0x042fe600000018ff */
[----:B------:R-:W-:Y:S01]  /*55c0*/  IADD3.X R95, R112, UR11, RZ, P0, !PT ;  /* 0x0000000b705f7c10 */ /* 0x000fe200087fe4ff */
[----:B------:R-:W-:Y:S04]  /*55d0*/  IMAD.MOV.U32 R112, RZ, RZ, c[0x0][0x22c] ;  /* 0x00008b00ff707624 */ /* 0x000fe800078e00ff */
[C---:B------:R-:W-:Y:S01]  /*55e0*/  HMMA.16816.F32 R8, R16.reuse, R10, RZ ;  /* 0x0000000a1008723c */ /* 0x040fe200000018ff */
[----:B------:R-:W2:Y:S03]  /*55f0*/  LDG.E R92, [R94.64] ;  /* 0x000000045e5c7981 */ /* 0x000ea6000c1e1900 */
[----:B------:R-:W-:Y:S02]  /*5600*/  IMAD R112, R112, c[0x0][0x1c0], RZ ;  /* 0x0000700070707a24 */ /* 0x000fe400078e02ff */
[----:B------:R1:W4:Y:S02]  /*5610*/  LDG.E R0, [R94.64+0x20] ;  /* 0x000020045e007981 */ /* 0x000324000c1e1900 */
[C---:B---3--:R-:W-:Y:S01]  /*5620*/  HMMA.16816.F32 R12, R16.reuse, R84, RZ ;  /* 0x00000054100c723c */ /* 0x048fe200000018ff */
[----:B------:R-:W-:Y:S05]  /*5630*/  IMAD.U32 R112, R112, -0x40, RZ ;  /* 0xffffffc070707824 */ /* 0x000fea00078e00ff */
[C---:B------:R-:W-:Y:S02]  /*5640*/  LEA R234, P0, R112.reuse, R234, 0x2 ;  /* 0x000000ea70ea7211 */ /* 0x040fe400078010ff */
[----:B------:R-:W-:Y:S01]  /*5650*/  HMMA.16816.F32 R16, R16, R86, RZ ;  /* 0x000000561010723c */ /* 0x000fe200000018ff */
[----:B------:R-:W3:Y:S03]  /*5660*/  LDSM.16.M88.4 R84, [R216+0x20000] ;  /* 0x02000000d854783b */ /* 0x000ee60000000200 */
[----:B------:R-:W-:Y:S02]  /*5670*/  LEA.HI.X.SX32 R235, R112, R235, 0x2, P0 ;  /* 0x000000eb70eb7211 */ /* 0x000fe400000f16ff */
[----:B------:R1:W5:Y:S02]  /*5680*/  LDL R112, [R1] ;  /* 0x0000000001707983 */ /* 0x0003640000100800 */
[C---:B---3--:R-:W-:Y:S08]  /*5690*/  HMMA.16816.F32 R4, R88.reuse, R84, R4 ;  /* 0x000000545804723c */ /* 0x048ff00000001804 */
[C---:B------:R-:W-:Y:S01]  /*56a0*/  HMMA.16816.F32 R8, R88.reuse, R86, R8 ;  /* 0x000000565808723c */ /* 0x040fe20000001808 */
[----:B------:R-:W3:Y:S07]  /*56b0*/  LDSM.16.M88.4 R84, [R216+0x20800] ;  /* 0x02080000d854783b */ /* 0x000eee0000000200 */
[C---:B---3--:R-:W-:Y:S08]  /*56c0*/  HMMA.16816.F32 R12, R88.reuse, R84, R12 ;  /* 0x00000054580c723c */ /* 0x048ff0000000180c */
[----:B------:R-:W-:Y:S01]  /*56d0*/  HMMA.16816.F32 R16, R88, R86, R16 ;  /* 0x000000565810723c */ /* 0x000fe20000001810 */
[----:B------:R-:W-:Y:S05]  /*56e0*/  LDSM.16.M88.4 R84, [R225+0x10000] ;  /* 0x01000000e154783b */ /* 0x000fea0000000200 */
[----:B------:R-:W3:Y:S02]  /*56f0*/  LDSM.16.M88.4 R88, [R218+0x20000] ;  /* 0x02000000da58783b */ /* 0x000ee40000000200 */
        /* <DEDUP_REMOVED lines=93> */
[----:B------:R-:W3:Y:S11]  /*5cd0*/  LDSM.16.M88.4 R88, [R217+0x26800] ;  /* 0x02680000d958783b */ /* 0x000ef60000000200 */
[----:B------:R-:W-:Y:S04]  /*5ce0*/  @!UPT UIADD3 URZ, URZ, URZ, URZ ;  /* 0x0000003f3f3ff290 */ /* 0x000fe8000fffe03f */
[C---:B--2---:R-:W-:Y:S02]  /*5cf0*/  FADD.FTZ R4, -R92.reuse, R4 ;  /* 0x000000045c047221 */ /* 0x044fe40000010100 */
[----:B------:R-:W-:Y:S02]  /*5d00*/  FADD.FTZ R5, -R92, R5 ;  /* 0x000000055c057221 */ /* 0x000fe40000010100 */
[----:B-1----:R-:W-:Y:S02]  /*5d10*/  FMUL.FTZ R95, R104, R4 ;  /* 0x00000004685f7220 */ /* 0x002fe40000410000 */
[----:B----4-:R-:W-:Y:S01]  /*5d20*/  FADD.FTZ R6, -R0, R6 ;  /* 0x0000000600067221 */ /* 0x010fe20000010100 */
[----:B------:R1:W5:Y:S01]  /*5d30*/  LDL R104, [R1+0x4] ;  /* 0x0000040001687983 */ /* 0x0003620000100800 */
[C---:B------:R-:W-:Y:S02]  /*5d40*/  FADD.FTZ R8, -R92.reuse, R8 ;  /* 0x000000085c087221 */ /* 0x040fe40000010100 */
[----:B------:R-:W-:Y:S02]  /*5d50*/  FADD.FTZ R9, -R92, R9 ;  /* 0x000000095c097221 */ /* 0x000fe40000010100 */
[C---:B------:R-:W-:Y:S02]  /*5d60*/  FADD.FTZ R7, -R0.reuse, R7 ;  /* 0x0000000700077221 */ /* 0x040fe40000010100 */
[C---:B------:R-:W-:Y:S02]  /*5d70*/  FADD.FTZ R10, -R0.reuse, R10 ;  /* 0x0000000a000a7221 */ /* 0x040fe40000010100 */
[----:B------:R-:W-:Y:S02]  /*5d80*/  FADD.FTZ R11, -R0, R11 ;  /* 0x0000000b000b7221 */ /* 0x000fe40000010100 */
[----:B------:R-:W-:Y:S02]  /*5d90*/  FMUL.FTZ R94, R106, R8 ;  /* 0x000000086a5e7220 */ /* 0x000fe40000410000 */
[----:B------:R-:W-:Y:S02]  /*5da0*/  FMUL.FTZ R93, R105, R9 ;  /* 0x00000009695d7220 */ /* 0x000fe40000410000 */
[----:B------:R-:W-:Y:S01]  /*5db0*/  FMUL.FTZ R7, R110, R7 ;  /* 0x000000076e077220 */ /* 0x000fe20000410000 */
[C---:B---3--:R-:W-:Y:S08]  /*5dc0*/  HMMA.16816.F32 R12, R84.reuse, R88, R12 ;  /* 0x00000058540c723c */ /* 0x048ff0000000180c */
[----:B------:R-:W-:Y:S07]  /*5dd0*/  HMMA.16816.F32 R16, R84, R90, R16 ;  /* 0x0000005a5410723c */ /* 0x000fee0000001810 */
[----:B------:R-:W-:Y:S02]  /*5de0*/  FMUL.FTZ R91, R109, R5 ;  /* 0x000000056d5b7220 */ /* 0x000fe40000410000 */
[----:B------:R-:W-:Y:S03]  /*5df0*/  FMUL.FTZ R86, R111, R6 ;  /* 0x000000066f567220 */ /* 0x000fe60000410000 */
[----:B------:R-:W-:Y:S02]  /*5e00*/  FMUL.FTZ R85, R108, R10 ;  /* 0x0000000a6c557220 */ /* 0x000fe40000410000 */
[----:B------:R-:W-:Y:S02]  /*5e10*/  FMUL.FTZ R84, R107, R11 ;  /* 0x0000000b6b547220 */ /* 0x000fe40000410000 */
[C---:B------:R-:W-:Y:S02]  /*5e20*/  FADD.FTZ R12, -R92.reuse, R12 ;  /* 0x0000000c5c0c7221 */ /* 0x040fe40000010100 */
[----:B------:R-:W-:Y:S02]  /*5e30*/  FADD.FTZ R13, -R92, R13 ;  /* 0x0000000d5c0d7221 */ /* 0x000fe40000010100 */
[C---:B------:R-:W-:Y:S02]  /*5e40*/  FADD.FTZ R14, -R0.reuse, R14 ;  /* 0x0000000e000e7221 */ /* 0x040fe40000010100 */
[----:B------:R-:W-:Y:S02]  /*5e50*/  FADD.FTZ R15, -R0, R15 ;  /* 0x0000000f000f7221 */ /* 0x000fe40000010100 */
[C---:B------:R-:W-:Y:S02]  /*5e60*/  FADD.FTZ R16, -R92.reuse, R16 ;  /* 0x000000105c107221 */ /* 0x040fe40000010100 */
        /* <DEDUP_REMOVED lines=9> */
[----:B------:R-:W-:Y:S02]  /*5f00*/  FMUL.FTZ R19, R100, R4 ;  /* 0x0000000464137220 */ /* 0x000fe40000410000 */
[----:B------:R-:W-:Y:S01]  /*5f10*/  FMUL.FTZ R18, R99, R18 ;  /* 0x0000001263127220 */ /* 0x000fe20000410000 */
[----:B------:R-:W-:-:S05]  /*5f20*/  @!P1 BRA `(.L_x_658) ;  /* 0x000005f000009947 */ /* 0x000fca0003800000 */
[----:B-1----:R-:W-:Y:S01]  /*5f30*/  ISETP.GE.AND P6, PT, R240, c[0x0][0x220], PT ;  /* 0x00008800f0007a0c */ /* 0x002fe20003fc6270 */
[----:B------:R-:W-:Y:S01]  /*5f40*/  IMAD.MOV.U32 R8, RZ, RZ, c[0x0][0x190] ;  /* 0x00006400ff087624 */ /* 0x000fe200078e00ff */
[----:B-----5:R-:W-:Y:S01]  /*5f50*/  ISETP.GE.AND P5, PT, R112, c[0x0][0x220], PT ;  /* 0x0000880070007a0c */ /* 0x020fe20003fa6270 */
[----:B------:R-:W-:Y:S01]  /*5f60*/  IMAD.MOV.U32 R4, RZ, RZ, R243 ;  /* 0x000000ffff047224 */ /* 0x000fe200078e00f3 */
[----:B------:R-:W-:Y:S01]  /*5f70*/  ISETP.GE.AND P4, PT, R252, c[0x0][0x220], PT ;  /* 0x00008800fc007a0c */ /* 0x000fe20003f86270 */
[----:B------:R-:W-:Y:S01]  /*5f80*/  IMAD.U32 R0, R8, -0x40, RZ ;  /* 0xffffffc008007824 */ /* 0x000fe200078e00ff */
[----:B------:R-:W-:Y:S01]  /*5f90*/  ISETP.GE.AND P3, PT, R104, c[0x0][0x220], PT ;  /* 0x0000880068007a0c */ /* 0x000fe20003f66270 */
[----:B------:R-:W-:Y:S01]  /*5fa0*/  IMAD.MOV.U32 R5, RZ, RZ, R244 ;  /* 0x000000ffff057224 */ /* 0x000fe200078e00f4 */
[----:B------:R-:W-:Y:S01]  /*5fb0*/  ULOP3.LUT UR8, UR7, 0x1, URZ, 0xc0, !UPT ;  /* 0x0000000107087892 */ /* 0x000fe2000f8ec03f */
[----:B------:R-:W-:Y:S01]  /*5fc0*/  IMAD.MOV.U32 R9, RZ, RZ, c[0x0][0x194] ;  /* 0x00006500ff097624 */ /* 0x000fe200078e00ff */
[C---:B------:R-:W-:Y:S02]  /*5fd0*/  LEA R4, P0, R0.reuse, R4, 0x1 ;  /* 0x0000000400047211 */ /* 0x040fe400078008ff */
[----:B------:R-:W-:Y:S01]  /*5fe0*/  UISETP.NE.U32.AND UP3, UPT, UR8, 0x1, UPT ;  /* 0x000000010800788c */ /* 0x000fe2000bf65070 */
[----:B------:R-:W-:Y:S02]  /*5ff0*/  SHF.R.S32.HI R6, RZ, 0x1f, R0 ;  /* 0x0000001fff067819 */ /* 0x000fe40000011400 */
[----:B------:R-:W-:Y:S01]  /*6000*/  LEA.HI.X.SX32 R5, R0, R5, 0x1, P0 ;  /* 0x0000000500057211 */ /* 0x000fe200000f0eff */
[----:B------:R-:W-:Y:S01]  /*6010*/  USEL UR8, UR40, 0x8000, !UP3 ;  /* 0x0000800028087887 */ /* 0x000fe2000d800000 */
[C---:B------:R-:W-:Y:S02]  /*6020*/  @!P6 LEA R14, P0, R8.reuse, R4, 0x6 ;  /* 0x00000004080ee211 */ /* 0x040fe400078030ff */
[C---:B------:R-:W-:Y:S02]  /*6030*/  LEA R0, P2, R8.reuse, R0, 0x5 ;  /* 0x0000000008007211 */ /* 0x040fe400078428ff */
[--C-:B------:R-:W-:Y:S02]  /*6040*/  @!P6 LEA.HI.X R15, R8, R5, R9.reuse, 0x6, P0 ;  /* 0x00000005080fe211 */ /* 0x100fe400000f3409 */
[----:B------:R-:W-:Y:S02]  /*6050*/  IADD3 R236, R236, UR8, RZ ;  /* 0x00000008ecec7c10 */ /* 0x000fe4000fffe0ff */
[----:B------:R-:W-:Y:S02]  /*6060*/  IADD3 R238, R238, UR8, RZ ;  /* 0x00000008eeee7c10 */ /* 0x000fe4000fffe0ff */
[-C--:B------:R-:W-:Y:S01]  /*6070*/  @!P5 LEA R12, P0, R0, R243.reuse, 0x1 ;  /* 0x000000f3000cd211 */ /* 0x080fe200078008ff */
[----:B------:R1:W-:Y:S01]  /*6080*/  @P6 STS [R236], RZ ;  /* 0x000000ffec006388 */ /* 0x0003e20000000800 */
[----:B------:R-:W-:Y:S02]  /*6090*/  LEA.HI.X R6, R8, R6, R9, 0x5, P2 ;  /* 0x0000000608067211 */ /* 0x000fe400010f2c09 */
[CC--:B------:R-:W-:Y:S01]  /*60a0*/  @!P4 LEA R10, P2, R0.reuse, R243.reuse, 0x1 ;  /* 0x000000f3000ac211 */ /* 0x0c0fe200078408ff */
[----:B------:R1:W-:Y:S01]  /*60b0*/  @P6 STS [R236+0x4], RZ ;  /* 0x000004ffec006388 */ /* 0x0003e20000000800 */
[CCC-:B------:R-:W-:Y:S02]  /*60c0*/  @!P5 LEA.HI.X R13, R0.reuse, R244.reuse, R6.reuse, 0x1, P0 ;  /* 0x000000f4000dd211 */ /* 0x1c0fe400000f0c06 */
[CC--:B------:R-:W-:Y:S01]  /*60d0*/  @!P4 LEA.HI.X R11, R0.reuse, R244.reuse, R6, 0x1, P2 ;  /* 0x000000f4000bc211 */ /* 0x0c0fe200010f0c06 */
[----:B------:R1:W-:Y:S01]  /*60e0*/  @P6 STS [R236+0x8], RZ ;  /* 0x000008ffec006388 */ /* 0x0003e20000000800 */
[C---:B------:R-:W-:Y:S01]  /*60f0*/  @!P3 LEA R8, P0, R0.reuse, R243, 0x1 ;  /* 0x000000f30008b211 */ /* 0x040fe200078008ff */
[----:B------:R-:W-:Y:S01]  /*6100*/  IMAD.MOV.U32 R243, RZ, RZ, R4 ;  /* 0x000000fffff37224 */ /* 0x000fe200078e0004 */
[----:B------:R-:W-:Y:S01]  /*6110*/  IADD3 R219, R219, UR8, RZ ;  /* 0x00000008dbdb7c10 */ /* 0x000fe2000fffe0ff */
[----:B------:R1:W-:Y:S01]  /*6120*/  @P6 STS [R236+0xc], RZ ;  /* 0x00000cffec006388 */ /* 0x0003e20000000800 */
[----:B------:R-:W-:Y:S01]  /*6130*/  @!P3 LEA.HI.X R9, R0, R244, R6, 0x1, P0 ;  /* 0x000000f40009b211 */ /* 0x000fe200000f0c06 */
[----:B------:R-:W-:Y:S02]  /*6140*/  IMAD.MOV.U32 R244, RZ, RZ, R5 ;  /* 0x000000fffff47224 */ /* 0x000fe400078e0005 */
[----:B------:R-:W-:Y:S01]  /*6150*/  @!PT LDS RZ, [RZ] ;  /* 0x00000000fffff984 */ /* 0x000fe20000000800 */
[----:B------:R-:W-:Y:S01]  /*6160*/  @!PT LDS RZ, [RZ] ;  /* 0x00000000fffff984 */ /* 0x000fe20000000800 */
[----:B------:R-:W-:Y:S01]  /*6170*/  @!PT LDS RZ, [RZ] ;  /* 0x00000000fffff984 */ /* 0x000fe20000000800 */
[----:B------:R1:W-:Y:S04]  /*6180*/  @!P6 LDGSTS.E.BYPASS.LTC128B.128 [R238], [R4.64] ;  /* 0x0000000004eeefae */ /* 0x0003e8000b901d44 */
        /* <DEDUP_REMOVED lines=31> */
[----:B------:R1:W-:Y:S04]  /*6380*/  @!P6 LDGSTS.E.BYPASS.LTC128B.128 [R238+0x1000], [R14.64] ;  /* 0x010000000eeeefae */ /* 0x0003e8000b901d44 */
        /* <DEDUP_REMOVED lines=24> */
[----:B------:R-:W0:Y:S02]  /*6510*/  LDGDEPBAR ;  /* 0x00000000000079af */ /* 0x000e240000000000 */
.L_x_658:
[----:B-1----:R-:W-:Y:S02]  /*6520*/  F2FP.PACK_AB R8, R91, R95 ;  /* 0x0000005f5b08723e */ /* 0x002fe400000000ff */
[----:B------:R-:W-:Y:S02]  /*6530*/  F2FP.PACK_AB R7, R7, R86 ;  /* 0x000000560707723e */ /* 0x000fe400000000ff */
[----:B------:R-:W-:Y:S01]  /*6540*/  F2FP.PACK_AB R6, R93, R94 ;  /* 0x0000005e5d06723e */ /* 0x000fe200000000ff */
[----:B------:R-:W-:Y:S01]  /*6550*/  STS [R246+0x28000], R8 ;  /* 0x02800008f6007388 */ /* 0x000fe20000000800 */
[----:B------:R-:W-:Y:S02]  /*6560*/  F2FP.PACK_AB R5, R84, R85 ;  /* 0x000000555405723e */ /* 0x000fe400000000ff */
[----:B------:R-:W-:Y:S02]  /*6570*/  F2FP.PACK_AB R4, R87, R88 ;  /* 0x000000585704723e */ /* 0x000fe400000000ff */
[----:B------:R-:W-:Y:S01]  /*6580*/  F2FP.PACK_AB R0, R16, R17 ;  /* 0x000000111000723e */ /* 0x000fe200000000ff */
[----:B------:R-:W-:Y:S01]  /*6590*/  STS [R246+0x28400], R7 ;  /* 0x02840007f6007388 */ /* 0x000fe20000000800 */
[----:B------:R-:W-:Y:S02]  /*65a0*/  F2FP.PACK_AB R10, R89, R90 ;  /* 0x0000005a590a723e */ /* 0x000fe400000000ff */
[----:B------:R-:W-:Y:S03]  /*65b0*/  F2FP.PACK_AB R9, R18, R19 ;  /* 0x000000131209723e */ /* 0x000fe600000000ff */
[----:B------:R-:W-:Y:S06]  /*65c0*/  STS [R249+0x28000], R6 ;  /* 0x02800006f9007388 */ /* 0x000fec0000000800 */
[----:B------:R-:W-:Y:S06]  /*65d0*/  STS [R249+0x28400], R5 ;  /* 0x02840005f9007388 */ /* 0x000fec0000000800 */
[----:B------:R-:W-:Y:S06]  /*65e0*/  STS [R247+0x28000], R4 ;  /* 0x02800004f7007388 */ /* 0x000fec0000000800 */
[----:B------:R1:W-:Y:S06]  /*65f0*/  STS [R247+0x28400], R0 ;  /* 0x02840000f7007388 */ /* 0x0003ec0000000800 */
[----:B------:R-:W-:Y:S06]  /*6600*/  STS [R248+0x28000], R10 ;  /* 0x0280000af8007388 */ /* 0x000fec0000000800 */
[----:B------:R-:W-:Y:S06]  /*6610*/  STS [R248+0x28400], R9 ;  /* 0x02840009f8007388 */ /* 0x000fec0000000800 */
[----:B------:R-:W-:Y:S01]  /*6620*/  BAR.SYNC.DEFER_BLOCKING 0x0 ;  /* 0x0000000000007b1d */ /* 0x000fe20000010000 */
[----:B-1----:R-:W-:Y:S05]  /*6630*/  IMAD.SHL.U32 R0, R232, 0x2, RZ ;  /* 0x00000002e8007824 */ /* 0x002fea00078e00ff */
[----:B------:R-:W-:Y:S06]  /*6640*/  LDSM.16.MT88.4 R4, [R221+0x2a000] ;  /* 0x02a00000dd04783b */ /* 0x000fec0000004200 */
[----:B------:R-:W1:Y:S06]  /*6650*/  LDSM.16.MT88.4 R8, [R0+0x10000] ;  /* 0x010000000008783b */ /* 0x000e6c0000004200 */
[----:B------:R-:W2:Y:S06]  /*6660*/  LDSM.16.MT88.4 R12, [R220+0x2a000] ;  /* 0x02a00000dc0c783b */ /* 0x000eac0000004200 */
[----:B------:R-:W3:Y:S06]  /*6670*/  LDSM.16.MT88.4 R16, [R0+0x12000] ;  /* 0x012000000010783b */ /* 0x000eec0000004200 */
[----:B------:R-:W4:Y:S06]  /*6680*/  LDSM.16.MT88.4 R84, [R0+0x14000] ;  /* 0x014000000054783b */ /* 0x000f2c0000004200 */
        /* <DEDUP_REMOVED lines=19> */
[----:B------:R-:W1:Y:S07]  /*67c0*/  LDSM.16.MT88.4 R12, [R0+0x10800] ;  /* 0x01080000000c783b */ /* 0x000e6e0000004200 */
[----:B------:R-:W-:Y:S01]  /*67d0*/  HMMA.16816.F32 R80, R4, R90, R80 ;  /* 0x0000005a0450723c */ /* 0x000fe20000001850 */
[----:B------:R-:W2:Y:S06]  /*67e0*/  LDSM.16.MT88.4 R4, [R0+0x14800] ;  /* 0x014800000004783b */ /* 0x000eac0000004200 */
[----:B------:R-:W3:Y:S01]  /*67f0*/  LDSM.16.MT88.4 R88, [R0+0x16800] ;  /* 0x016800000058783b */ /* 0x000ee20000004200 */
[-C--:B-1----:R-:W-:Y:S08]  /*6800*/  HMMA.16816.F32 R20, R8, R12.reuse, R20 ;  /* 0x0000000c0814723c */ /* 0x082ff00000001814 */
        /* <DEDUP_REMOVED lines=9> */
[-C--:B--2---:R-:W-:Y:S08]  /*68a0*/  HMMA.16816.F32 R52, R8, R4.reuse, R52 ;  /* 0x000000040834723c */ /* 0x084ff00000001834 */
[C---:B------:R-:W-:Y:S08]  /*68b0*/  HMMA.16816.F32 R56, R16.reuse, R4, R56 ;  /* 0x000000041038723c */ /* 0x040ff00000001838 */
[-C--:B------:R-:W-:Y:S08]  /*68c0*/  HMMA.16816.F32 R60, R16, R6.reuse, R60 ;  /* 0x00000006103c723c */ /* 0x080ff0000000183c */
[C---:B------:R-:W-:Y:S01]  /*68d0*/  HMMA.16816.F32 R64, R8.reuse, R6, R64 ;  /* 0x000000060840723c */ /* 0x040fe20000001840 */
[----:B------:R-:W1:Y:S07]  /*68e0*/  LDSM.16.MT88.4 R4, [R221+0x2b000] ;  /* 0x02b00000dd04783b */ /* 0x000e6e0000004200 */
[-C--:B---3--:R-:W-:Y:S08]  /*68f0*/  HMMA.16816.F32 R68, R8, R88.reuse, R68 ;  /* 0x000000580844723c */ /* 0x088ff00000001844 */
[C---:B------:R-:W-:Y:S08]  /*6900*/  HMMA.16816.F32 R72, R16.reuse, R88, R72 ;  /* 0x000000581048723c */ /* 0x040ff00000001848 */
[-C--:B------:R-:W-:Y:S01]  /*6910*/  HMMA.16816.F32 R76, R16, R90.reuse, R76 ;  /* 0x0000005a104c723c */ /* 0x080fe2000000184c */
[----:B------:R-:W2:Y:S07]  /*6920*/  LDSM.16.MT88.4 R16, [R220+0x2b000] ;  /* 0x02b00000dc10783b */ /* 0x000eae0000004200 */
[----:B------:R-:W-:Y:S01]  /*6930*/  HMMA.16816.F32 R80, R8, R90, R80 ;  /* 0x0000005a0850723c */ /* 0x000fe20000001850 */
[----:B------:R-:W3:Y:S06]  /*6940*/  LDSM.16.MT88.4 R8, [R0+0x15000] ;  /* 0x015000000008783b */ /* 0x000eec0000004200 */
[----:B------:R-:W4:Y:S01]  /*6950*/  LDSM.16.MT88.4 R88, [R0+0x17000] ;  /* 0x017000000058783b */ /* 0x000f220000004200 */
[-C--:B-1----:R-:W-:Y:S08]  /*6960*/  HMMA.16816.F32 R20, R4, R12.reuse, R20 ;  /* 0x0000000c0414723c */ /* 0x082ff00000001814 */
[C---:B--2---:R-:W-:Y:S08]  /*6970*/  HMMA.16816.F32 R24, R16.reuse, R12, R24 ;  /* 0x0000000c1018723c */ /* 0x044ff00000001818 */
        /* <DEDUP_REMOVED lines=8> */
[-C--:B---3--:R-:W-:Y:S08]  /*6a00*/  HMMA.16816.F32 R52, R4, R8.reuse, R52 ;  /* 0x000000080434723c */ /* 0x088ff00000001834 */
[C---:B------:R-:W-:Y:S08]  /*6a10*/  HMMA.16816.F32 R56, R16.reuse, R8, R56 ;  /* 0x000000081038723c */ /* 0x040ff00000001838 */
[-C--:B------:R-:W-:Y:S08]  /*6a20*/  HMMA.16816.F32 R60, R16, R10.reuse, R60 ;  /* 0x0000000a103c723c */ /* 0x080ff0000000183c */
[C---:B------:R-:W-:Y:S01]  /*6a30*/  HMMA.16816.F32 R64, R4.reuse, R10, R64 ;  /* 0x0000000a0440723c */ /* 0x040fe20000001840 */
[----:B------:R-:W1:Y:S07]  /*6a40*/  LDSM.16.MT88.4 R8, [R221+0x2b800] ;  /* 0x02b80000dd08783b */ /* 0x000e6e0000004200 */
[-C--:B----4-:R-:W-:Y:S08]  /*6a50*/  HMMA.16816.F32 R68, R4, R88.reuse, R68 ;  /* 0x000000580444723c */ /* 0x090ff00000001844 */
[C---:B------:R-:W-:Y:S08]  /*6a60*/  HMMA.16816.F32 R72, R16.reuse, R88, R72 ;  /* 0x000000581048723c */ /* 0x040ff00000001848 */
[-C--:B------:R-:W-:Y:S01]  /*6a70*/  HMMA.16816.F32 R76, R16, R90.reuse, R76 ;  /* 0x0000005a104c723c */ /* 0x080fe2000000184c */
[----:B------:R-:W2:Y:S07]  /*6a80*/  LDSM.16.MT88.4 R16, [R220+0x2b800] ;  /* 0x02b80000dc10783b */ /* 0x000eae0000004200 */
[----:B------:R-:W-:Y:S01]  /*6a90*/  HMMA.16816.F32 R80, R4, R90, R80 ;  /* 0x0000005a0450723c */ /* 0x000fe20000001850 */
[----:B------:R-:W3:Y:S06]  /*6aa0*/  LDSM.16.MT88.4 R4, [R0+0x15800] ;  /* 0x015800000004783b */ /* 0x000eec0000004200 */
[----:B------:R-:W4:Y:S01]  /*6ab0*/  LDSM.16.MT88.4 R88, [R0+0x17800] ;  /* 0x017800000058783b */ /* 0x000f220000004200 */
[-C--:B-1----:R-:W-:Y:S05]  /*6ac0*/  HMMA.16816.F32 R20, R8, R12.reuse, R20 ;  /* 0x0000000c0814723c */ /* 0x082fea0000001814 */
[----:B------:R-:W-:Y:S03]  /*6ad0*/  BAR.SYNC.DEFER_BLOCKING 0x0 ;  /* 0x0000000000007b1d */ /* 0x000fe60000010000 */
[C---:B--2---:R-:W-:Y:S08]  /*6ae0*/  HMMA.16816.F32 R24, R16.reuse, R12, R24 ;  /* 0x0000000c1018723c */ /* 0x044ff00000001818 */
[-C--:B------:R-:W-:Y:S08]  /*6af0*/  HMMA.16816.F32 R28, R16, R14.reuse, R28 ;  /* 0x0000000e101c723c */ /* 0x080ff0000000181c */
[C---:B------:R-:W-:Y:S08]  /*6b00*/  HMMA.16816.F32 R32, R8.reuse, R14, R32 ;  /* 0x0000000e0820723c */ /* 0x040ff00000001820 */
        /* <DEDUP_REMOVED lines=14> */
[----:B------:R-:W-:Y:S01]  /*6bf0*/  ISETP.GE.AND P5, PT, R240, c[0x0][0x220], PT ;  /* 0x00008800f0007a0c */ /* 0x000fe20003fa6270 */
[----:B------:R-:W-:Y:S01]  /*6c00*/  IMAD.MOV.U32 R4, RZ, RZ, R242 ;  /* 0x000000ffff047224 */ /* 0x000fe200078e00f2 */
[----:B-----5:R-:W-:Y:S01]  /*6c10*/  ISETP.GE.AND P4, PT, R112, c[0x0][0x220], PT ;  /* 0x0000880070007a0c */ /* 0x020fe20003f86270 */
[C---:B------:R-:W-:Y:S01]  /*6c20*/  IMAD.U32 R8, R15.reuse, -0x40, RZ ;  /* 0xffffffc00f087824 */ /* 0x040fe200078e00ff */
        /* <DEDUP_REMOVED lines=60> */
.L_x_659:
[----:B------:R-:W-:Y:S01]  /*6ff0*/  LDSM.16.M88.4 R128, [R227] ;  /* 0x00000000e380783b */ /* 0x000fe20000000200 */
[----:B------:R-:W-:Y:S02]  /*7000*/  ULOP3.LUT UR8, UR7, 0x1, URZ, 0xc0, !UPT ;  /* 0x0000000107087892 */ /* 0x000fe4000f8ec03f */
[----:B------:R-:W-:Y:S01]  /*7010*/  @UP5 UIADD3 UR13, UP4, UR10, -0x100, URZ ;  /* 0xffffff000a0d5890 */ /* 0x000fe2000ff9e03f */
[----:B------:R-:W2:Y:S01]  /*7020*/  LDSM.16.MT88.4 R16, [R0+0x18000] ;  /* 0x018000000010783b */ /* 0x000ea20000004200 */
[----:B------:R-:W-:Y:S02]  /*7030*/  UISETP.NE.U32.AND UP3, UPT, UR8, 0x1, UPT ;  /* 0x000000010800788c */ /* 0x000fe4000bf65070 */
[----:B------:R-:W-:Y:S01]  /*7040*/  UIADD3 UR14, UR7, -0x1, URZ ;  /* 0xffffffff070e7890 */ /* 0x000fe2000fffe03f */
[----:B------:R-:W3:Y:S01]  /*7050*/  LDSM.16.M88.4 R124, [R227+0x1000] ;  /* 0x00100000e37c783b */ /* 0x000ee20000000200 */
[----:B------:R-:W-:Y:S03]  /*7060*/  @UP5 UIADD3.X UR8, UR9, -0x1, URZ, UP4, !UPT ;  /* 0xffffffff09085890 */ /* 0x000fe6000a7fe43f */
[----:B------:R-:W4:Y:S04]  /*7070*/  LDSM.16.MT88.4 R96, [R0+0x1a000] ;  /* 0x01a000000060783b */ /* 0x000f280000004200 */
[----:B-----5:R-:W1:Y:S04]  /*7080*/  LDSM.16.MT88.4 R112, [R0+0x1c000] ;  /* 0x01c000000070783b */ /* 0x020e680000004200 */
[----:B------:R-:W1:Y:S04]  /*7090*/  LDSM.16.MT88.4 R196, [R0+0x1e000] ;  /* 0x01e0000000c4783b */ /* 0x000e680000004200 */
[----:B------:R-:W-:Y:S04]  /*70a0*/  LDSM.16.M88.4 R200, [R228] ;  /* 0x00000000e4c8783b */ /* 0x000fe80000000200 */
[----:B------:R-:W1:Y:S04]  /*70b0*/  LDSM.16.MT88.4 R204, [R0+0x18800] ;  /* 0x0188000000cc783b */ /* 0x000e680000004200 */
[----:B------:R-:W1:Y:S04]  /*70c0*/  LDSM.16.M88.4 R208, [R228+0x1000] ;  /* 0x00100000e4d0783b */ /* 0x000e680000000200 */
[----:B------:R-:W1:Y:S02]  /*70d0*/  LDSM.16.MT88.4 R212, [R0+0x1a800] ;  /* 0x01a8000000d4783b */ /* 0x000e640000004200 */
        /* <DEDUP_REMOVED lines=22> */
[-C--:B------:R-:W-:Y:S08]  /*7240*/  HMMA.16816.F32 R84, R200, R212.reuse, R84 ;  /* 0x000000d4c854723c */ /* 0x080ff00000001854 */
[C---:B------:R-:W-:Y:S08]  /*7250*/  HMMA.16816.F32 R88, R208.reuse, R212, R88 ;  /* 0x000000d4d058723c */ /* 0x040ff00000001858 */
[-C--:B------:R-:W-:Y:S08]  /*7260*/  HMMA.16816.F32 R92, R208, R214.reuse, R92 ;  /* 0x000000d6d05c723c */ /* 0x080ff0000000185c */
[C---:B------:R-:W-:Y:S01]  /*7270*/  HMMA.16816.F32 R96, R200.reuse, R214, R96 ;  /* 0x000000d6c860723c */ /* 0x040fe20000001860 */
[----:B------:R-:W-:Y:S07]  /*7280*/  LDSM.16.M88.4 R212, [R229+0x1000] ;  /* 0x00100000e5d4783b */ /* 0x000fee0000000200 */
[-C--:B-1----:R-:W-:Y:S08]  /*7290*/  HMMA.16816.F32 R100, R200, R196.reuse, R100 ;  /* 0x000000c4c864723c */ /* 0x082ff00000001864 */
[C---:B------:R-:W-:Y:S08]  /*72a0*/  HMMA.16816.F32 R104, R208.reuse, R196, R104 ;  /* 0x000000c4d068723c */ /* 0x040ff00000001868 */
[-C--:B------:R-:W-:Y:S08]  /*72b0*/  HMMA.16816.F32 R108, R208, R198.reuse, R108 ;  /* 0x000000c6d06c723c */ /* 0x080ff0000000186c */
[C---:B------:R-:W-:Y:S01]  /*72c0*/  HMMA.16816.F32 R112, R200.reuse, R198, R112 ;  /* 0x000000c6c870723c */ /* 0x040fe20000001870 */
[----:B------:R-:W-:Y:S07]  /*72d0*/  LDSM.16.M88.4 R196, [R229] ;  /* 0x00000000e5c4783b */ /* 0x000fee0000000200 */
[-C--:B--2---:R-:W-:Y:S08]  /*72e0*/  HMMA.16816.F32 R116, R200, R204.reuse, R116 ;  /* 0x000000ccc874723c */ /* 0x084ff00000001874 */
[C---:B------:R-:W-:Y:S08]  /*72f0*/  HMMA.16816.F32 R120, R208.reuse, R204, R120 ;  /* 0x000000ccd078723c */ /* 0x040ff00000001878 */
[-C--:B------:R-:W-:Y:S01]  /*7300*/  HMMA.16816.F32 R124, R208, R206.reuse, R124 ;  /* 0x000000ced07c723c */ /* 0x080fe2000000187c */
[----:B------:R-:W1:Y:S07]  /*7310*/  LDSM.16.MT88.4 R208, [R0+0x19000] ;  /* 0x0190000000d0783b */ /* 0x000e6e0000004200 */
[----:B------:R-:W-:Y:S01]  /*7320*/  HMMA.16816.F32 R128, R200, R206, R128 ;  /* 0x000000cec880723c */ /* 0x000fe20000001880 */
[----:B------:R-:W2:Y:S04]  /*7330*/  LDSM.16.MT88.4 R200, [R0+0x1b000] ;  /* 0x01b0000000c8783b */ /* 0x000ea80000004200 */
[----:B------:R-:W3:Y:S03]  /*7340*/  LDSM.16.MT88.4 R204, [R0+0x1d000] ;  /* 0x01d0000000cc783b */ /* 0x000ee60000004200 */
        /* <DEDUP_REMOVED lines=20> */
[----:B------:R-:W3:Y:S04]  /*7490*/  LDSM.16.MT88.4 R196, [R0+0x1b800] ;  /* 0x01b8000000c4783b */ /* 0x000ee80000004200 */
[----:B------:R-:W4:Y:S03]  /*74a0*/  LDSM.16.MT88.4 R208, [R0+0x1d800] ;  /* 0x01d8000000d0783b */ /* 0x000f260000004200 */
[-C--:B--2---:R-:W-:Y:S08]  /*74b0*/  HMMA.16816.F32 R4, R200, R204.reuse, R4 ;  /* 0x000000ccc804723c */ /* 0x084ff00000001804 */
[C---:B-1----:R-:W-:Y:S08]  /*74c0*/  HMMA.16816.F32 R8, R212.reuse, R204, R8 ;  /* 0x000000ccd408723c */ /* 0x042ff00000001808 */
[-C--:B------:R-:W-:Y:S08]  /*74d0*/  HMMA.16816.F32 R12, R212, R206.reuse, R12 ;  /* 0x000000ced40c723c */ /* 0x080ff0000000180c */
[C---:B------:R-:W-:Y:S01]  /*74e0*/  HMMA.16816.F32 R16, R200.reuse, R206, R16 ;  /* 0x000000cec810723c */ /* 0x040fe20000001810 */
[----:B------:R1:W2:Y:S07]  /*74f0*/  LDSM.16.MT88.4 R204, [R0+0x1f800] ;  /* 0x01f8000000cc783b */ /* 0x0002ae0000004200 */
[-C--:B---3--:R-:W-:Y:S08]  /*7500*/  HMMA.16816.F32 R84, R200, R196.reuse, R84 ;  /* 0x000000c4c854723c */ /* 0x088ff00000001854 */
[C---:B------:R-:W-:Y:S01]  /*7510*/  HMMA.16816.F32 R88, R212.reuse, R196, R88 ;  /* 0x000000c4d458723c */ /* 0x040fe20000001858 */
[----:B------:R-:W3:Y:S06]  /*7520*/  LDL R197, [R1+0x44] ;  /* 0x0000440001c57983 */ /* 0x000eec0000100800 */
[-C--:B------:R-:W-:Y:S01]  /*7530*/  LEA R196, P2, R239, R234.reuse, 0x2 ;  /* 0x000000eaefc47211 */ /* 0x080fe200078410ff */
[-C--:B------:R-:W-:Y:S01]  /*7540*/  HMMA.16816.F32 R92, R212, R198.reuse, R92 ;  /* 0x000000c6d45c723c */ /* 0x080fe2000000185c */
[----:B-1----:R-:W3:Y:S07]  /*7550*/  LDL R0, [R1+0x40] ;  /* 0x0000400001007983 */ /* 0x002eee0000100800 */
[C---:B------:R-:W-:Y:S08]  /*7560*/  HMMA.16816.F32 R96, R200.reuse, R198, R96 ;  /* 0x000000c6c860723c */ /* 0x040ff00000001860 */
[-C--:B----4-:R-:W-:Y:S08]  /*7570*/  HMMA.16816.F32 R100, R200, R208.reuse, R100 ;  /* 0x000000d0c864723c */ /* 0x090ff00000001864 */
[C---:B------:R-:W-:Y:S07]  /*7580*/  HMMA.16816.F32 R104, R212.reuse, R208, R104 ;  /* 0x000000d0d468723c */ /* 0x040fee0000001868 */
[----:B------:R-:W-:Y:S01]  /*7590*/  IMAD.MOV.U32 R209, RZ, RZ, c[0x0][0x22c] ;  /* 0x00008b00ffd17624 */ /* 0x000fe200078e00ff */
[-C--:B------:R-:W-:Y:S01]  /*75a0*/  HMMA.16816.F32 R108, R212, R210.reuse, R108 ;  /* 0x000000d2d46c723c */ /* 0x080fe2000000186c */
[----:B------:R-:W-:Y:S03]  /*75b0*/  IMAD.MOV.U32 R208, RZ, RZ, c[0x0][0x22c] ;  /* 0x00008b00ffd07624 */ /* 0x000fe600078e00ff */
[----:B------:R-:W-:Y:S02]  /*75c0*/  IMAD R209, R209, c[0x0][0x1c0], RZ ;  /* 0x00007000d1d17a24 */ /* 0x000fe400078e02ff */
[----:B------:R-:W-:Y:S02]  /*75d0*/  IMAD R208, R208, c[0x0][0x1c0], RZ ;  /* 0x00007000d0d07a24 */ /* 0x000fe400078e02ff */
[C---:B------:R-:W-:Y:S04]  /*75e0*/  HMMA.16816.F32 R112, R200.reuse, R210, R112 ;  /* 0x000000d2c870723c */ /* 0x040fe80000001870 */
[----:B------:R-:W-:Y:S02]  /*75f0*/  IMAD.SHL.U32 R209, R209, 0x10, RZ ;  /* 0x00000010d1d17824 */ /* 0x000fe400078e00ff */
[----:B------:R-:W-:Y:S02]  /*7600*/  IMAD R208, R208, 0x18, RZ ;  /* 0x00000018d0d07824 */ /* 0x000fe400078e02ff */
[-C--:B--2---:R-:W-:Y:S01]  /*7610*/  HMMA.16816.F32 R116, R200, R204.reuse, R116 ;  /* 0x000000ccc874723c */ /* 0x084fe20000001874 */
[----:B------:R-:W-:Y:S03]  /*7620*/  IMAD.MOV.U32 R210, RZ, RZ, c[0x0][0x22c] ;  /* 0x00008b00ffd27624 */ /* 0x000fe600078e00ff */
[----:B------:R-:W-:Y:S02]  /*7630*/  IMAD.MOV.U32 R211, RZ, RZ, c[0x0][0x22c] ;  /* 0x00008b00ffd37624 */ /* 0x000fe400078e00ff */
[----:B------:R-:W-:Y:S02]  /*7640*/  IMAD R210, R210, c[0x0][0x1c0], RZ ;  /* 0x00007000d2d27a24 */ /* 0x000fe400078e02ff */
[C---:B------:R-:W-:Y:S04]  /*7650*/  HMMA.16816.F32 R120, R212.reuse, R204, R120 ;  /* 0x000000ccd478723c */ /* 0x040fe80000001878 */
[----:B------:R-:W-:Y:S02]  /*7660*/  IMAD.SHL.U32 R210, R210, 0x20, RZ ;  /* 0x00000020d2d27824 */ /* 0x000fe400078e00ff */
[----:B------:R-:W-:Y:S02]  /*7670*/  IMAD R211, R211, c[0x0][0x1c0], RZ ;  /* 0x00007000d3d37a24 */ /* 0x000fe400078e02ff */
[-C--:B------:R-:W-:Y:S04]  /*7680*/  HMMA.16816.F32 R124, R212, R206.reuse, R124 ;  /* 0x000000ced47c723c */ /* 0x080fe8000000187c */
[----:B------:R-:W-:Y:S03]  /*7690*/  IMAD.SHL.U32 R211, R211, 0x10, RZ ;  /* 0x00000010d3d37824 */ /* 0x000fe600078e00ff */
[----:B------:R-:W-:Y:S01]  /*76a0*/  IMAD.MOV.U32 R215, RZ, RZ, c[0x0][0x22c] ;  /* 0x00008b00ffd77624 */ /* 0x000fe200078e00ff */
[----:B------:R-:W-:Y:S04]  /*76b0*/  HMMA.16816.F32 R128, R200, R206, R128 ;  /* 0x000000cec880723c */ /* 0x000fe80000001880 */
[----:B------:R-:W-:Y:S01]  /*76c0*/  IMAD R215, R215, c[0x0][0x1c0], RZ ;  /* 0x00007000d7d77a24 */ /* 0x000fe200078e02ff */
[----:B------:R-:W-:Y:S03]  /*76d0*/  IADD3 R212, R211, 0x20, RZ ;  /* 0x00000020d3d47810 */ /* 0x000fe60007ffe0ff */
[----:B------:R-:W-:Y:S04]  /*76e0*/  IMAD R215, R215, 0x38, RZ ;  /* 0x00000038d7d77824 */ /* 0x000fe800078e02ff */
[----:B------:R-:W-:Y:S01]  /*76f0*/  IMAD.IADD R212, R239, 0x1, R212 ;  /* 0x00000001efd47824 */ /* 0x000fe200078e02d4 */
[----:B---3--:R-:W-:Y:S01]  /*7700*/  @P1 IADD3 R198, P0, R197, UR10, RZ ;  /* 0x0000000ac5c61c10 */ /* 0x008fe2000ff1e0ff */
[----:B------:R-:W-:Y:S01]  /*7710*/  @UP5 UMOV UR10, UR13 ;  /* 0x0000000d000a5c82 */ /* 0x000fe20008000000 */
[-C--:B------:R-:W-:Y:S02]  /*7720*/  LEA.HI.X.SX32 R197, R239, R235.reuse, 0x2, P2 ;  /* 0x000000ebefc57211 */ /* 0x080fe400010f16ff */
[----:B------:R-:W-:Y:S01]  /*7730*/  @P1 IADD3.X R199, R0, UR9, RZ, P0, !PT ;  /* 0x0000000900c71c10 */ /* 0x000fe200087fe4ff */
[----:B------:R-:W-:Y:S01]  /*7740*/  IMAD.MOV.U32 R0, RZ, RZ, c[0x0][0x22c] ;  /* 0x00008b00ff007624 */ /* 0x000fe200078e00ff */
[----:B------:R-:W-:Y:S03]  /*7750*/  @UP5 UMOV UR9, UR8 ;  /* 0x0000000800095c82 */ /* 0x000fe60008000000 */
[----:B------:R1:W5:Y:S01]  /*7760*/  @P1 LDG.E R250, [R198.64+-0x100] ;  /* 0xffff0004c6fa1981 */ /* 0x000362000c1e1900 */
[----:B------:R-:W-:Y:S03]  /*7770*/  IMAD R0, R0, c[0x0][0x1c0], RZ ;  /* 0x0000700000007a24 */ /* 0x000fe600078e02ff */
[----:B------:R1:W5:Y:S01]  /*7780*/  @P1 LDG.E R251, [R198.64+-0xe0] ;  /* 0xffff2004c6fb1981 */ /* 0x000362000c1e1900 */
[----:B------:R-:W-:Y:S03]  /*7790*/  IMAD R0, R0, 0x28, RZ ;  /* 0x0000002800007824 */ /* 0x000fe600078e02ff */
[----:B------:R2:W-:Y:S04]  /*77a0*/  RED.E.ADD.F32.FTZ.RN.STRONG.GPU [R234.64], R4 ;  /* 0x00000004ea00798e */ /* 0x0005e8000c10e784 */
[----:B------:R3:W-:Y:S01]  /*77b0*/  RED.E.ADD.F32.FTZ.RN.STRONG.GPU [R196.64], R5 ;  /* 0x00000005c400798e */ /* 0x0007e2000c10e784 */
[CC--:B-1----:R-:W-:Y:S04]  /*77c0*/  LEA R198, P0, R209.reuse, R234.reuse, 0x2 ;  /* 0x000000ead1c67211 */ /* 0x0c2fe800078010ff */
[-C--:B------:R-:W-:Y:S02]  /*77d0*/  LEA.HI.X.SX32 R199, R209, R235.reuse, 0x2, P0 ;  /* 0x000000ebd1c77211 */ /* 0x080fe400000f16ff */
[-C--:B------:R-:W-:Y:S02]  /*77e0*/  LEA R204, P0, R210, R234.reuse, 0x2 ;  /* 0x000000ead2cc7211 */ /* 0x080fe400078010ff */
[-C--:B--2---:R-:W-:Y:S01]  /*77f0*/  LEA R4, P1, R208, R234.reuse, 0x2 ;  /* 0x000000ead0047211 */ /* 0x084fe200078210ff */
[----:B------:R1:W-:Y:S01]  /*7800*/  RED.E.ADD.F32.FTZ.RN.STRONG.GPU [R198.64], R6 ;  /* 0x00000006c600798e */ /* 0x0003e2000c10e784 */
[-C--:B------:R-:W-:Y:S02]  /*7810*/  LEA.HI.X.SX32 R205, R210, R235.reuse, 0x2, P0 ;  /* 0x000000ebd2cd7211 */ /* 0x080fe400000f16ff */
[-C--:B---3--:R-:W-:Y:S01]  /*7820*/  LEA.HI.X.SX32 R5, R208, R235.reuse, 0x2, P1 ;  /* 0x000000ebd0057211 */ /* 0x088fe200008f16ff */
[----:B------:R-:W2:Y:S01]  /*7830*/  LDL R210, [R1+0x3c] ;  /* 0x00003c0001d27983 */ /* 0x000ea20000100800 */
[----:B------:R-:W-:Y:S03]  /*7840*/  IMAD.MOV.U32 R208, RZ, RZ, c[0x0][0x22c] ;  /* 0x00008b00ffd07624 */ /* 0x000fe600078e00ff */
[----:B------:R3:W-:Y:S01]  /*7850*/  RED.E.ADD.F32.FTZ.RN.STRONG.GPU [R4.64], R7 ;  /* 0x000000070400798e */ /* 0x0007e2000c10e784 */
[----:B------:R-:W-:Y:S03]  /*7860*/  IMAD R208, R208, c[0x0][0x1c0], RZ ;  /* 0x00007000d0d07a24 */ /* 0x000fe600078e02ff */
[----:B------:R4:W-:Y:S01]  /*7870*/  RED.E.ADD.F32.FTZ.RN.STRONG.GPU [R204.64], R8 ;  /* 0x00000008cc00798e */ /* 0x0009e2000c10e784 */
[----:B------:R-:W-:Y:S01]  /*7880*/  IMAD R208, R208, 0x30, RZ ;  /* 0x00000030d0d07824 */ /* 0x000fe200078e02ff */
[-C--:B-1----:R-:W-:Y:S04]  /*7890*/  LEA R198, P2, R0, R234.reuse, 0x2 ;  /* 0x000000ea00c67211 */ /* 0x082fe800078410ff */
[-C--:B------:R-:W-:Y:S02]  /*78a0*/  LEA R6, P1, R208, R234.reuse, 0x2 ;  /* 0x000000ead0067211 */ /* 0x080fe400078210ff */
[-C--:B------:R-:W-:Y:S02]  /*78b0*/  LEA.HI.X.SX32 R199, R0, R235.reuse, 0x2, P2 ;  /* 0x000000eb00c77211 */ /* 0x080fe400010f16ff */
[----:B------:R-:W2:Y:S01]  /*78c0*/  LDL R0, [R1+0x20] ;  /* 0x0000200001007983 */ /* 0x000ea20000100800 */
[-C--:B---3--:R-:W-:Y:S01]  /*78d0*/  LEA.HI.X.SX32 R7, R208, R235.reuse, 0x2, P1 ;  /* 0x000000ebd0077211 */ /* 0x088fe200008f16ff */
[----:B------:R-:W-:Y:S02]  /*78e0*/  IMAD.MOV.U32 R208, RZ, RZ, c[0x0][0x22c] ;  /* 0x00008b00ffd07624 */ /* 0x000fe400078e00ff */
[----:B------:R1:W-:Y:S01]  /*78f0*/  RED.E.ADD.F32.FTZ.RN.STRONG.GPU [R198.64], R9 ;  /* 0x00000009c600798e */ /* 0x0003e2000c10e784 */
[CC--:B------:R-:W-:Y:S01]  /*7900*/  LEA R4, P0, R215.reuse, R234.reuse, 0x2 ;  /* 0x000000ead7047211 */ /* 0x0c0fe200078010ff */
[----:B------:R-:W-:Y:S02]  /*7910*/  IMAD R208, R208, c[0x0][0x1c0], RZ ;  /* 0x00007000d0d07a24 */ /* 0x000fe400078e02ff */
[----:B------:R3:W-:Y:S01]  /*7920*/  RED.E.ADD.F32.FTZ.RN.STRONG.GPU [R6.64], R10 ;  /* 0x0000000a0600798e */ /* 0x0007e2000c10e784 */
[-C--:B------:R-:W-:Y:S01]  /*7930*/  LEA.HI.X.SX32 R5, R215, R235.reuse, 0x2, P0 ;  /* 0x000000ebd7057211 */ /* 0x080fe200000f16ff */
[----:B------:R-:W-:Y:S04]  /*7940*/  IMAD.SHL.U32 R208, R208, 0x10, RZ ;  /* 0x00000010d0d07824 */ /* 0x000fe800078e00ff */
[----:B------:R3:W-:Y:S01]  /*7950*/  RED.E.ADD.F32.FTZ.RN.STRONG.GPU [R4.64], R11 ;  /* 0x0000000b0400798e */ /* 0x0007e2000c10e784 */
[----:B------:R-:W-:Y:S03]  /*7960*/  IADD3 R208, R208, 0x20, RZ ;  /* 0x00000020d0d07810 */ /* 0x000fe60007ffe0ff */
[----:B------:R-:W-:Y:S01]  /*7970*/  RED.E.ADD.F32.FTZ.RN.STRONG.GPU [R234.64+0x80], R16 ;  /* 0x00008010ea00798e */ /* 0x000fe2000c10e784 */
[CC--:B----4-:R-:W-:Y:S03]  /*7980*/  LEA R8, P0, R208.reuse, R234.reuse, 0x2 ;  /* 0x000000ead0087211 */ /* 0x0d0fe600078010ff */
[----:B------:R-:W-:Y:S01]  /*7990*/  RED.E.ADD.F32.FTZ.RN.STRONG.GPU [R196.64+0x80], R17 ;  /* 0x00008011c400798e */ /* 0x000fe2000c10e784 */
[-C--:B-1----:R-:W-:Y:S03]  /*79a0*/  LEA.HI.X.SX32 R9, R208, R235.reuse, 0x2, P0 ;  /* 0x000000ebd0097211 */ /* 0x082fe600000f16ff */
[----:B------:R-:W4:Y:S01]  /*79b0*/  LDL R199, [R1+0x1c] ;  /* 0x00001c0001c77983 */ /* 0x000f220000100800 */
[C---:B------:R-:W-:Y:S02]  /*79c0*/  IADD3 R208, R211.reuse, 0x20, RZ ;  /* 0x00000020d3d07810 */ /* 0x040fe40007ffe0ff */
[----:B------:R-:W-:Y:S01]  /*79d0*/  IADD3 R211, R211, 0x20, RZ ;  /* 0x00000020d3d37810 */ /* 0x000fe20007ffe0ff */
[----:B------:R1:W-:Y:S01]  /*79e0*/  RED.E.ADD.F32.FTZ.RN.STRONG.GPU [R8.64], R18 ;  /* 0x000000120800798e */ /* 0x0003e2000c10e784 */
[CC--:B---3--:R-:W-:Y:S01]  /*79f0*/  LEA R6, P1, R212.reuse, R234.reuse, 0x2 ;  /* 0x000000ead4067211 */ /* 0x0c8fe200078210ff */
[C---:B------:R-:W-:Y:S02]  /*7a00*/  IMAD.IADD R208, R239.reuse, 0x1, R208 ;  /* 0x00000001efd07824 */ /* 0x040fe400078e02d0 */
[C---:B------:R-:W-:Y:S01]  /*7a10*/  IMAD.IADD R211, R239.reuse, 0x1, R211 ;  /* 0x00000001efd37824 */ /* 0x040fe200078e02d3 */
[-C--:B------:R-:W-:Y:S01]  /*7a20*/  LEA.HI.X.SX32 R7, R212, R235.reuse, 0x2, P1 ;  /* 0x000000ebd4077211 */ /* 0x080fe200008f16ff */
[C---:B------:R-:W-:Y:S01]  /*7a30*/  IMAD.IADD R208, R239.reuse, 0x1, R208 ;  /* 0x00000001efd07824 */ /* 0x040fe200078e02d0 */
[----:B------:R-:W4:Y:S01]  /*7a40*/  LDL R198, [R1+0x38] ;  /* 0x0000380001c67983 */ /* 0x000f220000100800 */
[C---:B------:R-:W-:Y:S02]  /*7a50*/  IMAD.IADD R211, R239.reuse, 0x1, R211 ;  /* 0x00000001efd37824 */ /* 0x040fe400078e02d3 */
[----:B------:R-:W-:Y:S01]  /*7a60*/  IMAD.IADD R208, R239, 0x1, R208 ;  /* 0x00000001efd07824 */ /* 0x000fe200078e02d0 */
[----:B------:R-:W-:Y:S02]  /*7a70*/  RED.E.ADD.F32.FTZ.RN.STRONG.GPU [R6.64], R19 ;  /* 0x000000130600798e */ /* 0x000fe4000c10e784 */
[CC--:B------:R-:W-:Y:S04]  /*7a80*/  LEA R10, P0, R211.reuse, R234.reuse, 0x2 ;  /* 0x000000ead30a7211 */ /* 0x0c0fe800078010ff */
[-C--:B------:R-:W-:Y:S01]  /*7a90*/  LEA.HI.X.SX32 R11, R211, R235.reuse, 0x2, P0 ;  /* 0x000000ebd30b7211 */ /* 0x080fe200000f16ff */
[----:B------:R-:W-:Y:S04]  /*7aa0*/  IMAD.MOV.U32 R211, RZ, RZ, c[0x0][0x22c] ;  /* 0x00008b00ffd37624 */ /* 0x000fe800078e00ff */
[----:B------:R1:W-:Y:S01]  /*7ab0*/  RED.E.ADD.F32.FTZ.RN.STRONG.GPU [R10.64], R12 ;  /* 0x0000000c0a00798e */ /* 0x0003e2000c10e784 */
[----:B------:R-:W-:Y:S01]  /*7ac0*/  IMAD R211, R211, c[0x0][0x1c0], RZ ;  /* 0x00007000d3d37a24 */ /* 0x000fe200078e02ff */
[CC--:B-1----:R-:W-:Y:S03]  /*7ad0*/  LEA R8, P2, R208.reuse, R234.reuse, 0x2 ;  /* 0x000000ead0087211 */ /* 0x0c2fe600078410ff */
[----:B------:R-:W-:Y:S01]  /*7ae0*/  IMAD.SHL.U32 R211, R211, 0x10, RZ ;  /* 0x00000010d3d37824 */ /* 0x000fe200078e00ff */
[-C--:B------:R-:W-:Y:S01]  /*7af0*/  LEA.HI.X.SX32 R9, R208, R235.reuse, 0x2, P2 ;  /* 0x000000ebd0097211 */ /* 0x080fe200010f16ff */
[----:B------:R-:W-:Y:S04]  /*7b00*/  IMAD.MOV.U32 R208, RZ, RZ, c[0x0][0x22c] ;  /* 0x00008b00ffd07624 */ /* 0x000fe800078e00ff */
[----:B------:R1:W-:Y:S01]  /*7b10*/  RED.E.ADD.F32.FTZ.RN.STRONG.GPU [R8.64], R13 ;  /* 0x0000000d0800798e */ /* 0x0003e2000c10e784 */
[----:B------:R-:W-:Y:S04]  /*7b20*/  IMAD R208, R208, c[0x0][0x1c0], RZ ;  /* 0x00007000d0d07a24 */ /* 0x000fe800078e02ff */
[----:B------:R-:W-:Y:S05]  /*7b30*/  IMAD.SHL.U32 R208, R208, 0x10, RZ ;  /* 0x00000010d0d07824 */ /* 0x000fea00078e00ff */
[C---:B------:R-:W-:Y:S02]  /*7b40*/  IADD3 R204, R208.reuse, 0x40, RZ ;  /* 0x00000040d0cc7810 */ /* 0x040fe40007ffe0ff */
[C---:B------:R-:W-:Y:S02]  /*7b50*/  IADD3 R201, R208.reuse, 0x40, RZ ;  /* 0x00000040d0c97810 */ /* 0x040fe40007ffe0ff */
[----:B------:R-:W-:Y:S01]  /*7b60*/  IADD3 R200, R208, 0x40, RZ ;  /* 0x00000040d0c87810 */ /* 0x000fe20007ffe0ff */
[----:B------:R-:W-:Y:S01]  /*7b70*/  IMAD.IADD R204, R239, 0x1, R204 ;  /* 0x00000001efcc7824 */ /* 0x000fe200078e02cc */
[----:B------:R-:W-:Y:S01]  /*7b80*/  IADD3 R12, R211, 0x60, RZ ;  /* 0x00000060d30c7810 */ /* 0x000fe20007ffe0ff */
[C---:B------:R-:W-:Y:S02]  /*7b90*/  IMAD.IADD R201, R239.reuse, 0x1, R201 ;  /* 0x00000001efc97824 */ /* 0x040fe400078e02c9 */
[C---:B------:R-:W-:Y:S02]  /*7ba0*/  IMAD.IADD R200, R239.reuse, 0x1, R200 ;  /* 0x00000001efc87824 */ /* 0x040fe400078e02c8 */
[C---:B------:R-:W-:Y:S02]  /*7bb0*/  IMAD.IADD R201, R239.reuse, 0x1, R201 ;  /* 0x00000001efc97824 */ /* 0x040fe400078e02c9 */
[C---:B------:R-:W-:Y:S02]  /*7bc0*/  IMAD.IADD R200, R239.reuse, 0x1, R200 ;  /* 0x00000001efc87824 */ /* 0x040fe400078e02c8 */
[----:B------:R-:W-:Y:S02]  /*7bd0*/  IMAD.MOV.U32 R208, RZ, RZ, c[0x0][0x22c] ;  /* 0x00008b00ffd07624 */ /* 0x000fe400078e00ff */
[----:B------:R-:W-:Y:S01]  /*7be0*/  IMAD.IADD R200, R239, 0x1, R200 ;  /* 0x00000001efc87824 */ /* 0x000fe200078e02c8 */
[----:B-1----:R-:W4:Y:S01]  /*7bf0*/  LDL R13, [R1+0x14] ;  /* 0x00001400010d7983 */ /* 0x002f220000100800 */
[----:B------:R-:W-:Y:S02]  /*7c00*/  IMAD R208, R208, c[0x0][0x1c0], RZ ;  /* 0x00007000d0d07a24 */ /* 0x000fe400078e02ff */
[----:B------:R-:W-:Y:S01]  /*7c10*/  IMAD.MOV.U32 R211, RZ, RZ, c[0x0][0x22c] ;  /* 0x00008b00ffd37624 */ /* 0x000fe200078e00ff */
[-C--:B------:R-:W-:Y:S01]  /*7c20*/  LEA R8, P2, R200, R234.reuse, 0x2 ;  /* 0x000000eac8087211 */ /* 0x080fe200078410ff */
[----:B------:R-:W-:Y:S02]  /*7c30*/  IMAD.SHL.U32 R208, R208, 0x10, RZ ;  /* 0x00000010d0d07824 */ /* 0x000fe400078e00ff */
[----:B------:R-:W-:Y:S01]  /*7c40*/  IMAD R211, R211, c[0x0][0x1c0], RZ ;  /* 0x00007000d3d37a24 */ /* 0x000fe200078e02ff */
[-C--:B------:R-:W-:Y:S02]  /*7c50*/  LEA.HI.X.SX32 R9, R200, R235.reuse, 0x2, P2 ;  /* 0x000000ebc8097211 */ /* 0x080fe400010f16ff */
[C---:B------:R-:W-:Y:S01]  /*7c60*/  IADD3 R17, R208.reuse, 0x60, RZ ;  /* 0x00000060d0117810 */ /* 0x040fe20007ffe0ff */
[----:B------:R-:W-:Y:S01]  /*7c70*/  IMAD.SHL.U32 R211, R211, 0x10, RZ ;  /* 0x00000010d3d37824 */ /* 0x000fe200078e00ff */
[----:B------:R-:W-:Y:S03]  /*7c80*/  IADD3 R16, R208, 0x60, RZ ;  /* 0x00000060d0107810 */ /* 0x000fe60007ffe0ff */
[C---:B------:R-:W-:Y:S02]  /*7c90*/  IMAD.IADD R17, R239.reuse, 0x1, R17 ;  /* 0x00000001ef117824 */ /* 0x040fe400078e0211 */
[C---:B------:R-:W-:Y:S04]  /*7ca0*/  IMAD.IADD R16, R239.reuse, 0x1, R16 ;  /* 0x00000001ef107824 */ /* 0x040fe800078e0210 */
[----:B------:R-:W-:Y:S01]  /*7cb0*/  IMAD.IADD R16, R239, 0x1, R16 ;  /* 0x00000001ef107824 */ /* 0x000fe200078e0210 */
[CC--:B--2---:R-:W-:Y:S04]  /*7cc0*/  LEA R6, P0, R210.reuse, R234.reuse, 0x2 ;  /* 0x000000ead2067211 */ /* 0x0c4fe800078010ff */
[-C--:B------:R-:W-:Y:S02]  /*7cd0*/  LEA.HI.X.SX32 R7, R210, R235.reuse, 0x2, P0 ;  /* 0x000000ebd2077211 */ /* 0x080fe400000f16ff */
[CC--:B------:R-:W-:Y:S04]  /*7ce0*/  LEA R4, P1, R0.reuse, R234.reuse, 0x2 ;  /* 0x000000ea00047211 */ /* 0x0c0fe800078210ff */
[-C--:B------:R-:W-:Y:S01]  /*7cf0*/  LEA.HI.X.SX32 R5, R0, R235.reuse, 0x2, P1 ;  /* 0x000000eb00057211 */ /* 0x080fe200008f16ff */
[----:B------:R-:W-:Y:S04]  /*7d00*/  IMAD.MOV.U32 R0, RZ, RZ, c[0x0][0x22c] ;  /* 0x00008b00ff007624 */ /* 0x000fe800078e00ff */
[----:B------:R1:W-:Y:S01]  /*7d10*/  RED.E.ADD.F32.FTZ.RN.STRONG.GPU [R4.64], R14 ;  /* 0x0000000e0400798e */ /* 0x0003e2000c10e784 */
[----:B------:R-:W-:Y:S03]  /*7d20*/  IMAD R0, R0, c[0x0][0x1c0], RZ ;  /* 0x0000700000007a24 */ /* 0x000fe600078e02ff */
[----:B------:R2:W-:Y:S01]  /*7d30*/  RED.E.ADD.F32.FTZ.RN.STRONG.GPU [R6.64], R15 ;  /* 0x0000000f0600798e */ /* 0x0005e2000c10e784 */
[----:B------:R-:W-:Y:S03]  /*7d40*/  IMAD.SHL.U32 R0, R0, 0x10, RZ ;  /* 0x0000001000007824 */ /* 0x000fe600078e00ff */
[----:B------:R-:W-:Y:S02]  /*7d50*/  RED.E.ADD.F32.FTZ.RN.STRONG.GPU [R234.64+0x100], R84 ;  /* 0x00010054ea00798e */ /* 0x000fe4000c10e784 */
[----:B------:R-:W-:Y:S02]  /*7d60*/  IADD3 R0, R0, 0x40, RZ ;  /* 0x0000004000007810 */ /* 0x000fe40007ffe0ff */
[----:B------:R-:W-:Y:S02]  /*7d70*/  RED.E.ADD.F32.FTZ.RN.STRONG.GPU [R196.64+0x100], R85 ;  /* 0x00010055c400798e */ /* 0x000fe4000c10e784 */
[CC--:B-1----:R-:W-:Y:S02]  /*7d80*/  LEA R4, P0, R0.reuse, R234.reuse, 0x2 ;  /* 0x000000ea00047211 */ /* 0x0c2fe400078010ff */
[----:B------:R-:W3:Y:S02]  /*7d90*/  LDL R14, [R1+0x34] ;  /* 0x00003400010e7983 */ /* 0x000ee40000100800 */
[-C--:B------:R-:W-:Y:S02]  /*7da0*/  LEA.HI.X.SX32 R5, R0, R235.reuse, 0x2, P0 ;  /* 0x000000eb00057211 */ /* 0x080fe400000f16ff */
[----:B------:R-:W3:Y:S01]  /*7db0*/  LDL R0, [R1+0x18] ;  /* 0x0000180001007983 */ /* 0x000ee20000100800 */
[CC--:B--2---:R-:W-:Y:S02]  /*7dc0*/  LEA R6, P1, R204.reuse, R234.reuse, 0x2 ;  /* 0x000000eacc067211 */ /* 0x0c4fe400078210ff */
[CC--:B------:R-:W-:Y:S01]  /*7dd0*/  LEA R10, P0, R201.reuse, R234.reuse, 0x2 ;  /* 0x000000eac90a7211 */ /* 0x0c0fe200078010ff */
[----:B------:R4:W-:Y:S01]  /*7de0*/  RED.E.ADD.F32.FTZ.RN.STRONG.GPU [R4.64], R86 ;  /* 0x000000560400798e */ /* 0x0009e2000c10e784 */
[-C--:B------:R-:W-:Y:S02]  /*7df0*/  LEA.HI.X.SX32 R7, R204, R235.reuse, 0x2, P1 ;  /* 0x000000ebcc077211 */ /* 0x080fe400008f16ff */
[-C--:B------:R-:W-:Y:S02]  /*7e00*/  LEA.HI.X.SX32 R11, R201, R235.reuse, 0x2, P0 ;  /* 0x000000ebc90b7211 */ /* 0x080fe400000f16ff */
[----:B------:R-:W-:Y:S01]  /*7e10*/  IADD3 R15, R208, 0x60, RZ ;  /* 0x00000060d00f7810 */ /* 0x000fe20007ffe0ff */
[----:B------:R1:W-:Y:S01]  /*7e20*/  RED.E.ADD.F32.FTZ.RN.STRONG.GPU [R6.64], R87 ;  /* 0x000000570600798e */ /* 0x0003e2000c10e784 */
[----:B------:R-:W-:Y:S03]  /*7e30*/  IMAD.MOV.U32 R208, RZ, RZ, c[0x0][0x22c] ;  /* 0x00008b00ffd07624 */ /* 0x000fe600078e00ff */
[----:B------:R-:W-:Y:S01]  /*7e40*/  RED.E.ADD.F32.FTZ.RN.STRONG.GPU [R10.64], R88 ;  /* 0x000000580a00798e */ /* 0x000fe2000c10e784 */
[C---:B------:R-:W-:Y:S02]  /*7e50*/  IMAD.IADD R15, R239.reuse, 0x1, R15 ;  /* 0x00000001ef0f7824 */ /* 0x040fe400078e020f */
[----:B------:R-:W-:Y:S01]  /*7e60*/  IMAD R208, R208, c[0x0][0x1c0], RZ ;  /* 0x00007000d0d07a24 */ /* 0x000fe200078e02ff */
[----:B------:R2:W-:Y:S01]  /*7e70*/  RED.E.ADD.F32.FTZ.RN.STRONG.GPU [R8.64], R89 ;  /* 0x000000590800798e */ /* 0x0005e2000c10e784 */
[C---:B------:R-:W-:Y:S02]  /*7e80*/  IMAD.IADD R15, R239.reuse, 0x1, R15 ;  /* 0x00000001ef0f7824 */ /* 0x040fe400078e020f */
[----:B------:R-:W-:Y:S01]  /*7e90*/  IMAD.SHL.U32 R208, R208, 0x10, RZ ;  /* 0x00000010d0d07824 */ /* 0x000fe200078e00ff */
[----:B------:R-:W-:Y:S01]  /*7ea0*/  LDSM.16.MT88.4 R84, [R2+0x4000] ;  /* 0x004000000254783b */ /* 0x000fe20000004200 */
[----:B------:R-:W-:Y:S01]  /*7eb0*/  IMAD.IADD R15, R239, 0x1, R15 ;  /* 0x00000001ef0f7824 */ /* 0x000fe200078e020f */
[CC--:B----4-:R-:W-:Y:S04]  /*7ec0*/  LEA R4, P1, R199.reuse, R234.reuse, 0x2 ;  /* 0x000000eac7047211 */ /* 0x0d0fe800078210ff */
[-C--:B------:R-:W-:Y:S02]  /*7ed0*/  LEA.HI.X.SX32 R5, R199, R235.reuse, 0x2, P1 ;  /* 0x000000ebc7057211 */ /* 0x080fe400008f16ff */
[CC--:B-1----:R-:W-:Y:S03]  /*7ee0*/  LEA R6, P0, R198.reuse, R234.reuse, 0x2 ;  /* 0x000000eac6067211 */ /* 0x0c2fe600078010ff */
[----:B------:R1:W-:Y:S01]  /*7ef0*/  RED.E.ADD.F32.FTZ.RN.STRONG.GPU [R4.64], R90 ;  /* 0x0000005a0400798e */ /* 0x0003e2000c10e784 */
[-C--:B------:R-:W-:Y:S02]  /*7f00*/  LEA.HI.X.SX32 R7, R198, R235.reuse, 0x2, P0 ;  /* 0x000000ebc6077211 */ /* 0x080fe400000f16ff */
[CC--:B--2---:R-:W-:Y:S03]  /*7f10*/  LEA R8, P2, R15.reuse, R234.reuse, 0x2 ;  /* 0x000000ea0f087211 */ /* 0x0c4fe600078410ff */
[----:B------:R2:W-:Y:S01]  /*7f20*/  RED.E.ADD.F32.FTZ.RN.STRONG.GPU [R6.64], R91 ;  /* 0x0000005b0600798e */ /* 0x0005e2000c10e784 */
[-C--:B------:R-:W-:Y:S03]  /*7f30*/  LEA.HI.X.SX32 R9, R15, R235.reuse, 0x2, P2 ;  /* 0x000000eb0f097211 */ /* 0x080fe600010f16ff */
[----:B------:R-:W-:Y:S01]  /*7f40*/  RED.E.ADD.F32.FTZ.RN.STRONG.GPU [R234.64+0x180], R96 ;  /* 0x00018060ea00798e */ /* 0x000fe2000c10e784 */
[----:B------:R-:W-:Y:S03]  /*7f50*/  IADD3 R15, R208, 0x80, RZ ;  /* 0x00000080d00f7810 */ /* 0x000fe60007ffe0ff */
[----:B------:R-:W-:Y:S02]  /*7f60*/  RED.E.ADD.F32.FTZ.RN.STRONG.GPU [R196.64+0x180], R97 ;  /* 0x00018061c400798e */ /* 0x000fe4000c10e784 */
[C---:B------:R-:W-:Y:S02]  /*7f70*/  IMAD.IADD R15, R239.reuse, 0x1, R15 ;  /* 0x00000001ef0f7824 */ /* 0x040fe400078e020f */
[----:B------:R-:W-:Y:S02]  /*7f80*/  LDSM.16.MT88.4 R88, [R2+0x6000] ;  /* 0x006000000258783b */ /* 0x000fe40000004200 */
[C---:B------:R-:W-:Y:S04]  /*7f90*/  IMAD.IADD R15, R239.reuse, 0x1, R15 ;  /* 0x00000001ef0f7824 */ /* 0x040fe800078e020f */
[----:B------:R-:W-:Y:S01]  /*7fa0*/  IMAD.IADD R15, R239, 0x1, R15 ;  /* 0x00000001ef0f7824 */ /* 0x000fe200078e020f */
[CC--:B-1----:R-:W-:Y:S04]  /*7fb0*/  LEA R4, P0, R12.reuse, R234.reuse, 0x2 ;  /* 0x000000ea0c047211 */ /* 0x0c2fe800078010ff */
[-C--:B------:R-:W-:Y:S02]  /*7fc0*/  LEA.HI.X.SX32 R5, R12, R235.reuse, 0x2, P0 ;  /* 0x000000eb0c057211 */ /* 0x080fe400000f16ff */
[----:B------:R-:W4:Y:S01]  /*7fd0*/  LDL R12, [R1+0x30] ;  /* 0x00003000010c7983 */ /* 0x000f220000100800 */
[CC--:B--2---:R-:W-:Y:S02]  /*7fe0*/  LEA R6, P1, R17.reuse, R234.reuse, 0x2 ;  /* 0x000000ea11067211 */ /* 0x0c4fe400078210ff */
[CC--:B------:R-:W-:Y:S01]  /*7ff0*/  LEA R10, P0, R16.reuse, R234.reuse, 0x2 ;  /* 0x000000ea100a7211 */ /* 0x0c0fe200078010ff */
[----:B------:R-:W-:Y:S01]  /*8000*/  RED.E.ADD.F32.FTZ.RN.STRONG.GPU [R4.64], R98 ;  /* 0x000000620400798e */ /* 0x000fe2000c10e784 */
[-C--:B------:R-:W-:Y:S02]  /*8010*/  LEA.HI.X.SX32 R7, R17, R235.reuse, 0x2, P1 ;  /* 0x000000eb11077211 */ /* 0x080fe400008f16ff */
[-C--:B------:R-:W-:Y:S02]  /*8020*/  LEA.HI.X.SX32 R11, R16, R235.reuse, 0x2, P0 ;  /* 0x000000eb100b7211 */ /* 0x080fe400000f16ff */
[C---:B------:R-:W-:Y:S01]  /*8030*/  IADD3 R17, R208.reuse, 0x80, RZ ;  /* 0x00000080d0117810 */ /* 0x040fe20007ffe0ff */
[----:B------:R-:W-:Y:S01]  /*8040*/  RED.E.ADD.F32.FTZ.RN.STRONG.GPU [R6.64], R99 ;  /* 0x000000630600798e */ /* 0x000fe2000c10e784 */
[----:B------:R-:W-:Y:S01]  /*8050*/  IADD3 R16, R208, 0x80, RZ ;  /* 0x00000080d0107810 */ /* 0x000fe20007ffe0ff */
[----:B------:R-:W-:Y:S02]  /*8060*/  IMAD.MOV.U32 R208, RZ, RZ, c[0x0][0x22c] ;  /* 0x00008b00ffd07624 */ /* 0x000fe400078e00ff */
[----:B------:R-:W-:Y:S01]  /*8070*/  RED.E.ADD.F32.FTZ.RN.STRONG.GPU [R10.64], R92 ;  /* 0x0000005c0a00798e */ /* 0x000fe2000c10e784 */
[C---:B------:R-:W-:Y:S02]  /*8080*/  IMAD.IADD R17, R239.reuse, 0x1, R17 ;  /* 0x00000001ef117824 */ /* 0x040fe400078e0211 */
[C---:B------:R-:W-:Y:S01]  /*8090*/  IMAD.IADD R16, R239.reuse, 0x1, R16 ;  /* 0x00000001ef107824 */ /* 0x040fe200078e0210 */
[----:B------:R1:W-:Y:S01]  /*80a0*/  RED.E.ADD.F32.FTZ.RN.STRONG.GPU [R8.64], R93 ;  /* 0x0000005d0800798e */ /* 0x0003e2000c10e784 */
[----:B------:R-:W-:Y:S02]  /*80b0*/  IMAD R208, R208, c[0x0][0x1c0], RZ ;  /* 0x00007000d0d07a24 */ /* 0x000fe400078e02ff */
[----:B------:R-:W-:Y:S01]  /*80c0*/  IMAD.IADD R16, R239, 0x1, R16 ;  /* 0x00000001ef107824 */ /* 0x000fe200078e0210 */
[----:B------:R-:W-:Y:S01]  /*80d0*/  LDSM.16.MT88.4 R96, [R220+0x28800] ;  /* 0x02880000dc60783b */ /* 0x000fe20000004200 */
[----:B------:R-:W-:Y:S01]  /*80e0*/  IMAD.SHL.U32 R208, R208, 0x10, RZ ;  /* 0x00000010d0d07824 */ /* 0x000fe200078e00ff */
[CC--:B-1----:R-:W-:Y:S04]  /*80f0*/  LEA R8, P2, R15.reuse, R234.reuse, 0x2 ;  /* 0x000000ea0f087211 */ /* 0x0c2fe800078410ff */
[-C--:B------:R-:W-:Y:S02]  /*8100*/  LEA.HI.X.SX32 R9, R15, R235.reuse, 0x2, P2 ;  /* 0x000000eb0f097211 */ /* 0x080fe400010f16ff */
[----:B------:R-:W-:Y:S05]  /*8110*/  IADD3 R15, R208, 0xa0, RZ ;  /* 0x000000a0d00f7810 */ /* 0x000fea0007ffe0ff */
[C---:B------:R-:W-:Y:S04]  /*8120*/  IMAD.IADD R15, R239.reuse, 0x1, R15 ;  /* 0x00000001ef0f7824 */ /* 0x040fe800078e020f */
[C---:B------:R-:W-:Y:S04]  /*8130*/  IMAD.IADD R15, R239.reuse, 0x1, R15 ;  /* 0x00000001ef0f7824 */ /* 0x040fe800078e020f */
[----:B------:R-:W-:Y:S01]  /*8140*/  IMAD.IADD R15, R239, 0x1, R15 ;  /* 0x00000001ef0f7824 */ /* 0x000fe200078e020f */
[CC--:B---3--:R-:W-:Y:S04]  /*8150*/  LEA R6, P0, R14.reuse, R234.reuse, 0x2 ;  /* 0x000000ea0e067211 */ /* 0x0c8fe800078010ff */
[-C--:B------:R-:W-:Y:S02]  /*8160*/  LEA.HI.X.SX32 R7, R14, R235.reuse, 0x2, P0 ;  /* 0x000000eb0e077211 */ /* 0x080fe400000f16ff */
[CC--:B------:R-:W-:Y:S01]  /*8170*/  LEA R4, P1, R0.reuse, R234.reuse, 0x2 ;  /* 0x000000ea00047211 */ /* 0x0c0fe200078210ff */
[----:B------:R-:W2:Y:S03]  /*8180*/  LDL R14, [R1+0x10] ;  /* 0x00001000010e7983 */ /* 0x000ea60000100800 */
        /* <DEDUP_REMOVED lines=8> */
[----:B------:R-:W-:Y:S04]  /*8210*/  RED.E.ADD.F32.FTZ.RN.STRONG.GPU [R196.64+0x200], R101 ;  /* 0x00020065c400798e */ /* 0x000fe8000c10e784 */
[----:B------:R-:W-:Y:S01]  /*8220*/  LDSM.16.MT88.4 R92, [R2+0x800] ;  /* 0x00080000025c783b */ /* 0x000fe20000004200 */
[CC--:B-1----:R-:W-:Y:S04]  /*8230*/  LEA R4, P0, R0.reuse, R234.reuse, 0x2 ;  /* 0x000000ea00047211 */ /* 0x0c2fe800078010ff */
[-C--:B------:R-:W-:Y:S02]  /*8240*/  LEA.HI.X.SX32 R5, R0, R235.reuse, 0x2, P0 ;  /* 0x000000eb00057211 */ /* 0x080fe400000f16ff */
[----:B------:R-:W2:Y:S01]  /*8250*/  LDL R0, [R1+0x2c] ;  /* 0x00002c0001007983 */ /* 0x000ea20000100800 */
[CC--:B---3--:R-:W-:Y:S02]  /*8260*/  LEA R6, P1, R17.reuse, R234.reuse, 0x2 ;  /* 0x000000ea11067211 */ /* 0x0c8fe400078210ff */
[CC--:B------:R-:W-:Y:S01]  /*8270*/  LEA R10, P0, R16.reuse, R234.reuse, 0x2 ;  /* 0x000000ea100a7211 */ /* 0x0c0fe200078010ff */
[----:B------:R1:W-:Y:S01]  /*8280*/  RED.E.ADD.F32.FTZ.RN.STRONG.GPU [R4.64], R102 ;  /* 0x000000660400798e */ /* 0x0003e2000c10e784 */
[-C--:B------:R-:W-:Y:S02]  /*8290*/  LEA.HI.X.SX32 R7, R17, R235.reuse, 0x2, P1 ;  /* 0x000000eb11077211 */ /* 0x080fe400008f16ff */
[-C--:B------:R-:W-:Y:S02]  /*82a0*/  LEA.HI.X.SX32 R11, R16, R235.reuse, 0x2, P0 ;  /* 0x000000eb100b7211 */ /* 0x080fe400000f16ff */
[C---:B------:R-:W-:Y:S01]  /*82b0*/  IADD3 R17, R208.reuse, 0xa0, RZ ;  /* 0x000000a0d0117810 */ /* 0x040fe20007ffe0ff */
[----:B------:R4:W-:Y:S01]  /*82c0*/  RED.E.ADD.F32.FTZ.RN.STRONG.GPU [R6.64], R103 ;  /* 0x000000670600798e */ /* 0x0009e2000c10e784 */
        /* <DEDUP_REMOVED lines=12> */
[CC--:B----4-:R-:W-:Y:S01]  /*8390*/  LEA R6, P0, R12.reuse, R234.reuse, 0x2 ;  /* 0x000000ea0c067211 */ /* 0x0d0fe200078010ff */
[----:B------:R-:W4:Y:S03]  /*83a0*/  LDL R13, [R1+0xc] ;  /* 0x00000c00010d7983 */ /* 0x000f260000100800 */
[-C--:B------:R-:W-:Y:S01]  /*83b0*/  LEA.HI.X.SX32 R7, R12, R235.reuse, 0x2, P0 ;  /* 0x000000eb0c077211 */ /* 0x080fe200000f16ff */
[----:B------:R1:W-:Y:S01]  /*83c0*/  RED.E.ADD.F32.FTZ.RN.STRONG.GPU [R4.64], R106 ;  /* 0x0000006a0400798e */ /* 0x0003e2000c10e784 */
[----:B------:R-:W-:Y:S01]  /*83d0*/  IADD3 R12, R211, 0xa0, RZ ;  /* 0x000000a0d30c7810 */ /* 0x000fe20007ffe0ff */
[----:B------:R-:W-:Y:S01]  /*83e0*/  IMAD.MOV.U32 R211, RZ, RZ, c[0x0][0x22c] ;  /* 0x00008b00ffd37624 */ /* 0x000fe200078e00ff */
[-C--:B---3--:R-:W-:Y:S01]  /*83f0*/  LEA R8, P2, R15, R234.reuse, 0x2 ;  /* 0x000000ea0f087211 */ /* 0x088fe200078410ff */
[----:B------:R3:W-:Y:S02]  /*8400*/  RED.E.ADD.F32.FTZ.RN.STRONG.GPU [R6.64], R107 ;  /* 0x0000006b0600798e */ /* 0x0007e4000c10e784 */
[----:B------:R-:W-:Y:S01]  /*8410*/  IMAD R211, R211, c[0x0][0x1c0], RZ ;  /* 0x00007000d3d37a24 */ /* 0x000fe200078e02ff */
[-C--:B------:R-:W-:Y:S01]  /*8420*/  LEA.HI.X.SX32 R9, R15, R235.reuse, 0x2, P2 ;  /* 0x000000eb0f097211 */ /* 0x080fe200010f16ff */
[----:B------:R-:W-:Y:S02]  /*8430*/  RED.E.ADD.F32.FTZ.RN.STRONG.GPU [R234.64+0x280], R112 ;  /* 0x00028070ea00798e */ /* 0x000fe4000c10e784 */
[----:B------:R-:W-:Y:S02]  /*8440*/  IMAD.SHL.U32 R211, R211, 0x10, RZ ;  /* 0x00000010d3d37824 */ /* 0x000fe400078e00ff */
[----:B------:R-:W-:Y:S03]  /*8450*/  RED.E.ADD.F32.FTZ.RN.STRONG.GPU [R196.64+0x280], R113 ;  /* 0x00028071c400798e */ /* 0x000fe6000c10e784 */
[----:B------:R-:W-:Y:S01]  /*8460*/  IADD3 R15, R211, 0xc0, RZ ;  /* 0x000000c0d30f7810 */ /* 0x000fe20007ffe0ff */
[----:B------:R-:W-:Y:S01]  /*8470*/  LDSM.16.MT88.4 R104, [R2+0x4800] ;  /* 0x004800000268783b */ /* 0x000fe20000004200 */
[CC--:B-1----:R-:W-:Y:S04]  /*8480*/  LEA R4, P0, R12.reuse, R234.reuse, 0x2 ;  /* 0x000000ea0c047211 */ /* 0x0c2fe800078010ff */
[-C--:B------:R-:W-:Y:S02]  /*8490*/  LEA.HI.X.SX32 R5, R12, R235.reuse, 0x2, P0 ;  /* 0x000000eb0c057211 */ /* 0x080fe400000f16ff */
[----:B------:R-:W4:Y:S01]  /*84a0*/  LDL R12, [R1+0x28] ;  /* 0x00002800010c7983 */ /* 0x000f220000100800 */
[CC--:B---3--:R-:W-:Y:S02]  /*84b0*/  LEA R6, P1, R17.reuse, R234.reuse, 0x2 ;  /* 0x000000ea11067211 */ /* 0x0c8fe400078210ff */
[CC--:B------:R-:W-:Y:S01]  /*84c0*/  LEA R10, P0, R16.reuse, R234.reuse, 0x2 ;  /* 0x000000ea100a7211 */ /* 0x0c0fe200078010ff */
[----:B------:R2:W-:Y:S01]  /*84d0*/  RED.E.ADD.F32.FTZ.RN.STRONG.GPU [R4.64], R114 ;  /* 0x000000720400798e */ /* 0x0005e2000c10e784 */
[-C--:B------:R-:W-:Y:S02]  /*84e0*/  LEA.HI.X.SX32 R7, R17, R235.reuse, 0x2, P1 ;  /* 0x000000eb11077211 */ /* 0x080fe400008f16ff */
[-C--:B------:R-:W-:Y:S02]  /*84f0*/  LEA.HI.X.SX32 R11, R16, R235.reuse, 0x2, P0 ;  /* 0x000000eb100b7211 */ /* 0x080fe400000f16ff */
[C---:B------:R-:W-:Y:S01]  /*8500*/  IADD3 R17, R208.reuse, 0xc0, RZ ;  /* 0x000000c0d0117810 */ /* 0x040fe20007ffe0ff */
[----:B------:R1:W-:Y:S01]  /*8510*/  RED.E.ADD.F32.FTZ.RN.STRONG.GPU [R6.64], R115 ;  /* 0x000000730600798e */ /* 0x0003e2000c10e784 */
[----:B------:R-:W-:Y:S03]  /*8520*/  IADD3 R16, R208, 0xc0, RZ ;  /* 0x000000c0d0107810 */ /* 0x000fe60007ffe0ff */
[----:B------:R-:W-:Y:S01]  /*8530*/  RED.E.ADD.F32.FTZ.RN.STRONG.GPU [R10.64], R108 ;  /* 0x0000006c0a00798e */ /* 0x000fe2000c10e784 */
[C---:B------:R-:W-:Y:S02]  /*8540*/  IMAD.IADD R17, R239.reuse, 0x1, R17 ;  /* 0x00000001ef117824 */ /* 0x040fe400078e0211 */
[C---:B------:R-:W-:Y:S01]  /*8550*/  IMAD.IADD R16, R239.reuse, 0x1, R16 ;  /* 0x00000001ef107824 */ /* 0x040fe200078e0210 */
[----:B------:R-:W-:Y:S03]  /*8560*/  RED.E.ADD.F32.FTZ.RN.STRONG.GPU [R8.64], R109 ;  /* 0x0000006d0800798e */ /* 0x000fe6000c10e784 */
[----:B------:R-:W-:Y:S01]  /*8570*/  IMAD.IADD R16, R239, 0x1, R16 ;  /* 0x00000001ef107824 */ /* 0x000fe200078e0210 */
[CC--:B--2---:R-:W-:Y:S04]  /*8580*/  LEA R4, P1, R14.reuse, R234.reuse, 0x2 ;  /* 0x000000ea0e047211 */ /* 0x0c4fe800078210ff */
[-C--:B------:R-:W-:Y:S02]  /*8590*/  LEA.HI.X.SX32 R5, R14, R235.reuse, 0x2, P1 ;  /* 0x000000eb0e057211 */ /* 0x080fe400008f16ff */
[----:B------:R-:W2:Y:S04]  /*85a0*/  LDL R14, [R1+0x8] ;  /* 0x00000800010e7983 */ /* 0x000ea80000100800 */
[----:B------:R3:W-:Y:S01]  /*85b0*/  RED.E.ADD.F32.FTZ.RN.STRONG.GPU [R4.64], R110 ;  /* 0x0000006e0400798e */ /* 0x0007e2000c10e784 */
[CC--:B-1----:R-:W-:Y:S04]  /*85c0*/  LEA R6, P0, R0.reuse, R234.reuse, 0x2 ;  /* 0x000000ea00067211 */ /* 0x0c2fe800078010ff */
[-C--:B------:R-:W-:Y:S02]  /*85d0*/  LEA.HI.X.SX32 R7, R0, R235.reuse, 0x2, P0 ;  /* 0x000000eb00077211 */ /* 0x080fe400000f16ff */
[----:B------:R-:W2:Y:S01]  /*85e0*/  LDL R0, [R1+0x24] ;  /* 0x0000240001007983 */ /* 0x000ea20000100800 */
[CC--:B---3--:R-:W-:Y:S03]  /*85f0*/  LEA R4, P0, R15.reuse, R234.reuse, 0x2 ;  /* 0x000000ea0f047211 */ /* 0x0c8fe600078010ff */
[----:B------:R1:W-:Y:S01]  /*8600*/  RED.E.ADD.F32.FTZ.RN.STRONG.GPU [R6.64], R111 ;  /* 0x0000006f0600798e */ /* 0x0003e2000c10e784 */
[-C--:B------:R-:W-:Y:S02]  /*8610*/  LEA.HI.X.SX32 R5, R15, R235.reuse, 0x2, P0 ;  /* 0x000000eb0f057211 */ /* 0x080fe400000f16ff */
[----:B------:R-:W-:Y:S01]  /*8620*/  IADD3 R15, R208, 0xc0, RZ ;  /* 0x000000c0d00f7810 */ /* 0x000fe20007ffe0ff */
[----:B------:R-:W-:Y:S01]  /*8630*/  RED.E.ADD.F32.FTZ.RN.STRONG.GPU [R234.64+0x300], R116 ;  /* 0x00030074ea00798e */ /* 0x000fe2000c10e784 */
[CC--:B------:R-:W-:Y:S01]  /*8640*/  LEA R10, P0, R16.reuse, R234.reuse, 0x2 ;  /* 0x000000ea100a7211 */ /* 0x0c0fe200078010ff */
[----:B------:R-:W-:Y:S02]  /*8650*/  IMAD.MOV.U32 R208, RZ, RZ, c[0x0][0x22c] ;  /* 0x00008b00ffd07624 */ /* 0x000fe400078e00ff */
[----:B------:R-:W-:Y:S01]  /*8660*/  RED.E.ADD.F32.FTZ.RN.STRONG.GPU [R196.64+0x300], R117 ;  /* 0x00030075c400798e */ /* 0x000fe2000c10e784 */
[C---:B------:R-:W-:Y:S01]  /*8670*/  IMAD.IADD R15, R239.reuse, 0x1, R15 ;  /* 0x00000001ef0f7824 */ /* 0x040fe200078e020f */
[-C--:B------:R-:W-:Y:S01]  /*8680*/  LEA.HI.X.SX32 R11, R16, R235.reuse, 0x2, P0 ;  /* 0x000000eb100b7211 */ /* 0x080fe200000f16ff */
[----:B------:R-:W-:Y:S01]  /*8690*/  IMAD R208, R208, c[0x0][0x1c0], RZ ;  /* 0x00007000d0d07a24 */ /* 0x000fe200078e02ff */
[----:B------:R4:W-:Y:S01]  /*86a0*/  RED.E.ADD.F32.FTZ.RN.STRONG.GPU [R4.64], R118 ;  /* 0x000000760400798e */ /* 0x0009e2000c10e784 */
[----:B------:R-:W-:Y:S01]  /*86b0*/  IMAD.IADD R15, R239, 0x1, R15 ;  /* 0x00000001ef0f7824 */ /* 0x000fe200078e020f */
[----:B------:R-:W-:Y:S01]  /*86c0*/  IADD3 R16, R209, 0xe0, RZ ;  /* 0x000000e0d1107810 */ /* 0x000fe20007ffe0ff */
[----:B------:R-:W-:Y:S01]  /*86d0*/  IMAD.SHL.U32 R208, R208, 0x10, RZ ;  /* 0x00000010d0d07824 */ /* 0x000fe200078e00ff */
[----:B------:R-:W-:Y:S01]  /*86e0*/  LDSM.16.MT88.4 R108, [R2+0x6800] ;  /* 0x00680000026c783b */ /* 0x000fe20000004200 */
[C---:B------:R-:W-:Y:S02]  /*86f0*/  IMAD.IADD R15, R239.reuse, 0x1, R15 ;  /* 0x00000001ef0f7824 */ /* 0x040fe400078e020f */
[----:B------:R-:W-:Y:S03]  /*8700*/  IMAD.IADD R16, R239, 0x1, R16 ;  /* 0x00000001ef107824 */ /* 0x000fe600078e0210 */
[-C--:B------:R-:W-:Y:S01]  /*8710*/  LEA R8, P2, R15, R234.reuse, 0x2 ;  /* 0x000000ea0f087211 */ /* 0x080fe200078410ff */
[----:B------:R-:W-:Y:S03]  /*8720*/  IMAD.IADD R16, R239, 0x1, R16 ;  /* 0x00000001ef107824 */ /* 0x000fe600078e0210 */
[-C--:B------:R-:W-:Y:S02]  /*8730*/  LEA.HI.X.SX32 R9, R15, R235.reuse, 0x2, P2 ;  /* 0x000000eb0f097211 */ /* 0x080fe400010f16ff */
[CC--:B-1----:R-:W-:Y:S02]  /*8740*/  LEA R6, P1, R17.reuse, R234.reuse, 0x2 ;  /* 0x000000ea11067211 */ /* 0x0c2fe400078210ff */
[----:B------:R-:W-:Y:S02]  /*8750*/  IADD3 R15, R208, 0xe0, RZ ;  /* 0x000000e0d00f7810 */ /* 0x000fe40007ffe0ff */
[-C--:B------:R-:W-:Y:S02]  /*8760*/  LEA.HI.X.SX32 R7, R17, R235.reuse, 0x2, P1 ;  /* 0x000000eb11077211 */ /* 0x080fe400008f16ff */
[----:B------:R-:W-:Y:S03]  /*8770*/  IADD3 R17, R209, 0xe0, RZ ;  /* 0x000000e0d1117810 */ /* 0x000fe60007ffe0ff */
[----:B------:R1:W-:Y:S01]  /*8780*/  RED.E.ADD.F32.FTZ.RN.STRONG.GPU [R6.64], R119 ;  /* 0x000000770600798e */ /* 0x0003e2000c10e784 */
[-C--:B----4-:R-:W-:Y:S01]  /*8790*/  LEA R4, P1, R13, R234.reuse, 0x2 ;  /* 0x000000ea0d047211 */ /* 0x090fe200078210ff */
[----:B------:R-:W-:Y:S02]  /*87a0*/  IMAD.IADD R17, R239, 0x1, R17 ;  /* 0x00000001ef117824 */ /* 0x000fe400078e0211 */
[----:B------:R3:W-:Y:S01]  /*87b0*/  RED.E.ADD.F32.FTZ.RN.STRONG.GPU [R10.64], R120 ;  /* 0x000000780a00798e */ /* 0x0007e2000c10e784 */
[-C--:B------:R-:W-:Y:S03]  /*87c0*/  LEA.HI.X.SX32 R5, R13, R235.reuse, 0x2, P1 ;  /* 0x000000eb0d057211 */ /* 0x080fe600008f16ff */
[----:B------:R-:W-:Y:S04]  /*87d0*/  RED.E.ADD.F32.FTZ.RN.STRONG.GPU [R8.64], R121 ;  /* 0x000000790800798e */ /* 0x000fe8000c10e784 */
[----:B------:R4:W-:Y:S01]  /*87e0*/  RED.E.ADD.F32.FTZ.RN.STRONG.GPU [R4.64], R122 ;  /* 0x0000007a0400798e */ /* 0x0009e2000c10e784 */
[-C--:B-1----:R-:W-:Y:S02]  /*87f0*/  LEA R6, P0, R12, R234.reuse, 0x2 ;  /* 0x000000ea0c067211 */ /* 0x082fe400078010ff */
[-C--:B---3--:R-:W-:Y:S02]  /*8800*/  LEA R10, P3, R16, R234.reuse, 0x2 ;  /* 0x000000ea100a7211 */ /* 0x088fe400078610ff */
[-C--:B------:R-:W-:Y:S02]  /*8810*/  LEA.HI.X.SX32 R7, R12, R235.reuse, 0x2, P0 ;  /* 0x000000eb0c077211 */ /* 0x080fe400000f16ff */
[-C--:B------:R-:W-:Y:S02]  /*8820*/  LEA R12, P0, R17, R234.reuse, 0x2 ;  /* 0x000000ea110c7211 */ /* 0x080fe400078010ff */
[-C--:B------:R-:W-:Y:S01]  /*8830*/  LEA.HI.X.SX32 R11, R16, R235.reuse, 0x2, P3 ;  /* 0x000000eb100b7211 */ /* 0x080fe200018f16ff */
[----:B------:R2:W-:Y:S01]  /*8840*/  RED.E.ADD.F32.FTZ.RN.STRONG.GPU [R6.64], R123 ;  /* 0x0000007b0600798e */ /* 0x0005e2000c10e784 */
[-C--:B----4-:R-:W-:Y:S02]  /*8850*/  LEA R4, P1, R15, R234.reuse, 0x2 ;  /* 0x000000ea0f047211 */ /* 0x090fe400078210ff */
[-C--:B------:R-:W-:Y:S01]  /*8860*/  LEA.HI.X.SX32 R13, R17, R235.reuse, 0x2, P0 ;  /* 0x000000eb110d7211 */ /* 0x080fe200000f16ff */
[----:B------:R-:W-:Y:S01]  /*8870*/  RED.E.ADD.F32.FTZ.RN.STRONG.GPU [R234.64+0x380], R128 ;  /* 0x00038080ea00798e */ /* 0x000fe2000c10e784 */
[-C--:B------:R-:W-:Y:S02]  /*8880*/  LEA.HI.X.SX32 R5, R15, R235.reuse, 0x2, P1 ;  /* 0x000000eb0f057211 */ /* 0x080fe400008f16ff */
[----:B------:R-:W-:Y:S01]  /*8890*/  IADD3 R15, R209, 0xe0, RZ ;  /* 0x000000e0d10f7810 */ /* 0x000fe20007ffe0ff */
[----:B------:R-:W-:Y:S04]  /*88a0*/  RED.E.ADD.F32.FTZ.RN.STRONG.GPU [R196.64+0x380], R129 ;  /* 0x00038081c400798e */ /* 0x000fe8000c10e784 */
[----:B------:R1:W-:Y:S01]  /*88b0*/  RED.E.ADD.F32.FTZ.RN.STRONG.GPU [R4.64], R130 ;  /* 0x000000820400798e */ /* 0x0003e2000c10e784 */
[C---:B------:R-:W-:Y:S03]  /*88c0*/  IMAD.IADD R15, R239.reuse, 0x1, R15 ;  /* 0x00000001ef0f7824 */ /* 0x040fe600078e020f */
[----:B------:R-:W-:Y:S01]  /*88d0*/  RED.E.ADD.F32.FTZ.RN.STRONG.GPU [R12.64], R131 ;  /* 0x000000830c00798e */ /* 0x000fe2000c10e784 */
[C---:B------:R-:W-:Y:S03]  /*88e0*/  IMAD.IADD R15, R239.reuse, 0x1, R15 ;  /* 0x00000001ef0f7824 */ /* 0x040fe600078e020f */
[----:B------:R-:W-:Y:S01]  /*88f0*/  RED.E.ADD.F32.FTZ.RN.STRONG.GPU [R10.64], R124 ;  /* 0x0000007c0a00798e */ /* 0x000fe2000c10e784 */
[----:B------:R-:W-:Y:S03]  /*8900*/  IMAD.IADD R15, R239, 0x1, R15 ;  /* 0x00000001ef0f7824 */ /* 0x000fe600078e020f */
[----:B------:R-:W-:Y:S02]  /*8910*/  LDSM.16.MT88.4 R16, [R2+0x2000] ;  /* 0x002000000210783b */ /* 0x000fe40000004200 */
[CC--:B------:R-:W-:Y:S04]  /*8920*/  LEA R8, P2, R15.reuse, R234.reuse, 0x2 ;  /* 0x000000ea0f087211 */ /* 0x0c0fe800078410ff */
[-C--:B------:R-:W-:Y:S05]  /*8930*/  LEA.HI.X.SX32 R9, R15, R235.reuse, 0x2, P2 ;  /* 0x000000eb0f097211 */ /* 0x080fea00010f16ff */
[----:B------:R-:W-:Y:S04]  /*8940*/  RED.E.ADD.F32.FTZ.RN.STRONG.GPU [R8.64], R125 ;  /* 0x0000007d0800798e */ /* 0x000fe8000c10e784 */
[----:B------:R-:W-:Y:S01]  /*8950*/  LDSM.16.MT88.4 R8, [R2] ;  /* 0x000000000208783b */ /* 0x000fe20000004200 */
[CC--:B--2---:R-:W-:Y:S04]  /*8960*/  LEA R6, P1, R14.reuse, R234.reuse, 0x2 ;  /* 0x000000ea0e067211 */ /* 0x0c4fe800078210ff */
[-C--:B------:R-:W-:Y:S02]  /*8970*/  LEA.HI.X.SX32 R7, R14, R235.reuse, 0x2, P1 ;  /* 0x000000eb0e077211 */ /* 0x080fe400008f16ff */
[----:B------:R-:W-:Y:S01]  /*8980*/  LDSM.16.MT88.4 R12, [R220+0x28000] ;  /* 0x02800000dc0c783b */ /* 0x000fe20000004200 */
[----:B------:R-:W-:Y:S01]  /*8990*/  ISETP.LT.AND P1, PT, RZ, UR7, PT ;  /* 0x00000007ff007c0c */ /* 0x000fe2000bf21270 */
[----:B------:R-:W-:Y:S02]  /*89a0*/  UMOV UR7, UR14 ;  /* 0x0000000e00077c82 */ /* 0x000fe40008000000 */
[----:B------:R-:W-:Y:S01]  /*89b0*/  RED.E.ADD.F32.FTZ.RN.STRONG.GPU [R6.64], R126 ;  /* 0x0000007e0600798e */ /* 0x000fe2000c10e784 */
[C---:B-1----:R-:W-:Y:S04]  /*89c0*/  LEA R4, P0, R0.reuse, R234, 0x2 ;  /* 0x000000ea00047211 */ /* 0x042fe800078010ff */
[----:B------:R-:W-:Y:S02]  /*89d0*/  LEA.HI.X.SX32 R5, R0, R235, 0x2, P0 ;  /* 0x000000eb00057211 */ /* 0x000fe400000f16ff */
[----:B------:R-:W-:Y:S01]  /*89e0*/  PLOP3.LUT P0, PT, PT, PT, UP3, 0x80, 0x0 ;  /* 0x000000000000781c */ /* 0x000fe20003f0f038 */
[----:B------:R-:W-:Y:S01]  /*89f0*/  @UP5 UIADD3 UR12, UP3, UR12, -0x100, URZ ;  /* 0xffffff000c0c5890 */ /* 0x000fe2000ff7e03f */
[C---:B------:R-:W-:Y:S01]  /*8a00*/  IADD3 R0, R2.reuse, -0x8000, RZ ;  /* 0xffff800002007810 */ /* 0x040fe20007ffe0ff */
[----:B------:R-:W-:Y:S02]  /*8a10*/  RED.E.ADD.F32.FTZ.RN.STRONG.GPU [R4.64], R127 ;  /* 0x0000007f0400798e */ /* 0x000fe4000c10e784 */
[----:B------:R-:W-:Y:S02]  /*8a20*/  @UP5 UIADD3.X UR11, UR11, -0x1, URZ, UP3, !UPT ;  /* 0xffffffff0b0b5890 */ /* 0x000fe40009ffe43f */
[----:B------:R-:W1:Y:S06]  /*8a30*/  LDSM.16.MT88.4 R4, [R221+0x28000] ;  /* 0x02800000dd04783b */ /* 0x000e6c0000004200 */
[----:B------:R-:W-:Y:S01]  /*8a40*/  @P0 IADD3 R0, R2, 0x8000, RZ ;  /* 0x0000800002000810 */ /* 0x000fe20007ffe0ff */
        /* <DEDUP_REMOVED lines=42> */
[----:B------:R-:W4:Y:S04]  /*8cf0*/  LDSM.16.MT88.4 R8, [R221+0x29800] ;  /* 0x02980000dd08783b */ /* 0x000f280000004200 */
[----:B------:R-:W1:Y:S03]  /*8d00*/  LDSM.16.MT88.4 R108, [R2+0x5800] ;  /* 0x00580000026c783b */ /* 0x000e660000004200 */
[-C--:B--2---:R-:W-:Y:S08]  /*8d10*/  HMMA.16816.F32 R132, R4, R12.reuse, R132 ;  /* 0x0000000c0484723c */ /* 0x084ff00000001884 */
[C---:B------:R-:W-:Y:S08]  /*8d20*/  HMMA.16816.F32 R136, R16.reuse, R12, R136 ;  /* 0x0000000c1088723c */ /* 0x040ff00000001888 */
[-C--:B------:R-:W-:Y:S08]  /*8d30*/  HMMA.16816.F32 R140, R16, R14.reuse, R140 ;  /* 0x0000000e108c723c */ /* 0x080ff0000000188c */
[C---:B------:R-:W-:Y:S01]  /*8d40*/  HMMA.16816.F32 R144, R4.reuse, R14, R144 ;  /* 0x0000000e0490723c */ /* 0x040fe20000001890 */
[----:B------:R2:W1:Y:S07]  /*8d50*/  LDSM.16.MT88.4 R12, [R2+0x7800] ;  /* 0x00780000020c783b */ /* 0x00046e0000004200 */
[-C--:B------:R-:W-:Y:S08]  /*8d60*/  HMMA.16816.F32 R148, R4, R84.reuse, R148 ;  /* 0x000000540494723c */ /* 0x080ff00000001894 */
[C---:B------:R-:W-:Y:S08]  /*8d70*/  HMMA.16816.F32 R152, R16.reuse, R84, R152 ;  /* 0x000000541098723c */ /* 0x040ff00000001898 */
[-C--:B------:R-:W-:Y:S04]  /*8d80*/  HMMA.16816.F32 R156, R16, R86.reuse, R156 ;  /* 0x00000056109c723c */ /* 0x080fe8000000189c */
[----:B--2---:R-:W-:Y:S04]  /*8d90*/  IMAD.MOV.U32 R2, RZ, RZ, R0 ;  /* 0x000000ffff027224 */ /* 0x004fe800078e0000 */
        /* <DEDUP_REMOVED lines=24> */
[----:B------:R-:W-:Y:S01]  /*8f20*/  HMMA.16816.F32 R192, R8, R14, R192 ;  /* 0x0000000e08c0723c */ /* 0x000fe200000018c0 */
[----:B------:R-:W-:-:S07]  /*8f30*/  @P1 BRA `(.L_x_660) ;  /* 0xffffb70000001947 */ /* 0x000fce000383ffff */
[----:B------:R-:W2:Y:S04]  /*8f40*/  LDL R113, [R1+0x48] ;  /* 0x0000480001717983 */ /* 0x000ea80000100800 */
[----:B------:R-:W3:Y:S01]  /*8f50*/  LDL R112, [R1+0x4c] ;  /* 0x00004c0001707983 */ /* 0x000ee20000100800 */
        /* <DEDUP_REMOVED lines=129> */
[----:B------:R-:W-:-:S02]  /*9770*/  F2FP.PACK_AB R2, R2, R188 ;  /* 0x000000bc0202723e */ /* 0x000fc400000000ff */
[----:B------:R-:W-:Y:S02]  /*9780*/  PLOP3.LUT P0, PT, PT, PT, UP0, 0x80, 0x0 ;  /* 0x000000000000781c */ /* 0x000fe40003f0f008 */
[----:B------:R-:W-:Y:S01]  /*9790*/  F2FP.PACK_AB R0, R0, R190 ;  /* 0x000000be0000723e */ /* 0x000fe200000000ff */
[----:B------:R-:W-:-:S04]  /*97a0*/  @UP0 UIADD3 UR7, UR17, UR25, URZ ;  /* 0x0000001911070290 */ /* 0x000fc8000fffe03f */
[----:B------:R-:W-:-:S04]  /*97b0*/  @UP0 UIMAD.WIDE.U32 UR8, UR7, UR10, URZ ;  /* 0x0000000a070802a5 */ /* 0x000fc8000f8e003f */
[----:B------:R-:W-:-:S03]  /*97c0*/  @UP0 UIMAD UR15, UR7, UR11, UR9 ;  /* 0x0000000b070f02a4 */ /* 0x000fc6000f8e0209 */
[----:B------:R-:W-:Y:S01]  /*97d0*/  @UP0 UMOV UR14, UR8 ;  /* 0x00000008000e0c82 */ /* 0x000fe20008000000 */
[----:B--2---:R1:W-:Y:S04]  /*97e0*/  STS [R113], R33 ;  /* 0x0000002171007388 */ /* 0x0043e80000000800 */
[----:B------:R1:W-:Y:S04]  /*97f0*/  STS [R113+0x400], R32 ;  /* 0x0004002071007388 */ /* 0x0003e80000000800 */
[----:B---3--:R1:W-:Y:S04]  /*9800*/  STS [R112], R29 ;  /* 0x0000001d70007388 */ /* 0x0083e80000000800 */
        /* <DEDUP_REMOVED lines=74> */
.L_x_661:
        /* <DEDUP_REMOVED lines=18> */
.L_x_662:
[----:B-1----:R-:W2:Y:S01]  /*9dd0*/  LDL R0, [R1+0x54] ;  /* 0x0000540001007983 */ /* 0x002ea20000100800 */
[----:B------:R-:W-:Y:S01]  /*9de0*/  USHF.L.U32 UR7, UR20, 0x6, URZ ;  /* 0x0000000614077899 */ /* 0x000fe2000800063f */
[--C-:B------:R-:W-:Y:S01]  /*9df0*/  SHF.R.S32.HI R7, RZ, 0x1f, R240.reuse ;  /* 0x0000001fff077819 */ /* 0x100fe200000114f0 */
[----:B------:R-:W-:Y:S01]  /*9e00*/  ULDC.64 UR8, c[0x0][0x3a0] ;  /* 0x0000e80000087ab9 */ /* 0x000fe20000000a00 */
[----:B------:R-:W1:Y:S01]  /*9e10*/  S2R R9, SR_TID.X ;  /* 0x0000000000097919 */ /* 0x000e620000002100 */
[----:B------:R-:W-:Y:S01]  /*9e20*/  USHF.R.S32.HI UR10, URZ, 0x1f, UR7 ;  /* 0x0000001f3f0a7899 */ /* 0x000fe20008011407 */
[----:B------:R-:W-:Y:S01]  /*9e30*/  IMAD.MOV.U32 R6, RZ, RZ, R240 ;  /* 0x000000ffff067224 */ /* 0x000fe200078e00f0 */
[----:B------:R-:W-:Y:S01]  /*9e40*/  UIMAD UR6, UR20, -0x40, UR6 ;  /* 0xffffffc0140678a4 */ /* 0x000fe2000f8e0206 */
[----:B------:R-:W-:Y:S01]  /*9e50*/  IMAD.U32 R32, RZ, RZ, UR7 ;  /* 0x00000007ff207e24 */ /* 0x000fe2000f8e00ff */
[----:B------:R-:W-:Y:S01]  /*9e60*/  UIMAD UR8, UR10, UR8, URZ ;  /* 0x000000080a0872a4 */ /* 0x000fe2000f8e023f */
[----:B------:R-:W-:Y:S01]  /*9e70*/  BSSY B0, `(.L_x_663) ;  /* 0x0000037000007945 */ /* 0x000fe20003800000 */
[----:B------:R-:W-:Y:S01]  /*9e80*/  IADD3 R30, R240, 0x40, RZ ;  /* 0x00000040f01e7810 */ /* 0x000fe20007ffe0ff */
[----:B------:R-:W-:Y:S01]  /*9e90*/  IMAD.WIDE.U32 R4, R32, c[0x0][0x3a0], R6 ;  /* 0x0000e80020047a25 */ /* 0x000fe200078e0006 */
[----:B------:R-:W-:Y:S01]  /*9ea0*/  UIMAD UR8, UR7, UR9, UR8 ;  /* 0x00000009070872a4 */ /* 0x000fe2000f8e0208 */
[----:B------:R-:W-:-:S02]  /*9eb0*/  IADD3 R29, R240, 0x80, RZ ;  /* 0x00000080f01d7810 */ /* 0x000fc40007ffe0ff */
[----:B------:R-:W-:Y:S01]  /*9ec0*/  IADD3 R31, R240, 0xc0, RZ ;  /* 0x000000c0f01f7810 */ /* 0x000fe20007ffe0ff */
[----:B------:R-:W-:Y:S01]  /*9ed0*/  BAR.SYNC.DEFER_BLOCKING 0x0 ;  /* 0x0000000000007b1d */ /* 0x000fe20000010000 */
[----:B------:R-:W-:Y:S01]  /*9ee0*/  IADD3 R4, P0, R4, UR14, RZ ;  /* 0x0000000e04047c10 */ /* 0x000fe2000ff1e0ff */
[----:B------:R-:W-:-:S04]  /*9ef0*/  IMAD.U32 R8, RZ, RZ, UR8 ;  /* 0x00000008ff087e24 */ /* 0x000fc8000f8e00ff */
[----:B------:R-:W-:Y:S01]  /*9f00*/  ULDC.64 UR8, c[0x0][0x3b8] ;  /* 0x0000ee0000087ab9 */ /* 0x000fe20000000a00 */
[----:B------:R-:W-:Y:S01]  /*9f10*/  IADD3.X R5, R5, UR15, R8, P0, !PT ;  /* 0x0000000f05057c10 */ /* 0x000fe200087fe408 */
[----:B------:R-:W-:Y:S01]  /*9f20*/  UIMAD UR8, UR59, UR8, URZ ;  /* 0x000000083b0872a4 */ /* 0x000fe2000f8e023f */
[----:B------:R-:W-:-:S03]  /*9f30*/  IMAD.U32 R8, RZ, RZ, UR35 ;  /* 0x00000023ff087e24 */ /* 0x000fc6000f8e00ff */
[----:B------:R-:W-:Y:S01]  /*9f40*/  UIMAD UR8, UR35, UR9, UR8 ;  /* 0x00000009230872a4 */ /* 0x000fe2000f8e0208 */
[----:B--2---:R-:W-:Y:S01]  /*9f50*/  IMAD.SHL.U32 R2, R0, 0x2, RZ ;  /* 0x0000000200027824 */ /* 0x004fe200078e00ff */
[----:B-1----:R-:W-:-:S04]  /*9f60*/  SHF.R.S32.HI R0, RZ, 0x1f, R9 ;  /* 0x0000001fff007819 */ /* 0x002fc80000011409 */
[----:B------:R1:W2:Y:S01]  /*9f70*/  LDS.128 R48, [R2+0x19000] ;  /* 0x0190000002307984 */ /* 0x0002a20000000c00 */
[----:B------:R-:W-:Y:S01]  /*9f80*/  LEA.HI R0, R0, R9, RZ, 0x3 ;  /* 0x0000000900007211 */ /* 0x000fe200078f18ff */
[----:B------:R-:W-:Y:S02]  /*9f90*/  IMAD.WIDE.U32 R8, R8, c[0x0][0x3b8], R4 ;  /* 0x0000ee0008087a25 */ /* 0x000fe400078e0004 */
[----:B------:R1:W3:Y:S01]  /*9fa0*/  LDS.128 R44, [R2+0x1b000] ;  /* 0x01b00000022c7984 */ /* 0x0002e20000000c00 */
[----:B------:R-:W-:Y:S02]  /*9fb0*/  SHF.R.S32.HI R0, RZ, 0x3, R0 ;  /* 0x00000003ff007819 */ /* 0x000fe40000011400 */
[----:B------:R-:W-:Y:S01]  /*9fc0*/  IADD3 R28, R9, UR8, RZ ;  /* 0x00000008091c7c10 */ /* 0x000fe2000fffe0ff */
[----:B------:R1:W4:Y:S01]  /*9fd0*/  LDS.128 R40, [R2+0x1d000] ;  /* 0x01d0000002287984 */ /* 0x0003220000000c00 */
[----:B------:R-:W-:Y:S02]  /*9fe0*/  ISETP.GE.AND P5, PT, R0, UR6, PT ;  /* 0x0000000600007c0c */ /* 0x000fe4000bfa6270 */
[----:B------:R-:W-:Y:S01]  /*9ff0*/  SHF.R.S32.HI R33, RZ, 0x1f, R0 ;  /* 0x0000001fff217819 */ /* 0x000fe20000011400 */
        /* <DEDUP_REMOVED lines=16> */
[----:B------:R-:W-:-:S02]  /*a100*/  ISETP.GE.AND P2, PT, R29, c[0x0][0x220], PT ;  /* 0x000088001d007a0c */ /* 0x000fc40003f46270 */
[----:B------:R-:W-:Y:S01]  /*a110*/  IMAD.WIDE.U32 R10, R0, c[0x0][0x3a0], R4 ;  /* 0x0000e800000a7a25 */ /* 0x000fe200078e0004 */
[----:B------:R-:W-:Y:S01]  /*a120*/  LDS.128 R12, [R2+0x1e000] ;  /* 0x01e00000020c7984 */ /* 0x000fe20000000c00 */
[----:B------:R-:W-:-:S03]  /*a130*/  ISETP.GE.AND P1, PT, R31, c[0x0][0x220], PT ;  /* 0x000088001f007a0c */ /* 0x000fc60003f26270 */
[----:B------:R4:W1:Y:S01]  /*a140*/  @!P4 LDS.128 R16, [R2+0x18000] ;  /* 0x018000000210c984 */ /* 0x0008620000000c00 */
[----:B------:R-:W-:Y:S01]  /*a150*/  LEA R4, P0, R10, c[0x0][0x340], 0x1 ;  /* 0x0000d0000a047a11 */ /* 0x000fe200078008ff */
[----:B-1--4-:R-:W-:-:S04]  /*a160*/  IMAD R2, R33, c[0x0][0x3a0], RZ ;  /* 0x0000e80021027a24 */ /* 0x012fc800078e02ff */
[----:B------:R-:W-:-:S04]  /*a170*/  IMAD R2, R0, c[0x0][0x3a4], R2 ;  /* 0x0000e90000027a24 */ /* 0x000fc800078e0202 */
[----:B------:R-:W-:-:S05]  /*a180*/  IMAD.IADD R2, R11, 0x1, R2 ;  /* 0x000000010b027824 */ /* 0x000fca00078e0202 */
[----:B------:R-:W-:-:S05]  /*a190*/  LEA.HI.X R5, R10, c[0x0][0x344], R2, 0x1, P0 ;  /* 0x0000d1000a057a11 */ /* 0x000fca00000f0c02 */
[----:B--2---:R1:W-:Y:S04]  /*a1a0*/  @!P3 STG.E.128 [R4.64+0x80], R24 ;  /* 0x000080180400b986 */ /* 0x0043e8000c101d04 */
[----:B---3--:R1:W-:Y:S04]  /*a1b0*/  @!P2 STG.E.128 [R4.64+0x100], R20 ;  /* 0x000100140400a986 */ /* 0x0083e8000c101d04 */
[----:B------:R1:W-:Y:S04]  /*a1c0*/  @!P4 STG.E.128 [R4.64], R16 ;  /* 0x000000100400c986 */ /* 0x0003e8000c101d04 */
[----:B------:R1:W-:Y:S02]  /*a1d0*/  @!P1 STG.E.128 [R4.64+0x180], R12 ;  /* 0x0001800c04009986 */ /* 0x0003e4000c101d04 */
.L_x_664:
[----:B--23--:R-:W-:Y:S05]  /*a1e0*/  BSYNC B0 ;  /* 0x0000000000007941 */ /* 0x00cfea0003800000 */
.L_x_663:
        /* <DEDUP_REMOVED lines=9> */
[----:B------:R-:W-:Y:S02]  /*a280*/  ISETP.GE.AND P1, PT, R29, c[0x0][0x220], PT ;  /* 0x000088001d007a0c */ /* 0x000fe40003f26270 */
[----:B------:R-:W-:Y:S01]  /*a290*/  ISETP.GE.AND P0, PT, R31, c[0x0][0x220], PT ;  /* 0x000088001f007a0c */ /* 0x000fe20003f06270 */
[----:B------:R-:W-:Y:S02]  /*a2a0*/  IMAD R9, R4, c[0x0][0x3a0], RZ ;  /* 0x0000e80004097a24 */ /* 0x000fe400078e02ff */
[----:B------:R-:W-:-:S04]  /*a2b0*/  IMAD.MOV.U32 R4, RZ, RZ, R8 ;  /* 0x000000ffff047224 */ /* 0x000fc800078e0008 */
[----:B------:R-:W-:-:S04]  /*a2c0*/  IMAD.WIDE.U32 R10, R2, c[0x0][0x3a0], R4 ;  /* 0x0000e800020a7a25 */ /* 0x000fc800078e0004 */
[----:B------:R-:W-:Y:S01]  /*a2d0*/  IMAD R2, R2, c[0x0][0x3a4], R9 ;  /* 0x0000e90002027a24 */ /* 0x000fe200078e0209 */
[----:B------:R-:W-:-:S03]  /*a2e0*/  LEA R4, P6, R10, c[0x0][0x340], 0x1 ;  /* 0x0000d0000a047a11 */ /* 0x000fc600078c08ff */
[----:B------:R-:W-:-:S05]  /*a2f0*/  IMAD.IADD R2, R11, 0x1, R2 ;  /* 0x000000010b027824 */ /* 0x000fca00078e0202 */
[----:B------:R-:W-:-:S05]  /*a300*/  LEA.HI.X R5, R10, c[0x0][0x344], R2, 0x1, P6 ;  /* 0x0000d1000a057a11 */ /* 0x000fca00030f0c02 */
[----:B------:R1:W-:Y:S04]  /*a310*/  @!P3 STG.E.128 [R4.64], R48 ;  /* 0x000000300400b986 */ /* 0x0003e8000c101d04 */
[----:B------:R1:W-:Y:S04]  /*a320*/  @!P2 STG.E.128 [R4.64+0x80], R44 ;  /* 0x0000802c0400a986 */ /* 0x0003e8000c101d04 */
[----:B----4-:R1:W-:Y:S04]  /*a330*/  @!P1 STG.E.128 [R4.64+0x100], R40 ;  /* 0x0001002804009986 */ /* 0x0103e8000c101d04 */
[----:B------:R1:W-:Y:S02]  /*a340*/  @!P0 STG.E.128 [R4.64+0x180], R36 ;  /* 0x0001802404008986 */ /* 0x0003e4000c101d04 */
.L_x_666:
[----:B------:R-:W-:Y:S05]  /*a350*/  BSYNC B0 ;  /* 0x0000000000007941 */ /* 0x000fea0003800000 */
.L_x_665:
[----:B------:R-:W-:Y:S01]  /*a360*/  ULDC.64 UR8, c[0x0][0x3a8] ;  /* 0x0000ea0000087ab9 */ /* 0x000fe20000000a00 */
[----:B------:R-:W-:Y:S01]  /*a370*/  IMAD.WIDE.U32 R6, R32, c[0x0][0x3a8], R6 ;  /* 0x0000ea0020067a25 */ /* 0x000fe200078e0006 */
        /* <DEDUP_REMOVED lines=13> */
[----:B-1----:R-:W-:Y:S01]  /*a450*/  IMAD.MOV.U32 R4, RZ, RZ, R6 ;  /* 0x000000ffff047224 */ /* 0x002fe200078e0006 */
        /* <DEDUP_REMOVED lines=11> */
[----:B------:R1:W-:Y:S04]  /*a510*/  @!P3 STG.E.128 [R4.64], R64 ;  /* 0x000000400400b986 */ /* 0x0003e8000c101d04 */
[----:B------:R1:W-:Y:S04]  /*a520*/  @!P2 STG.E.128 [R4.64+0x80], R60 ;  /* 0x0000803c0400a986 */ /* 0x0003e8000c101d04 */
[----:B------:R1:W-:Y:S04]  /*a530*/  @!P1 STG.E.128 [R4.64+0x100], R56 ;  /* 0x0001003804009986 */ /* 0x0003e8000c101d04 */
[----:B------:R1:W-:Y:S02]  /*a540*/  @!P0 STG.E.128 [R4.64+0x180], R52 ;  /* 0x0001803404008986 */ /* 0x0003e4000c101d04 */
.L_x_668:
[----:B------:R-:W-:Y:S05]  /*a550*/  BSYNC B0 ;  /* 0x0000000000007941 */ /* 0x000fea0003800000 */
.L_x_667:
[----:B------:R-:W-:Y:S05]  /*a560*/  @P4 BRA `(.L_x_669) ;  /* 0x00000ae000004947 */ /* 0x000fea0003800000 */
[----:B------:R-:W-:Y:S01]  /*a570*/  IADD3 R0, P0, R0, 0x20, RZ ;  /* 0x0000002000007810 */ /* 0x000fe20007f1e0ff */
[----:B------:R-:W-:Y:S01]  /*a580*/  IMAD.MOV.U32 R7, RZ, RZ, R2 ;  /* 0x000000ffff077224 */ /* 0x000fe200078e0002 */
[----:B------:R-:W-:-:S02]  /*a590*/  ISETP.GE.AND P1, PT, R30, c[0x0][0x220], PT ;  /* 0x000088001e007a0c */ /* 0x000fc40003f26270 */
[----:B------:R-:W-:Y:S01]  /*a5a0*/  ISETP.GE.AND P2, PT, R240, c[0x0][0x220], PT ;  /* 0x00008800f0007a0c */ /* 0x000fe20003f46270 */
[----:B-1----:R-:W-:Y:S01]  /*a5b0*/  IMAD.X R4, RZ, RZ, R33, P0 ;  /* 0x000000ffff047224 */ /* 0x002fe200000e0621 */
        /* <DEDUP_REMOVED lines=14> */
.L_x_639:
        /* <DEDUP_REMOVED lines=20> */
.L_x_670:
        /* <DEDUP_REMOVED lines=18> */
.L_x_671:
[----:B------:R-:W1:Y:S01]  /*a900*/  S2R R7, SR_TID.X ;  /* 0x0000000000077919 */ /* 0x000e620000002100 */
[----:B------:R-:W-:Y:S01]  /*a910*/  USHF.L.U32 UR7, UR20, 0x6, URZ ;  /* 0x0000000614077899 */ /* 0x000fe2000800063f */
[----:B------:R-:W-:Y:S01]  /*a920*/  BSSY B0, `(.L_x_672) ;  /* 0x000002a000007945 */ /* 0x000fe20003800000 */
[----:B------:R-:W-:Y:S01]  /*a930*/  ULDC.64 UR8, c[0x0][0x3a0] ;  /* 0x0000e80000087ab9 */ /* 0x000fe20000000a00 */
[C---:B------:R-:W-:Y:S01]  /*a940*/  IADD3 R11, R240.reuse, 0x40, RZ ;  /* 0x00000040f00b7810 */ /* 0x040fe20007ffe0ff */
[----:B------:R-:W-:Y:S01]  /*a950*/  USHF.R.S32.HI UR10, URZ, 0x1f, UR7 ;  /* 0x0000001f3f0a7899 */ /* 0x000fe20008011407 */
[C---:B------:R-:W-:Y:S01]  /*a960*/  IADD3 R13, R240.reuse, 0xc0, RZ ;  /* 0x000000c0f00d7810 */ /* 0x040fe20007ffe0ff */
[----:B------:R-:W-:Y:S01]  /*a970*/  IMAD.U32 R14, RZ, RZ, UR7 ;  /* 0x00000007ff0e7e24 */ /* 0x000fe2000f8e00ff */
[----:B------:R-:W-:Y:S01]  /*a980*/  UIADD3 UR6, -UR7, UR6, URZ ;  /* 0x0000000607067290 */ /* 0x000fe2000fffe13f */
[----:B------:R-:W-:Y:S01]  /*a990*/  IADD3 R12, R240, 0x80, RZ ;  /* 0x00000080f00c7810 */ /* 0x000fe20007ffe0ff */
[----:B------:R-:W-:Y:S01]  /*a9a0*/  UIMAD UR8, UR10, UR8, URZ ;  /* 0x000000080a0872a4 */ /* 0x000fe2000f8e023f */
[----:B------:R-:W-:-:S03]  /*a9b0*/  IMAD.WIDE.U32 R4, R14, c[0x0][0x3a0], R240 ;  /* 0x0000e8000e047a25 */ /* 0x000fc600078e00f0 */
[----:B------:R-:W-:Y:S02]  /*a9c0*/  UIMAD UR8, UR7, UR9, UR8 ;  /* 0x00000009070872a4 */ /* 0x000fe4000f8e0208 */
[----:B------:R-:W-:-:S04]  /*a9d0*/  IADD3 R6, P0, R4, UR14, RZ ;  /* 0x0000000e04067c10 */ /* 0x000fc8000ff1e0ff */
[----:B------:R-:W-:Y:S01]  /*a9e0*/  IMAD.U32 R2, RZ, RZ, UR8 ;  /* 0x00000008ff027e24 */ /* 0x000fe2000f8e00ff */
[----:B------:R-:W-:Y:S02]  /*a9f0*/  ULDC.64 UR8, c[0x0][0x3b8] ;  /* 0x0000ee0000087ab9 */ /* 0x000fe40000000a00 */
[----:B------:R-:W-:Y:S01]  /*aa00*/  UIMAD UR8, UR57, UR8, URZ ;  /* 0x00000008390872a4 */ /* 0x000fe2000f8e023f */
[----:B-1----:R-:W-:-:S03]  /*aa10*/  SHF.R.S32.HI R0, RZ, 0x1f, R7 ;  /* 0x0000001fff007819 */ /* 0x002fc60000011407 */
[----:B------:R-:W-:Y:S01]  /*aa20*/  UIMAD UR8, UR35, UR9, UR8 ;  /* 0x00000009230872a4 */ /* 0x000fe2000f8e0208 */
[----:B------:R-:W-:Y:S02]  /*aa30*/  LEA.HI R0, R0, R7, RZ, 0x3 ;  /* 0x0000000700007211 */ /* 0x000fe400078f18ff */
[----:B------:R-:W-:Y:S01]  /*aa40*/  IADD3.X R7, R5, UR15, R2, P0, !PT ;  /* 0x0000000f05077c10 */ /* 0x000fe200087fe402 */
[----:B------:R-:W-:Y:S01]  /*aa50*/  IMAD.U32 R2, RZ, RZ, UR35 ;  /* 0x00000023ff027e24 */ /* 0x000fe2000f8e00ff */
[----:B------:R-:W-:-:S03]  /*aa60*/  SHF.R.S32.HI R0, RZ, 0x3, R0 ;  /* 0x00000003ff007819 */ /* 0x000fc60000011400 */
[----:B------:R-:W-:Y:S01]  /*aa70*/  IMAD.WIDE.U32 R6, R2, c[0x0][0x3b8], R6 ;  /* 0x0000ee0002067a25 */ /* 0x000fe200078e0006 */
[----:B------:R-:W-:Y:S02]  /*aa80*/  ISETP.GE.AND P5, PT, R0, UR6, PT ;  /* 0x0000000600007c0c */ /* 0x000fe4000bfa6270 */
[----:B------:R-:W-:Y:S02]  /*aa90*/  SHF.R.S32.HI R15, RZ, 0x1f, R0 ;  /* 0x0000001fff0f7819 */ /* 0x000fe40000011400 */
[----:B------:R-:W-:-:S09]  /*aaa0*/  IADD3 R10, R7, UR8, RZ ;  /* 0x00000008070a7c10 */ /* 0x000fd2000fffe0ff */
        /* <DEDUP_REMOVED lines=17> */
.L_x_673:
[----:B------:R-:W-:Y:S05]  /*abc0*/  BSYNC B0 ;  /* 0x0000000000007941 */ /* 0x000fea0003800000 */
.L_x_672:
        /* <DEDUP_REMOVED lines=21> */
.L_x_675:
[----:B------:R-:W-:Y:S05]  /*ad20*/  BSYNC B0 ;  /* 0x0000000000007941 */ /* 0x000fea0003800000 */
.L_x_674:
        /* <DEDUP_REMOVED lines=31> */
.L_x_677:
[----:B------:R-:W-:Y:S05]  /*af20*/  BSYNC B0 ;  /* 0x0000000000007941 */ /* 0x000fea0003800000 */
.L_x_676:
        /* <DEDUP_REMOVED lines=18> */
.L_x_669:
[----:B------:R-:W-:Y:S05]  /*b050*/  BSYNC B1 ;  /* 0x0000000000017941 */ /* 0x000fea0003800000 */
.L_x_634:
        /* <DEDUP_REMOVED lines=12> */
.L_x_678:
[----:B------:R-:W-:Y:S05]  /*b120*/  EXIT ;  /* 0x000000000000794d */ /* 0x000fea0003800000 */
.L_x_680:
        /* <DEDUP_REMOVED lines=13> */
.L_x_2018:


//--------------------- .text._ZN5flash44flash_bwd_dq_dk_dv_loop_seqk_parallel_kernelI23Flash_bwd_kernel_traitsILi256ELi64ELi64ELi8ELi4ELi2ELi2ELb0ELb0EN7cutlass6half_tE19Flash_kernel_traitsILi256ELi64ELi64ELi8ES3_EELb0ELb0ELb1ELb0ELb0ELb0ELb0EEEvNS_16Flash_bwd_paramsE --------------------------
	.section	.text._ZN5flash44flash_bwd_dq_dk_dv_loop_seqk_parallel_kernelI23Flash_bwd_kernel_traitsILi256ELi64ELi64ELi8ELi4ELi2ELi2ELb0ELb0EN7cutlass6half_tE19Flash_kernel_traitsILi256ELi64ELi64ELi8ES3_EELb0ELb0ELb1ELb0ELb0ELb0ELb0EEEvNS_16Flash_bwd_paramsE,"ax",@progbits
	.sectioninfo	@"SHI_REGISTERS=255"
	.align	128
        .global         _ZN5flash44flash_bwd_dq_dk_dv_loop_seqk_parallel_kernelI23Flash_bwd_kernel_traitsILi256ELi64ELi64ELi8ELi4ELi2ELi2ELb0ELb0EN7cutlass6half_tE19Flash_kernel_traitsILi256ELi64ELi64ELi8ES3_EELb0ELb0ELb1ELb0ELb0ELb0ELb0EEEvNS_16Flash_bwd_paramsE
        .type           _ZN5flash44flash_bwd_dq_dk_dv_loop_seqk_parallel_kernelI23Flash_bwd_kernel_traitsILi256ELi64ELi64ELi8ELi4ELi2ELi2ELb0ELb0EN7cutlass6half_tE19Flash_kernel_traitsILi256ELi64ELi64ELi8ES3_EELb0ELb0ELb1ELb0ELb0ELb0ELb0EEEvNS_16Flash_bwd_paramsE,@function
        .size           _ZN5flash44flash_bwd_dq_dk_dv_loop_seqk_parallel_kernelI23Flash_bwd_kernel_traitsILi256ELi64ELi64ELi8ELi4ELi2ELi2ELb0ELb0EN7cutlass6half_tE19Flash_kernel_traitsILi256ELi64ELi64ELi8ES3_EELb0ELb0ELb1ELb0ELb0ELb0ELb0EEEvNS_16Flash_bwd_paramsE,(.L_x_2019 - _ZN5flash44flash_bwd_dq_dk_dv_loop_seqk_parallel_kernelI23Flash_bwd_kernel_traitsILi256ELi64ELi64ELi8ELi4ELi2ELi2ELb0ELb0EN7cutlass6half_tE19Flash_kernel_traitsILi256ELi64ELi64ELi8ES3_EELb0ELb0ELb1ELb0ELb0ELb0ELb0EEEvNS_16Flash_bwd_paramsE)
        .other          _ZN5flash44flash_bwd_dq_dk_dv_loop_seqk_parallel_kernelI23Flash_bwd_kernel_traitsILi256ELi64ELi64ELi8ELi4ELi2ELi2ELb0ELb0EN7cutlass6half_tE19Flash_kernel_traitsILi256ELi64ELi64ELi8ES3_EELb0ELb0ELb1ELb0ELb0ELb0ELb0EEEvNS_16Flash_bwd_paramsE,@"STO_CUDA_ENTRY STV_DEFAULT"
_ZN5flash44flash_bwd_dq_dk_dv_loop_seqk_parallel_kernelI23Flash_bwd_kernel_traitsILi256ELi64ELi64ELi8ELi4ELi2ELi2ELb0ELb0EN7cutlass6half_tE19Flash_kernel_traitsILi256ELi64ELi64ELi8ES3_EELb0ELb0ELb1ELb0ELb0ELb0ELb0EEEvNS_16Flash_bwd_paramsE:
.text._ZN5flash44flash_bwd_dq_dk_dv_loop_seqk_parallel_kernelI23Flash_bwd_kernel_traitsILi256ELi64ELi64ELi8ELi4ELi2ELi2ELb0ELb0EN7cutlass6half_tE19Flash_kernel_traitsILi256ELi64ELi64ELi8ES3_EELb0ELb0ELb1ELb0ELb0ELb0ELb0EEEvNS_16Flash_bwd_paramsE:
        /* <DEDUP_REMOVED lines=17> */
[----:B------:R-:W-:Y:S01]  /*0110*/  UMOV UR8, 0x80 ;  /* 0x0000008000087882 */ /* 0x000fe20000000000 */
[----:B------:R-:W-:Y:S01]  /*0120*/  IMAD.MOV.U32 R241, RZ, RZ, -0x10 ;  /* 0xfffffff0fff17424 */ /* 0x000fe200078e00ff */
[----:B------:R-:W-:Y:S01]  /*0130*/  ULDC UR6, c[0x0][0x210] ;  /* 0x0000840000067ab9 */ /* 0x000fe20000000800 */
[----:B------:R-:W3:Y:S01]  /*0140*/  S2UR UR37, SR_CTAID.Z ;  /* 0x00000000002579c3 */ /* 0x000ee20000002700 */
[----:B------:R-:W-:-:S02]  /*0150*/  ULDC UR58, c[0x0][0x234] ;  /* 0x00008d00003a7ab9 */ /* 0x000fc40000000800 */
[----:B------:R-:W-:Y:S02]  /*0160*/  UIMAD UR58, UR8, UR6, UR58 ;  /* 0x00000006083a72a4 */ /* 0x000fe4000f8e023a */
[----:B------:R-:W-:Y:S02]  /*0170*/  ULDC.U8 UR9, c[0x0][0x328] ;  /* 0x0000ca0000097ab9 */ /* 0x000fe40000000000 */
[----:B------:R-:W-:Y:S02]  /*0180*/  UISETP.NE.AND UP5, UPT, UR9, URZ, UPT ;  /* 0x0000003f0900728c */ /* 0x000fe4000bfa5270 */
[----:B------:R-:W-:Y:S02]  /*0190*/  ULDC UR49, c[0x0][0x22c] ;  /* 0x00008b0000317ab9 */ /* 0x000fe40000000800 */
[----:B------:R-:W-:Y:S02]  /*01a0*/  ULDC UR38, c[0x0][0x1c0] ;  /* 0x0000700000267ab9 */ /* 0x000fe40000000800 */
[----:B------:R-:W-:Y:S01]  /*01b0*/  ULDC UR12, c[0x0][0x1c0] ;  /* 0x00007000000c7ab9 */ /* 0x000fe20000000800 */
[----:B-1----:R-:W-:Y:S01]  /*01c0*/  SHF.R.S32.HI R13, RZ, 0x1f, R14 ;  /* 0x0000001fff0d7819 */ /* 0x002fe2000001140e */
[----:B--2---:R-:W-:-:S02]  /*01d0*/  UIMAD.WIDE.U32 UR46, UR36, UR14, URZ ;  /* 0x0000000e242e72a5 */ /* 0x004fc4000f8e003f */
[----:B------:R-:W-:Y:S01]  /*01e0*/  USHF.L.U32 UR14, UR36, 0x7, URZ ;  /* 0x00000007240e7899 */ /* 0x000fe2000800063f */
[CC--:B------:R-:W-:Y:S01]  /*01f0*/  LEA.HI R4, R13.reuse, R14.reuse, RZ, 0x5 ;  /* 0x0000000e0d047211 */ /* 0x0c0fe200078f28ff */
[----:B------:R-:W-:Y:S01]  /*0200*/  USHF.R.S32.HI UR8, URZ, 0x1f, UR36 ;  /* 0x0000001f3f087899 */ /* 0x000fe20008011424 */
[----:B------:R-:W-:Y:S01]  /*0210*/  LEA.HI R7, R13, R14, RZ, 0x4 ;  /* 0x0000000e0d077211 */ /* 0x000fe200078f20ff */
[----:B------:R-:W-:Y:S01]  /*0220*/  UIMAD.WIDE UR38, UR49, UR38, URZ ;  /* 0x00000026312672a5 */ /* 0x000fe2000f8e023f */
[--C-:B------:R-:W-:Y:S01]  /*0230*/  SHF.R.S32.HI R5, RZ, 0x5, R4.reuse ;  /* 0x00000005ff057819 */ /* 0x100fe20000011404 */
[----:B---3--:R-:W-:Y:S01]  /*0240*/  UIMAD UR50, UR37, UR49, URZ ;  /* 0x00000031253272a4 */ /* 0x008fe2000f8e023f */
[----:B------:R-:W-:Y:S01]  /*0250*/  SHF.R.S32.HI R0, RZ, 0x1f, R4 ;  /* 0x0000001fff007819 */ /* 0x000fe20000011404 */
[----:B------:R-:W-:Y:S01]  /*0260*/  UIMAD UR49, UR49, UR12, URZ ;  /* 0x0000000c313172a4 */ /* 0x000fe2000f8e023f */
[-C--:B------:R-:W-:Y:S01]  /*0270*/  LEA.HI R3, R4, R5.reuse, RZ, 0x1 ;  /* 0x0000000504037211 */ /* 0x080fe200078f08ff */
[----:B------:R-:W-:Y:S01]  /*0280*/  ULDC UR13, c[0x0][0x1c0] ;  /* 0x00007000000d7ab9 */ /* 0x000fe20000000800 */
[----:B------:R-:W-:Y:S01]  /*0290*/  LEA.HI R0, R0, R5, RZ, 0x2 ;  /* 0x0000000500007211 */ /* 0x000fe200078f10ff */
[----:B------:R-:W-:Y:S01]  /*02a0*/  ULDC UR11, c[0x0][0x1c0] ;  /* 0x00007000000b7ab9 */ /* 0x000fe20000000800 */
        /* <DEDUP_REMOVED lines=8> */
[-C--:B------:R-:W-:Y:S01]  /*0330*/  LEA.HI R15, R13, R14.reuse, RZ, 0x2 ;  /* 0x0000000e0d0f7211 */ /* 0x080fe200078f10ff */
[----:B------:R-:W-:Y:S01]  /*0340*/  IMAD.IADD R222, R5, 0x1, -R0 ;  /* 0x0000000105de7824 */ /* 0x000fe200078e0a00 */
[----:B------:R-:W-:Y:S01]  /*0350*/  LOP3.LUT R0, R3, 0xfffffffe, RZ, 0xc0, !PT ;  /* 0xfffffffe03007812 */ /* 0x000fe200078ec0ff */
[----:B------:R-:W-:Y:S01]  /*0360*/  USHF.L.U32 UR48, UR49, 0x6, URZ ;  /* 0x0000000631307899 */ /* 0x000fe2000800063f */
[--C-:B------:R-:W-:Y:S01]  /*0370*/  SHF.R.S32.HI R5, RZ, 0x2, R15.reuse ;  /* 0x00000002ff057819 */ /* 0x100fe2000001140f */
[----:B------:R-:W-:Y:S01]  /*0380*/  ULDC UR52, c[0x0][0x214] ;  /* 0x0000850000347ab9 */ /* 0x000fe20000000800 */
[----:B------:R-:W-:Y:S01]  /*0390*/  SHF.R.S32.HI R2, RZ, 0x1f, R15 ;  /* 0x0000001fff027819 */ /* 0x000fe2000001140f */
[----:B------:R-:W-:Y:S01]  /*03a0*/  IMAD.IADD R8, R6, 0x1, -R0 ;  /* 0x0000000106087824 */ /* 0x000fe200078e0a00 */
[----:B------:R-:W-:Y:S01]  /*03b0*/  LOP3.LUT R0, R4, 0xffffffe0, RZ, 0xc0, !PT ;  /* 0xffffffe004007812 */ /* 0x000fe200078ec0ff */
[----:B------:R-:W-:Y:S01]  /*03c0*/  ULDC UR59, c[0x0][0x1c8] ;  /* 0x00007200003b7ab9 */ /* 0x000fe20000000800 */
[----:B------:R-:W-:Y:S01]  /*03d0*/  LEA.HI R2, R2, R5, RZ, 0x3 ;  /* 0x0000000502027211 */ /* 0x000fe200078f18ff */
[----:B------:R-:W-:Y:S01]  /*03e0*/  ULDC.U8 UR10, c[0x0][0x3d0] ;  /* 0x0000f400000a7ab9 */ /* 0x000fe20000000000 */
[----:B------:R-:W-:Y:S01]  /*03f0*/  LEA.HI R11, R13, R14, RZ, 0x3 ;  /* 0x0000000e0d0b7211 */ /* 0x000fe200078f18ff */
[----:B------:R-:W-:Y:S01]  /*0400*/  IMAD.IADD R0, R14, 0x1, -R0 ;  /* 0x000000010e007824 */ /* 0x000fe200078e0a00 */
[----:B------:R-:W-:Y:S01]  /*0410*/  LOP3.LUT R2, R2, 0xfffffff8, RZ, 0xc0, !PT ;  /* 0xfffffff802027812 */ /* 0x000fe200078ec0ff */
[----:B------:R-:W-:-:S02]  /*0420*/  ULDC UR53, c[0x0][0x224] ;  /* 0x0000890000357ab9 */ /* 0x000fc40000000800 */
[----:B------:R-:W-:Y:S01]  /*0430*/  @UP5 UIMAD UR57, UR36, UR52, URZ ;  /* 0x00000034243952a4 */ /* 0x000fe2000f8e023f */
[----:B------:R-:W-:Y:S01]  /*0440*/  SHF.R.S32.HI R3, RZ, 0x1f, R0 ;  /* 0x0000001fff037819 */ /* 0x000fe20000011400 */
[----:B------:R-:W-:Y:S01]  /*0450*/  IMAD.IADD R6, R5, 0x1, -R2 ;  /* 0x0000000105067824 */ /* 0x000fe200078e0a02 */
[----:B------:R-:W-:Y:S01]  /*0460*/  LOP3.LUT R2, R7, 0xfffffff0, RZ, 0xc0, !PT ;  /* 0xfffffff007027812 */ /* 0x000fe200078ec0ff */
[----:B------:R-:W-:Y:S01]  /*0470*/  UMOV UR41, URZ ;  /* 0x0000003f00297c82 */ /* 0x000fe20008000000 */
[----:B------:R-:W-:Y:S01]  /*0480*/  LEA.HI R16, R3, R0, RZ, 0x2 ;  /* 0x0000000003107211 */ /* 0x000fe200078f10ff */
[----:B------:R-:W-:Y:S01]  /*0490*/  ULDC.64 UR4, c[0x0][0x118] ;  /* 0x0000460000047ab9 */ /* 0x000fe20000000a00 */
[----:B------:R-:W-:Y:S01]  /*04a0*/  SHF.R.S32.HI R3, RZ, 0x3, R11 ;  /* 0x00000003ff037819 */ /* 0x000fe2000001140b */
[----:B------:R-:W-:Y:S01]  /*04b0*/  IMAD.IADD R2, R14, 0x1, -R2 ;  /* 0x000000010e027824 */ /* 0x000fe200078e0a02 */
[----:B------:R-:W-:Y:S01]  /*04c0*/  LOP3.LUT R0, R11, 0xfffffff8, RZ, 0xc0, !PT ;  /* 0xfffffff80b007812 */ /* 0x000fe200078ec0ff */
[----:B------:R-:W-:-:S02]  /*04d0*/  ULDC UR43, c[0x0][0x2e8] ;  /* 0x0000ba00002b7ab9 */ /* 0x000fc40000000800 */
[----:B------:R-:W-:Y:S01]  /*04e0*/  IMAD.SHL.U32 R3, R3, 0x40, RZ ;  /* 0x0000004003037824 */ /* 0x000fe200078e00ff */
[----:B------:R-:W-:Y:S01]  /*04f0*/  SHF.R.S32.HI R4, RZ, 0x1f, R2 ;  /* 0x0000001fff047819 */ /* 0x000fe20000011402 */
[----:B------:R-:W-:Y:S01]  /*0500*/  IMAD.IADD R0, R14, 0x1, -R0 ;  /* 0x000000010e007824 */ /* 0x000fe200078e0a00 */
[----:B------:R-:W-:Y:S02]  /*0510*/  ULOP3.LUT UR59, UR37, UR59, URZ, 0x3c, !UPT ;  /* 0x0000003b253b7292 */ /* 0x000fe4000f8e3c3f */
[----:B------:R-:W-:Y:S01]  /*0520*/  LOP3.LUT R3, R3, 0x1c0, RZ, 0xc0, !PT ;  /* 0x000001c003037812 */ /* 0x000fe200078ec0ff */
[----:B------:R-:W-:Y:S01]  /*0530*/  IMAD.SHL.U32 R238, R0, 0x8, RZ ;  /* 0x0000000800ee7824 */ /* 0x000fe200078e00ff */
[----:B------:R-:W-:Y:S01]  /*0540*/  LEA.HI R9, R4, R2, RZ, 0x3 ;  /* 0x0000000204097211 */ /* 0x000fe200078f18ff */
[----:B------:R-:W-:Y:S01]  /*0550*/  UISETP.NE.AND UP6, UPT, UR10, URZ, UPT ;  /* 0x0000003f0a00728c */ /* 0x000fe2000bfc5270 */
[----:B------:R-:W-:Y:S01]  /*0560*/  SHF.R.U32.HI R5, RZ, 0x3, R3 ;  /* 0x00000003ff057819 */ /* 0x000fe20000011603 */
[----:B------:R-:W-:Y:S01]  /*0570*/  USHF.R.S32.HI UR60, URZ, 0x1f, UR37 ;  /* 0x0000001f3f3c7899 */ /* 0x000fe20008011425 */
[----:B------:R-:W-:Y:S01]  /*0580*/  LOP3.LUT R4, R3, 0x38, R238, 0xf8, !PT ;  /* 0x0000003803047812 */ /* 0x000fe200078ef8ee */
[----:B------:R-:W-:Y:S01]  /*0590*/  USHF.R.S32.HI UR61, URZ, 0x1f, UR37 ;  /* 0x0000001f3f3d7899 */ /* 0x000fe20008011425 */
[----:B------:R-:W-:Y:S01]  /*05a0*/  LOP3.LUT R3, R9, 0xfffffff8, RZ, 0xc0, !PT ;  /* 0xfffffff809037812 */ /* 0x000fe200078ec0ff */
[----:B------:R-:W-:Y:S01]  /*05b0*/  UIMAD.WIDE.U32 UR44, UR38, UR46, URZ ;  /* 0x0000002e262c72a5 */ /* 0x000fe2000f8e003f */
[C---:B------:R-:W-:Y:S01]  /*05c0*/  LOP3.LUT P4, RZ, R0.reuse, 0x4, RZ, 0xc0, !PT ;  /* 0x0000000400ff7812 */ /* 0x040fe2000788c0ff */
[----:B------:R-:W-:Y:S01]  /*05d0*/  UIMAD UR54, UR39, UR46, URZ ;  /* 0x0000002e273672a4 */ /* 0x000fe2000f8e023f */
[C---:B------:R-:W-:Y:S01]  /*05e0*/  LOP3.LUT P3, RZ, R0.reuse, 0x2, RZ, 0xc0, !PT ;  /* 0x0000000200ff7812 */ /* 0x040fe2000786c0ff */
[----:B------:R-:W-:Y:S01]  /*05f0*/  IMAD.SHL.U32 R0, R0, 0x40, RZ ;  /* 0x0000004000007824 */ /* 0x000fe200078e00ff */
[----:B------:R-:W-:Y:S01]  /*0600*/  LOP3.LUT R7, R4, R5, RZ, 0x3c, !PT ;  /* 0x0000000504077212 */ /* 0x000fe200078e3cff */
[----:B------:R-:W-:Y:S01]  /*0610*/  IMAD.IADD R12, R2, 0x1, -R3 ;  /* 0x00000001020c7824 */ /* 0x000fe200078e0a03 */
[----:B------:R-:W-:Y:S01]  /*0620*/  LOP3.LUT R3, R6, 0x1, RZ, 0xc0, !PT ;  /* 0x0000000106037812 */ /* 0x000fe200078ec0ff */
[----:B------:R-:W-:Y:S01]  /*0630*/  IMAD.SHL.U32 R2, R222, 0x10, RZ ;  /* 0x00000010de027824 */ /* 0x000fe200078e00ff */
[----:B------:R-:W-:Y:S01]  /*0640*/  LEA.HI R5, R13, R14, RZ, 0x7 ;  /* 0x0000000e0d057211 */ /* 0x000fe200078f38ff */
[----:B------:R-:W-:Y:S01]  /*0650*/  USHF.R.S32.HI UR56, URZ, 0x1f, UR50 ;  /* 0x0000001f3f387899 */ /* 0x000fe20008011432 */
[----:B------:R-:W-:Y:S01]  /*0660*/  LOP3.LUT R0, R0, 0x1c0, RZ, 0xc0, !PT ;  /* 0x000001c000007812 */ /* 0x000fe200078ec0ff */
[----:B------:R-:W-:Y:S01]  /*0670*/  UIMAD UR53, UR6, UR53, URZ ;  /* 0x00000035063572a4 */ /* 0x000fe2000f8e023f */
[----:B------:R-:W-:Y:S01]  /*0680*/  ISETP.NE.U32.AND P0, PT, R3, 0x1, PT ;  /* 0x000000010300780c */ /* 0x000fe20003f05070 */
[----:B------:R-:W-:Y:S01]  /*0690*/  IMAD.SHL.U32 R3, R8, 0x200, RZ ;  /* 0x0000020008037824 */ /* 0x000fe200078e00ff */
[----:B------:R-:W-:Y:S01]  /*06a0*/  SHF.R.S32.HI R5, RZ, 0x7, R5 ;  /* 0x00000007ff057819 */ /* 0x000fe20000011405 */
[----:B------:R-:W-:Y:S01]  /*06b0*/  @!UP5 UIMAD UR52, UR7, UR52, URZ ;  /* 0x000000340734d2a4 */ /* 0x000fe2000f8e023f */
[C---:B------:R-:W-:Y:S01]  /*06c0*/  LOP3.LUT R213, R0.reuse, 0x8, R11, 0xf8, !PT ;  /* 0x0000000800d57812 */ /* 0x040fe200078ef80b */
[----:B------:R-:W-:Y:S01]  /*06d0*/  USHF.R.S32.HI UR51, URZ, 0x1f, UR48 ;  /* 0x0000001f3f337899 */ /* 0x000fe20008011430 */
[----:B------:R-:W-:Y:S01]  /*06e0*/  SHF.R.U32.HI R218, RZ, 0x3, R0 ;  /* 0x00000003ffda7819 */ /* 0x000fe20000011600 */
[----:B------:R-:W-:Y:S01]  /*06f0*/  UMOV UR42, 0xffff8000 ;  /* 0xffff8000002a7882 */ /* 0x000fe20000000000 */
[----:B------:R-:W-:Y:S01]  /*0700*/  LOP3.LUT R2, R0, 0x10, R2, 0xf8, !PT ;  /* 0x0000001000027812 */ /* 0x000fe200078ef802 */
[----:B------:R-:W-:Y:S01]  /*0710*/  IMAD R0, R5, 0x800, R3 ;  /* 0x0000080005007824 */ /* 0x000fe200078e0203 */
[----:B------:R-:W-:-:S02]  /*0720*/  LOP3.LUT R213, R213, R218, RZ, 0x3c, !PT ;  /* 0x000000dad5d57212 */ /* 0x000fc400078e3cff */
[----:B------:R-:W-:Y:S02]  /*0730*/  LEA.HI R4, R13, R14, RZ, 0x6 ;  /* 0x0000000e0d047211 */ /* 0x000fe400078f30ff */
[----:B------:R-:W-:Y:S01]  /*0740*/  LOP3.LUT R2, R2, 0x8, R11, 0xf8, !PT ;  /* 0x0000000802027812 */ /* 0x000fe200078ef80b */
[----:B------:R-:W-:Y:S01]  /*0750*/  IMAD.IADD R213, R0, 0x1, R213 ;  /* 0x0000000100d57824 */ /* 0x000fe200078e02d5 */
[----:B------:R-:W-:Y:S01]  /*0760*/  SHF.R.S32.HI R0, RZ, 0x6, R4 ;  /* 0x00000006ff007819 */ /* 0x000fe20000011404 */
[----:B------:R-:W-:Y:S01]  /*0770*/  IMAD.U32 R11, RZ, RZ, UR14 ;  /* 0x0000000eff0b7e24 */ /* 0x000fe2000f8e00ff */
[----:B------:R-:W-:Y:S01]  /*0780*/  LOP3.LUT R218, R3, R2, R218, 0xf6, !PT ;  /* 0x0000000203da7212 */ /* 0x000fe200078ef6da */
[----:B------:R-:W-:Y:S01]  /*0790*/  IMAD.SHL.U32 R213, R213, 0x2, RZ ;  /* 0x00000002d5d57824 */ /* 0x000fe200078e00ff */
[----:B------:R-:W-:Y:S01]  /*07a0*/  LOP3.LUT R2, R15, 0x7ffffffc, RZ, 0xc0, !PT ;  /* 0x7ffffffc0f027812 */ /* 0x000fe200078ec0ff */
[----:B------:R-:W-:Y:S01]  /*07b0*/  IMAD R3, R0, 0x200, R7 ;  /* 0x0000020000037824 */ /* 0x000fe200078e0207 */
[----:B------:R-:W-:Y:S01]  /*07c0*/  R2P PR, R6, 0x6 ;  /* 0x0000000606007804 */ /* 0x000fe20000000000 */
[----:B------:R-:W-:Y:S01]  /*07d0*/  IMAD.SHL.U32 R4, R0, 0x8, RZ ;  /* 0x0000000800047824 */ /* 0x000fe200078e00ff */
[----:B------:R-:W-:Y:S01]  /*07e0*/  SEL R214, R214, 0xffffffe0, !P3 ;  /* 0xffffffe0d6d67807 */ /* 0x000fe20005800000 */
[----:B------:R-:W-:Y:S01]  /*07f0*/  IMAD.SHL.U32 R0, R6, 0x40, RZ ;  /* 0x0000004006007824 */ /* 0x000fe200078e00ff */
[----:B------:R1:W-:Y:S01]  /*0800*/  STL [R1+0x8], R3 ;  /* 0x0000080301007387 */ /* 0x0003e20000100800 */
[----:B------:R-:W-:Y:S01]  /*0810*/  IMAD.IADD R6, R14, 0x1, -R2 ;  /* 0x000000010e067824 */ /* 0x000fe200078e0a02 */
[----:B------:R-:W-:Y:S01]  /*0820*/  LOP3.LUT R2, R4, 0x18, RZ, 0xc0, !PT ;  /* 0x0000001804027812 */ /* 0x000fe200078ec0ff */
[----:B------:R-:W-:Y:S01]  /*0830*/  IMAD.SHL.U32 R14, R14, 0x2, RZ ;  /* 0x000000020e0e7824 */ /* 0x000fe200078e00ff */
[----:B------:R-:W-:Y:S01]  /*0840*/  LOP3.LUT R0, R0, 0x1c0, RZ, 0xc0, !PT ;  /* 0x000001c000007812 */ /* 0x000fe200078ec0ff */
[----:B------:R-:W-:Y:S01]  /*0850*/  IMAD.IADD R214, R213, 0x1, R214 ;  /* 0x00000001d5d67824 */ /* 0x000fe200078e02d6 */
[----:B------:R-:W-:Y:S01]  /*0860*/  SEL R215, R215, 0xffffffc0, !P4 ;  /* 0xffffffc0d7d77807 */ /* 0x000fe20006000000 */
[----:B------:R-:W-:Y:S01]  /*0870*/  IMAD.SHL.U32 R219, R218, 0x2, RZ ;  /* 0x00000002dadb7824 */ /* 0x000fe200078e00ff */
[----:B------:R-:W-:-:S02]  /*0880*/  SHF.R.U32.HI R4, RZ, 0x3, R0 ;  /* 0x00000003ff047819 */ /* 0x000fc40000011600 */
[----:B------:R-:W-:Y:S01]  /*0890*/  SEL R241, R241, 0x10, !P0 ;  /* 0x00000010f1f17807 */ /* 0x000fe20004000000 */
[--C-:B------:R-:W-:Y:S02]  /*08a0*/  IMAD R218, R218, 0x2, R215.reuse ;  /* 0x00000002dada7824 */ /* 0x100fe400078e02d7 */
[----:B------:R-:W-:Y:S02]  /*08b0*/  IMAD.IADD R216, R213, 0x1, R215 ;  /* 0x00000001d5d87824 */ /* 0x000fe400078e02d7 */
        /* <DEDUP_REMOVED lines=12> */
[----:B------:R-:W-:Y:S01]  /*0980*/  IMAD R0, R222, 0x400, R0 ;  /* 0x00000400de007824 */ /* 0x000fe200078e0200 */
[----:B------:R-:W-:Y:S01]  /*0990*/  LOP3.LUT R3, R3, 0x1c0, RZ, 0xc0, !PT ;  /* 0x000001c003037812 */ /* 0x000fe200078ec0ff */
[----:B------:R-:W-:Y:S01]  /*09a0*/  IMAD.IADD R237, R2, 0x1, R4 ;  /* 0x0000000102ed7824 */ /* 0x000fe200078e0204 */
[----:B------:R-:W-:Y:S01]  /*09b0*/  SHF.R.S32.HI R4, RZ, 0x2, R16 ;  /* 0x00000002ff047819 */ /* 0x000fe20000011410 */
[----:B------:R-:W-:Y:S01]  /*09c0*/  IMAD.IADD R250, R0, 0x1, R5 ;  /* 0x0000000100fa7824 */ /* 0x000fe200078e0205 */
[--C-:B------:R-:W-:Y:S01]  /*09d0*/  SHF.R.U32.HI R2, RZ, 0x3, R3.reuse ;  /* 0x00000003ff027819 */ /* 0x100fe20000011603 */
[----:B------:R-:W-:Y:S02]  /*09e0*/  IMAD.SHL.U32 R0, R8, 0x8, RZ ;  /* 0x0000000808007824 */ /* 0x000fe400078e00ff */
[----:B------:R-:W-:Y:S01]  /*09f0*/  IMAD.SHL.U32 R5, R9, 0x40, RZ ;  /* 0x0000004009057824 */ /* 0x000fe200078e00ff */
[----:B------:R-:W-:Y:S01]  /*0a00*/  LEA R250, R250, 0x18000, 0x1 ;  /* 0x00018000fafa7811 */ /* 0x000fe200078e08ff */
[----:B------:R-:W-:Y:S01]  /*0a10*/  IMAD.U32 R6, RZ, RZ, UR8 ;  /* 0x00000008ff067e24 */ /* 0x000fe2000f8e00ff */
[----:B------:R-:W-:Y:S01]  /*0a20*/  LOP3.LUT R6, R3, 0x8, R0, 0xf8, !PT ;  /* 0x0000000803067812 */ /* 0x000fe200078ef800 */
[----:B------:R-:W-:Y:S01]  /*0a30*/  IMAD.SHL.U32 R237, R237, 0x2, RZ ;  /* 0x00000002eded7824 */ /* 0x000fe200078e00ff */
[----:B------:R-:W-:Y:S01]  /*0a40*/  LOP3.LUT R0, R5, 0xfffffe00, RZ, 0xc0, !PT ;  /* 0xfffffe0005007812 */ /* 0x000fe200078ec0ff */
[----:B------:R-:W-:Y:S01]  /*0a50*/  IMAD R5, R10, 0x10, R4 ;  /* 0x000000100a057824 */ /* 0x000fe200078e0204 */
[----:B------:R-:W-:Y:S01]  /*0a60*/  LOP3.LUT R3, R2, R7, R3, 0x1e, !PT ;  /* 0x0000000702037212 */ /* 0x000fe200078e1e03 */
[C---:B------:R-:W-:Y:S01]  /*0a70*/  IMAD.IADD R242, R237.reuse, 0x1, R241 ;  /* 0x00000001edf27824 */ /* 0x040fe200078e02f1 */
[----:B------:R-:W-:Y:S01]  /*0a80*/  LOP3.LUT R2, R6, R2, RZ, 0x3c, !PT ;  /* 0x0000000206027212 */ /* 0x000fe200078e3cff */
[--C-:B------:R-:W-:Y:S01]  /*0a90*/  IMAD R222, R222, 0x400, R0.reuse ;  /* 0x00000400dede7824 */ /* 0x100fe200078e0200 */
[----:B------:R1:W-:Y:S01]  /*0aa0*/  STL [R1], R5 ;  /* 0x0000000501007387 */ /* 0x0003e20000100800 */
[C---:B------:R-:W-:Y:S01]  /*0ab0*/  IADD3 R240, R237.reuse, 0x20, RZ ;  /* 0x00000020edf07810 */ /* 0x040fe20007ffe0ff */
[----:B------:R-:W-:Y:S01]  /*0ac0*/  IMAD R4, R10, 0x400, R0 ;  /* 0x000004000a047824 */ /* 0x000fe200078e0200 */
[----:B------:R-:W-:Y:S01]  /*0ad0*/  @P1 IADD3 R240, R237, -0x20, RZ ;  /* 0xffffffe0edf01810 */ /* 0x000fe20007ffe0ff */
[----:B------:R-:W-:Y:S01]  /*0ae0*/  IMAD.IADD R222, R2, 0x1, R222 ;  /* 0x0000000102de7824 */ /* 0x000fe200078e02de */
[----:B------:R-:W-:Y:S01]  /*0af0*/  IADD3 R251, R250, 0x40, RZ ;  /* 0x00000040fafb7810 */ /* 0x000fe20007ffe0ff */
[----:B------:R-:W-:Y:S01]  /*0b00*/  IMAD.IADD R226, R4, 0x1, R2 ;  /* 0x0000000104e27824 */ /* 0x000fe200078e0202 */
[----:B------:R-:W-:Y:S01]  /*0b10*/  LOP3.LUT R227, R3, R0, RZ, 0xfc, !PT ;  /* 0x0000000003e37212 */ /* 0x000fe200078efcff */
[----:B------:R-:W-:Y:S01]  /*0b20*/  IMAD.IADD R241, R241, 0x1, R240 ;  /* 0x00000001f1f17824 */ /* 0x000fe200078e02f0 */
[----:B------:R-:W-:-:S02]  /*0b30*/  LEA R222, R222, 0x28000, 0x1 ;  /* 0x00028000dede7811 */ /* 0x000fc400078e08ff */
[----:B------:R-:W-:Y:S02]  /*0b40*/  @P2 IADD3 R251, R250, -0x40, RZ ;  /* 0xffffffc0fafb2810 */ /* 0x000fe40007ffe0ff */
.L_x_729:
        /* <DEDUP_REMOVED lines=14> */
[----:B-12---:R-:W-:Y:S01]  /*0c30*/  IMAD.U32 R2, RZ, RZ, UR6 ;  /* 0x00000006ff027e24 */ /* 0x006fe2000f8e00ff */
[----:B------:R-:W-:Y:S02]  /*0c40*/  UISETP.NE.AND UP3, UPT, UR12, URZ, UPT ;  /* 0x0000003f0c00728c */ /* 0x000fe4000bf65270 */
[----:B------:R-:W-:Y:S01]  /*0c50*/  UISETP.EQ.U32.AND UP4, UPT, URZ, UR8, UPT ;  /* 0x000000083f00728c */ /* 0x000fe2000bf82070 */
[----:B------:R-:W-:Y:S01]  /*0c60*/  IMAD.U32 R3, RZ, RZ, UR7 ;  /* 0x00000007ff037e24 */ /* 0x000fe2000f8e00ff */
[----:B------:R-:W-:Y:S02]  /*0c70*/  @UP2 UIADD3 UR6, UP0, UR14, UR10, URZ ;  /* 0x0000000a0e062290 */ /* 0x000fe4000ff1e03f */
[----:B------:R-:W-:Y:S02]  /*0c80*/  UISETP.EQ.OR.EX UP4, UPT, URZ, UR9, !UP3, UP4 ;  /* 0x000000093f00728c */ /* 0x000fe4000df82740 */
[----:B------:R-:W-:Y:S01]  /*0c90*/  @UP2 UIADD3.X UR7, UR13, UR11, URZ, UP0, !UPT ;  /* 0x0000000b0d072290 */ /* 0x000fe200087fe43f */
[----:B------:R2:W3:Y:S01]  /*0ca0*/  @P2 LDG.E R7, [R2.64] ;  /* 0x0000000402072981 */ /* 0x0004e2000c1e1900 */
[----:B------:R-:W-:-:S02]  /*0cb0*/  UIADD3 UR8, UP0, UR14, UR8, URZ ;  /* 0x000000080e087290 */ /* 0x000fc4000ff1e03f */
[----:B------:R-:W-:Y:S01]  /*0cc0*/  PLOP3.LUT P1, PT, PT, PT, UP4, 0x80, 0x0 ;  /* 0x000000000000781c */ /* 0x000fe20003f2f048 */
[----:B----4-:R2:W4:Y:S01]  /*0cd0*/  @P2 LDG.E R6, [R2.64+0x4] ;  /* 0x0000040402062981 */ /* 0x010522000c1e1900 */
[----:B------:R-:W-:Y:S01]  /*0ce0*/  UIADD3.X UR9, UR13, UR9, URZ, UP0, !UPT ;  /* 0x000000090d097290 */ /* 0x000fe200087fe43f */
[----:B------:R-:W-:Y:S01]  /*0cf0*/  PLOP3.LUT P0, PT, PT, PT, UP2, 0x80, 0x0 ;  /* 0x000000000000781c */ /* 0x000fe20003f0f028 */
[----:B------:R-:W-:Y:S02]  /*0d00*/  IMAD.U32 R4, RZ, RZ, UR6 ;  /* 0x00000006ff047e24 */ /* 0x000fe4000f8e00ff */
[----:B-1----:R-:W-:-:S10]  /*0d10*/  IMAD.U32 R5, RZ, RZ, UR7 ;  /* 0x00000007ff057e24 */ /* 0x002fd4000f8e00ff */
[----:B-----5:R-:W5:Y:S01]  /*0d20*/  @P0 LDG.E R4, [R4.64] ;  /* 0x0000000404040981 */ /* 0x020f62000c1e1900 */
[----:B--2---:R-:W-:Y:S02]  /*0d30*/  IMAD.U32 R2, RZ, RZ, UR8 ;  /* 0x00000008ff027e24 */ /* 0x004fe4000f8e00ff */
[----:B------:R-:W-:-:S05]  /*0d40*/  IMAD.U32 R3, RZ, RZ, UR9 ;  /* 0x00000009ff037e24 */ /* 0x000fca000f8e00ff */
[----:B------:R-:W2:Y:S01]  /*0d50*/  @!P1 LDG.E R0, [R2.64] ;  /* 0x0000000402009981 */ /* 0x000ea2000c1e1900 */
[----:B------:R-:W1:Y:S01]  /*0d60*/  S2UR UR18, SR_CTAID.X ;  /* 0x00000000001279c3 */ /* 0x000e620000002500 */
[----:B------:R-:W-:Y:S02]  /*0d70*/  UMOV UR16, 0xffffffff ;  /* 0xffffffff00107882 */ /* 0x000fe40000000000 */
[----:B------:R-:W1:Y:S01]  /*0d80*/  S2R R23, SR_TID.X ;  /* 0x0000000000177919 */ /* 0x000e620000002100 */
[----:B------:R-:W-:Y:S02]  /*0d90*/  UMOV UR29, 0xffffffff ;  /* 0xffffffff001d7882 */ /* 0x000fe40000000000 */
[----:B------:R-:W-:Y:S02]  /*0da0*/  ULDC UR7, c[0x0][0xc] ;  /* 0x0000030000077ab9 */ /* 0x000fe40000000800 */
[----:B------:R-:W-:Y:S02]  /*0db0*/  USHF.L.U32 UR7, UR7, 0x6, URZ ;  /* 0x0000000607077899 */ /* 0x000fe4000800063f */
[----:B------:R-:W-:-:S02]  /*0dc0*/  UMOV UR22, URZ ;  /* 0x0000003f00167c82 */ /* 0x000fc40008000000 */
[----:B------:R-:W-:Y:S02]  /*0dd0*/  ULDC UR8, c[0x0][0x218] ;  /* 0x0000860000087ab9 */ /* 0x000fe40000000800 */
[----:B-1----:R-:W-:Y:S01]  /*0de0*/  USHF.L.U32 UR6, UR18, 0x6, URZ ;  /* 0x0000000612067899 */ /* 0x002fe2000800063f */
[----:B------:R-:W-:-:S03]  /*0df0*/  SHF.R.S32.HI R22, RZ, 0x1f, R23 ;  /* 0x0000001fff167819 */ /* 0x000fc60000011417 */
[----:B------:R-:W-:Y:S01]  /*0e00*/  UIMAD UR6, UR7, UR41, UR6 ;  /* 0x00000029070672a4 */ /* 0x000fe2000f8e0206 */
        /* <DEDUP_REMOVED lines=22> */
.L_x_681:
        /* <DEDUP_REMOVED lines=21> */
[----:B------:R-:W-:Y:S02]  /*10c0*/  UIADD3 UR6, UR12, 0x40, UR20 ;  /* 0x000000400c067890 */ /* 0x000fe4000fffe014 */
[----:B------:R-:W-:Y:S02]  /*10d0*/  ULDC UR9, c[0x0][0x2e4] ;  /* 0x0000b90000097ab9 */ /* 0x000fe40000000800 */
[----:B------:R-:W-:Y:S02]  /*10e0*/  UIADD3 UR6, UR6, UR9, -UR7 ;  /* 0x0000000906067290 */ /* 0x000fe4000fffe807 */
[----:B------:R-:W-:Y:S02]  /*10f0*/  ULDC.64 UR14, c[0x0][0x178] ;  /* 0x00005e00000e7ab9 */ /* 0x000fe40000000a00 */
[----:B------:R-:W-:Y:S02]  /*1100*/  UIMAD.WIDE.U32 UR10, UR36, UR14, URZ ;  /* 0x0000000e240a72a5 */ /* 0x000fe4000f8e003f */
[----:B------:R-:W-:-:S02]  /*1110*/  UIADD3 UR8, UR12, 0x3f, URZ ;  /* 0x0000003f0c087890 */ /* 0x000fc4000fffe03f */
[----:B------:R-:W-:Y:S02]  /*1120*/  UIMAD UR14, UR40, UR14, URZ ;  /* 0x0000000e280e72a4 */ /* 0x000fe4000f8e023f */
[----:B------:R-:W-:Y:S02]  /*1130*/  UIADD3 UR6, UR6, 0x3f, URZ ;  /* 0x0000003f06067890 */ /* 0x000fe4000fffe03f */
[----:B------:R-:W-:Y:S02]  /*1140*/  USHF.R.S32.HI UR13, URZ, 0x1f, UR8 ;  /* 0x0000001f3f0d7899 */ /* 0x000fe40008011408 */
[----:B------:R-:W-:Y:S02]  /*1150*/  USHF.R.S32.HI UR9, URZ, 0x1f, UR6 ;  /* 0x0000001f3f097899 */ /* 0x000fe40008011406 */
[----:B------:R-:W-:Y:S02]  /*1160*/  UIMAD UR17, UR36, UR15, UR14 ;  /* 0x0000000f241172a4 */ /* 0x000fe4000f8e020e */
[----:B------:R-:W-:-:S02]  /*1170*/  ULEA.HI UR13, UR13, UR8, URZ, 0x6 ;  /* 0x000000080d0d7291 */ /* 0x000fc4000f8f303f */
[----:B------:R-:W-:Y:S02]  /*1180*/  ULDC.64 UR14, c[0x0][0x190] ;  /* 0x00006400000e7ab9 */ /* 0x000fe40000000a00 */
[----:B------:R-:W-:Y:S02]  /*1190*/  ULEA.HI UR6, UR9, UR6, URZ, 0x6 ;  /* 0x0000000609067291 */ /* 0x000fe4000f8f303f */
[----:B------:R-:W-:Y:S02]  /*11a0*/  UISETP.NE.AND UP0, UPT, UR29, -0x1, UPT ;  /* 0xffffffff1d00788c */ /* 0x000fe4000bf05270 */
[----:B------:R-:W-:Y:S02]  /*11b0*/  UISETP.NE.AND UP3, UPT, UR16, -0x1, UPT ;  /* 0xffffffff1000788c */ /* 0x000fe4000bf65270 */
[----:B------:R-:W-:Y:S02]  /*11c0*/  UIMAD.WIDE.U32 UR8, UR16, UR14, URZ ;  /* 0x0000000e100872a5 */ /* 0x000fe4000f8e003f */
[----:B------:R-:W-:Y:S01]  /*11d0*/  UIMAD UR15, UR16, UR15, URZ ;  /* 0x0000000f100f72a4 */ /* 0x000fe2000f8e023f */
[----:B------:R-:W-:Y:S01]  /*11e0*/  PLOP3.LUT P1, PT, PT, PT, UP0, 0x80, 0x0 ;  /* 0x000000000000781c */ /* 0x000fe20003f2f008 */
[----:B------:R-:W-:-:S02]  /*11f0*/  USEL UR32, UR10, UR8, !UP3 ;  /* 0x000000080a207287 */ /* 0x000fc4000d800000 */
[----:B------:R-:W-:Y:S02]  /*1200*/  USHF.R.S32.HI UR10, URZ, 0x6, UR13 ;  /* 0x000000063f0a7899 */ /* 0x000fe4000801140d */
[----:B------:R-:W-:Y:S02]  /*1210*/  USHF.R.S32.HI UR8, URZ, 0x6, UR6 ;  /* 0x000000063f087899 */ /* 0x000fe40008011406 */
[----:B------:R-:W-:Y:S02]  /*1220*/  UIADD3 UR30, UR11, UR17, URZ ;  /* 0x000000110b1e7290 */ /* 0x000fe4000fffe03f */
[----:B------:R-:W-:Y:S02]  /*1230*/  UISETP.LT.AND UP2, UPT, UR10, UR8, UPT ;  /* 0x000000080a00728c */ /* 0x000fe4000bf41270 */
[----:B------:R-:W-:Y:S02]  /*1240*/  @UP0 UIADD3 UR6, UR22, UR29, URZ ;  /* 0x0000001d16060290 */ /* 0x000fe4000fffe03f */
[----:B------:R-:W-:-:S02]  /*1250*/  @UP3 UIADD3 UR30, UR9, UR15, URZ ;  /* 0x0000000f091e3290 */ /* 0x000fc4000fffe03f */
[----:B------:R-:W-:Y:S02]  /*1260*/  USEL UR35, UR10, UR8, UP2 ;  /* 0x000000080a237287 */ /* 0x000fe40009000000 */
[----:B------:R-:W-:Y:S02]  /*1270*/  ULDC.64 UR14, c[0x0][0x198] ;  /* 0x00006600000e7ab9 */ /* 0x000fe40000000a00 */
[----:B------:R-:W-:Y:S02]  /*1280*/  @UP0 UIMAD.WIDE.U32 UR8, UR6, UR14, URZ ;  /* 0x0000000e060802a5 */ /* 0x000fe4000f8e003f */
        /* <DEDUP_REMOVED lines=17> */
.L_x_683:
        /* <DEDUP_REMOVED lines=43> */
.L_x_684:
        /* <DEDUP_REMOVED lines=45> */
.L_x_685:
[----:B------:R-:W-:-:S03]  /*1920*/  UMOV UR13, UR53 ;  /* 0x00000035000d7c82 */ /* 0x000fc60008000000 */
.L_x_686:
[----:B------:R-:W-:Y:S01]  /*1930*/  UIADD3 UR8, UP4, UP3, UR8, UR48, UR50 ;  /* 0x0000003008087290 */ /* 0x000fe2000fb9e032 */
[----:B------:R-:W-:Y:S01]  /*1940*/  IMAD.U32 R2, RZ, RZ, UR5 ;  /* 0x00000005ff027e24 */ /* 0x000fe2000f8e00ff */
[----:B------:R-:W-:Y:S01]  /*1950*/  UMOV UR16, 0x4 ;  /* 0x0000000400107882 */ /* 0x000fe20000000000 */
[----:B------:R-:W-:Y:S01]  /*1960*/  IMAD.U32 R0, RZ, RZ, UR4 ;  /* 0x00000004ff007e24 */ /* 0x000fe2000f8e00ff */
[----:B------:R-:W-:Y:S01]  /*1970*/  UIADD3 UR33, UP2, UP1, UR17, UR8, UR18 ;  /* 0x0000000811217290 */ /* 0x000fe2000f95e012 */
[----:B------:R-:W-:Y:S01]  /*1980*/  IADD3 R9, P0, R12, UR19, RZ ;  /* 0x000000130c097c10 */ /* 0x000fe2000ff1e0ff */
[----:B------:R-:W-:Y:S01]  /*1990*/  UIADD3.X UR6, UR10, UR51, UR56, UP4, UP3 ;  /* 0x000000330a067290 */ /* 0x000fe2000a7e6438 */
[----:B------:R-:W-:Y:S01]  /*19a0*/  IMAD.U32 R4, RZ, RZ, UR19 ;  /* 0x00000013ff047e24 */ /* 0x000fe2000f8e00ff */
[----:B------:R-:W-:Y:S01]  /*19b0*/  ULDC.64 UR8, c[0x0][0x1a8] ;  /* 0x00006a0000087ab9 */ /* 0x000fe20000000a00 */
[----:B------:R-:W-:Y:S01]  /*19c0*/  SHF.R.S32.HI R239, RZ, 0x1f, R238 ;  /* 0x0000001fffef7819 */ /* 0x000fe200000114ee */
[----:B------:R-:W-:Y:S01]  /*19d0*/  UIADD3.X UR31, UR11, UR6, UR14, UP2, UP1 ;  /* 0x000000060b1f7290 */ /* 0x000fe200097e240e */
[----:B------:R-:W-:Y:S01]  /*19e0*/  IADD3.X R13, R20, UR34, RZ, P0, !PT ;  /* 0x00000022140d7c10 */ /* 0x000fe200087fe4ff */
[----:B------:R-:W-:Y:S01]  /*19f0*/  UIMAD UR6, UR60, UR8, URZ ;  /* 0x000000083c0672a4 */ /* 0x000fe2000f8e023f */
[----:B------:R-:W-:Y:S01]  /*1a00*/  IMAD.U32 R7, RZ, RZ, UR37 ;  /* 0x00000025ff077e24 */ /* 0x000fe2000f8e00ff */
[----:B------:R-:W-:Y:S01]  /*1a10*/  ULDC.64 UR4, c[0x0][0x3c8] ;  /* 0x0000f20000047ab9 */ /* 0x000fe20000000a00 */
[----:B------:R-:W-:Y:S01]  /*1a20*/  IMAD.U32 R11, RZ, RZ, UR37 ;  /* 0x00000025ff0b7e24 */ /* 0x000fe2000f8e00ff */
[----:B------:R-:W-:Y:S01]  /*1a30*/  UIMAD UR11, UR37, UR9, UR6 ;  /* 0x00000009250b72a4 */ /* 0x000fe2000f8e0206 */
[----:B------:R-:W-:Y:S01]  /*1a40*/  BSSY B1, `(.L_x_682) ;  /* 0x00008e3000017945 */ /* 0x000fe20003800000 */
[C---:B------:R-:W-:Y:S01]  /*1a50*/  IADD3 R244, R238.reuse, 0x40, RZ ;  /* 0x00000040eef47810 */ /* 0x040fe20007ffe0ff */
[----:B------:R-:W-:Y:S01]  /*1a60*/  ULDC.64 UR8, c[0x0][0x370] ;  /* 0x0000dc0000087ab9 */ /* 0x000fe20000000a00 */
[C---:B------:R-:W-:Y:S01]  /*1a70*/  IADD3 R243, R238.reuse, 0x80, RZ ;  /* 0x00000080eef37810 */ /* 0x040fe20007ffe0ff */
[----:B------:R-:W-:Y:S01]  /*1a80*/  UIMAD UR6, UR34, UR8, URZ ;  /* 0x00000008220672a4 */ /* 0x000fe2000f8e023f */
[----:B------:R-:W-:-:S03]  /*1a90*/  IADD3 R245, R238, 0xc0, RZ ;  /* 0x000000c0eef57810 */ /* 0x000fc60007ffe0ff */
[----:B------:R-:W-:-:S03]  /*1aa0*/  UIMAD UR14, UR19, UR9, UR6 ;  /* 0x00000009130e72a4 */ /* 0x000fc6000f8e0206 */
[----:B------:R-:W-:Y:S02]  /*1ab0*/  ULDC.64 UR8, c[0x0][0x378] ;  /* 0x0000de0000087ab9 */ /* 0x000fe40000000a00 */
[----:B------:R-:W-:Y:S02]  /*1ac0*/  UIMAD UR6, UR60, UR8, URZ ;  /* 0x000000083c0672a4 */ /* 0x000fe4000f8e023f */
[----:B------:R-:W-:Y:S02]  /*1ad0*/  UIADD3 UR8, UR19, UR13, URZ ;  /* 0x0000000d13087290 */ /* 0x000fe4000fffe03f */
[----:B------:R-:W-:Y:S02]  /*1ae0*/  UIMAD UR10, UR37, UR9, UR6 ;  /* 0x00000009250a72a4 */ /* 0x000fe4000f8e0206 */
[----:B------:R-:W-:Y:S02]  /*1af0*/  UIMAD.WIDE UR8, UR8, UR16, UR4 ;  /* 0x00000010080872a5 */ /* 0x000fe4000f8e0204 */
[----:B------:R-:W-:-:S02]  /*1b00*/  UIADD3 UR6, -UR7, UR12, UR20 ;  /* 0x0000000c07067290 */ /* 0x000fc4000fffe114 */
[----:B------:R-:W-:Y:S02]  /*1b10*/  ULDC.64 UR4, c[0x0][0x200] ;  /* 0x0000800000047ab9 */ /* 0x000fe40000000a00 */
[----:B------:R-:W-:Y:S02]  /*1b20*/  ULDC UR13, c[0x0][0x2e8] ;  /* 0x0000ba00000d7ab9 */ /* 0x000fe40000000800 */
[----:B------:R-:W-:Y:S02]  /*1b30*/  UMOV UR18, UR8 ;  /* 0x0000000800127c82 */ /* 0x000fe40008000000 */
        /* <DEDUP_REMOVED lines=16> */
[----:B---3--:R-:W-:Y:S02]  /*1c40*/  LOP3.LUT R0, R2, 0xffffffe0, RZ, 0xc0, !PT ;  /* 0xffffffe002007812 */ /* 0x008fe400078ec0ff */
[----:B------:R-:W-:-:S03]  /*1c50*/  SHF.R.S32.HI R2, RZ, 0x5, R2 ;  /* 0x00000005ff027819 */ /* 0x000fc60000011402 */
[----:B------:R-:W-:-:S04]  /*1c60*/  IMAD.IADD R0, R23, 0x1, -R0 ;  /* 0x0000000117007824 */ /* 0x000fc800078e0a00 */
[----:B------:R-:W-:Y:S01]  /*1c70*/  IMAD R0, R2, UR49, R0 ;  /* 0x0000003102007c24 */ /* 0x000fe2000f8e0200 */
[----:B------:R-:W-:-:S04]  /*1c80*/  IADD3 R2, P2, R238, UR23, RZ ;  /* 0x00000017ee027c10 */ /* 0x000fc8000ff5e0ff */
[----:B------:R-:W-:Y:S02]  /*1c90*/  IADD3.X R3, R239, UR25, RZ, P2, !PT ;  /* 0x00000019ef037c10 */ /* 0x000fe400097fe4ff */
[----:B------:R-:W-:-:S03]  /*1ca0*/  IADD3 R8, P0, R0, UR33, RZ ;  /* 0x0000002100087c10 */ /* 0x000fc6000ff1e0ff */
[----:B------:R-:W-:Y:S01]  /*1cb0*/  IMAD.WIDE.U32 R2, R4, c[0x0][0x370], R2 ;  /* 0x0000dc0004027a25 */ /* 0x000fe200078e0002 */
[----:B------:R-:W-:-:S03]  /*1cc0*/  LEA.HI.X.SX32 R10, R0, UR31, 0x1, P0 ;  /* 0x0000001f000a7c11 */ /* 0x000fc600080f0eff */
[----:B------:R-:W-:Y:S01]  /*1cd0*/  IMAD R0, R13, c[0x0][0x190], RZ ;  /* 0x000064000d007a24 */ /* 0x000fe200078e02ff */
[----:B------:R-:W-:Y:S01]  /*1ce0*/  IADD3 R3, R3, UR14, RZ ;  /* 0x0000000e03037c10 */ /* 0x000fe2000fffe0ff */
[----:B------:R-:W-:-:S04]  /*1cf0*/  IMAD.WIDE.U32 R4, R9, c[0x0][0x190], R238 ;  /* 0x0000640009047a25 */ /* 0x000fc800078e00ee */
[----:B------:R-:W-:Y:S01]  /*1d00*/  IMAD R16, R9, c[0x0][0x194], R0 ;  /* 0x0000650009107a24 */ /* 0x000fe200078e0200 */
[----:B------:R-:W-:Y:S01]  /*1d10*/  IADD3 R6, P0, R4, UR32, RZ ;  /* 0x0000002004067c10 */ /* 0x000fe2000ff1e0ff */
[----:B------:R-:W-:-:S03]  /*1d20*/  IMAD.WIDE.U32 R2, R7, c[0x0][0x378], R2 ;  /* 0x0000de0007027a25 */ /* 0x000fc600078e0002 */
[----:B------:R-:W-:Y:S01]  /*1d30*/  IADD3.X R7, R5, UR30, R16, P0, !PT ;  /* 0x0000001e05077c10 */ /* 0x000fe200087fe410 */
[----:B------:R-:W-:Y:S01]  /*1d40*/  IMAD.MOV.U32 R4, RZ, RZ, R2 ;  /* 0x000000ffff047224 */ /* 0x000fe200078e0002 */
[----:B------:R-:W-:Y:S01]  /*1d50*/  LEA R228, P0, R8, c[0x0][0x350], 0x2 ;  /* 0x0000d40008e47a11 */ /* 0x000fe200078010ff */
[----:B------:R-:W-:Y:S01]  /*1d60*/  IMAD R0, R20, c[0x0][0x370], RZ ;  /* 0x0000dc0014007a24 */ /* 0x000fe200078e02ff */
[----:B------:R-:W-:Y:S02]  /*1d70*/  IADD3 R5, R3, UR10, RZ ;  /* 0x0000000a03057c10 */ /* 0x000fe4000fffe0ff */
[----:B------:R-:W-:Y:S01]  /*1d80*/  LEA.HI.X R229, R8, c[0x0][0x354], R10, 0x2, P0 ;  /* 0x0000d50008e57a11 */ /* 0x000fe200000f140a */
[----:B------:R-:W-:Y:S01]  /*1d90*/  IMAD.WIDE.U32 R10, R11, c[0x0][0x1a8], R6 ;  /* 0x00006a000b0a7a25 */ /* 0x000fe200078e0006 */
[----:B------:R-:W-:-:S03]  /*1da0*/  PLOP3.LUT P0, PT, PT, PT, UP1, 0x80, 0x0 ;  /* 0x000000000000781c */ /* 0x000fc60003f0f018 */
[----:B------:R-:W-:Y:S01]  /*1db0*/  IMAD.WIDE.U32 R4, R12, c[0x0][0x370], R4 ;  /* 0x0000dc000c047a25 */ /* 0x000fe200078e0004 */
[----:B------:R-:W-:Y:S02]  /*1dc0*/  LEA R233, P3, R10, c[0x0][0x160], 0x1 ;  /* 0x000058000ae97a11 */ /* 0x000fe400078608ff */
[----:B------:R-:W-:Y:S01]  /*1dd0*/  IADD3 R15, R11, UR11, RZ ;  /* 0x0000000b0b0f7c10 */ /* 0x000fe2000fffe0ff */
[----:B------:R-:W-:Y:S01]  /*1de0*/  IMAD R0, R12, c[0x0][0x374], R0 ;  /* 0x0000dd000c007a24 */ /* 0x000fe200078e0200 */
[----:B------:R-:W-:Y:S02]  /*1df0*/  LEA R234, P2, R4, c[0x0][0x330], 0x1 ;  /* 0x0000cc0004ea7a11 */ /* 0x000fe400078408ff */
[----:B------:R-:W-:Y:S01]  /*1e00*/  LEA.HI.X R235, R10, c[0x0][0x164], R15, 0x1, P3 ;  /* 0x000059000aeb7a11 */ /* 0x000fe200018f0c0f */
[----:B------:R-:W-:-:S05]  /*1e10*/  IMAD.IADD R8, R5, 0x1, R0 ;  /* 0x0000000105087824 */ /* 0x000fca00078e0200 */
        /* <DEDUP_REMOVED lines=20> */
.L_x_688:
        /* <DEDUP_REMOVED lines=18> */
.L_x_689:
[----:B------:R-:W-:Y:S01]  /*2080*/  USHF.R.S32.HI UR10, URZ, 0x1f, UR20 ;  /* 0x0000001f3f0a7899 */ /* 0x000fe20008011414 */
[----:B------:R-:W-:Y:S01]  /*2090*/  IMAD.U32 R9, RZ, RZ, UR20 ;  /* 0x00000014ff097e24 */ /* 0x000fe2000f8e00ff */
[----:B------:R-:W-:Y:S01]  /*20a0*/  ULDC.64 UR8, c[0x0][0x3a0] ;  /* 0x0000e80000087ab9 */ /* 0x000fe20000000a00 */
[----:B------:R-:W-:Y:S01]  /*20b0*/  BSSY B0, `(.L_x_690) ;  /* 0x0000020000007945 */ /* 0x000fe20003800000 */
[----:B------:R-:W-:Y:S01]  /*20c0*/  UIMAD UR6, UR10, UR8, URZ ;  /* 0x000000080a0672a4 */ /* 0x000fe2000f8e023f */
[----:B------:R-:W-:Y:S01]  /*20d0*/  IMAD.WIDE.U32 R2, R9, c[0x0][0x3a0], R238 ;  /* 0x0000e80009027a25 */ /* 0x000fe200078e00ee */
[----:B------:R-:W-:Y:S02]  /*20e0*/  UIADD3 UR7, -UR20, UR7, URZ ;  /* 0x0000000714077290 */ /* 0x000fe4000fffe13f */
[----:B------:R-:W-:-:S02]  /*20f0*/  UIMAD UR6, UR20, UR9, UR6 ;  /* 0x00000009140672a4 */ /* 0x000fc4000f8e0206 */
[----:B------:R-:W-:Y:S01]  /*2100*/  IADD3 R4, P0, R2, UR14, RZ ;  /* 0x0000000e02047c10 */ /* 0x000fe2000ff1e0ff */
[----:B------:R-:W-:Y:S01]  /*2110*/  ULDC.64 UR8, c[0x0][0x3b8] ;  /* 0x0000ee0000087ab9 */ /* 0x000fe20000000a00 */
[----:B------:R-:W-:Y:S02]  /*2120*/  ISETP.GE.AND P5, PT, R12, UR7, PT ;  /* 0x000000070c007c0c */ /* 0x000fe4000bfa6270 */
[----:B------:R-:W-:Y:S01]  /*2130*/  MOV R0, UR6 ;  /* 0x0000000600007c02 */ /* 0x000fe20008000f00 */
[----:B------:R-:W-:-:S03]  /*2140*/  UIMAD UR6, UR60, UR8, URZ ;  /* 0x000000083c0672a4 */ /* 0x000fc6000f8e023f */
[----:B------:R-:W-:Y:S01]  /*2150*/  IADD3.X R5, R3, UR15, R0, P0, !PT ;  /* 0x0000000f03057c10 */ /* 0x000fe200087fe400 */
[----:B------:R-:W-:Y:S01]  /*2160*/  IMAD.U32 R0, RZ, RZ, UR37 ;  /* 0x00000025ff007e24 */ /* 0x000fe2000f8e00ff */
        /* <DEDUP_REMOVED lines=20> */
.L_x_691:
[----:B------:R-:W-:Y:S05]  /*22b0*/  BSYNC B0 ;  /* 0x0000000000007941 */ /* 0x000fea0003800000 */
.L_x_690:
        /* <DEDUP_REMOVED lines=21> */
.L_x_693:
[----:B------:R-:W-:Y:S05]  /*2410*/  BSYNC B0 ;  /* 0x0000000000007941 */ /* 0x000fea0003800000 */
.L_x_692:
        /* <DEDUP_REMOVED lines=31> */
.L_x_695:
[----:B------:R-:W-:Y:S05]  /*2610*/  BSYNC B0 ;  /* 0x0000000000007941 */ /* 0x000fea0003800000 */
.L_x_694:
        /* <DEDUP_REMOVED lines=20> */
.L_x_687:
[----:B------:R-:W2:Y:S01]  /*2760*/  LDL R24, [R1+0x8] ;  /* 0x0000080001187983 */ /* 0x000ea20000100800 */
[----:B------:R-:W-:Y:S01]  /*2770*/  PLOP3.LUT P0, PT, PT, PT, UP6, 0x80, 0x0 ;  /* 0x000000000000781c */ /* 0x000fe20003f0f068 */
[----:B------:R-:W-:Y:S01]  /*2780*/  ULEA.HI UR8, UR6, UR6, URZ, 0x1 ;  /* 0x0000000606087291 */ /* 0x000fe2000f8f083f */
[----:B------:R-:W-:Y:S03]  /*2790*/  BSSY B0, `(.L_x_697) ;  /* 0x0000035000007945 */ /* 0x000fe60003800000 */
[----:B------:R-:W-:-:S04]  /*27a0*/  ULOP3.LUT UR8, UR8, 0xfffffffe, URZ, 0xc0, !UPT ;  /* 0xfffffffe08087892 */ /* 0x000fc8000f8ec03f */
[----:B------:R-:W-:-:S04]  /*27b0*/  UIADD3 UR8, UR6, -UR8, URZ ;  /* 0x8000000806087290 */ /* 0x000fc8000fffe03f */
[----:B------:R-:W-:Y:S02]  /*27c0*/  UISETP.NE.AND UP0, UPT, UR8, 0x1, UPT ;  /* 0x000000010800788c */ /* 0x000fe4000bf05270 */
[----:B------:R-:W-:Y:S01]  /*27d0*/  UIMAD UR8, UR6, -0x40, UR12 ;  /* 0xffffffc0060878a4 */ /* 0x000fe2000f8e020c */
[----:B------:R-:W-:Y:S05]  /*27e0*/  @P0 BAR.SYNC.DEFER_BLOCKING 0x0 ;  /* 0x0000000000000b1d */ /* 0x000fea0000010000 */
[----:B------:R-:W-:Y:S01]  /*27f0*/  ISETP.GE.AND P6, PT, R12, UR8, PT ;  /* 0x000000080c007c0c */ /* 0x000fe2000bfc6270 */
[----:B--2---:R-:W-:-:S12]  /*2800*/  IMAD.SHL.U32 R231, R24, 0x2, RZ ;  /* 0x0000000218e77824 */ /* 0x004fd800078e00ff */
        /* <DEDUP_REMOVED lines=45> */
.L_x_698:
[----:B------:R-:W-:Y:S05]  /*2ae0*/  BSYNC B0 ;  /* 0x0000000000007941 */ /* 0x000fea0003800000 */
.L_x_697:
        /* <DEDUP_REMOVED lines=48> */
.L_x_700:
[----:B------:R-:W-:Y:S05]  /*2df0*/  BSYNC B0 ;  /* 0x0000000000007941 */ /* 0x000fea0003800000 */
.L_x_699:
        /* <DEDUP_REMOVED lines=23> */
.L_x_702:
        /* <DEDUP_REMOVED lines=50> */
.L_x_703:
[----:B------:R-:W-:Y:S05]  /*3290*/  BSYNC B0 ;  /* 0x0000000000007941 */ /* 0x000fea0003800000 */
.L_x_701:
[----:B------:R-:W-:Y:S01]  /*32a0*/  BSSY B0, `(.L_x_704) ;  /* 0x0000046000007945 */ /* 0x000fe20003800000 */
[----:B--2---:R-:W-:-:S02]  /*32b0*/  IMAD R4, R221, c[0x0][0x194], RZ ;  /* 0x00006500dd047a24 */ /* 0x004fc400078e02ff */
[----:B------:R-:W-:Y:S01]  /*32c0*/  IMAD.WIDE.U32 R8, R221, c[0x0][0x190], RZ ;  /* 0x00006400dd087a25 */ /* 0x000fe200078e00ff */
        /* <DEDUP_REMOVED lines=18> */
.L_x_705:
        /* <DEDUP_REMOVED lines=49> */
.L_x_706:
[----:B------:R-:W-:Y:S05]  /*3700*/  BSYNC B0 ;  /* 0x0000000000007941 */ /* 0x000fea0003800000 */
.L_x_704:
[----:B--23--:R-:W2:Y:S01]  /*3710*/  LDL R2, [R1] ;  /* 0x0000000001027983 */ /* 0x00cea20000100800 */
[----:B------:R-:W-:Y:S01]  /*3720*/  USHF.R.S32.HI UR9, URZ, 0x1f, UR20 ;  /* 0x0000001f3f097899 */ /* 0x000fe20008011414 */
[----:B------:R-:W-:Y:S01]  /*3730*/  IMAD.MOV.U32 R246, RZ, RZ, 0x7f800000 ;  /* 0x7f800000fff67424 */ /* 0x000fe200078e00ff */
[----:B------:R-:W-:Y:S01]  /*3740*/  ULDC.64 UR10, c[0x0][0x198] ;  /* 0x00006600000a7ab9 */ /* 0x000fe20000000a00 */
[----:B------:R-:W-:Y:S01]  /*3750*/  IMAD.MOV.U32 R247, RZ, RZ, 0x7f800000 ;  /* 0x7f800000fff77424 */ /* 0x000fe200078e00ff */
[----:B------:R-:W-:Y:S01]  /*3760*/  UIMAD UR10, UR9, UR10, URZ ;  /* 0x0000000a090a72a4 */ /* 0x000fe2000f8e023f */
[----:B------:R-:W-:-:S03]  /*3770*/  IMAD.U32 R16, RZ, RZ, UR20 ;  /* 0x00000014ff107e24 */ /* 0x000fc6000f8e00ff */
[----:B------:R-:W-:-:S06]  /*3780*/  UIMAD UR10, UR20, UR11, UR10 ;  /* 0x0000000b140a72a4 */ /* 0x000fcc000f8e020a */
[----:B------:R-:W-:Y:S01]  /*3790*/  IMAD.U32 R4, RZ, RZ, UR10 ;  /* 0x0000000aff047e24 */ /* 0x000fe2000f8e00ff */
[----:B------:R-:W-:Y:S01]  /*37a0*/  BSSY B0, `(.L_x_707) ;  /* 0x0000046000007945 */ /* 0x000fe20003800000 */
[C---:B--2---:R-:W-:Y:S01]  /*37b0*/  IADD3 R0, R2.reuse, 0x8, RZ ;  /* 0x0000000802007810 */ /* 0x044fe20007ffe0ff */
[C---:B------:R-:W-:Y:S01]  /*37c0*/  IMAD.SHL.U32 R249, R2.reuse, 0x4, RZ ;  /* 0x0000000402f97824 */ /* 0x040fe200078e00ff */
[----:B------:R-:W-:Y:S02]  /*37d0*/  ISETP.GE.AND P3, PT, R2, UR8, PT ;  /* 0x0000000802007c0c */ /* 0x000fe4000bf66270 */
[----:B------:R-:W-:Y:S01]  /*37e0*/  ISETP.GE.AND P2, PT, R0, UR8, PT ;  /* 0x0000000800007c0c */ /* 0x000fe2000bf46270 */
[----:B------:R-:W-:Y:S01]  /*37f0*/  UIADD3 UR8, -UR20, UR7, URZ ;  /* 0x0000000714087290 */ /* 0x000fe2000fffe13f */
[----:B------:R-:W-:-:S04]  /*3800*/  SHF.R.S32.HI R0, RZ, 0x1f, R2 ;  /* 0x0000001fff007819 */ /* 0x000fc80000011402 */
[----:B------:R-:W-:Y:S02]  /*3810*/  SHF.L.U64.HI R248, R2, 0x2, R0 ;  /* 0x0000000202f87819 */ /* 0x000fe40000010200 */
[----:B------:R-:W-:Y:S02]  /*3820*/  ISETP.GE.AND P6, PT, R12, UR8, PT ;  /* 0x000000080c007c0c */ /* 0x000fe4000bfc6270 */
[----:B------:R-:W-:-:S04]  /*3830*/  IADD3 R2, P1, R249, UR16, RZ ;  /* 0x00000010f9027c10 */ /* 0x000fc8000ff3e0ff */
[----:B------:R-:W-:-:S05]  /*3840*/  IADD3.X R3, R248, UR15, RZ, P1, !PT ;  /* 0x0000000ff8037c10 */ /* 0x000fca0008ffe4ff */
[----:B------:R2:W5:Y:S04]  /*3850*/  @!P3 LDG.E R246, [R2.64] ;  /* 0x0000000402f6b981 */ /* 0x000568000c1e1900 */
[----:B------:R3:W-:Y:S04]  /*3860*/  @P6 STS.128 [R231+0x18000], RZ ;  /* 0x018000ffe7006388 */ /* 0x0007e80000000c00 */
[----:B------:R3:W-:Y:S04]  /*3870*/  @P6 STS.128 [R231+0x1a000], RZ ;  /* 0x01a000ffe7006388 */ /* 0x0007e80000000c00 */
[----:B------:R3:W-:Y:S04]  /*3880*/  @P6 STS.128 [R231+0x1c000], RZ ;  /* 0x01c000ffe7006388 */ /* 0x0007e80000000c00 */
[----:B------:R3:W-:Y:S04]  /*3890*/  @P6 STS.128 [R231+0x1e000], RZ ;  /* 0x01e000ffe7006388 */ /* 0x0007e80000000c00 */
[----:B------:R2:W5:Y:S01]  /*38a0*/  @!P2 LDG.E R247, [R2.64+0x20] ;  /* 0x0000200402f7a981 */ /* 0x000562000c1e1900 */
[----:B------:R-:W-:-:S04]  /*38b0*/  IMAD R0, R19, c[0x0][0x1b0], RZ ;  /* 0x00006c0013007a24 */ /* 0x000fc800078e02ff */
[----:B------:R-:W-:Y:S02]  /*38c0*/  IMAD R13, R14, c[0x0][0x1b4], R0 ;  /* 0x00006d000e0d7a24 */ /* 0x000fe400078e0200 */
[----:B--2---:R-:W-:-:S05]  /*38d0*/  IMAD.WIDE.U32 R2, R16, c[0x0][0x198], R238 ;  /* 0x0000660010027a25 */ /* 0x004fca00078e00ee */
[----:B------:R-:W-:-:S04]  /*38e0*/  IADD3 R2, P1, R2, UR27, RZ ;  /* 0x0000001b02027c10 */ /* 0x000fc8000ff3e0ff */
[----:B------:R-:W-:-:S05]  /*38f0*/  IADD3.X R3, R3, UR28, R4, P1, !PT ;  /* 0x0000001c03037c10 */ /* 0x000fca0008ffe404 */
        /* <DEDUP_REMOVED lines=48> */
.L_x_708:
[----:B---3--:R-:W-:Y:S05]  /*3c00*/  BSYNC B0 ;  /* 0x0000000000007941 */ /* 0x008fea0003800000 */
.L_x_707:
        /* <DEDUP_REMOVED lines=26> */
[----:B------:R-:W-:-:S03]  /*3db0*/  IADD3 R5, R13, R5, RZ ;  /* 0x000000050d057210 */ /* 0x000fc60007ffe0ff */
[----:B------:R-:W-:Y:S01]  /*3dc0*/  IMAD R0, R0, c[0x0][0x19c], R6 ;  /* 0x0000670000007a24 */ /* 0x000fe200078e0206 */
[----:B------:R-:W-:Y:S02]  /*3dd0*/  LEA R2, P2, R4, R2, 0x1 ;  /* 0x0000000204027211 */ /* 0x000fe400078408ff */
[----:B------:R-:W-:Y:S01]  /*3de0*/  @!P4 LEA R6, P1, R8, c[0x0][0x168], 0x1 ;  /* 0x00005a000806ca11 */ /* 0x000fe200078208ff */
[----:B------:R-:W-:Y:S01]  /*3df0*/  IMAD.IADD R0, R9, 0x1, R0 ;  /* 0x0000000109007824 */ /* 0x000fe200078e0200 */
        /* <DEDUP_REMOVED lines=24> */
.L_x_710:
[----:B------:R-:W-:Y:S05]  /*3f80*/  BSYNC B0 ;  /* 0x0000000000007941 */ /* 0x000fea0003800000 */
.L_x_709:
        /* <DEDUP_REMOVED lines=62> */
.L_x_712:
[----:B------:R-:W-:Y:S05]  /*4370*/  BSYNC B0 ;  /* 0x0000000000007941 */ /* 0x000fea0003800000 */
.L_x_711:
        /* <DEDUP_REMOVED lines=8> */
[----:B------:R-:W-:Y:S01]  /*4400*/  IADD3 R12, P2, R12, 0x20, RZ ;  /* 0x000000200c0c7810 */ /* 0x000fe20007f5e0ff */
[----:B------:R-:W-:Y:S01]  /*4410*/  IMAD.MOV.U32 R6, RZ, RZ, 0x2 ;  /* 0x00000002ff067424 */ /* 0x000fe200078e00ff */
[----:B------:R-:W-:Y:S01]  /*4420*/  MOV R2, UR24 ;  /* 0x0000001800027c02 */ /* 0x000fe20008000f00 */
[----:B------:R-:W-:Y:S01]  /*4430*/  IMAD.X R4, RZ, RZ, R18, P1 ;  /* 0x000000ffff047224 */ /* 0x000fe200008e0612 */
[----:B------:R-:W-:-:S02]  /*4440*/  ISETP.GE.AND P4, PT, R238, c[0x0][0x220], PT ;  /* 0x00008800ee007a0c */ /* 0x000fc40003f86270 */
        /* <DEDUP_REMOVED lines=8> */
[----:B------:R-:W-:Y:S02]  /*44d0*/  IMAD R4, R4, c[0x0][0x1a0], RZ ;  /* 0x0000680004047a24 */ /* 0x000fe400078e02ff */
[----:B------:R-:W-:Y:S01]  /*44e0*/  IMAD.IADD R3, R3, 0x1, R0 ;  /* 0x0000000103037824 */ /* 0x000fe200078e0200 */
[----:B------:R1:W-:Y:S01]  /*44f0*/  @P4 STS.128 [R231+0x21000], RZ ;  /* 0x021000ffe7004388 */ /* 0x0003e20000000c00 */
[----:B------:R-:W-:-:S04]  /*4500*/  IMAD.WIDE.U32 R8, R12, c[0x0][0x1a0], R8 ;  /* 0x000068000c087a25 */ /* 0x000fc800078e0008 */
[----:B------:R-:W-:Y:S02]  /*4510*/  IMAD R0, R12, c[0x0][0x1a4], R4 ;  /* 0x000069000c007a24 */ /* 0x000fe400078e0204 */
[----:B------:R-:W-:-:S03]  /*4520*/  IMAD.WIDE.U32 R4, R14, c[0x0][0x1b8], R2 ;  /* 0x00006e000e047a25 */ /* 0x000fc600078e0002 */
[----:B------:R-:W-:Y:S01]  /*4530*/  IADD3 R0, R9, R0, RZ ;  /* 0x0000000009007210 */ /* 0x000fe20007ffe0ff */
        /* <DEDUP_REMOVED lines=26> */
.L_x_714:
[----:B------:R-:W-:Y:S05]  /*46e0*/  BSYNC B0 ;  /* 0x0000000000007941 */ /* 0x000fea0003800000 */
.L_x_713:
[----:B------:R-:W-:Y:S01]  /*46f0*/  LEA.HI R0, R22, R23, RZ, 0x4 ;  /* 0x0000001716007211 */ /* 0x000fe200078f20ff */
[----:B------:R-:W0:Y:S01]  /*4700*/  LDGDEPBAR ;  /* 0x00000000000079af */ /* 0x000e220000000000 */
[----:B------:R-:W-:Y:S01]  /*4710*/  IMAD.MOV.U32 R220, RZ, RZ, 0x40 ;  /* 0x00000040ffdc7424 */ /* 0x000fe200078e00ff */
[----:B------:R-:W-:Y:S01]  /*4720*/  UIADD3 UR8, UR20, UR12, URZ ;  /* 0x0000000c14087290 */ /* 0x000fe2000fffe03f */
[----:B------:R-:W-:Y:S01]  /*4730*/  LOP3.LUT R0, R0, 0xfffffff0, RZ, 0xc0, !PT ;  /* 0xfffffff000007812 */ /* 0x000fe200078ec0ff */
[----:B------:R-:W-:Y:S01]  /*4740*/  IMAD.MOV.U32 R232, RZ, RZ, R230 ;  /* 0x000000ffffe87224 */ /* 0x000fe200078e00e6 */
[----:B------:R-:W-:Y:S01]  /*4750*/  CS2R R190, SRZ ;  /* 0x0000000000be7805 */ /* 0x000fe2000001ff00 */
[----:B------:R-:W-:Y:S01]  /*4760*/  UIADD3 UR8, -UR7, 0x40, UR8 ;  /* 0x0000004007087890 */ /* 0x000fe2000fffe108 */
[----:B------:R-:W-:Y:S01]  /*4770*/  CS2R R188, SRZ ;  /* 0x0000000000bc7805 */ /* 0x000fe2000001ff00 */
[----:B------:R-:W-:Y:S01]  /*4780*/  IMAD.IADD R0, R23, 0x1, -R0 ;  /* 0x0000000117007824 */ /* 0x000fe200078e0a00 */
[----:B------:R-:W-:Y:S01]  /*4790*/  CS2R R194, SRZ ;  /* 0x0000000000c27805 */ /* 0x000fe2000001ff00 */
[----:B------:R-:W-:Y:S01]  /*47a0*/  CS2R R192, SRZ ;  /* 0x0000000000c07805 */ /* 0x000fe2000001ff00 */
[----:B------:R-:W-:Y:S01]  /*47b0*/  CS2R R186, SRZ ;  /* 0x0000000000ba7805 */ /* 0x000fe2000001ff00 */
[----:B------:R-:W-:Y:S01]  /*47c0*/  CS2R R184, SRZ ;  /* 0x0000000000b87805 */ /* 0x000fe2000001ff00 */
[----:B-12---:R-:W-:Y:S01]  /*47d0*/  SHF.R.S32.HI R2, RZ, 0x1f, R0 ;  /* 0x0000001fff027819 */ /* 0x006fe20000011400 */
        /* <DEDUP_REMOVED lines=23> */
[----:B------:R-:W-:Y:S01]  /*4950*/  SEL R221, R221, 0xffffffe0, !P1 ;  /* 0xffffffe0dddd7807 */ /* 0x000fe20004800000 */
[----:B------:R-:W-:Y:S01]  /*4960*/  CS2R R150, SRZ ;  /* 0x0000000000967805 */ /* 0x000fe2000001ff00 */
[----:B------:R-:W-:Y:S01]  /*4970*/  SEL R0, R0, R227, !P0 ;  /* 0x000000e300007207 */ /* 0x000fe20004000000 */
[----:B------:R-:W-:Y:S01]  /*4980*/  CS2R R148, SRZ ;  /* 0x0000000000947805 */ /* 0x000fe2000001ff00 */
[----:B------:R-:W-:Y:S01]  /*4990*/  SEL R220, R220, 0xffffffc0, !P2 ;  /* 0xffffffc0dcdc7807 */ /* 0x000fe20005000000 */
[----:B------:R-:W-:Y:S01]  /*49a0*/  IMAD.IADD R223, R222, 0x1, R221 ;  /* 0x00000001dedf7824 */ /* 0x000fe200078e02dd */
        /* <DEDUP_REMOVED lines=40> */
[----:B------:R-:W-:Y:S01]  /*4c30*/  IMAD.SHL.U32 R217, R2, 0x2, RZ ;  /* 0x0000000202d97824 */ /* 0x000fe200078e00ff */
[----:B------:R-:W-:Y:S01]  /*4c40*/  ULDC UR9, c[0x0][0x2e8] ;  /* 0x0000ba0000097ab9 */ /* 0x000fe20000000800 */
[----:B------:R-:W-:Y:S01]  /*4c50*/  IMAD.SHL.U32 R212, R0, 0x2, RZ ;  /* 0x0000000200d47824 */ /* 0x000fe200078e00ff */
[----:B------:R-:W-:Y:S01]  /*4c60*/  UIADD3 UR20, UR8, -UR9, URZ ;  /* 0x8000000908147290 */ /* 0x000fe2000fffe03f */
[----:B------:R-:W-:Y:S01]  /*4c70*/  IMAD.IADD R224, R222, 0x1, R220 ;  /* 0x00000001dee07824 */ /* 0x000fe200078e02dc */
[----:B------:R-:W-:Y:S01]  /*4c80*/  ULDC UR14, c[0x0][0x2e4] ;  /* 0x0000b900000e7ab9 */ /* 0x000fe20000000800 */
[----:B------:R-:W-:-:S02]  /*4c90*/  IMAD.IADD R225, R220, 0x1, R223 ;  /* 0x00000001dce17824 */ /* 0x000fc400078e02df */
.L_x_719:
[----:B------:R-:W0:Y:S01]  /*4ca0*/  LDGDEPBAR ;  /* 0x00000000000079af */ /* 0x000e220000000000 */
[----:B------:R-:W-:Y:S01]  /*4cb0*/  IMAD.IADD R3, R217, 0x1, R221 ;  /* 0x00000001d9037824 */ /* 0x000fe200078e02dd */
[----:B------:R-:W-:Y:S01]  /*4cc0*/  IADD3 R108, P0, R249, UR18, RZ ;  /* 0x00000012f96c7c10 */ /* 0x000fe2000ff1e0ff */
[--C-:B------:R-:W-:Y:S01]  /*4cd0*/  IMAD.IADD R2, R217, 0x1, R220.reuse ;  /* 0x00000001d9027824 */ /* 0x100fe200078e02dc */
[----:B------:R-:W-:Y:S01]  /*4ce0*/  USHF.L.U32 UR9, UR6, 0x6, URZ ;  /* 0x0000000606097899 */ /* 0x000fe2000800063f */
[----:B------:R-:W-:Y:S01]  /*4cf0*/  IMAD.IADD R0, R3, 0x1, R220 ;  /* 0x0000000103007824 */ /* 0x000fe200078e02dc */
[----:B------:R-:W-:Y:S01]  /*4d00*/  IADD3.X R109, R248, UR17, RZ, P0, !PT ;  /* 0x00000011f86d7c10 */ /* 0x000fe200087fe4ff */
[----:B------:R-:W-:Y:S02]  /*4d10*/  ULDC UR8, c[0x0][0x2e4] ;  /* 0x0000b90000087ab9 */ /* 0x000fe40000000800 */
[----:B------:R-:W-:Y:S06]  /*4d20*/  UISETP.GE.AND UP0, UPT, UR9, UR20, UPT ;  /* 0x000000140900728c */ /* 0x000fec000bf06270 */
[----:B------:R-:W-:Y:S01]  /*4d30*/  PLOP3.LUT P0, PT, PT, PT, UP0, 0x80, 0x0 ;  /* 0x000000000000781c */ /* 0x000fe20003f0f008 */
[----:B------:R-:W-:Y:S04]  /*4d40*/  DEPBAR.LE SB0, 0x0 ;  /* 0x000080000000791a */ /* 0x000fe80000000000 */
[----:B------:R-:W-:Y:S06]  /*4d50*/  BAR.SYNC.DEFER_BLOCKING 0x0 ;  /* 0x0000000000007b1d */ /* 0x000fec0000010000 */
[----:B------:R-:W-:Y:S04]  /*4d60*/  LDSM.16.M88.4 R16, [R217] ;  /* 0x00000000d910783b */ /* 0x000fe80000000200 */
[----:B------:R-:W1:Y:S04]  /*4d70*/  LDSM.16.M88.4 R8, [R213+0x18000] ;  /* 0x01800000d508783b */ /* 0x000e680000000200 */
[----:B------:R-:W2:Y:S04]  /*4d80*/  LDSM.16.M88.4 R84, [R213+0x18800] ;  /* 0x01880000d554783b */ /* 0x000ea80000000200 */
[----:B------:R-:W-:Y:S04]  /*4d90*/  LDSM.16.M88.4 R88, [R3] ;  /* 0x000000000358783b */ /* 0x000fe80000000200 */
[----:B------:R-:W3:Y:S04]  /*4da0*/  LDSM.16.M88.4 R92, [R214+0x18000] ;  /* 0x01800000d65c783b */ /* 0x000ee80000000200 */
[----:B------:R-:W4:Y:S04]  /*4db0*/  LDSM.16.M88.4 R96, [R214+0x18800] ;  /* 0x01880000d660783b */ /* 0x000f280000000200 */
[----:B------:R-:W-:Y:S04]  /*4dc0*/  LDSM.16.M88.4 R100, [R216+0x18000] ;  /* 0x01800000d864783b */ /* 0x000fe80000000200 */
[----:B------:R-:W-:Y:S04]  /*4dd0*/  LDSM.16.M88.4 R104, [R216+0x18800] ;  /* 0x01880000d868783b */ /* 0x000fe80000000200 */
[----:B-----5:R2:W5:Y:S04]  /*4de0*/  LDG.E R118, [R108.64] ;  /* 0x000000046c767981 */ /* 0x020568000c1e1900 */
[----:B------:R3:W5:Y:S01]  /*4df0*/  LDG.E R117, [R108.64+0x20] ;  /* 0x000020046c757981 */ /* 0x000762000c1e1900 */
[C---:B-1----:R-:W-:Y:S08]  /*4e00*/  HMMA.16816.F32 R4, R16.reuse, R8, RZ ;  /* 0x000000081004723c */ /* 0x042ff000000018ff */
[C---:B------:R-:W-:Y:S08]  /*4e10*/  HMMA.16816.F32 R8, R16.reuse, R10, RZ ;  /* 0x0000000a1008723c */ /* 0x040ff000000018ff */
[C---:B--2---:R-:W-:Y:S08]  /*4e20*/  HMMA.16816.F32 R12, R16.reuse, R84, RZ ;  /* 0x00000054100c723c */ /* 0x044ff000000018ff */
[----:B------:R-:W-:Y:S01]  /*4e30*/  HMMA.16816.F32 R16, R16, R86, RZ ;  /* 0x000000561010723c */ /* 0x000fe200000018ff */
[----:B------:R-:W1:Y:S07]  /*4e40*/  LDSM.16.M88.4 R84, [R2] ;  /* 0x000000000254783b */ /* 0x000e6e0000000200 */
[C---:B---3--:R-:W-:Y:S08]  /*4e50*/  HMMA.16816.F32 R4, R88.reuse, R92, R4 ;  /* 0x0000005c5804723c */ /* 0x048ff00000001804 */
[C---:B------:R-:W-:Y:S01]  /*4e60*/  HMMA.16816.F32 R8, R88.reuse, R94, R8 ;  /* 0x0000005e5808723c */ /* 0x040fe20000001808 */
[----:B------:R-:W-:Y:S07]  /*4e70*/  LDSM.16.M88.4 R92, [R215+0x18000] ;  /* 0x01800000d75c783b */ /* 0x000fee0000000200 */
[C---:B----4-:R-:W-:Y:S08]  /*4e80*/  HMMA.16816.F32 R12, R88.reuse, R96, R12 ;  /* 0x00000060580c723c */ /* 0x050ff0000000180c */
[----:B------:R-:W-:Y:S01]  /*4e90*/  HMMA.16816.F32 R16, R88, R98, R16 ;  /* 0x000000625810723c */ /* 0x000fe20000001810 */
[----:B------:R-:W2:Y:S04]  /*4ea0*/  LDSM.16.M88.4 R88, [R0] ;  /* 0x000000000058783b */ /* 0x000ea80000000200 */
[----:B------:R-:W3:Y:S03]  /*4eb0*/  LDSM.16.M88.4 R96, [R215+0x18800] ;  /* 0x01880000d760783b */ /* 0x000ee60000000200 */
[C---:B-1----:R-:W-:Y:S08]  /*4ec0*/  HMMA.16816.F32 R4, R84.reuse, R100, R4 ;  /* 0x000000645404723c */ /* 0x042ff00000001804 */
[C---:B------:R-:W-:Y:S01]  /*4ed0*/  HMMA.16816.F32 R8, R84.reuse, R102, R8 ;  /* 0x000000665408723c */ /* 0x040fe20000001808 */
[----:B------:R-:W-:Y:S07]  /*4ee0*/  LDSM.16.M88.4 R100, [R213+0x1a000] ;  /* 0x01a00000d564783b */ /* 0x000fee0000000200 */
[C---:B------:R-:W-:Y:S08]  /*4ef0*/  HMMA.16816.F32 R12, R84.reuse, R104, R12 ;  /* 0x00000068540c723c */ /* 0x040ff0000000180c */
[----:B------:R-:W-:Y:S01]  /*4f00*/  HMMA.16816.F32 R16, R84, R106, R16 ;  /* 0x0000006a5410723c */ /* 0x000fe20000001810 */
[----:B------:R-:W1:Y:S04]  /*4f10*/  LDSM.16.M88.4 R84, [R217+0x2000] ;  /* 0x00200000d954783b */ /* 0x000e680000000200 */
[----:B------:R-:W4:Y:S03]  /*4f20*/  LDSM.16.M88.4 R104, [R213+0x1a800] ;  /* 0x01a80000d568783b */ /* 0x000f260000000200 */
[C---:B--2---:R-:W-:Y:S08]  /*4f30*/  HMMA.16816.F32 R4, R88.reuse, R92, R4 ;  /* 0x0000005c5804723c */ /* 0x044ff00000001804 */
[C---:B------:R-:W-:Y:S01]  /*4f40*/  HMMA.16816.F32 R8, R88.reuse, R94, R8 ;  /* 0x0000005e5808723c */ /* 0x040fe20000001808 */
[----:B------:R-:W-:Y:S07]  /*4f50*/  LDSM.16.M88.4 R92, [R214+0x1a000] ;  /* 0x01a00000d65c783b */ /* 0x000fee0000000200 */
[C---:B---3--:R-:W-:Y:S08]  /*4f60*/  HMMA.16816.F32 R12, R88.reuse, R96, R12 ;  /* 0x00000060580c723c */ /* 0x048ff0000000180c */
[----:B------:R-:W-:Y:S01]  /*4f70*/  HMMA.16816.F32 R16, R88, R98, R16 ;  /* 0x000000625810723c */ /* 0x000fe20000001810 */
[----:B------:R-:W2:Y:S04]  /*4f80*/  LDSM.16.M88.4 R88, [R3+0x2000] ;  /* 0x002000000358783b */ /* 0x000ea80000000200 */
[----:B------:R-:W3:Y:S03]  /*4f90*/  LDSM.16.M88.4 R96, [R214+0x1a800] ;  /* 0x01a80000d660783b */ /* 0x000ee60000000200 */
[C---:B-1----:R-:W-:Y:S08]  /*4fa0*/  HMMA.16816.F32 R4, R84.reuse, R100, R4 ;  /* 0x000000645404723c */ /* 0x042ff00000001804 */
[C---:B------:R-:W-:Y:S01]  /*4fb0*/  HMMA.16816.F32 R8, R84.reuse, R102, R8 ;  /* 0x000000665408723c */ /* 0x040fe20000001808 */
[----:B------:R-:W-:Y:S07]  /*4fc0*/  LDSM.16.M88.4 R100, [R216+0x1a000] ;  /* 0x01a00000d864783b */ /* 0x000fee0000000200 */
[C---:B----4-:R-:W-:Y:S08]  /*4fd0*/  HMMA.16816.F32 R12, R84.reuse, R104, R12 ;  /* 0x00000068540c723c */ /* 0x050ff0000000180c */
        /* <DEDUP_REMOVED lines=67> */
[C---:B------:R-:W-:Y:S08]  /*5410*/  HMMA.16816.F32 R8, R84.reuse, R102, R8 ;  /* 0x000000665408723c */ /* 0x040ff00000001808 */
[C---:B----4-:R-:W-:Y:S08]  /*5420*/  HMMA.16816.F32 R12, R84.reuse, R104, R12 ;  /* 0x00000068540c723c */ /* 0x050ff0000000180c */
[----:B------:R-:W-:Y:S08]  /*5430*/  HMMA.16816.F32 R16, R84, R106, R16 ;  /* 0x0000006a5410723c */ /* 0x000ff00000001810 */
[C---:B--2---:R-:W-:Y:S08]  /*5440*/  HMMA.16816.F32 R4, R88.reuse, R92, R4 ;  /* 0x0000005c5804723c */ /* 0x044ff00000001804 */
[C---:B------:R-:W-:Y:S08]  /*5450*/  HMMA.16816.F32 R8, R88.reuse, R94, R8 ;  /* 0x0000005e5808723c */ /* 0x040ff00000001808 */
[C---:B---3--:R-:W-:Y:S08]  /*5460*/  HMMA.16816.F32 R12, R88.reuse, R96, R12 ;  /* 0x00000060580c723c */ /* 0x048ff0000000180c */
        /* <DEDUP_REMOVED lines=14> */
.L_x_715:
[----:B------:R-:W2:Y:S01]  /*5550*/  LDL R0, [R1] ;  /* 0x0000000001007983 */ /* 0x000ea20000100800 */
[----:B------:R-:W-:Y:S02]  /*5560*/  UIADD3 UR11, UR7, 0x1, -UR12 ;  /* 0x00000001070b7890 */ /* 0x000fe4000fffe80c */
[----:B------:R-:W-:Y:S01]  /*5570*/  UIADD3 UR10, -UR8, UR7, -UR12 ;  /* 0x00000007080a7290 */ /* 0x000fe2000fffe90c */
[----:B------:R-:W3:Y:S01]  /*5580*/  LDL R85, [R1+0x4] ;  /* 0x0000040001557983 */ /* 0x000ee20000100800 */
[----:B------:R-:W-:Y:S01]  /*5590*/  UMOV UR14, UR8 ;  /* 0x00000008000e7c82 */ /* 0x000fe20008000000 */
[----:B--2---:R-:W-:Y:S01]  /*55a0*/  IADD3 R2, R0, UR9, RZ ;  /* 0x0000000900027c10 */ /* 0x004fe2000fffe0ff */
[----:B------:R-:W-:Y:S01]  /*55b0*/  IMAD.U32 R0, RZ, RZ, UR21 ;  /* 0x00000015ff007e24 */ /* 0x000fe2000f8e00ff */
[----:B------:R-:W-:Y:S02]  /*55c0*/  UIADD3 UR9, UR11, UR43, URZ ;  /* 0x0000002b0b097290 */ /* 0x000fe4000fffe03f */
[----:B------:R-:W-:Y:S01]  /*55d0*/  IADD3 R84, R2, UR10, RZ ;  /* 0x0000000a02547c10 */ /* 0x000fe2000fffe0ff */
[----:B---3--:R-:W-:Y:S01]  /*55e0*/  IMAD R0, R0, 0x40, R85 ;  /* 0x0000004000007824 */ /* 0x008fe200078e0255 */
[C---:B------:R-:W-:Y:S02]  /*55f0*/  IADD3 R3, R2.reuse, 0x8, RZ ;  /* 0x0000000802037810 */ /* 0x040fe40007ffe0ff */
[----:B------:R-:W-:Y:S02]  /*5600*/  IADD3 R94, R2, UR9, RZ ;  /* 0x00000009025e7c10 */ /* 0x000fe4000fffe0ff */
[----:B------:R-:W-:Y:S02]  /*5610*/  IMNMX R2, RZ, R84, !PT ;  /* 0x00000054ff027217 */ /* 0x000fe40007800200 */
[----:B------:R-:W-:Y:S02]  /*5620*/  IADD3 R91, R0, 0x1, RZ ;  /* 0x00000001005b7810 */ /* 0x000fe40007ffe0ff */
[----:B------:R-:W-:Y:S02]  /*5630*/  IADD3 R93, R3, UR10, RZ ;  /* 0x0000000a035d7c10 */ /* 0x000fe4000fffe0ff */
[----:B------:R-:W-:Y:S02]  /*5640*/  IMNMX R84, R94, UR7, PT ;  /* 0x000000075e547c17 */ /* 0x000fe4000b800200 */
[CC--:B------:R-:W-:Y:S02]  /*5650*/  ISETP.GE.AND P1, PT, R0.reuse, R2.reuse, PT ;  /* 0x000000020000720c */ /* 0x0c0fe40003f26270 */
        /* <DEDUP_REMOVED lines=20> */
[-C--:B------:R-:W-:Y:S02]  /*57a0*/  ISETP.GE.AND P0, PT, R0, R3.reuse, PT ;  /* 0x000000030000720c */ /* 0x080fe40003f06270 */
[-C--:B------:R-:W-:Y:S02]  /*57b0*/  ISETP.GE.OR P6, PT, R90, R84.reuse, !P6 ;  /* 0x000000545a00720c */ /* 0x080fe400077c6670 */
[-C--:B------:R-:W-:Y:S02]  /*57c0*/  ISETP.GE.OR P5, PT, R89, R84.reuse, !P5 ;  /* 0x000000545900720c */ /* 0x080fe40006fa6670 */
[-C--:B------:R-:W-:Y:S02]  /*57d0*/  ISETP.GE.OR P4, PT, R88, R84.reuse, !P4 ;  /* 0x000000545800720c */ /* 0x080fe40006786670 */
[-C--:B------:R-:W-:Y:S02]  /*57e0*/  ISETP.GE.OR P3, PT, R87, R84.reuse, !P3 ;  /* 0x000000545700720c */ /* 0x080fe40005f66670 */
        /* <DEDUP_REMOVED lines=31> */
.L_x_716:
        /* <DEDUP_REMOVED lines=9> */
[----:B------:R-:W-:Y:S01]  /*5a70*/  FSEL R0, R0, RZ, P0 ;  /* 0x000000ff00007208 */ /* 0x000fe20000000000 */
[--C-:B------:R-:W-:Y:S01]  /*5a80*/  FFMA.FTZ R5, R5, c[0x0][0x23c], -R2.reuse ;  /* 0x00008f0005057a23 */ /* 0x100fe20000010802 */
[----:B------:R-:W-:Y:S01]  /*5a90*/  PLOP3.LUT P1, PT, PT, PT, UP3, 0x80, 0x0 ;  /* 0x000000000000781c */ /* 0x000fe20003f2f038 */
[----:B------:R-:W-:Y:S01]  /*5aa0*/  MUFU.EX2 R131, R4 ;  /* 0x0000000400837308 */ /* 0x000fe20000000800 */
[----:B------:R-:W-:Y:S02]  /*5ab0*/  FFMA.FTZ R8, R8, c[0x0][0x23c], -R2 ;  /* 0x00008f0008087a23 */ /* 0x000fe40000010802 */
[--C-:B------:R-:W-:Y:S02]  /*5ac0*/  FFMA.FTZ R6, R6, c[0x0][0x23c], -R0.reuse ;  /* 0x00008f0006067a23 */ /* 0x100fe40000010800 */
[----:B------:R-:W-:Y:S02]  /*5ad0*/  FFMA.FTZ R7, R7, c[0x0][0x23c], -R0 ;  /* 0x00008f0007077a23 */ /* 0x000fe40000010800 */
[--C-:B------:R-:W-:Y:S02]  /*5ae0*/  FFMA.FTZ R9, R9, c[0x0][0x23c], -R2.reuse ;  /* 0x00008f0009097a23 */ /* 0x100fe40000010802 */
[--C-:B------:R-:W-:Y:S01]  /*5af0*/  FFMA.FTZ R16, R16, c[0x0][0x23c], -R2.reuse ;  /* 0x00008f0010107a23 */ /* 0x100fe20000010802 */
[----:B------:R-:W1:Y:S01]  /*5b00*/  MUFU.EX2 R129, R5 ;  /* 0x0000000500817308 */ /* 0x000e620000000800 */
[--C-:B------:R-:W-:Y:S02]  /*5b10*/  FFMA.FTZ R12, R12, c[0x0][0x23c], -R2.reuse ;  /* 0x00008f000c0c7a23 */ /* 0x100fe40000010802 */
[--C-:B------:R-:W-:Y:S02]  /*5b20*/  FFMA.FTZ R13, R13, c[0x0][0x23c], -R2.reuse ;  /* 0x00008f000d0d7a23 */ /* 0x100fe40000010802 */
[----:B------:R-:W-:Y:S02]  /*5b30*/  FFMA.FTZ R2, R17, c[0x0][0x23c], -R2 ;  /* 0x00008f0011027a23 */ /* 0x000fe40000010802 */
[--C-:B------:R-:W-:Y:S02]  /*5b40*/  FFMA.FTZ R10, R10, c[0x0][0x23c], -R0.reuse ;  /* 0x00008f000a0a7a23 */ /* 0x100fe40000010800 */
[--C-:B------:R-:W-:Y:S01]  /*5b50*/  FFMA.FTZ R11, R11, c[0x0][0x23c], -R0.reuse ;  /* 0x00008f000b0b7a23 */ /* 0x100fe20000010800 */
[----:B------:R-:W-:Y:S01]  /*5b60*/  MUFU.EX2 R124, R6 ;  /* 0x00000006007c7308 */ /* 0x000fe20000000800 */
[--C-:B------:R-:W-:Y:S02]  /*5b70*/  FFMA.FTZ R18, R18, c[0x0][0x23c], -R0.reuse ;  /* 0x00008f0012127a23 */ /* 0x100fe40000010800 */
[--C-:B------:R-:W-:Y:S02]  /*5b80*/  FFMA.FTZ R14, R14, c[0x0][0x23c], -R0.reuse ;  /* 0x00008f000e0e7a23 */ /* 0x100fe40000010800 */
[--C-:B------:R-:W-:Y:S02]  /*5b90*/  FFMA.FTZ R15, R15, c[0x0][0x23c], -R0.reuse ;  /* 0x00008f000f0f7a23 */ /* 0x100fe40000010800 */
[----:B------:R-:W-:Y:S03]  /*5ba0*/  FFMA.FTZ R0, R19, c[0x0][0x23c], -R0 ;  /* 0x00008f0013007a23 */ /* 0x000fe60000010800 */
[----:B------:R-:W2:Y:S10]  /*5bb0*/  MUFU.EX2 R122, R7 ;  /* 0x00000007007a7308 */ /* 0x000eb40000000800 */
[----:B------:R-:W-:Y:S10]  /*5bc0*/  MUFU.EX2 R128, R8 ;  /* 0x0000000800807308 */ /* 0x000ff40000000800 */
[----:B------:R-:W3:Y:S10]  /*5bd0*/  MUFU.EX2 R126, R9 ;  /* 0x00000009007e7308 */ /* 0x000ef40000000800 */
[----:B------:R3:W-:Y:S10]  /*5be0*/  MUFU.EX2 R125, R2 ;  /* 0x00000002007d7308 */ /* 0x0007f40000000800 */
[----:B------:R-:W-:Y:S10]  /*5bf0*/  MUFU.EX2 R123, R10 ;  /* 0x0000000a007b7308 */ /* 0x000ff40000000800 */
[----:B------:R-:W4:Y:S10]  /*5c00*/  MUFU.EX2 R121, R11 ;  /* 0x0000000b00797308 */ /* 0x000f340000000800 */
[----:B------:R4:W-:Y:S10]  /*5c10*/  MUFU.EX2 R119, R0 ;  /* 0x0000000000777308 */ /* 0x0009f40000000800 */
[----:B------:R-:W-:Y:S10]  /*5c20*/  MUFU.EX2 R198, R12 ;  /* 0x0000000c00c67308 */ /* 0x000ff40000000800 */
[----:B------:R-:W1:Y:S10]  /*5c30*/  MUFU.EX2 R197, R13 ;  /* 0x0000000d00c57308 */ /* 0x000e740000000800 */
[----:B------:R-:W-:Y:S10]  /*5c40*/  MUFU.EX2 R196, R14 ;  /* 0x0000000e00c47308 */ /* 0x000ff40000000800 */
[----:B------:R-:W3:Y:S10]  /*5c50*/  MUFU.EX2 R130, R15 ;  /* 0x0000000f00827308 */ /* 0x000ef40000000800 */
[----:B------:R-:W4:Y:S10]  /*5c60*/  MUFU.EX2 R127, R16 ;  /* 0x00000010007f7308 */ /* 0x000f340000000800 */
[----:B------:R-:W4:Y:S01]  /*5c70*/  MUFU.EX2 R120, R18 ;  /* 0x0000001200787308 */ /* 0x000f220000000800 */
[----:B-1----:R-:W-:Y:S02]  /*5c80*/  F2FP.PACK_AB R4, R129, R131 ;  /* 0x000000838104723e */ /* 0x002fe400000000ff */
[----:B--2---:R-:W-:Y:S02]  /*5c90*/  F2FP.PACK_AB R3, R122, R124 ;  /* 0x0000007c7a03723e */ /* 0x004fe400000000ff */
[----:B---3--:R-:W-:Y:S01]  /*5ca0*/  F2FP.PACK_AB R2, R126, R128 ;  /* 0x000000807e02723e */ /* 0x008fe200000000ff */
[----:B------:R1:W-:Y:S01]  /*5cb0*/  STS [R237+0x2a000], R4 ;  /* 0x02a00004ed007388 */ /* 0x0003e20000000800 */
[----:B----4-:R-:W-:Y:S02]  /*5cc0*/  F2FP.PACK_AB R0, R121, R123 ;  /* 0x0000007b7900723e */ /* 0x010fe400000000ff */
[----:B------:R-:W-:Y:S03]  /*5cd0*/  F2FP.PACK_AB R5, R197, R198 ;  /* 0x000000c6c505723e */ /* 0x000fe600000000ff */
[----:B------:R2:W-:Y:S06]  /*5ce0*/  STS [R237+0x2a400], R3 ;  /* 0x02a40003ed007388 */ /* 0x0005ec0000000800 */
[----:B------:R3:W-:Y:S06]  /*5cf0*/  STS [R242+0x2a000], R2 ;  /* 0x02a00002f2007388 */ /* 0x0007ec0000000800 */
[----:B------:R4:W-:Y:S06]  /*5d00*/  STS [R242+0x2a400], R0 ;  /* 0x02a40000f2007388 */ /* 0x0009ec0000000800 */
[----:B------:R-:W-:Y:S01]  /*5d10*/  STS [R240+0x2a000], R5 ;  /* 0x02a00005f0007388 */ /* 0x000fe20000000800 */
[----:B-1----:R-:W-:Y:S05]  /*5d20*/  F2FP.PACK_AB R4, R130, R196 ;  /* 0x000000c48204723e */ /* 0x002fea00000000ff */
[----:B------:R-:W-:Y:S01]  /*5d30*/  STS [R240+0x2a400], R4 ;  /* 0x02a40004f0007388 */ /* 0x000fe20000000800 */
[----:B--2---:R-:W-:Y:S05]  /*5d40*/  F2FP.PACK_AB R3, R125, R127 ;  /* 0x0000007f7d03723e */ /* 0x004fea00000000ff */
[----:B------:R1:W-:Y:S01]  /*5d50*/  STS [R241+0x2a000], R3 ;  /* 0x02a00003f1007388 */ /* 0x0003e20000000800 */
[----:B---3--:R-:W-:Y:S05]  /*5d60*/  F2FP.PACK_AB R2, R119, R120 ;  /* 0x000000787702723e */ /* 0x008fea00000000ff */
[----:B------:R2:W-:Y:S01]  /*5d70*/  STS [R241+0x2a400], R2 ;  /* 0x02a40002f1007388 */ /* 0x0005e20000000800 */
[----:B----4-:R-:W-:Y:S05]  /*5d80*/  SHF.L.U32 R0, R226, 0x1, RZ ;  /* 0x00000001e2007819 */ /* 0x010fea00000006ff */
[----:B------:R-:W-:Y:S06]  /*5d90*/  LDSM.16.M88.4 R16, [R0+0x10000] ;  /* 0x010000000010783b */ /* 0x000fec0000000200 */
[----:B------:R-:W3:Y:S06]  /*5da0*/  LDSM.16.M88.4 R8, [R213+0x20000] ;  /* 0x02000000d508783b */ /* 0x000eec0000000200 */
[----:B------:R-:W4:Y:S01]  /*5db0*/  LDSM.16.M88.4 R84, [R213+0x20800] ;  /* 0x02080000d554783b */ /* 0x000f220000000200 */
[CC--:B-1----:R-:W-:Y:S05]  /*5dc0*/  IADD3 R3, R220.reuse, R0.reuse, RZ ;  /* 0x00000000dc037210 */ /* 0x0c2fea0007ffe0ff */
[----:B------:R-:W-:Y:S01]  /*5dd0*/  LDSM.16.M88.4 R92, [R214+0x20000] ;  /* 0x02000000d65c783b */ /* 0x000fe20000000200 */
[----:B--2---:R-:W-:Y:S04]  /*5de0*/  IADD3 R2, R221, R0, RZ ;  /* 0x00000000dd027210 */ /* 0x004fe80007ffe0ff */
[----:B------:R-:W-:Y:S01]  /*5df0*/  IADD3 R116, R220, R2, RZ ;  /* 0x00000002dc747210 */ /* 0x000fe20007ffe0ff */
[----:B------:R-:W1:Y:S06]  /*5e00*/  LDSM.16.M88.4 R88, [R2+0x10000] ;  /* 0x010000000258783b */ /* 0x000e6c0000000200 */
[----:B------:R-:W2:Y:S06]  /*5e10*/  LDSM.16.M88.4 R96, [R214+0x20800] ;  /* 0x02080000d660783b */ /* 0x000eac0000000200 */
[----:B------:R-:W-:Y:S06]  /*5e20*/  LDSM.16.M88.4 R100, [R3+0x10000] ;  /* 0x010000000364783b */ /* 0x000fec0000000200 */
[----:B------:R-:W2:Y:S01]  /*5e30*/  LDSM.16.M88.4 R104, [R216+0x20000] ;  /* 0x02000000d868783b */ /* 0x000ea20000000200 */
[C---:B---3--:R-:W-:Y:S05]  /*5e40*/  HMMA.16816.F32 R4, R16.reuse, R8, RZ ;  /* 0x000000081004723c */ /* 0x048fea00000018ff */
[----:B------:R-:W-:Y:S03]  /*5e50*/  LDSM.16.M88.4 R108, [R116+0x10000] ;  /* 0x01000000746c783b */ /* 0x000fe60000000200 */
[C---:B------:R-:W-:Y:S03]  /*5e60*/  HMMA.16816.F32 R8, R16.reuse, R10, RZ ;  /* 0x0000000a1008723c */ /* 0x040fe600000018ff */
[----:B------:R-:W-:Y:S05]  /*5e70*/  LDSM.16.M88.4 R112, [R215+0x20000] ;  /* 0x02000000d770783b */ /* 0x000fea0000000200 */
[C---:B----4-:R-:W-:Y:S08]  /*5e80*/  HMMA.16816.F32 R12, R16.reuse, R84, RZ ;  /* 0x00000054100c723c */ /* 0x050ff000000018ff */
[----:B------:R-:W-:Y:S01]  /*5e90*/  HMMA.16816.F32 R16, R16, R86, RZ ;  /* 0x000000561010723c */ /* 0x000fe200000018ff */
[----:B------:R-:W3:Y:S07]  /*5ea0*/  LDSM.16.M88.4 R84, [R216+0x20800] ;  /* 0x02080000d854783b */ /* 0x000eee0000000200 */
[C---:B-1----:R-:W-:Y:S08]  /*5eb0*/  HMMA.16816.F32 R4, R88.reuse, R92, R4 ;  /* 0x0000005c5804723c */ /* 0x042ff00000001804 */
[C---:B------:R-:W-:Y:S01]  /*5ec0*/  HMMA.16816.F32 R8, R88.reuse, R94, R8 ;  /* 0x0000005e5808723c */ /* 0x040fe20000001808 */
[----:B------:R-:W-:Y:S07]  /*5ed0*/  LDSM.16.M88.4 R92, [R0+0x12000] ;  /* 0x01200000005c783b */ /* 0x000fee0000000200 */
[C---:B--2---:R-:W-:Y:S08]  /*5ee0*/  HMMA.16816.F32 R12, R88.reuse, R96, R12 ;  /* 0x00000060580c723c */ /* 0x044ff0000000180c */
[----:B------:R-:W-:Y:S01]  /*5ef0*/  HMMA.16816.F32 R16, R88, R98, R16 ;  /* 0x000000625810723c */ /* 0x000fe20000001810 */
[----:B------:R-:W1:Y:S06]  /*5f00*/  LDSM.16.M88.4 R88, [R215+0x20800] ;  /* 0x02080000d758783b */ /* 0x000e6c0000000200 */
[----:B------:R-:W2:Y:S01]  /*5f10*/  LDSM.16.M88.4 R96, [R213+0x22000] ;  /* 0x02200000d560783b */ /* 0x000ea20000000200 */
[C---:B------:R-:W-:Y:S08]  /*5f20*/  HMMA.16816.F32 R4, R100.reuse, R104, R4 ;  /* 0x000000686404723c */ /* 0x040ff00000001804 */
[C---:B------:R-:W-:Y:S01]  /*5f30*/  HMMA.16816.F32 R8, R100.reuse, R106, R8 ;  /* 0x0000006a6408723c */ /* 0x040fe20000001808 */
[----:B------:R-:W-:Y:S07]  /*5f40*/  LDSM.16.M88.4 R104, [R214+0x22000] ;  /* 0x02200000d668783b */ /* 0x000fee0000000200 */
[C---:B---3--:R-:W-:Y:S08]  /*5f50*/  HMMA.16816.F32 R12, R100.reuse, R84, R12 ;  /* 0x00000054640c723c */ /* 0x048ff0000000180c */
[----:B------:R-:W-:Y:S01]  /*5f60*/  HMMA.16816.F32 R16, R100, R86, R16 ;  /* 0x000000566410723c */ /* 0x000fe20000001810 */
[----:B------:R-:W3:Y:S06]  /*5f70*/  LDSM.16.M88.4 R84, [R213+0x22800] ;  /* 0x02280000d554783b */ /* 0x000eec0000000200 */
[----:B------:R-:W4:Y:S01]  /*5f80*/  LDSM.16.M88.4 R100, [R2+0x12000] ;  /* 0x012000000264783b */ /* 0x000f220000000200 */
[C---:B------:R-:W-:Y:S08]  /*5f90*/  HMMA.16816.F32 R4, R108.reuse, R112, R4 ;  /* 0x000000706c04723c */ /* 0x040ff00000001804 */
[C---:B------:R-:W-:Y:S01]  /*5fa0*/  HMMA.16816.F32 R8, R108.reuse, R114, R8 ;  /* 0x000000726c08723c */ /* 0x040fe20000001808 */
[----:B------:R-:W-:Y:S07]  /*5fb0*/  LDSM.16.M88.4 R112, [R216+0x22000] ;  /* 0x02200000d870783b */ /* 0x000fee0000000200 */
[C---:B-1----:R-:W-:Y:S08]  /*5fc0*/  HMMA.16816.F32 R12, R108.reuse, R88, R12 ;  /* 0x000000586c0c723c */ /* 0x042ff0000000180c */
[----:B------:R-:W-:Y:S01]  /*5fd0*/  HMMA.16816.F32 R16, R108, R90, R16 ;  /* 0x0000005a6c10723c */ /* 0x000fe20000001810 */
[----:B------:R-:W1:Y:S06]  /*5fe0*/  LDSM.16.M88.4 R88, [R214+0x22800] ;  /* 0x02280000d658783b */ /* 0x000e6c0000000200 */
[----:B------:R-:W1:Y:S01]  /*5ff0*/  LDSM.16.M88.4 R108, [R3+0x12000] ;  /* 0x01200000036c783b */ /* 0x000e620000000200 */
[C---:B--2---:R-:W-:Y:S08]  /*6000*/  HMMA.16816.F32 R4, R92.reuse, R96, R4 ;  /* 0x000000605c04723c */ /* 0x044ff00000001804 */
[C---:B------:R-:W-:Y:S01]  /*6010*/  HMMA.16816.F32 R8, R92.reuse, R98, R8 ;  /* 0x000000625c08723c */ /* 0x040fe20000001808 */
[----:B------:R-:W-:Y:S07]  /*6020*/  LDSM.16.M88.4 R96, [R215+0x22000] ;  /* 0x02200000d760783b */ /* 0x000fee0000000200 */
[C---:B---3--:R-:W-:Y:S08]  /*6030*/  HMMA.16816.F32 R12, R92.reuse, R84, R12 ;  /* 0x000000545c0c723c */ /* 0x048ff0000000180c */
[----:B------:R-:W-:Y:S01]  /*6040*/  HMMA.16816.F32 R16, R92, R86, R16 ;  /* 0x000000565c10723c */ /* 0x000fe20000001810 */
[----:B------:R-:W2:Y:S06]  /*6050*/  LDSM.16.M88.4 R84, [R216+0x22800] ;  /* 0x02280000d854783b */ /* 0x000eac0000000200 */
[----:B------:R-:W3:Y:S01]  /*6060*/  LDSM.16.M88.4 R92, [R116+0x12000] ;  /* 0x01200000745c783b */ /* 0x000ee20000000200 */
[C---:B----4-:R-:W-:Y:S08]  /*6070*/  HMMA.16816.F32 R4, R100.reuse, R104, R4 ;  /* 0x000000686404723c */ /* 0x050ff00000001804 */
[C---:B------:R-:W-:Y:S01]  /*6080*/  HMMA.16816.F32 R8, R100.reuse, R106, R8 ;  /* 0x0000006a6408723c */ /* 0x040fe20000001808 */
[----:B------:R-:W-:Y:S07]  /*6090*/  LDSM.16.M88.4 R104, [R213+0x24000] ;  /* 0x02400000d568783b */ /* 0x000fee0000000200 */
[C---:B-1----:R-:W-:Y:S08]  /*60a0*/  HMMA.16816.F32 R12, R100.reuse, R88, R12 ;  /* 0x00000058640c723c */ /* 0x042ff0000000180c */
[----:B------:R-:W-:Y:S01]  /*60b0*/  HMMA.16816.F32 R16, R100, R90, R16 ;  /* 0x0000005a6410723c */ /* 0x000fe20000001810 */
[----:B------:R-:W1:Y:S06]  /*60c0*/  LDSM.16.M88.4 R88, [R215+0x22800] ;  /* 0x02280000d758783b */ /* 0x000e6c0000000200 */
[----:B------:R-:W4:Y:S01]  /*60d0*/  LDSM.16.M88.4 R100, [R0+0x14000] ;  /* 0x014000000064783b */ /* 0x000f220000000200 */
[C---:B------:R-:W-:Y:S08]  /*60e0*/  HMMA.16816.F32 R4, R108.reuse, R112, R4 ;  /* 0x000000706c04723c */ /* 0x040ff00000001804 */
[C---:B------:R-:W-:Y:S01]  /*60f0*/  HMMA.16816.F32 R8, R108.reuse, R114, R8 ;  /* 0x000000726c08723c */ /* 0x040fe20000001808 */
[----:B------:R-:W-:Y:S07]  /*6100*/  LDSM.16.M88.4 R112, [R214+0x24000] ;  /* 0x02400000d670783b */ /* 0x000fee0000000200 */
[C---:B--2---:R-:W-:Y:S08]  /*6110*/  HMMA.16816.F32 R12, R108.reuse, R84, R12 ;  /* 0x000000546c0c723c */ /* 0x044ff0000000180c */
[----:B------:R-:W-:Y:S01]  /*6120*/  HMMA.16816.F32 R16, R108, R86, R16 ;  /* 0x000000566c10723c */ /* 0x000fe20000001810 */
[----:B------:R-:W2:Y:S06]  /*6130*/  LDSM.16.M88.4 R84, [R213+0x24800] ;  /* 0x02480000d554783b */ /* 0x000eac0000000200 */
[----:B------:R-:W2:Y:S01]  /*6140*/  LDSM.16.M88.4 R108, [R2+0x14000] ;  /* 0x01400000026c783b */ /* 0x000ea20000000200 */
[C---:B---3--:R-:W-:Y:S08]  /*6150*/  HMMA.16816.F32 R4, R92.reuse, R96, R4 ;  /* 0x000000605c04723c */ /* 0x048ff00000001804 */
[C---:B------:R-:W-:Y:S01]  /*6160*/  HMMA.16816.F32 R8, R92.reuse, R98, R8 ;  /* 0x000000625c08723c */ /* 0x040fe20000001808 */
[----:B------:R-:W-:Y:S07]  /*6170*/  LDSM.16.M88.4 R96, [R216+0x24000] ;  /* 0x02400000d860783b */ /* 0x000fee0000000200 */
[C---:B-1----:R-:W-:Y:S08]  /*6180*/  HMMA.16816.F32 R12, R92.reuse, R88, R12 ;  /* 0x000000585c0c723c */ /* 0x042ff0000000180c */
[----:B------:R-:W-:Y:S01]  /*6190*/  HMMA.16816.F32 R16, R92, R90, R16 ;  /* 0x0000005a5c10723c */ /* 0x000fe20000001810 */
[----:B------:R-:W1:Y:S06]  /*61a0*/  LDSM.16.M88.4 R88, [R214+0x24800] ;  /* 0x02480000d658783b */ /* 0x000e6c0000000200 */
[----:B------:R-:W3:Y:S01]  /*61b0*/  LDSM.16.M88.4 R92, [R3+0x14000] ;  /* 0x01400000035c783b */ /* 0x000ee20000000200 */
[C---:B----4-:R-:W-:Y:S08]  /*61c0*/  HMMA.16816.F32 R4, R100.reuse, R104, R4 ;  /* 0x000000686404723c */ /* 0x050ff00000001804 */
[C---:B------:R-:W-:Y:S01]  /*61d0*/  HMMA.16816.F32 R8, R100.reuse, R106, R8 ;  /* 0x0000006a6408723c */ /* 0x040fe20000001808 */
[----:B------:R-:W-:Y:S07]  /*61e0*/  LDSM.16.M88.4 R104, [R215+0x24000] ;  /* 0x02400000d768783b */ /* 0x000fee0000000200 */
[C---:B--2---:R-:W-:Y:S08]  /*61f0*/  HMMA.16816.F32 R12, R100.reuse, R84, R12 ;  /* 0x00000054640c723c */ /* 0x044ff0000000180c */
[----:B------:R-:W-:Y:S01]  /*6200*/  HMMA.16816.F32 R16, R100, R86, R16 ;  /* 0x000000566410723c */ /* 0x000fe20000001810 */
[----:B------:R-:W2:Y:S06]  /*6210*/  LDSM.16.M88.4 R84, [R216+0x24800] ;  /* 0x02480000d854783b */ /* 0x000eac0000000200 */
[----:B------:R-:W4:Y:S01]  /*6220*/  LDSM.16.M88.4 R100, [R116+0x14000] ;  /* 0x014000007464783b */ /* 0x000f220000000200 */
[C---:B------:R-:W-:Y:S08]  /*6230*/  HMMA.16816.F32 R4, R108.reuse, R112, R4 ;  /* 0x000000706c04723c */ /* 0x040ff00000001804 */
[C---:B------:R-:W-:Y:S01]  /*6240*/  HMMA.16816.F32 R8, R108.reuse, R114, R8 ;  /* 0x000000726c08723c */ /* 0x040fe20000001808 */
[----:B------:R-:W-:Y:S07]  /*6250*/  LDSM.16.M88.4 R112, [R213+0x26000] ;  /* 0x02600000d570783b */ /* 0x000fee0000000200 */
[C---:B-1----:R-:W-:Y:S08]  /*6260*/  HMMA.16816.F32 R12, R108.reuse, R88, R12 ;  /* 0x000000586c0c723c */ /* 0x042ff0000000180c */
[----:B------:R-:W-:Y:S01]  /*6270*/  HMMA.16816.F32 R16, R108, R90, R16 ;  /* 0x0000005a6c10723c */ /* 0x000fe20000001810 */
[----:B------:R-:W1:Y:S06]  /*6280*/  LDSM.16.M88.4 R88, [R215+0x24800] ;  /* 0x02480000d758783b */ /* 0x000e6c0000000200 */
[----:B------:R4:W1:Y:S01]  /*6290*/  LDSM.16.M88.4 R108, [R0+0x16000] ;  /* 0x01600000006c783b */ /* 0x0008620000000200 */
[C---:B---3--:R-:W-:Y:S08]  /*62a0*/  HMMA.16816.F32 R4, R92.reuse, R96, R4 ;  /* 0x000000605c04723c */ /* 0x048ff00000001804 */
[C---:B------:R-:W-:Y:S01]  /*62b0*/  HMMA.16816.F32 R8, R92.reuse, R98, R8 ;  /* 0x000000625c08723c */ /* 0x040fe20000001808 */
[----:B------:R-:W-:Y:S07]  /*62c0*/  LDSM.16.M88.4 R96, [R214+0x26000] ;  /* 0x02600000d660783b */ /* 0x000fee0000000200 */
[C---:B--2---:R-:W-:Y:S04]  /*62d0*/  HMMA.16816.F32 R12, R92.reuse, R84, R12 ;  /* 0x000000545c0c723c */ /* 0x044fe8000000180c */
[----:B----4-:R-:W-:Y:S04]  /*62e0*/  LEA R0, -R252, RZ, 0x6 ;  /* 0x000000fffc007211 */ /* 0x010fe800078e31ff */
[----:B------:R-:W-:Y:S01]  /*62f0*/  HMMA.16816.F32 R16, R92, R86, R16 ;  /* 0x000000565c10723c */ /* 0x000fe20000001810 */
[----:B------:R-:W2:Y:S03]  /*6300*/  LDSM.16.M88.4 R84, [R213+0x26800] ;  /* 0x02680000d554783b */ /* 0x000ea60000000200 */
[C---:B------:R-:W-:Y:S03]  /*6310*/  LEA R228, P0, R0.reuse, R228, 0x2 ;  /* 0x000000e400e47211 */ /* 0x040fe600078010ff */
[----:B------:R-:W3:Y:S01]  /*6320*/  LDSM.16.M88.4 R92, [R2+0x16000] ;  /* 0x01600000025c783b */ /* 0x000ee20000000200 */
[C---:B------:R-:W-:Y:S05]  /*6330*/  HMMA.16816.F32 R4, R100.reuse, R104, R4 ;  /* 0x000000686404723c */ /* 0x040fea0000001804 */
[----:B------:R-:W-:Y:S03]  /*6340*/  LEA.HI.X.SX32 R229, R0, R229, 0x2, P0 ;  /* 0x000000e500e57211 */ /* 0x000fe600000f16ff */
[C---:B------:R-:W-:Y:S01]  /*6350*/  HMMA.16816.F32 R8, R100.reuse, R106, R8 ;  /* 0x0000006a6408723c */ /* 0x040fe20000001808 */
[----:B------:R-:W-:Y:S07]  /*6360*/  LDSM.16.M88.4 R104, [R216+0x26000] ;  /* 0x02600000d868783b */ /* 0x000fee0000000200 */
[C---:B-1----:R-:W-:Y:S08]  /*6370*/  HMMA.16816.F32 R12, R100.reuse, R88, R12 ;  /* 0x00000058640c723c */ /* 0x042ff0000000180c */
[----:B------:R-:W-:Y:S01]  /*6380*/  HMMA.16816.F32 R16, R100, R90, R16 ;  /* 0x0000005a6410723c */ /* 0x000fe20000001810 */
[----:B------:R-:W1:Y:S06]  /*6390*/  LDSM.16.M88.4 R88, [R214+0x26800] ;  /* 0x02680000d658783b */ /* 0x000e6c0000000200 */
[----:B------:R-:W4:Y:S01]  /*63a0*/  LDSM.16.M88.4 R100, [R3+0x16000] ;  /* 0x016000000364783b */ /* 0x000f220000000200 */
[C---:B------:R-:W-:Y:S08]  /*63b0*/  HMMA.16816.F32 R4, R108.reuse, R112, R4 ;  /* 0x000000706c04723c */ /* 0x040ff00000001804 */
[C---:B------:R-:W-:Y:S08]  /*63c0*/  HMMA.16816.F32 R8, R108.reuse, R114, R8 ;  /* 0x000000726c08723c */ /* 0x040ff00000001808 */
[C---:B--2---:R-:W-:Y:S08]  /*63d0*/  HMMA.16816.F32 R12, R108.reuse, R84, R12 ;  /* 0x000000546c0c723c */ /* 0x044ff0000000180c */
[----:B------:R-:W-:Y:S01]  /*63e0*/  HMMA.16816.F32 R16, R108, R86, R16 ;  /* 0x000000566c10723c */ /* 0x000fe20000001810 */
[----:B------:R-:W2:Y:S06]  /*63f0*/  LDSM.16.M88.4 R84, [R216+0x26800] ;  /* 0x02680000d854783b */ /* 0x000eac0000000200 */
[----:B------:R-:W-:Y:S01]  /*6400*/  LDSM.16.M88.4 R108, [R215+0x26000] ;  /* 0x02600000d76c783b */ /* 0x000fe20000000200 */
[C---:B---3--:R-:W-:Y:S08]  /*6410*/  HMMA.16816.F32 R4, R92.reuse, R96, R4 ;  /* 0x000000605c04723c */ /* 0x048ff00000001804 */
[C---:B------:R-:W-:Y:S01]  /*6420*/  HMMA.16816.F32 R8, R92.reuse, R98, R8 ;  /* 0x000000625c08723c */ /* 0x040fe20000001808 */
[----:B------:R-:W3:Y:S07]  /*6430*/  LDSM.16.M88.4 R96, [R116+0x16000] ;  /* 0x016000007460783b */ /* 0x000eee0000000200 */
[C---:B-1----:R-:W-:Y:S08]  /*6440*/  HMMA.16816.F32 R12, R92.reuse, R88, R12 ;  /* 0x000000585c0c723c */ /* 0x042ff0000000180c */
[----:B------:R-:W-:Y:S01]  /*6450*/  HMMA.16816.F32 R16, R92, R90, R16 ;  /* 0x0000005a5c10723c */ /* 0x000fe20000001810 */
[----:B------:R-:W1:Y:S07]  /*6460*/  LDSM.16.M88.4 R88, [R215+0x26800] ;  /* 0x02680000d758783b */ /* 0x000e6e0000000200 */
[C---:B----4-:R-:W-:Y:S08]  /*6470*/  HMMA.16816.F32 R4, R100.reuse, R104, R4 ;  /* 0x000000686404723c */ /* 0x050ff00000001804 */
[C---:B------:R-:W-:Y:S08]  /*6480*/  HMMA.16816.F32 R8, R100.reuse, R106, R8 ;  /* 0x0000006a6408723c */ /* 0x040ff00000001808 */
[C---:B--2---:R-:W-:Y:S08]  /*6490*/  HMMA.16816.F32 R12, R100.reuse, R84, R12 ;  /* 0x00000054640c723c */ /* 0x044ff0000000180c */
[----:B------:R-:W-:Y:S08]  /*64a0*/  HMMA.16816.F32 R16, R100, R86, R16 ;  /* 0x000000566410723c */ /* 0x000ff00000001810 */
[C---:B---3--:R-:W-:Y:S08]  /*64b0*/  HMMA.16816.F32 R4, R96.reuse, R108, R4 ;  /* 0x0000006c6004723c */ /* 0x048ff00000001804 */
[C---:B------:R-:W-:Y:S08]  /*64c0*/  HMMA.16816.F32 R8, R96.reuse, R110, R8 ;  /* 0x0000006e6008723c */ /* 0x040ff00000001808 */
[C---:B-1----:R-:W-:Y:S08]  /*64d0*/  HMMA.16816.F32 R12, R96.reuse, R88, R12 ;  /* 0x00000058600c723c */ /* 0x042ff0000000180c */
[C---:B-----5:R-:W-:Y:S01]  /*64e0*/  FADD.FTZ R4, -R118.reuse, R4 ;  /* 0x0000000476047221 */ /* 0x060fe20000010100 */
[----:B------:R-:W-:Y:S03]  /*64f0*/  HMMA.16816.F32 R16, R96, R90, R16 ;  /* 0x0000005a6010723c */ /* 0x000fe60000001810 */
[C---:B------:R-:W-:Y:S02]  /*6500*/  FADD.FTZ R5, -R118.reuse, R5 ;  /* 0x0000000576057221 */ /* 0x040fe40000010100 */
[C---:B------:R-:W-:Y:S02]  /*6510*/  FADD.FTZ R6, -R117.reuse, R6 ;  /* 0x0000000675067221 */ /* 0x040fe40000010100 */
[C---:B------:R-:W-:Y:S02]  /*6520*/  FADD.FTZ R7, -R117.reuse, R7 ;  /* 0x0000000775077221 */ /* 0x040fe40000010100 */
[C---:B------:R-:W-:Y:S03]  /*6530*/  FADD.FTZ R8, -R118.reuse, R8 ;  /* 0x0000000876087221 */ /* 0x040fe60000010100 */
[C---:B------:R-:W-:Y:S02]  /*6540*/  FADD.FTZ R9, -R118.reuse, R9 ;  /* 0x0000000976097221 */ /* 0x040fe40000010100 */
[C---:B------:R-:W-:Y:S02]  /*6550*/  FADD.FTZ R10, -R117.reuse, R10 ;  /* 0x0000000a750a7221 */ /* 0x040fe40000010100 */
[C---:B------:R-:W-:Y:S02]  /*6560*/  FADD.FTZ R11, -R117.reuse, R11 ;  /* 0x0000000b750b7221 */ /* 0x040fe40000010100 */
[C---:B------:R-:W-:Y:S02]  /*6570*/  FADD.FTZ R12, -R118.reuse, R12 ;  /* 0x0000000c760c7221 */ /* 0x040fe40000010100 */
[C---:B------:R-:W-:Y:S02]  /*6580*/  FADD.FTZ R13, -R118.reuse, R13 ;  /* 0x0000000d760d7221 */ /* 0x040fe40000010100 */
[C---:B------:R-:W-:Y:S02]  /*6590*/  FADD.FTZ R14, -R117.reuse, R14 ;  /* 0x0000000e750e7221 */ /* 0x040fe40000010100 */
[C---:B------:R-:W-:Y:S02]  /*65a0*/  FADD.FTZ R15, -R117.reuse, R15 ;  /* 0x0000000f750f7221 */ /* 0x040fe40000010100 */
        /* <DEDUP_REMOVED lines=21> */
[----:B------:R-:W-:Y:S01]  /*6700*/  ISETP.GE.AND P5, PT, R238, c[0x0][0x220], PT ;  /* 0x00008800ee007a0c */ /* 0x000fe20003fa6270 */
[----:B------:R-:W-:Y:S01]  /*6710*/  IMAD.MOV.U32 R13, RZ, RZ, c[0x0][0x190] ;  /* 0x00006400ff0d7624 */ /* 0x000fe200078e00ff */
[----:B------:R-:W-:Y:S01]  /*6720*/  ISETP.GE.AND P4, PT, R244, c[0x0][0x220], PT ;  /* 0x00008800f4007a0c */ /* 0x000fe20003f86270 */
        /* <DEDUP_REMOVED lines=8> */
[----:B------:R-:W-:Y:S01]  /*67b0*/  SHF.R.S32.HI R4, RZ, 0x1f, R6 ;  /* 0x0000001fff047819 */ /* 0x000fe20000011406 */
[----:B------:R-:W-:Y:S01]  /*67c0*/  UISETP.NE.U32.AND UP0, UPT, UR8, 0x1, UPT ;  /* 0x000000010800788c */ /* 0x000fe2000bf05070 */
[----:B------:R-:W-:Y:S02]  /*67d0*/  LEA.HI.X.SX32 R3, R6, R3, 0x1, P0 ;  /* 0x0000000306037211 */ /* 0x000fe400000f0eff */
[C---:B------:R-:W-:Y:S01]  /*67e0*/  LEA R0, P6, R13.reuse, R6, 0x5 ;  /* 0x000000060d007211 */ /* 0x040fe200078c28ff */
[----:B------:R-:W-:Y:S03]  /*67f0*/  USEL UR8, UR42, 0x8000, !UP0 ;  /* 0x000080002a087887 */ /* 0x000fe6000c000000 */
[----:B------:R-:W-:Y:S02]  /*6800*/  @!P3 LEA R8, P0, R0, R233, 0x1 ;  /* 0x000000e90008b211 */ /* 0x000fe400078008ff */
[C-C-:B------:R-:W-:Y:S02]  /*6810*/  LEA.HI.X R4, R13.reuse, R4, R93.reuse, 0x5, P6 ;  /* 0x000000040d047211 */ /* 0x140fe400030f2c5d */
[----:B------:R-:W-:Y:S02]  /*6820*/  IADD3 R230, R230, UR8, RZ ;  /* 0x00000008e6e67c10 */ /* 0x000fe4000fffe0ff */
[----:B------:R-:W-:Y:S02]  /*6830*/  IADD3 R232, R232, UR8, RZ ;  /* 0x00000008e8e87c10 */ /* 0x000fe4000fffe0ff */
[C-C-:B------:R-:W-:Y:S01]  /*6840*/  @!P3 LEA.HI.X R9, R0.reuse, R235, R4.reuse, 0x1, P0 ;  /* 0x000000eb0009b211 */ /* 0x140fe200000f0c04 */
[----:B------:R1:W-:Y:S01]  /*6850*/  @P5 STS [R230], RZ ;  /* 0x000000ffe6005388 */ /* 0x0003e20000000800 */
[C---:B------:R-:W-:Y:S02]  /*6860*/  @!P5 LEA R12, P0, R13.reuse, R2, 0x6 ;  /* 0x000000020d0cd211 */ /* 0x040fe400078030ff */
[C---:B------:R-:W-:Y:S01]  /*6870*/  @!P4 LEA R10, P6, R0.reuse, R233, 0x1 ;  /* 0x000000e9000ac211 */ /* 0x040fe200078c08ff */
[----:B------:R1:W-:Y:S01]  /*6880*/  @P5 STS [R230+0x4], RZ ;  /* 0x000004ffe6005388 */ /* 0x0003e20000000800 */
[----:B------:R-:W-:Y:S02]  /*6890*/  @!P5 LEA.HI.X R13, R13, R3, R93, 0x6, P0 ;  /* 0x000000030d0dd211 */ /* 0x000fe400000f345d */
[C---:B------:R-:W-:Y:S01]  /*68a0*/  @!P4 LEA.HI.X R11, R0.reuse, R235, R4, 0x1, P6 ;  /* 0x000000eb000bc211 */ /* 0x040fe200030f0c04 */
        /* <DEDUP_REMOVED lines=68> */
.L_x_717:
[----:B-1----:R-:W-:Y:S01]  /*6cf0*/  F2FP.PACK_AB R6, R91, R92 ;  /* 0x0000005c5b06723e */ /* 0x002fe200000000ff */
[----:B------:R-:W-:Y:S01]  /*6d00*/  IMAD.SHL.U32 R208, R227, 0x2, RZ ;  /* 0x00000002e3d07824 */ /* 0x000fe200078e00ff */
        /* <DEDUP_REMOVED lines=21> */
[----:B------:R-:W5:Y:S06]  /*6e60*/  LDSM.16.MT88.4 R88, [R208+0x16000] ;  /* 0x01600000d058783b */ /* 0x000f6c0000004200 */
        /* <DEDUP_REMOVED lines=20> */
[-C--:B-----5:R-:W-:Y:S08]  /*6fb0*/  HMMA.16816.F32 R68, R4, R88.reuse, R68 ;  /* 0x000000580444723c */ /* 0x0a0ff00000001844 */
        /* <DEDUP_REMOVED lines=27> */
[----:B------:R-:W5:Y:S01]  /*7170*/  LDSM.16.MT88.4 R108, [R208+0x15800] ;  /* 0x01580000d06c783b */ /* 0x000f620000004200 */
        /* <DEDUP_REMOVED lines=26> */
[-C--:B-----5:R-:W-:Y:S08]  /*7320*/  HMMA.16816.F32 R52, R8, R108.reuse, R52 ;  /* 0x0000006c0834723c */ /* 0x0a0ff00000001834 */
        /* <DEDUP_REMOVED lines=17> */
[----:B------:R-:W-:Y:S02]  /*7440*/  LEA R2, P0, R5, R2, 0x1 ;  /* 0x0000000205027211 */ /* 0x000fe400078008ff */
[----:B------:R-:W-:Y:S02]  /*7450*/  LEA R0, P6, R13, R5, 0x5 ;  /* 0x000000050d007211 */ /* 0x000fe400078c28ff */
[----:B------:R-:W-:Y:S01]  /*7460*/  LEA.HI.X.SX32 R3, R5, R3, 0x1, P0 ;  /* 0x0000000305037211 */ /* 0x000fe200000f0eff */
[----:B------:R1:W-:Y:S01]  /*7470*/  @P5 STS.128 [R231+0x10000], RZ ;  /* 0x010000ffe7005388 */ /* 0x0003e20000000c00 */
[----:B------:R-:W-:Y:S03]  /*7480*/  SHF.R.S32.HI R4, RZ, 0x1f, R5 ;  /* 0x0000001fff047819 */ /* 0x000fe60000011405 */
[----:B------:R-:W-:Y:S01]  /*7490*/  @!PT LDS RZ, [RZ] ;  /* 0x00000000fffff984 */ /* 0x000fe20000000800 */
[----:B------:R-:W-:Y:S01]  /*74a0*/  @!PT LDS RZ, [RZ] ;  /* 0x00000000fffff984 */ /* 0x000fe20000000800 */
[----:B------:R-:W-:Y:S01]  /*74b0*/  @!PT LDS RZ, [RZ] ;  /* 0x00000000fffff984 */ /* 0x000fe20000000800 */
[----:B------:R1:W-:Y:S01]  /*74c0*/  @!P5 LDGSTS.E.BYPASS.LTC128B.128 [R231+0x10000], [R2.64] ;  /* 0x1000000002e7dfae */ /* 0x0003e2000b901d44 */
[C---:B------:R-:W-:Y:S02]  /*74d0*/  @!P3 LEA R8, P0, R0.reuse, R234, 0x1 ;  /* 0x000000ea0008b211 */ /* 0x040fe400078008ff */
[C---:B------:R-:W-:Y:S01]  /*74e0*/  LEA.HI.X R4, R13.reuse, R4, R14, 0x5, P6 ;  /* 0x000000040d047211 */ /* 0x040fe200030f2c0e */
        /* <DEDUP_REMOVED lines=8> */
[C---:B------:R-:W-:Y:S01]  /*7570*/  @!P4 LEA.HI.X R11, R0.reuse, R236, R4, 0x1, P6 ;  /* 0x000000ec000bc211 */ /* 0x040fe200030f0c04 */
        /* <DEDUP_REMOVED lines=36> */
.L_x_718:
[----:B------:R-:W-:Y:S01]  /*77c0*/  LDSM.16.M88.4 R128, [R222] ;  /* 0x00000000de80783b */ /* 0x000fe20000000200 */
[----:B-1----:R-:W-:Y:S01]  /*77d0*/  @P1 IADD3 R2, P0, R249, UR16, RZ ;  /* 0x00000010f9021c10 */ /* 0x002fe2000ff1e0ff */
[----:B------:R-:W-:Y:S01]  /*77e0*/  IMAD R0, R252, 0x18, RZ ;  /* 0x00000018fc007824 */ /* 0x000fe200078e02ff */
[----:B------:R-:W-:Y:S02]  /*77f0*/  ULOP3.LUT UR8, UR6, 0x1, URZ, 0xc0, !UPT ;  /* 0x0000000106087892 */ /* 0x000fe4000f8ec03f */
[----:B------:R-:W1:Y:S01]  /*7800*/  LDSM.16.MT88.4 R16, [R208+0x18000] ;  /* 0x01800000d010783b */ /* 0x000e620000004200 */
[----:B------:R-:W-:Y:S01]  /*7810*/  @P1 IADD3.X R3, R248, UR15, RZ, P0, !PT ;  /* 0x0000000ff8031c10 */ /* 0x000fe200087fe4ff */
[----:B------:R-:W-:Y:S02]  /*7820*/  UISETP.NE.U32.AND UP0, UPT, UR8, 0x1, UPT ;  /* 0x000000010800788c */ /* 0x000fe4000bf05070 */
[----:B------:R-:W-:Y:S01]  /*7830*/  UISETP.GT.AND UP2, UPT, UR6, UR19, UPT ;  /* 0x000000130600728c */ /* 0x000fe2000bf44270 */
[----:B------:R-:W2:Y:S01]  /*7840*/  LDSM.16.M88.4 R124, [R222+0x1000] ;  /* 0x00100000de7c783b */ /* 0x000ea20000000200 */
[----:B------:R-:W-:Y:S02]  /*7850*/  @UP3 UIADD3 UR9, UP1, UR16, -0x100, URZ ;  /* 0xffffff0010093890 */ /* 0x000fe4000ff3e03f */
[----:B------:R-:W-:Y:S02]  /*7860*/  UIADD3 UR6, UR6, -0x1, URZ ;  /* 0xffffffff06067890 */ /* 0x000fe4000fffe03f */
[----:B------:R-:W3:Y:S01]  /*7870*/  LDSM.16.MT88.4 R96, [R208+0x1a000] ;  /* 0x01a00000d060783b */ /* 0x000ee20000004200 */
[----:B------:R-:W-:Y:S02]  /*7880*/  @UP3 UIADD3.X UR8, UR15, -0x1, URZ, UP1, !UPT ;  /* 0xffffffff0f083890 */ /* 0x000fe40008ffe43f */
[----:B------:R-:W-:Y:S02]  /*7890*/  @UP3 UMOV UR16, UR9 ;  /* 0x0000000900103c82 */ /* 0x000fe40008000000 */
[----:B------:R-:W4:Y:S03]  /*78a0*/  LDSM.16.MT88.4 R112, [R208+0x1c000] ;  /* 0x01c00000d070783b */ /* 0x000f260000004200 */
[----:B------:R-:W-:Y:S02]  /*78b0*/  @UP3 UMOV UR15, UR8 ;  /* 0x00000008000f3c82 */ /* 0x000fe40008000000 */
[----:B------:R-:W3:Y:S05]  /*78c0*/  LDSM.16.MT88.4 R196, [R208+0x1e000] ;  /* 0x01e00000d0c4783b */ /* 0x000eea0000004200 */
[----:B------:R-:W-:Y:S05]  /*78d0*/  LDSM.16.M88.4 R200, [R223] ;  /* 0x00000000dfc8783b */ /* 0x000fea0000000200 */
[----:B------:R-:W3:Y:S05]  /*78e0*/  LDSM.16.MT88.4 R204, [R208+0x18800] ;  /* 0x01880000d0cc783b */ /* 0x000eea0000004200 */
[----:B------:R3:W5:Y:S01]  /*78f0*/  @P1 LDG.E R246, [R2.64+-0x100] ;  /* 0xffff000402f61981 */ /* 0x000762000c1e1900 */
[-C--:B-1----:R-:W-:Y:S04]  /*7900*/  HMMA.16816.F32 R4, R128, R16.reuse, RZ ;  /* 0x000000108004723c */ /* 0x082fe800000018ff */
[----:B------:R1:W5:Y:S04]  /*7910*/  @P1 LDG.E R247, [R2.64+-0xe0] ;  /* 0xffff200402f71981 */ /* 0x000368000c1e1900 */
        /* <DEDUP_REMOVED lines=15> */
[----:B------:R-:W2:Y:S07]  /*7a10*/  LDSM.16.M88.4 R196, [R223+0x1000] ;  /* 0x00100000dfc4783b */ /* 0x000eae0000000200 */
[-C--:B------:R-:W-:Y:S08]  /*7a20*/  HMMA.16816.F32 R4, R200, R204.reuse, R4 ;  /* 0x000000ccc804723c */ /* 0x080ff00000001804 */
[C---:B--2---:R-:W-:Y:S08]  /*7a30*/  HMMA.16816.F32 R8, R196.reuse, R204, R8 ;  /* 0x000000ccc408723c */ /* 0x044ff00000001808 */
[-C--:B------:R-:W-:Y:S08]  /*7a40*/  HMMA.16816.F32 R12, R196, R206.reuse, R12 ;  /* 0x000000cec40c723c */ /* 0x080ff0000000180c */
[C---:B------:R-:W-:Y:S01]  /*7a50*/  HMMA.16816.F32 R16, R200.reuse, R206, R16 ;  /* 0x000000cec810723c */ /* 0x040fe20000001810 */
[----:B------:R-:W2:Y:S07]  /*7a60*/  LDSM.16.MT88.4 R204, [R208+0x1a800] ;  /* 0x01a80000d0cc783b */ /* 0x000eae0000004200 */
[-C--:B--2---:R-:W-:Y:S08]  /*7a70*/  HMMA.16816.F32 R84, R200, R204.reuse, R84 ;  /* 0x000000ccc854723c */ /* 0x084ff00000001854 */
[C---:B------:R-:W-:Y:S08]  /*7a80*/  HMMA.16816.F32 R88, R196.reuse, R204, R88 ;  /* 0x000000ccc458723c */ /* 0x040ff00000001858 */
        /* <DEDUP_REMOVED lines=10> */
[-C--:B------:R-:W-:Y:S01]  /*7b30*/  HMMA.16816.F32 R124, R196, R206.reuse, R124 ;  /* 0x000000cec47c723c */ /* 0x080fe2000000187c */
[----:B------:R-:W-:Y:S07]  /*7b40*/  LDSM.16.M88.4 R196, [R224] ;  /* 0x00000000e0c4783b */ /* 0x000fee0000000200 */
[----:B------:R-:W-:Y:S01]  /*7b50*/  HMMA.16816.F32 R128, R200, R206, R128 ;  /* 0x000000cec880723c */ /* 0x000fe20000001880 */
[----:B------:R-:W2:Y:S05]  /*7b60*/  LDSM.16.MT88.4 R200, [R208+0x19000] ;  /* 0x01900000d0c8783b */ /* 0x000eaa0000004200 */
[----:B------:R-:W3:Y:S02]  /*7b70*/  LDSM.16.M88.4 R204, [R224+0x1000] ;  /* 0x00100000e0cc783b */ /* 0x000ee40000000200 */
[-C--:B--2---:R-:W-:Y:S08]  /*7b80*/  HMMA.16816.F32 R4, R196, R200.reuse, R4 ;  /* 0x000000c8c404723c */ /* 0x084ff00000001804 */
[C---:B---3--:R-:W-:Y:S08]  /*7b90*/  HMMA.16816.F32 R8, R204.reuse, R200, R8 ;  /* 0x000000c8cc08723c */ /* 0x048ff00000001808 */
        /* <DEDUP_REMOVED lines=22> */
[-C--:B------:R-:W-:Y:S07]  /*7d00*/  HMMA.16816.F32 R12, R200, R198.reuse, R12 ;  /* 0x000000c6c80c723c */ /* 0x080fee000000180c */
[----:B------:R-:W-:Y:S01]  /*7d10*/  RED.E.ADD.F32.FTZ.RN.STRONG.GPU [R228.64], R4 ;  /* 0x00000004e400798e */ /* 0x000fe2000c10e784 */
[C---:B------:R-:W-:Y:S04]  /*7d20*/  HMMA.16816.F32 R16, R204.reuse, R198, R16 ;  /* 0x000000c6cc10723c */ /* 0x040fe80000001810 */
[----:B------:R-:W2:Y:S04]  /*7d30*/  LDSM.16.MT88.4 R196, [R208+0x1b800] ;  /* 0x01b80000d0c4783b */ /* 0x000ea80000004200 */
[-C--:B--2---:R-:W-:Y:S08]  /*7d40*/  HMMA.16816.F32 R84, R204, R196.reuse, R84 ;  /* 0x000000c4cc54723c */ /* 0x084ff00000001854 */
[C---:B------:R-:W-:Y:S08]  /*7d50*/  HMMA.16816.F32 R88, R200.reuse, R196, R88 ;  /* 0x000000c4c858723c */ /* 0x040ff00000001858 */
[-C--:B------:R-:W-:Y:S08]  /*7d60*/  HMMA.16816.F32 R92, R200, R198.reuse, R92 ;  /* 0x000000c6c85c723c */ /* 0x080ff0000000185c */
[C---:B------:R-:W-:Y:S01]  /*7d70*/  HMMA.16816.F32 R96, R204.reuse, R198, R96 ;  /* 0x000000c6cc60723c */ /* 0x040fe20000001860 */
[----:B------:R-:W2:Y:S05]  /*7d80*/  LDSM.16.MT88.4 R196, [R208+0x1d800] ;  /* 0x01d80000d0c4783b */ /* 0x000eaa0000004200 */
[----:B------:R-:W3:Y:S02]  /*7d90*/  LDSM.16.MT88.4 R208, [R208+0x1f800] ;  /* 0x01f80000d0d0783b */ /* 0x000ee40000004200 */
[-C--:B--2---:R-:W-:Y:S08]  /*7da0*/  HMMA.16816.F32 R100, R204, R196.reuse, R100 ;  /* 0x000000c4cc64723c */ /* 0x084ff00000001864 */
[C---:B------:R-:W-:Y:S07]  /*7db0*/  HMMA.16816.F32 R104, R200.reuse, R196, R104 ;  /* 0x000000c4c868723c */ /* 0x040fee0000001868 */
[C---:B------:R-:W-:Y:S01]  /*7dc0*/  IMAD.SHL.U32 R197, R252.reuse, 0x20, RZ ;  /* 0x00000020fcc57824 */ /* 0x040fe200078e00ff */
[-C--:B------:R-:W-:Y:S08]  /*7dd0*/  HMMA.16816.F32 R108, R200, R198.reuse, R108 ;  /* 0x000000c6c86c723c */ /* 0x080ff0000000186c */
[C---:B------:R-:W-:Y:S08]  /*7de0*/  HMMA.16816.F32 R112, R204.reuse, R198, R112 ;  /* 0x000000c6cc70723c */ /* 0x040ff00000001870 */
[-C--:B---3--:R-:W-:Y:S08]  /*7df0*/  HMMA.16816.F32 R116, R204, R208.reuse, R116 ;  /* 0x000000d0cc74723c */ /* 0x088ff00000001874 */
[C---:B------:R-:W-:Y:S08]  /*7e00*/  HMMA.16816.F32 R120, R200.reuse, R208, R120 ;  /* 0x000000d0c878723c */ /* 0x040ff00000001878 */
[-C--:B------:R-:W-:Y:S07]  /*7e10*/  HMMA.16816.F32 R124, R200, R210.reuse, R124 ;  /* 0x000000d2c87c723c */ /* 0x080fee000000187c */
[----:B------:R-:W-:Y:S01]  /*7e20*/  IMAD.SHL.U32 R200, R252, 0x8, RZ ;  /* 0x00000008fcc87824 */ /* 0x000fe200078e00ff */
[----:B------:R-:W-:Y:S04]  /*7e30*/  HMMA.16816.F32 R128, R204, R210, R128 ;  /* 0x000000d2cc80723c */ /* 0x000fe80000001880 */
[-C--:B-1----:R-:W-:Y:S01]  /*7e40*/  LEA R2, P0, R200, R228.reuse, 0x2 ;  /* 0x000000e4c8027211 */ /* 0x082fe200078010ff */
[C---:B------:R-:W-:Y:S02]  /*7e50*/  IMAD.SHL.U32 R201, R252.reuse, 0x10, RZ ;  /* 0x00000010fcc97824 */ /* 0x040fe400078e00ff */
[----:B------:R-:W-:Y:S01]  /*7e60*/  IMAD R202, R252, 0x28, RZ ;  /* 0x00000028fcca7824 */ /* 0x000fe200078e02ff */
[-C--:B------:R-:W-:Y:S04]  /*7e70*/  LEA.HI.X.SX32 R3, R200, R229.reuse, 0x2, P0 ;  /* 0x000000e5c8037211 */ /* 0x080fe800000f16ff */
[CC--:B------:R-:W-:Y:S01]  /*7e80*/  LEA R198, P1, R201.reuse, R228.reuse, 0x2 ;  /* 0x000000e4c9c67211 */ /* 0x0c0fe200078210ff */
[----:B------:R1:W-:Y:S01]  /*7e90*/  RED.E.ADD.F32.FTZ.RN.STRONG.GPU [R2.64], R5 ;  /* 0x000000050200798e */ /* 0x0003e2000c10e784 */
[CC--:B------:R-:W-:Y:S02]  /*7ea0*/  LEA R4, P0, R0.reuse, R228.reuse, 0x2 ;  /* 0x000000e400047211 */ /* 0x0c0fe400078010ff */
[-C--:B------:R-:W-:Y:S02]  /*7eb0*/  LEA.HI.X.SX32 R199, R201, R229.reuse, 0x2, P1 ;  /* 0x000000e5c9c77211 */ /* 0x080fe400008f16ff */
[CC--:B------:R-:W-:Y:S03]  /*7ec0*/  LEA R196, P1, R197.reuse, R228.reuse, 0x2 ;  /* 0x000000e4c5c47211 */ /* 0x0c0fe600078210ff */
[----:B------:R2:W-:Y:S01]  /*7ed0*/  RED.E.ADD.F32.FTZ.RN.STRONG.GPU [R198.64], R6 ;  /* 0x00000006c600798e */ /* 0x0005e2000c10e784 */
[-C--:B------:R-:W-:Y:S02]  /*7ee0*/  LEA.HI.X.SX32 R197, R197, R229.reuse, 0x2, P1 ;  /* 0x000000e5c5c57211 */ /* 0x080fe400008f16ff */
[-C--:B-1----:R-:W-:Y:S01]  /*7ef0*/  LEA.HI.X.SX32 R5, R0, R229.reuse, 0x2, P0 ;  /* 0x000000e500057211 */ /* 0x082fe200000f16ff */
[----:B------:R-:W-:Y:S04]  /*7f00*/  IMAD R0, R252, 0x38, RZ ;  /* 0x00000038fc007824 */ /* 0x000fe800078e02ff */
[----:B------:R1:W-:Y:S01]  /*7f10*/  RED.E.ADD.F32.FTZ.RN.STRONG.GPU [R4.64], R7 ;  /* 0x000000070400798e */ /* 0x0003e2000c10e784 */
[-C--:B--2---:R-:W-:Y:S01]  /*7f20*/  LEA R6, P0, R202, R228.reuse, 0x2 ;  /* 0x000000e4ca067211 */ /* 0x084fe200078010ff */
[----:B------:R-:W-:Y:S03]  /*7f30*/  IMAD R198, R252, 0x30, RZ ;  /* 0x00000030fcc67824 */ /* 0x000fe600078e02ff */
[----:B------:R2:W-:Y:S01]  /*7f40*/  RED.E.ADD.F32.FTZ.RN.STRONG.GPU [R196.64], R8 ;  /* 0x00000008c400798e */ /* 0x0005e2000c10e784 */
[-C--:B-1----:R-:W-:Y:S02]  /*7f50*/  LEA.HI.X.SX32 R7, R202, R229.reuse, 0x2, P0 ;  /* 0x000000e5ca077211 */ /* 0x082fe400000f16ff */
[CC--:B------:R-:W-:Y:S03]  /*7f60*/  LEA R4, P1, R198.reuse, R228.reuse, 0x2 ;  /* 0x000000e4c6047211 */ /* 0x0c0fe600078210ff */
[----:B------:R1:W-:Y:S01]  /*7f70*/  RED.E.ADD.F32.FTZ.RN.STRONG.GPU [R6.64], R9 ;  /* 0x000000090600798e */ /* 0x0003e2000c10e784 */
[-C--:B------:R-:W-:Y:S02]  /*7f80*/  LEA.HI.X.SX32 R5, R198, R229.reuse, 0x2, P1 ;  /* 0x000000e5c6057211 */ /* 0x080fe400008f16ff */
[CC--:B--2---:R-:W-:Y:S03]  /*7f90*/  LEA R8, P0, R0.reuse, R228.reuse, 0x2 ;  /* 0x000000e400087211 */ /* 0x0c4fe600078010ff */
[----:B------:R2:W-:Y:S01]  /*7fa0*/  RED.E.ADD.F32.FTZ.RN.STRONG.GPU [R4.64], R10 ;  /* 0x0000000a0400798e */ /* 0x0005e2000c10e784 */
[-C--:B-1----:R-:W-:Y:S02]  /*7fb0*/  LEA.HI.X.SX32 R9, R0, R229.reuse, 0x2, P0 ;  /* 0x000000e500097211 */ /* 0x082fe400000f16ff */
[----:B------:R-:W-:Y:S03]  /*7fc0*/  IADD3 R7, R201, 0x20, RZ ;  /* 0x00000020c9077810 */ /* 0x000fe60007ffe0ff */
[----:B------:R1:W-:Y:S01]  /*7fd0*/  RED.E.ADD.F32.FTZ.RN.STRONG.GPU [R8.64], R11 ;  /* 0x0000000b0800798e */ /* 0x0003e2000c10e784 */
[CC--:B------:R-:W-:Y:S01]  /*7fe0*/  LEA R6, P0, R7.reuse, R228.reuse, 0x2 ;  /* 0x000000e407067211 */ /* 0x0c0fe200078010ff */
[C---:B------:R-:W-:Y:S03]  /*7ff0*/  IMAD.IADD R0, R200.reuse, 0x1, R7 ;  /* 0x00000001c8007824 */ /* 0x040fe600078e0207 */
[----:B------:R-:W-:Y:S01]  /*8000*/  RED.E.ADD.F32.FTZ.RN.STRONG.GPU [R228.64+0x80], R16 ;  /* 0x00008010e400798e */ /* 0x000fe2000c10e784 */
[-C--:B------:R-:W-:Y:S01]  /*8010*/  LEA.HI.X.SX32 R7, R7, R229.reuse, 0x2, P0 ;  /* 0x000000e507077211 */ /* 0x080fe200000f16ff */
[----:B--2---:R-:W-:Y:S01]  /*8020*/  IMAD.IADD R5, R200, 0x1, R0 ;  /* 0x00000001c8057824 */ /* 0x004fe200078e0200 */
[-C--:B------:R-:W-:Y:S02]  /*8030*/  LEA R196, P0, R0, R228.reuse, 0x2 ;  /* 0x000000e400c47211 */ /* 0x080fe400078010ff */
[----:B------:R-:W-:Y:S01]  /*8040*/  RED.E.ADD.F32.FTZ.RN.STRONG.GPU [R2.64+0x80], R17 ;  /* 0x000080110200798e */ /* 0x000fe2000c10e784 */
[----:B------:R-:W-:Y:S01]  /*8050*/  IMAD.IADD R4, R200, 0x1, R5 ;  /* 0x00000001c8047824 */ /* 0x000fe200078e0205 */
[-C--:B------:R-:W-:Y:S03]  /*8060*/  LEA.HI.X.SX32 R197, R0, R229.reuse, 0x2, P0 ;  /* 0x000000e500c57211 */ /* 0x080fe600000f16ff */
[----:B------:R2:W-:Y:S01]  /*8070*/  RED.E.ADD.F32.FTZ.RN.STRONG.GPU [R6.64], R18 ;  /* 0x000000120600798e */ /* 0x0005e2000c10e784 */
[-C--:B------:R-:W-:Y:S01]  /*8080*/  LEA R10, P0, R4, R228.reuse, 0x2 ;  /* 0x000000e4040a7211 */ /* 0x080fe200078010ff */
[----:B------:R-:W-:Y:S03]  /*8090*/  IMAD.IADD R0, R200, 0x1, R4 ;  /* 0x00000001c8007824 */ /* 0x000fe600078e0204 */
[----:B------:R-:W-:Y:S05]  /*80a0*/  RED.E.ADD.F32.FTZ.RN.STRONG.GPU [R196.64], R19 ;  /* 0x00000013c400798e */ /* 0x000fea000c10e784 */
[----:B------:R-:W-:Y:S01]  /*80b0*/  LDSM.16.MT88.4 R16, [R212+0x2000] ;  /* 0x00200000d410783b */ /* 0x000fe20000004200 */
[CC--:B-1----:R-:W-:Y:S02]  /*80c0*/  LEA R8, P1, R5.reuse, R228.reuse, 0x2 ;  /* 0x000000e405087211 */ /* 0x0c2fe400078210ff */
[-C--:B------:R-:W-:Y:S02]  /*80d0*/  LEA.HI.X.SX32 R11, R4, R229.reuse, 0x2, P0 ;  /* 0x000000e5040b7211 */ /* 0x080fe400000f16ff */
[-C--:B------:R-:W-:Y:S01]  /*80e0*/  LEA.HI.X.SX32 R9, R5, R229.reuse, 0x2, P1 ;  /* 0x000000e505097211 */ /* 0x080fe200008f16ff */
[----:B------:R-:W-:Y:S04]  /*80f0*/  IMAD.IADD R5, R200, 0x1, R0 ;  /* 0x00000001c8057824 */ /* 0x000fe800078e0200 */
[----:B------:R1:W-:Y:S05]  /*8100*/  RED.E.ADD.F32.FTZ.RN.STRONG.GPU [R8.64], R12 ;  /* 0x0000000c0800798e */ /* 0x0003ea000c10e784 */
[----:B------:R-:W-:Y:S01]  /*8110*/  RED.E.ADD.F32.FTZ.RN.STRONG.GPU [R10.64], R13 ;  /* 0x0000000d0a00798e */ /* 0x000fe2000c10e784 */
[CC--:B--2---:R-:W-:Y:S04]  /*8120*/  LEA R6, P0, R0.reuse, R228.reuse, 0x2 ;  /* 0x000000e400067211 */ /* 0x0c4fe800078010ff */
[-C--:B------:R-:W-:Y:S02]  /*8130*/  LEA.HI.X.SX32 R7, R0, R229.reuse, 0x2, P0 ;  /* 0x000000e500077211 */ /* 0x080fe400000f16ff */
[CC--:B------:R-:W-:Y:S03]  /*8140*/  LEA R4, P0, R5.reuse, R228.reuse, 0x2 ;  /* 0x000000e405047211 */ /* 0x0c0fe600078010ff */
[----:B------:R2:W-:Y:S01]  /*8150*/  RED.E.ADD.F32.FTZ.RN.STRONG.GPU [R6.64], R14 ;  /* 0x0000000e0600798e */ /* 0x0005e2000c10e784 */
[-C--:B------:R-:W-:Y:S05]  /*8160*/  LEA.HI.X.SX32 R5, R5, R229.reuse, 0x2, P0 ;  /* 0x000000e505057211 */ /* 0x080fea00000f16ff */
[----:B------:R3:W-:Y:S05]  /*8170*/  RED.E.ADD.F32.FTZ.RN.STRONG.GPU [R4.64], R15 ;  /* 0x0000000f0400798e */ /* 0x0007ea000c10e784 */
[----:B------:R-:W-:Y:S01]  /*8180*/  RED.E.ADD.F32.FTZ.RN.STRONG.GPU [R228.64+0x100], R84 ;  /* 0x00010054e400798e */ /* 0x000fe2000c10e784 */
[----:B-1----:R-:W-:Y:S04]  /*8190*/  IADD3 R8, R201, 0x40, RZ ;  /* 0x00000040c9087810 */ /* 0x002fe80007ffe0ff */
[----:B------:R-:W-:Y:S01]  /*81a0*/  RED.E.ADD.F32.FTZ.RN.STRONG.GPU [R2.64+0x100], R85 ;  /* 0x000100550200798e */ /* 0x000fe2000c10e784 */
[----:B------:R-:W-:Y:S01]  /*81b0*/  IMAD.IADD R0, R200, 0x1, R8 ;  /* 0x00000001c8007824 */ /* 0x000fe200078e0208 */
[CC--:B--2---:R-:W-:Y:S04]  /*81c0*/  LEA R6, P0, R8.reuse, R228.reuse, 0x2 ;  /* 0x000000e408067211 */ /* 0x0c4fe800078010ff */
[-C--:B------:R-:W-:Y:S02]  /*81d0*/  LEA.HI.X.SX32 R7, R8, R229.reuse, 0x2, P0 ;  /* 0x000000e508077211 */ /* 0x080fe400000f16ff */
[-C--:B------:R-:W-:Y:S01]  /*81e0*/  LEA R12, P0, R0, R228.reuse, 0x2 ;  /* 0x000000e4000c7211 */ /* 0x080fe200078010ff */
[----:B---3--:R-:W-:Y:S02]  /*81f0*/  IMAD.IADD R5, R200, 0x1, R0 ;  /* 0x00000001c8057824 */ /* 0x008fe400078e0200 */
[----:B------:R1:W-:Y:S01]  /*8200*/  RED.E.ADD.F32.FTZ.RN.STRONG.GPU [R6.64], R86 ;  /* 0x000000560600798e */ /* 0x0003e2000c10e784 */
[-C--:B------:R-:W-:Y:S01]  /*8210*/  LEA.HI.X.SX32 R13, R0, R229.reuse, 0x2, P0 ;  /* 0x000000e5000d7211 */ /* 0x080fe200000f16ff */
[C---:B------:R-:W-:Y:S01]  /*8220*/  IMAD.IADD R4, R200.reuse, 0x1, R5 ;  /* 0x00000001c8047824 */ /* 0x040fe200078e0205 */
[CC--:B------:R-:W-:Y:S03]  /*8230*/  LEA R8, P1, R5.reuse, R228.reuse, 0x2 ;  /* 0x000000e405087211 */ /* 0x0c0fe600078210ff */
[----:B------:R-:W-:Y:S01]  /*8240*/  RED.E.ADD.F32.FTZ.RN.STRONG.GPU [R12.64], R87 ;  /* 0x000000570c00798e */ /* 0x000fe2000c10e784 */
[-C--:B------:R-:W-:Y:S01]  /*8250*/  LEA.HI.X.SX32 R9, R5, R229.reuse, 0x2, P1 ;  /* 0x000000e505097211 */ /* 0x080fe200008f16ff */
[----:B------:R-:W-:Y:S01]  /*8260*/  IMAD.IADD R0, R200, 0x1, R4 ;  /* 0x00000001c8007824 */ /* 0x000fe200078e0204 */
[-C--:B------:R-:W-:Y:S02]  /*8270*/  LEA R10, P0, R4, R228.reuse, 0x2 ;  /* 0x000000e4040a7211 */ /* 0x080fe400078010ff */
[----:B------:R-:W-:Y:S01]  /*8280*/  LDSM.16.MT88.4 R84, [R212+0x4000] ;  /* 0x00400000d454783b */ /* 0x000fe20000004200 */
[----:B------:R-:W-:Y:S01]  /*8290*/  IMAD.IADD R5, R200, 0x1, R0 ;  /* 0x00000001c8057824 */ /* 0x000fe200078e0200 */
[-C--:B------:R-:W-:Y:S03]  /*82a0*/  LEA.HI.X.SX32 R11, R4, R229.reuse, 0x2, P0 ;  /* 0x000000e5040b7211 */ /* 0x080fe600000f16ff */
        /* <DEDUP_REMOVED lines=102> */
[----:B------:R-:W-:Y:S04]  /*8910*/  IMAD.IADD R4, R200, 0x1, R5 ;  /* 0x00000001c8047824 */ /* 0x000fe800078e0205 */
[----:B------:R2:W-:Y:S01]  /*8920*/  RED.E.ADD.F32.FTZ.RN.STRONG.GPU [R10.64], R119 ;  /* 0x000000770a00798e */ /* 0x0005e2000c10e784 */
[-C--:B------:R-:W-:Y:S01]  /*8930*/  LEA R8, P0, R4, R228.reuse, 0x2 ;  /* 0x000000e404087211 */ /* 0x080fe200078010ff */
[----:B------:R-:W-:Y:S03]  /*8940*/  IMAD.IADD R0, R200, 0x1, R4 ;  /* 0x00000001c8007824 */ /* 0x000fe600078e0204 */
[-C--:B------:R-:W-:Y:S02]  /*8950*/  LEA.HI.X.SX32 R9, R4, R229.reuse, 0x2, P0 ;  /* 0x000000e504097211 */ /* 0x080fe400000f16ff */
[-C--:B------:R-:W-:Y:S02]  /*8960*/  LEA R4, P0, R0, R228.reuse, 0x2 ;  /* 0x000000e400047211 */ /* 0x080fe400078010ff */
[CC--:B-1----:R-:W-:Y:S04]  /*8970*/  LEA R6, P1, R5.reuse, R228.reuse, 0x2 ;  /* 0x000000e405067211 */ /* 0x0c2fe800078210ff */
[-C--:B------:R-:W-:Y:S01]  /*8980*/  LEA.HI.X.SX32 R7, R5, R229.reuse, 0x2, P1 ;  /* 0x000000e505077211 */ /* 0x080fe200008f16ff */
[----:B--2---:R-:W-:Y:S01]  /*8990*/  IMAD.IADD R10, R200, 0x1, R0 ;  /* 0x00000001c80a7824 */ /* 0x004fe200078e0200 */
[-C--:B------:R-:W-:Y:S03]  /*89a0*/  LEA.HI.X.SX32 R5, R0, R229.reuse, 0x2, P0 ;  /* 0x000000e500057211 */ /* 0x080fe600000f16ff */
[----:B------:R1:W-:Y:S01]  /*89b0*/  RED.E.ADD.F32.FTZ.RN.STRONG.GPU [R6.64], R120 ;  /* 0x000000780600798e */ /* 0x0003e2000c10e784 */
[----:B------:R-:W-:Y:S04]  /*89c0*/  IADD3 R0, R201, 0xe0, RZ ;  /* 0x000000e0c9007810 */ /* 0x000fe80007ffe0ff */
[----:B------:R2:W-:Y:S05]  /*89d0*/  RED.E.ADD.F32.FTZ.RN.STRONG.GPU [R8.64], R121 ;  /* 0x000000790800798e */ /* 0x0005ea000c10e784 */
[----:B------:R3:W-:Y:S01]  /*89e0*/  RED.E.ADD.F32.FTZ.RN.STRONG.GPU [R4.64], R122 ;  /* 0x0000007a0400798e */ /* 0x0007e2000c10e784 */
[CC--:B-1----:R-:W-:Y:S04]  /*89f0*/  LEA R6, P0, R10.reuse, R228.reuse, 0x2 ;  /* 0x000000e40a067211 */ /* 0x0c2fe800078010ff */
[-C--:B------:R-:W-:Y:S02]  /*8a00*/  LEA.HI.X.SX32 R7, R10, R229.reuse, 0x2, P0 ;  /* 0x000000e50a077211 */ /* 0x080fe400000f16ff */
[CC--:B--2---:R-:W-:Y:S03]  /*8a10*/  LEA R8, P0, R0.reuse, R228.reuse, 0x2 ;  /* 0x000000e400087211 */ /* 0x0c4fe600078010ff */
[----:B------:R1:W-:Y:S01]  /*8a20*/  RED.E.ADD.F32.FTZ.RN.STRONG.GPU [R6.64], R123 ;  /* 0x0000007b0600798e */ /* 0x0003e2000c10e784 */
[-C--:B------:R-:W-:Y:S01]  /*8a30*/  LEA.HI.X.SX32 R9, R0, R229.reuse, 0x2, P0 ;  /* 0x000000e500097211 */ /* 0x080fe200000f16ff */
[C---:B---3--:R-:W-:Y:S03]  /*8a40*/  IMAD.IADD R5, R200.reuse, 0x1, R0 ;  /* 0x00000001c8057824 */ /* 0x048fe600078e0200 */
[----:B------:R-:W-:Y:S02]  /*8a50*/  RED.E.ADD.F32.FTZ.RN.STRONG.GPU [R228.64+0x380], R128 ;  /* 0x00038080e400798e */ /* 0x000fe4000c10e784 */
[CC--:B------:R-:W-:Y:S03]  /*8a60*/  LEA R12, P0, R5.reuse, R228.reuse, 0x2 ;  /* 0x000000e4050c7211 */ /* 0x0c0fe600078010ff */
[----:B------:R2:W-:Y:S01]  /*8a70*/  RED.E.ADD.F32.FTZ.RN.STRONG.GPU [R2.64+0x380], R129 ;  /* 0x000380810200798e */ /* 0x0005e2000c10e784 */
[-C--:B------:R-:W-:Y:S04]  /*8a80*/  LEA.HI.X.SX32 R13, R5, R229.reuse, 0x2, P0 ;  /* 0x000000e5050d7211 */ /* 0x080fe800000f16ff */
[----:B------:R3:W-:Y:S05]  /*8a90*/  RED.E.ADD.F32.FTZ.RN.STRONG.GPU [R8.64], R130 ;  /* 0x000000820800798e */ /* 0x0007ea000c10e784 */
[----:B------:R-:W-:Y:S05]  /*8aa0*/  RED.E.ADD.F32.FTZ.RN.STRONG.GPU [R12.64], R131 ;  /* 0x000000830c00798e */ /* 0x000fea000c10e784 */
[----:B------:R-:W-:Y:S01]  /*8ab0*/  LDSM.16.MT88.4 R12, [R218+0x28000] ;  /* 0x02800000da0c783b */ /* 0x000fe20000004200 */
[C---:B-1----:R-:W-:Y:S04]  /*8ac0*/  IMAD.IADD R6, R200.reuse, 0x1, R5 ;  /* 0x00000001c8067824 */ /* 0x042fe800078e0205 */
[----:B------:R-:W-:Y:S01]  /*8ad0*/  IMAD.IADD R4, R200, 0x1, R6 ;  /* 0x00000001c8047824 */ /* 0x000fe200078e0206 */
[-C--:B------:R-:W-:Y:S03]  /*8ae0*/  LEA R10, P0, R6, R228.reuse, 0x2 ;  /* 0x000000e4060a7211 */ /* 0x080fe600078010ff */
[----:B------:R-:W-:Y:S01]  /*8af0*/  IMAD.IADD R0, R200, 0x1, R4 ;  /* 0x00000001c8007824 */ /* 0x000fe200078e0204 */
[-C--:B------:R-:W-:Y:S03]  /*8b00*/  LEA.HI.X.SX32 R11, R6, R229.reuse, 0x2, P0 ;  /* 0x000000e5060b7211 */ /* 0x080fe600000f16ff */
[----:B--2---:R-:W-:Y:S01]  /*8b10*/  IMAD.IADD R3, R200, 0x1, R0 ;  /* 0x00000001c8037824 */ /* 0x004fe200078e0200 */
[-C--:B------:R-:W-:Y:S01]  /*8b20*/  LEA R6, P1, R0, R228.reuse, 0x2 ;  /* 0x000000e400067211 */ /* 0x080fe200078210ff */
[----:B------:R-:W-:Y:S01]  /*8b30*/  RED.E.ADD.F32.FTZ.RN.STRONG.GPU [R10.64], R124 ;  /* 0x0000007c0a00798e */ /* 0x000fe2000c10e784 */
[-C--:B---3--:R-:W-:Y:S02]  /*8b40*/  LEA R8, P2, R4, R228.reuse, 0x2 ;  /* 0x000000e404087211 */ /* 0x088fe400078410ff */
[-C--:B------:R-:W-:Y:S02]  /*8b50*/  LEA.HI.X.SX32 R7, R0, R229.reuse, 0x2, P1 ;  /* 0x000000e500077211 */ /* 0x080fe400008f16ff */
[-C--:B------:R-:W-:Y:S02]  /*8b60*/  LEA.HI.X.SX32 R9, R4, R229.reuse, 0x2, P2 ;  /* 0x000000e504097211 */ /* 0x080fe400010f16ff */
[C---:B------:R-:W-:Y:S02]  /*8b70*/  LEA R2, P0, R3.reuse, R228, 0x2 ;  /* 0x000000e403027211 */ /* 0x040fe400078010ff */
[----:B------:R-:W-:Y:S01]  /*8b80*/  PLOP3.LUT P1, PT, PT, PT, UP0, 0x80, 0x0 ;  /* 0x000000000000781c */ /* 0x000fe20003f2f008 */
[----:B------:R-:W-:Y:S01]  /*8b90*/  RED.E.ADD.F32.FTZ.RN.STRONG.GPU [R8.64], R125 ;  /* 0x0000007d0800798e */ /* 0x000fe2000c10e784 */
[----:B------:R-:W-:Y:S01]  /*8ba0*/  LEA.HI.X.SX32 R3, R3, R229, 0x2, P0 ;  /* 0x000000e503037211 */ /* 0x000fe200000f16ff */
[----:B------:R-:W-:Y:S01]  /*8bb0*/  @UP3 UIADD3 UR18, UP0, UR18, -0x100, URZ ;  /* 0xffffff0012123890 */ /* 0x000fe2000ff1e03f */
[----:B------:R-:W-:Y:S02]  /*8bc0*/  PLOP3.LUT P0, PT, PT, PT, UP2, 0x80, 0x0 ;  /* 0x000000000000781c */ /* 0x000fe40003f0f028 */
[----:B------:R-:W-:Y:S01]  /*8bd0*/  LDSM.16.MT88.4 R8, [R212] ;  /* 0x00000000d408783b */ /* 0x000fe20000004200 */
[C---:B------:R-:W-:Y:S01]  /*8be0*/  IADD3 R0, R212.reuse, -0x8000, RZ ;  /* 0xffff8000d4007810 */ /* 0x040fe20007ffe0ff */
[----:B------:R-:W-:Y:S03]  /*8bf0*/  @UP3 UIADD3.X UR17, UR17, -0x1, URZ, UP0, !UPT ;  /* 0xffffffff11113890 */ /* 0x000fe600087fe43f */
[----:B------:R-:W-:Y:S02]  /*8c00*/  RED.E.ADD.F32.FTZ.RN.STRONG.GPU [R6.64], R126 ;  /* 0x0000007e0600798e */ /* 0x000fe4000c10e784 */
[----:B------:R-:W-:Y:S03]  /*8c10*/  @P1 IADD3 R0, R212, 0x8000, RZ ;  /* 0x00008000d4001810 */ /* 0x000fe60007ffe0ff */
[----:B------:R-:W1:Y:S05]  /*8c20*/  LDSM.16.MT88.4 R4, [R219+0x28000] ;  /* 0x02800000db04783b */ /* 0x000e6a0000004200 */
[----:B------:R-:W-:Y:S01]  /*8c30*/  RED.E.ADD.F32.FTZ.RN.STRONG.GPU [R2.64], R127 ;  /* 0x0000007f0200798e */ /* 0x000fe2000c10e784 */
        /* <DEDUP_REMOVED lines=285> */
[----:B------:R-:W-:Y:S02]  /*9e10*/  USHF.R.S32.HI UR14, URZ, 0x1f, UR36 ;  /* 0x0000001f3f0e7899 */ /* 0x000fe40008011424 */
[----:B------:R-:W-:Y:S02]  /*9e20*/  UIADD3 UR9, UR9, UR11, URZ ;  /* 0x0000000b09097290 */ /* 0x000fe4000fffe03f */
[----:B------:R-:W-:-:S02]  /*9e30*/  ULDC.64 UR12, c[0x0][0x388] ;  /* 0x0000e200000c7ab9 */ /* 0x000fc40000000a00 */
[----:B------:R-:W-:Y:S02]  /*9e40*/  UIMAD UR6, UR14, UR12, URZ ;  /* 0x0000000c0e0672a4 */ /* 0x000fe4000f8e023f */
[----:B------:R-:W-:Y:S02]  /*9e50*/  UIMAD.WIDE.U32 UR8, UR36, UR12, UR8 ;  /* 0x0000000c240872a5 */ /* 0x000fe4000f8e0008 */
[----:B------:R-:W-:-:S04]  /*9e60*/  UIMAD UR6, UR36, UR13, UR6 ;  /* 0x0000000d240672a4 */ /* 0x000fc8000f8e0206 */
[----:B------:R-:W-:Y:S02]  /*9e70*/  UIADD3 UR15, UR9, UR6, URZ ;  /* 0x00000006090f7290 */ /* 0x000fe4000fffe03f */
[----:B------:R-:W-:Y:S02]  /*9e80*/  UMOV UR14, UR8 ;  /* 0x00000008000e7c82 */ /* 0x000fe40008000000 */
.L_x_720:
        /* <DEDUP_REMOVED lines=11> */
[----:B------:R-:W-:-:S02]  /*9f40*/  USHF.R.S32.HI UR16, URZ, 0x1f, UR36 ;  /* 0x0000001f3f107899 */ /* 0x000fc40008011424 */
[----:B------:R-:W-:Y:S02]  /*9f50*/  UIADD3 UR9, UR9, UR11, URZ ;  /* 0x0000000b09097290 */ /* 0x000fe4000fffe03f */
[----:B------:R-:W-:Y:S02]  /*9f60*/  ULDC.64 UR12, c[0x0][0x390] ;  /* 0x0000e400000c7ab9 */ /* 0x000fe40000000a00 */
[----:B------:R-:W-:Y:S02]  /*9f70*/  UIMAD UR6, UR16, UR12, URZ ;  /* 0x0000000c100672a4 */ /* 0x000fe4000f8e023f */
[----:B------:R-:W-:Y:S02]  /*9f80*/  UIMAD.WIDE.U32 UR8, UR36, UR12, UR8 ;  /* 0x0000000c240872a5 */ /* 0x000fe4000f8e0008 */
[----:B------:R-:W-:-:S04]  /*9f90*/  UIMAD UR6, UR36, UR13, UR6 ;  /* 0x0000000d240672a4 */ /* 0x000fc8000f8e0206 */
[----:B------:R-:W-:Y:S02]  /*9fa0*/  UIADD3 UR12, UR9, UR6, URZ ;  /* 0x00000006090c7290 */ /* 0x000fe4000fffe03f */
[----:B------:R-:W-:Y:S02]  /*9fb0*/  UMOV UR11, UR8 ;  /* 0x00000008000b7c82 */ /* 0x000fe40008000000 */
.L_x_721:
        /* <DEDUP_REMOVED lines=52> */
[----:B------:R-:W-:-:S02]  /*a300*/  ISETP.GE.AND P1, PT, R29, c[0x0][0x220], PT ;  /* 0x000088001d007a0c */ /* 0x000fc40003f26270 */
[----:B------:R-:W-:Y:S01]  /*a310*/  LDS.128 R12, [R8+0x1e000] ;  /* 0x01e00000080c7984 */ /* 0x000fe20000000c00 */
[----:B------:R-:W-:-:S03]  /*a320*/  ISETP.GE.AND P0, PT, R28, c[0x0][0x220], PT ;  /* 0x000088001c007a0c */ /* 0x000fc60003f06270 */
[----:B------:R4:W1:Y:S02]  /*a330*/  @!P3 LDS.128 R16, [R8+0x18000] ;  /* 0x018000000810b984 */ /* 0x0008640000000c00 */
[----:B-1--4-:R-:W-:-:S04]  /*a340*/  IMAD.WIDE.U32 R8, R0, c[0x0][0x3a0], R2 ;  /* 0x0000e80000087a25 */ /* 0x012fc800078e0002 */
[----:B------:R-:W-:-:S04]  /*a350*/  IMAD R2, R0, c[0x0][0x3a4], R80 ;  /* 0x0000e90000027a24 */ /* 0x000fc800078e0250 */
[----:B------:R-:W-:Y:S01]  /*a360*/  IMAD.IADD R3, R2, 0x1, R9 ;  /* 0x0000000102037824 */ /* 0x000fe200078e0209 */
[----:B------:R-:W-:-:S04]  /*a370*/  LEA R2, P4, R8, c[0x0][0x340], 0x1 ;  /* 0x0000d00008027a11 */ /* 0x000fc800078808ff */
[----:B------:R-:W-:-:S05]  /*a380*/  LEA.HI.X R3, R8, c[0x0][0x344], R3, 0x1, P4 ;  /* 0x0000d10008037a11 */ /* 0x000fca00020f0c03 */
[----:B--2---:R1:W-:Y:S04]  /*a390*/  @!P2 STG.E.128 [R2.64+0x80], R24 ;  /* 0x000080180200a986 */ /* 0x0043e8000c101d04 */
[----:B---3--:R1:W-:Y:S04]  /*a3a0*/  @!P1 STG.E.128 [R2.64+0x100], R20 ;  /* 0x0001001402009986 */ /* 0x0083e8000c101d04 */
[----:B------:R1:W-:Y:S04]  /*a3b0*/  @!P3 STG.E.128 [R2.64], R16 ;  /* 0x000000100200b986 */ /* 0x0003e8000c101d04 */
[----:B------:R1:W-:Y:S02]  /*a3c0*/  @!P0 STG.E.128 [R2.64+0x180], R12 ;  /* 0x0001800c02008986 */ /* 0x0003e4000c101d04 */
.L_x_723:
[----:B--23--:R-:W-:Y:S05]  /*a3d0*/  BSYNC B0 ;  /* 0x0000000000007941 */ /* 0x00cfea0003800000 */
.L_x_722:
        /* <DEDUP_REMOVED lines=21> */
.L_x_725:
[----:B------:R-:W-:Y:S05]  /*a530*/  BSYNC B0 ;  /* 0x0000000000007941 */ /* 0x000fea0003800000 */
.L_x_724:
        /* <DEDUP_REMOVED lines=31> */
.L_x_727:
[----:B------:R-:W-:Y:S05]  /*a730*/  BSYNC B0 ;  /* 0x0000000000007941 */ /* 0x000fea0003800000 */
.L_x_726:
[----:B------:R-:W-:Y:S05]  /*a740*/  @P4 BRA `(.L_x_696) ;  /* 0x0000012000004947 */ /* 0x000fea0003800000 */
[----:B------:R-:W-:Y:S01]  /*a750*/  IADD3 R0, P0, R0, 0x20, RZ ;  /* 0x0000002000007810 */ /* 0x000fe20007f1e0ff */
[----:B-1----:R-:W-:Y:S01]  /*a760*/  IMAD.MOV.U32 R3, RZ, RZ, R8 ;  /* 0x000000ffff037224 */ /* 0x002fe200078e0008 */
[----:B------:R-:W-:-:S02]  /*a770*/  ISETP.GE.AND P2, PT, R10, c[0x0][0x220], PT ;  /* 0x000088000a007a0c */ /* 0x000fc40003f46270 */
        /* <DEDUP_REMOVED lines=15> */
.L_x_696:
[----:B------:R-:W-:Y:S05]  /*a870*/  BSYNC B1 ;  /* 0x0000000000017941 */ /* 0x000fea0003800000 */
.L_x_682:
        /* <DEDUP_REMOVED lines=12> */
.L_x_728:
[----:B------:R-:W-:Y:S05]  /*a940*/  EXIT ;  /* 0x000000000000794d */ /* 0x000fea0003800000 */
.L_x_730:
        /* <DEDUP_REMOVED lines=11> */
.L_x_2019:


//--------------------- .text._ZN5flash44flash_bwd_dq_dk_dv_loop_seqk_parallel_kernelI23Flash_bwd_kernel_traitsILi256ELi64ELi64ELi8ELi4ELi2ELi2ELb0ELb0EN7cutlass6half_tE19Flash_kernel_traitsILi256ELi64ELi64ELi8ES3_EELb0ELb0ELb0ELb0ELb0ELb1ELb0EEEvNS_16Flash_bwd_paramsE --------------------------
	.section	.text._ZN5flash44flash_bwd_dq_dk_dv_loop_seqk_parallel_kernelI23Flash_bwd_kernel_traitsILi256ELi64ELi64ELi8ELi4ELi2ELi2ELb0ELb0EN7cutlass6half_tE19Flash_kernel_traitsILi256ELi64ELi64ELi8ES3_EELb0ELb0ELb0ELb0ELb0ELb1ELb0EEEvNS_16Flash_bwd_paramsE,"ax",@progbits
	.sectioninfo	@"SHI_REGISTERS=255"
	.align	128
        .global         _ZN5flash44flash_bwd_dq_dk_dv_loop_seqk_parallel_kernelI23Flash_bwd_kernel_traitsILi256ELi64ELi64ELi8ELi4ELi2ELi2ELb0ELb0EN7cutlass6half_tE19Flash_kernel_traitsILi256ELi64ELi64ELi8ES3_EELb0ELb0ELb0ELb0ELb0ELb1ELb0EEEvNS_16Flash_bwd_paramsE
        .type           _ZN5flash44flash_bwd_dq_dk_dv_loop_seqk_parallel_kernelI23Flash_bwd_kernel_traitsILi256ELi64ELi64ELi8ELi4ELi2ELi2ELb0ELb0EN7cutlass6half_tE19Flash_kernel_traitsILi256ELi64ELi64ELi8ES3_EELb0ELb0ELb0ELb0ELb0ELb1ELb0EEEvNS_16Flash_bwd_paramsE,@function
        .size           _ZN5flash44flash_bwd_dq_dk_dv_loop_seqk_parallel_kernelI23Flash_bwd_kernel_traitsILi256ELi64ELi64ELi8ELi4ELi2ELi2ELb0ELb0EN7cutlass6half_tE19Flash_kernel_traitsILi256ELi64ELi64ELi8ES3_EELb0ELb0ELb0ELb0ELb0ELb1ELb0EEEvNS_16Flash_bwd_paramsE,(.L_x_2020 - _ZN5flash44flash_bwd_dq_dk_dv_loop_seqk_parallel_kernelI23Flash_bwd_kernel_traitsILi256ELi64ELi64ELi8ELi4ELi2ELi2ELb0ELb0EN7cutlass6half_tE19Flash_kernel_traitsILi256ELi64ELi64ELi8ES3_EELb0ELb0ELb0ELb0ELb0ELb1ELb0EEEvNS_16Flash_bwd_paramsE)
        .other          _ZN5flash44flash_bwd_dq_dk_dv_loop_seqk_parallel_kernelI23Flash_bwd_kernel_traitsILi256ELi64ELi64ELi8ELi4ELi2ELi2ELb0ELb0EN7cutlass6half_tE19Flash_kernel_traitsILi256ELi64ELi64ELi8ES3_EELb0ELb0ELb0ELb0ELb0ELb1ELb0EEEvNS_16Flash_bwd_paramsE,@"STO_CUDA_ENTRY STV_DEFAULT"
_ZN5flash44flash_bwd_dq_dk_dv_loop_seqk_parallel_kernelI23Flash_bwd_kernel_traitsILi256ELi64ELi64ELi8ELi4ELi2ELi2ELb0ELb0EN7cutlass6half_tE19Flash_kernel_traitsILi256ELi64ELi64ELi8ES3_EELb0ELb0ELb0ELb0ELb0ELb1ELb0EEEvNS_16Flash_bwd_paramsE:
.text._ZN5flash44flash_bwd_dq_dk_dv_loop_seqk_parallel_kernelI23Flash_bwd_kernel_traitsILi256ELi64ELi64ELi8ELi4ELi2ELi2ELb0ELb0EN7cutlass6half_tE19Flash_kernel_traitsILi256ELi64ELi64ELi8ES3_EELb0ELb0ELb0ELb0ELb0ELb1ELb0EEEvNS_16Flash_bwd_paramsE:
        /* <DEDUP_REMOVED lines=43> */
[----:B------:R-:W-:Y:S01]  /*02b0*/  SHF.R.S32.HI R6, RZ, 0x4, R8 ;  /* 0x00000004ff067819 */ /* 0x000fe20000011408 */
[----:B------:R-:W-:Y:S01]  /*02c0*/  UIMAD UR6, UR33, UR11, UR38 ;  /* 0x0000000b210672a4 */ /* 0x000fe2000f8e0226 */
[----:B------:R-:W-:Y:S01]  /*02d0*/  LOP3.LUT R2, R0, 0xfffffffc, RZ, 0xc0, !PT ;  /* 0xfffffffc00027812 */ /* 0x000fe200078ec0ff */
[----:B------:R-:W-:Y:S01]  /*02e0*/  @!UP2 UIMAD UR7, UR33, UR13, UR38 ;  /* 0x0000000d2107a2a4 */ /* 0x000fe2000f8e0226 */
[----:B------:R-:W-:Y:S01]  /*02f0*/  LOP3.LUT R0, R3, 0xfffffffe, RZ, 0xc0, !PT ;  /* 0xfffffffe03007812 */ /* 0x000fe200078ec0ff */
[----:B------:R-:W-:Y:S01]  /*0300*/  USHF.L.U32 UR41, UR46, 0x6, URZ ;  /* 0x000000062e297899 */ /* 0x000fe2000800063f */
[----:B------:R-:W-:Y:S01]  /*0310*/  LEA.HI R3, R8, R6, RZ, 0x1 ;  /* 0x0000000608037211 */ /* 0x000fe200078f08ff */
[C---:B------:R-:W-:Y:S01]  /*0320*/  IMAD.IADD R233, R5.reuse, 0x1, -R2 ;  /* 0x0000000105e97824 */ /* 0x040fe200078e0a02 */
[----:B------:R-:W-:Y:S01]  /*0330*/  LEA.HI R14, R12, R13, RZ, 0x2 ;  /* 0x0000000d0c0e7211 */ /* 0x000fe200078f10ff */
[----:B------:R-:W-:Y:S01]  /*0340*/  IMAD.IADD R227, R5, 0x1, -R0 ;  /* 0x0000000105e37824 */ /* 0x000fe200078e0a00 */
[----:B------:R-:W-:Y:S01]  /*0350*/  LOP3.LUT R0, R3, 0xfffffffe, RZ, 0xc0, !PT ;  /* 0xfffffffe03007812 */ /* 0x000fe200078ec0ff */
[----:B------:R-:W-:Y:S01]  /*0360*/  ULDC UR49, c[0x0][0x214] ;  /* 0x0000850000317ab9 */ /* 0x000fe20000000800 */
[--C-:B------:R-:W-:Y:S01]  /*0370*/  SHF.R.S32.HI R7, RZ, 0x2, R14.reuse ;  /* 0x00000002ff077819 */ /* 0x100fe2000001140e */
[----:B------:R-:W-:Y:S01]  /*0380*/  ULDC UR56, c[0x0][0x1c8] ;  /* 0x0000720000387ab9 */ /* 0x000fe20000000800 */
[----:B------:R-:W-:Y:S01]  /*0390*/  SHF.R.S32.HI R2, RZ, 0x1f, R14 ;  /* 0x0000001fff027819 */ /* 0x000fe2000001140e */
[----:B------:R-:W-:Y:S01]  /*03a0*/  IMAD.IADD R9, R6, 0x1, -R0 ;  /* 0x0000000106097824 */ /* 0x000fe200078e0a00 */
[----:B------:R-:W-:Y:S01]  /*03b0*/  LOP3.LUT R3, R4, 0xffffffe0, RZ, 0xc0, !PT ;  /* 0xffffffe004037812 */ /* 0x000fe200078ec0ff */
[----:B------:R-:W-:Y:S01]  /*03c0*/  ULDC.U8 UR10, c[0x0][0x3d0] ;  /* 0x0000f400000a7ab9 */ /* 0x000fe20000000000 */
[----:B------:R-:W-:Y:S01]  /*03d0*/  LEA.HI R0, R2, R7, RZ, 0x3 ;  /* 0x0000000702007211 */ /* 0x000fe200078f18ff */
[----:B------:R-:W-:Y:S01]  /*03e0*/  ULDC UR50, c[0x0][0x224] ;  /* 0x0000890000327ab9 */ /* 0x000fe20000000800 */
[-C--:B------:R-:W-:Y:S01]  /*03f0*/  LEA.HI R10, R12, R13.reuse, RZ, 0x3 ;  /* 0x0000000d0c0a7211 */ /* 0x080fe200078f18ff */
[----:B------:R-:W-:Y:S01]  /*0400*/  @UP2 UIMAD UR54, UR33, UR49, URZ ;  /* 0x00000031213622a4 */ /* 0x000fe2000f8e023f */
[----:B------:R-:W-:Y:S01]  /*0410*/  LOP3.LUT R2, R0, 0xfffffff8, RZ, 0xc0, !PT ;  /* 0xfffffff800027812 */ /* 0x000fe200078ec0ff */
[----:B------:R-:W-:Y:S01]  /*0420*/  IMAD.IADD R0, R13, 0x1, -R3 ;  /* 0x000000010d007824 */ /* 0x000fe200078e0a03 */
[----:B------:R-:W-:Y:S01]  /*0430*/  SHF.R.S32.HI R11, RZ, 0x3, R10 ;  /* 0x00000003ff0b7819 */ /* 0x000fe2000001140a */
[----:B------:R-:W-:Y:S01]  /*0440*/  ULDC.64 UR4, c[0x0][0x118] ;  /* 0x0000460000047ab9 */ /* 0x000fe20000000a00 */
[----:B------:R-:W-:Y:S01]  /*0450*/  LEA.HI R6, R12, R13, RZ, 0x7 ;  /* 0x0000000d0c067211 */ /* 0x000fe200078f38ff */
[----:B------:R-:W-:Y:S01]  /*0460*/  IMAD.IADD R7, R7, 0x1, -R2 ;  /* 0x0000000107077824 */ /* 0x000fe200078e0a02 */
[----:B------:R-:W-:Y:S01]  /*0470*/  SHF.R.S32.HI R2, RZ, 0x1f, R0 ;  /* 0x0000001fff027819 */ /* 0x000fe20000011400 */
[----:B------:R-:W-:Y:S01]  /*0480*/  IMAD.SHL.U32 R3, R11, 0x40, RZ ;  /* 0x000000400b037824 */ /* 0x000fe200078e00ff */
[----:B------:R-:W-:Y:S01]  /*0490*/  SHF.R.S32.HI R6, RZ, 0x7, R6 ;  /* 0x00000007ff067819 */ /* 0x000fe20000011406 */
[----:B------:R-:W-:Y:S01]  /*04a0*/  ULOP3.LUT UR56, UR38, UR56, URZ, 0x3c, !UPT ;  /* 0x0000003826387292 */ /* 0x000fe2000f8e3c3f */
[----:B------:R-:W-:Y:S01]  /*04b0*/  LEA.HI R15, R2, R0, RZ, 0x2 ;  /* 0x00000000020f7211 */ /* 0x000fe200078f10ff */
[----:B------:R-:W-:Y:S01]  /*04c0*/  USHF.R.S32.HI UR61, URZ, 0x1f, UR38 ;  /* 0x0000001f3f3d7899 */ /* 0x000fe20008011426 */
[----:B------:R-:W-:Y:S01]  /*04d0*/  LOP3.LUT R2, R8, 0xfffffff0, RZ, 0xc0, !PT ;  /* 0xfffffff008027812 */ /* 0x000fe200078ec0ff */
[----:B------:R-:W-:Y:S01]  /*04e0*/  UISETP.NE.AND UP3, UPT, UR10, URZ, UPT ;  /* 0x0000003f0a00728c */ /* 0x000fe2000bf65270 */
[----:B------:R-:W-:Y:S01]  /*04f0*/  LOP3.LUT R0, R10, 0xfffffff8, RZ, 0xc0, !PT ;  /* 0xfffffff80a007812 */ /* 0x000fe200078ec0ff */
[----:B------:R-:W-:Y:S01]  /*0500*/  USHF.R.S32.HI UR60, URZ, 0x1f, UR33 ;  /* 0x0000001f3f3c7899 */ /* 0x000fe20008011421 */
[----:B------:R-:W-:Y:S01]  /*0510*/  LOP3.LUT R3, R3, 0x1c0, RZ, 0xc0, !PT ;  /* 0x000001c003037812 */ /* 0x000fe200078ec0ff */
[C---:B------:R-:W-:Y:S01]  /*0520*/  IMAD.IADD R2, R13.reuse, 0x1, -R2 ;  /* 0x000000010d027824 */ /* 0x040fe200078e0a02 */
[----:B------:R-:W-:Y:S01]  /*0530*/  USHF.R.S32.HI UR59, URZ, 0x1f, UR38 ;  /* 0x0000001f3f3b7899 */ /* 0x000fe20008011426 */
[----:B------:R-:W-:Y:S01]  /*0540*/  IMAD.IADD R0, R13, 0x1, -R0 ;  /* 0x000000010d007824 */ /* 0x000fe200078e0a00 */
[----:B------:R-:W-:Y:S01]  /*0550*/  SHF.R.U32.HI R5, RZ, 0x3, R3 ;  /* 0x00000003ff057819 */ /* 0x000fe20000011603 */
[----:B------:R-:W-:Y:S01]  /*0560*/  USHF.R.S32.HI UR58, URZ, 0x1f, UR33 ;  /* 0x0000001f3f3a7899 */ /* 0x000fe20008011421 */
[----:B------:R-:W-:Y:S01]  /*0570*/  SHF.R.S32.HI R4, RZ, 0x1f, R2 ;  /* 0x0000001fff047819 */ /* 0x000fe20000011402 */
[C---:B------:R-:W-:Y:S01]  /*0580*/  IMAD.SHL.U32 R16, R0.reuse, 0x8, RZ ;  /* 0x0000000800107824 */ /* 0x040fe200078e00ff */
[----:B------:R-:W-:Y:S01]  /*0590*/  LOP3.LUT P4, RZ, R0, 0x2, RZ, 0xc0, !PT ;  /* 0x0000000200ff7812 */ /* 0x000fe2000788c0ff */
[----:B------:R-:W-:Y:S01]  /*05a0*/  USHF.R.S32.HI UR57, URZ, 0x1f, UR38 ;  /* 0x0000001f3f397899 */ /* 0x000fe20008011426 */
[----:B------:R-:W-:Y:S01]  /*05b0*/  LEA.HI R11, R4, R2, RZ, 0x3 ;  /* 0x00000002040b7211 */ /* 0x000fe200078f18ff */
[----:B------:R-:W-:Y:S01]  /*05c0*/  UIMAD.WIDE.U32 UR42, UR36, UR44, URZ ;  /* 0x0000002c242a72a5 */ /* 0x000fe2000f8e003f */
[----:B------:R-:W-:Y:S01]  /*05d0*/  LOP3.LUT R4, R3, 0x38, R16, 0xf8, !PT ;  /* 0x0000003803047812 */ /* 0x000fe200078ef810 */
[----:B------:R1:W-:Y:S01]  /*05e0*/  STL [R1+0x40], R16 ;  /* 0x0000401001007387 */ /* 0x0003e20000100800 */
[----:B------:R-:W-:Y:S01]  /*05f0*/  LOP3.LUT R3, R11, 0xfffffff8, RZ, 0xc0, !PT ;  /* 0xfffffff80b037812 */ /* 0x000fe200078ec0ff */
[----:B------:R-:W-:Y:S01]  /*0600*/  UIMAD UR51, UR37, UR44, URZ ;  /* 0x0000002c253372a4 */ /* 0x000fe2000f8e023f */
        /* <DEDUP_REMOVED lines=9> */
[----:B------:R-:W-:Y:S01]  /*06a0*/  STL [R1+0x50], R17 ;  /* 0x0000501101007387 */ /* 0x000fe20000100800 */
[C---:B------:R-:W-:Y:S01]  /*06b0*/  LOP3.LUT R3, R0.reuse, 0x8, R10, 0xf8, !PT ;  /* 0x0000000800037812 */ /* 0x040fe200078ef80a */
[----:B------:R-:W-:Y:S01]  /*06c0*/  USHF.R.S32.HI UR53, URZ, 0x1f, UR47 ;  /* 0x0000001f3f357899 */ /* 0x000fe2000801142f */
[----:B------:R-:W-:Y:S01]  /*06d0*/  SHF.R.U32.HI R220, RZ, 0x3, R0 ;  /* 0x00000003ffdc7819 */ /* 0x000fe20000011600 */
[----:B------:R-:W-:Y:S01]  /*06e0*/  UIMAD UR50, UR6, UR50, URZ ;  /* 0x00000032063272a4 */ /* 0x000fe2000f8e023f */
[----:B------:R-:W-:Y:S01]  /*06f0*/  LOP3.LUT R2, R0, 0x10, R2, 0xf8, !PT ;  /* 0x0000001000027812 */ /* 0x000fe200078ef802 */
[----:B------:R-:W-:Y:S01]  /*0700*/  IMAD R0, R6, 0x800, R4 ;  /* 0x0000080006007824 */ /* 0x000fe200078e0204 */
[----:B------:R-:W-:Y:S01]  /*0710*/  LOP3.LUT R3, R3, R220, RZ, 0x3c, !PT ;  /* 0x000000dc03037212 */ /* 0x000fe200078e3cff */
[----:B------:R-:W-:Y:S01]  /*0720*/  @!UP2 UIMAD UR49, UR7, UR49, URZ ;  /* 0x000000310731a2a4 */ /* 0x000fe2000f8e023f */
[----:B------:R-:W-:Y:S01]  /*0730*/  LEA.HI R5, R12, R13, RZ, 0x6 ;  /* 0x0000000d0c057211 */ /* 0x000fe200078f30ff */
[----:B------:R-:W-:Y:S01]  /*0740*/  USHF.R.S32.HI UR48, URZ, 0x1f, UR41 ;  /* 0x0000001f3f307899 */ /* 0x000fe20008011429 */
[----:B------:R-:W-:Y:S01]  /*0750*/  LOP3.LUT R2, R2, 0x8, R10, 0xf8, !PT ;  /* 0x0000000802027812 */ /* 0x000fe200078ef80a */
[----:B------:R-:W-:Y:S01]  /*0760*/  IMAD.IADD R3, R0, 0x1, R3 ;  /* 0x0000000100037824 */ /* 0x000fe200078e0203 */
[----:B------:R-:W-:Y:S01]  /*0770*/  SHF.R.S32.HI R0, RZ, 0x6, R5 ;  /* 0x00000006ff007819 */ /* 0x000fe20000011405 */
[----:B------:R-:W-:Y:S01]  /*0780*/  IMAD.U32 R10, RZ, RZ, UR14 ;  /* 0x0000000eff0a7e24 */ /* 0x000fe2000f8e00ff */
[----:B------:R-:W-:Y:S01]  /*0790*/  LOP3.LUT R220, R4, R2, R220, 0xf6, !PT ;  /* 0x0000000204dc7212 */ /* 0x000fe200078ef6dc */
[----:B------:R-:W-:Y:S01]  /*07a0*/  IMAD.SHL.U32 R4, R6, 0x20, RZ ;  /* 0x0000002006047824 */ /* 0x000fe200078e00ff */
[----:B------:R-:W-:Y:S01]  /*07b0*/  LOP3.LUT R2, R14, 0x7ffffffc, RZ, 0xc0, !PT ;  /* 0x7ffffffc0e027812 */ /* 0x000fe200078ec0ff */
[C---:B-1----:R-:W-:Y:S01]  /*07c0*/  IMAD R16, R0.reuse, 0x200, R8 ;  /* 0x0000020000107824 */ /* 0x042fe200078e0208 */
[C---:B------:R-:W-:Y:S01]  /*07d0*/  R2P PR, R7.reuse, 0x6 ;  /* 0x0000000607007804 */ /* 0x040fe20000000000 */
[----:B------:R-:W-:Y:S01]  /*07e0*/  IMAD.SHL.U32 R5, R0, 0x8, RZ ;  /* 0x0000000800057824 */ /* 0x000fe200078e00ff */
[----:B------:R-:W-:Y:S01]  /*07f0*/  SEL R216, R216, 0xffffffe0, !P4 ;  /* 0xffffffe0d8d87807 */ /* 0x000fe20006000000 */
[----:B------:R-:W-:Y:S01]  /*0800*/  IMAD.SHL.U32 R0, R7, 0x40, RZ ;  /* 0x0000004007007824 */ /* 0x000fe200078e00ff */
[----:B------:R-:W-:Y:S01]  /*0810*/  STL [R1+0x4c], R16 ;  /* 0x00004c1001007387 */ /* 0x000fe20000100800 */
[----:B------:R-:W-:Y:S01]  /*0820*/  IMAD.IADD R7, R13, 0x1, -R2 ;  /* 0x000000010d077824 */ /* 0x000fe200078e0a02 */
[----:B------:R-:W-:Y:S01]  /*0830*/  LOP3.LUT R2, R5, 0x18, RZ, 0xc0, !PT ;  /* 0x0000001805027812 */ /* 0x000fe200078ec0ff */
[----:B------:R-:W-:Y:S01]  /*0840*/  IMAD.SHL.U32 R13, R13, 0x2, RZ ;  /* 0x000000020d0d7824 */ /* 0x000fe200078e00ff */
[----:B------:R-:W-:Y:S01]  /*0850*/  LOP3.LUT R0, R0, 0x1c0, RZ, 0xc0, !PT ;  /* 0x000001c000007812 */ /* 0x000fe200078ec0ff */
[----:B------:R-:W-:Y:S01]  /*0860*/  IMAD.SHL.U32 R6, R9, 0x20, RZ ;  /* 0x0000002009067824 */ /* 0x000fe200078e00ff */
[----:B------:R-:W-:Y:S01]  /*0870*/  SEL R217, R217, 0xffffffc0, !P3 ;  /* 0xffffffc0d9d97807 */ /* 0x000fe20005800000 */
[----:B------:R-:W-:Y:S01]  /*0880*/  IMAD.SHL.U32 R3, R3, 0x2, RZ ;  /* 0x0000000203037824 */ /* 0x000fe200078e00ff */
[----:B------:R-:W-:Y:S01]  /*0890*/  SHF.R.U32.HI R5, RZ, 0x3, R0 ;  /* 0x00000003ff057819 */ /* 0x000fe20000011600 */
[----:B------:R-:W-:Y:S01]  /*08a0*/  IMAD.SHL.U32 R221, R220, 0x2, RZ ;  /* 0x00000002dcdd7824 */ /* 0x000fe200078e00ff */
[----:B------:R-:W-:Y:S01]  /*08b0*/  LOP3.LUT R10, R4, 0x6, R13, 0xf8, !PT ;  /* 0x00000006040a7812 */ /* 0x000fe200078ef80d */
[----:B------:R-:W-:Y:S01]  /*08c0*/  IMAD.IADD R216, R3, 0x1, R216 ;  /* 0x0000000103d87824 */ /* 0x000fe200078e02d8 */
[----:B------:R-:W-:Y:S01]  /*08d0*/  LOP3.LUT R8, R2, 0x20, R6, 0xf8, !PT ;  /* 0x0000002002087812 */ /* 0x000fe200078ef806 */
[----:B------:R-:W-:Y:S01]  /*08e0*/  IMAD R220, R220, 0x2, R217 ;  /* 0x00000002dcdc7824 */ /* 0x000fe200078e02d9 */
[----:B------:R-:W-:Y:S01]  /*08f0*/  LOP3.LUT R4, R0, 0x20, R4, 0xf8, !PT ;  /* 0x0000002000047812 */ /* 0x000fe200078ef804 */
[----:B------:R1:W-:Y:S01]  /*0900*/  STL [R1+0x38], R10 ;  /* 0x0000380a01007387 */ /* 0x0003e20000100800 */
[----:B------:R-:W-:Y:S01]  /*0910*/  LOP3.LUT R6, R5, R0, R2, 0x1e, !PT ;  /* 0x0000000005067212 */ /* 0x000fe200078e1e02 */
[----:B------:R-:W-:Y:S01]  /*0920*/  IMAD.SHL.U32 R0, R7, 0x2, RZ ;  /* 0x0000000207007824 */ /* 0x000fe200078e00ff */
[----:B------:R-:W-:Y:S01]  /*0930*/  LOP3.LUT R5, R4, R5, RZ, 0x3c, !PT ;  /* 0x0000000504057212 */ /* 0x000fe200078e3cff */
[----:B------:R-:W-:Y:S01]  /*0940*/  IMAD.SHL.U32 R4, R17, 0x40, RZ ;  /* 0x0000004011047824 */ /* 0x000fe200078e00ff */
[----:B------:R-:W-:Y:S01]  /*0950*/  SEL R245, R245, 0x10, !P0 ;  /* 0x00000010f5f57807 */ /* 0x000fe20004000000 */
[--C-:B------:R-:W-:Y:S01]  /*0960*/  IMAD R2, R233, 0x400, R0.reuse ;  /* 0x00000400e9027824 */ /* 0x100fe200078e0200 */
[----:B------:R-:W-:Y:S01]  /*0970*/  UMOV UR40, 0xffff8000 ;  /* 0xffff800000287882 */ /* 0x000fe20000000000 */
[----:B------:R-:W-:-:S02]  /*0980*/  IMAD R0, R227, 0x400, R0 ;  /* 0x00000400e3007824 */ /* 0x000fc400078e0200 */
[----:B------:R-:W-:Y:S01]  /*0990*/  IMAD.IADD R239, R2, 0x1, R5 ;  /* 0x0000000102ef7824 */ /* 0x000fe200078e0205 */
[----:B------:R-:W-:Y:S01]  /*09a0*/  LOP3.LUT R2, R4, 0x1c0, RZ, 0xc0, !PT ;  /* 0x000001c004027812 */ /* 0x000fe200078ec0ff */
[----:B------:R-:W-:Y:S01]  /*09b0*/  IMAD.IADD R218, R3, 0x1, R217 ;  /* 0x0000000103da7824 */ /* 0x000fe200078e02d9 */
[----:B------:R-:W-:Y:S01]  /*09c0*/  SHF.R.S32.HI R5, RZ, 0x2, R15 ;  /* 0x00000002ff057819 */ /* 0x000fe2000001140f */
[----:B------:R-:W-:Y:S01]  /*09d0*/  IMAD.SHL.U32 R239, R239, 0x2, RZ ;  /* 0x00000002efef7824 */ /* 0x000fe200078e00ff */
[----:B------:R-:W-:Y:S01]  /*09e0*/  SHF.R.U32.HI R4, RZ, 0x3, R2 ;  /* 0x00000003ff047819 */ /* 0x000fe20000011602 */
[----:B------:R-:W-:Y:S02]  /*09f0*/  IMAD.SHL.U32 R237, R16, 0x2, RZ ;  /* 0x0000000210ed7824 */ /* 0x000fe400078e00ff */
[----:B------:R-:W-:Y:S01]  /*0a00*/  IMAD R5, R233, 0x10, R5 ;  /* 0x00000010e9057824 */ /* 0x000fe200078e0205 */
[C---:B------:R-:W-:Y:S01]  /*0a10*/  IADD3 R244, R239.reuse, 0x20, RZ ;  /* 0x00000020eff47810 */ /* 0x040fe20007ffe0ff */
[C---:B------:R-:W-:Y:S01]  /*0a20*/  IMAD.IADD R246, R239.reuse, 0x1, R245 ;  /* 0x00000001eff67824 */ /* 0x040fe200078e02f5 */
[----:B------:R-:W-:Y:S01]  /*0a30*/  @P1 IADD3 R244, R239, -0x20, RZ ;  /* 0xffffffe0eff41810 */ /* 0x000fe20007ffe0ff */
[----:B------:R-:W-:Y:S01]  /*0a40*/  IMAD.IADD R217, R217, 0x1, R216 ;  /* 0x00000001d9d97824 */ /* 0x000fe200078e02d8 */
[----:B------:R2:W-:Y:S01]  /*0a50*/  STL [R1+0x48], R5 ;  /* 0x0000480501007387 */ /* 0x0005e20000100800 */
[----:B-1----:R-:W-:-:S02]  /*0a60*/  IMAD.IADD R10, R0, 0x1, R6 ;  /* 0x00000001000a7824 */ /* 0x002fc400078e0206 */
[----:B------:R-:W-:Y:S02]  /*0a70*/  IMAD.SHL.U32 R0, R9, 0x8, RZ ;  /* 0x0000000809007824 */ /* 0x000fe400078e00ff */
[----:B------:R-:W-:Y:S02]  /*0a80*/  IMAD.SHL.U32 R6, R11, 0x40, RZ ;  /* 0x000000400b067824 */ /* 0x000fe400078e00ff */
[----:B------:R-:W-:Y:S01]  /*0a90*/  IMAD.IADD R245, R245, 0x1, R244 ;  /* 0x00000001f5f57824 */ /* 0x000fe200078e02f4 */
[----:B------:R-:W-:Y:S02]  /*0aa0*/  LOP3.LUT R7, R2, 0x8, R0, 0xf8, !PT ;  /* 0x0000000802077812 */ /* 0x000fe400078ef800 */
[----:B------:R-:W-:Y:S02]  /*0ab0*/  LOP3.LUT R2, R4, R8, R2, 0x1e, !PT ;  /* 0x0000000804027212 */ /* 0x000fe400078e1e02 */
[----:B------:R-:W-:Y:S02]  /*0ac0*/  LOP3.LUT R0, R6, 0xfffffe00, RZ, 0xc0, !PT ;  /* 0xfffffe0006007812 */ /* 0x000fe400078ec0ff */
[----:B------:R-:W-:-:S02]  /*0ad0*/  LOP3.LUT R4, R7, R4, RZ, 0x3c, !PT ;  /* 0x0000000407047212 */ /* 0x000fc400078e3cff */
[----:B------:R-:W-:Y:S01]  /*0ae0*/  LOP3.LUT R232, R2, R0, RZ, 0xfc, !PT ;  /* 0x0000000002e87212 */ /* 0x000fe200078efcff */
[--C-:B------:R-:W-:Y:S01]  /*0af0*/  IMAD R233, R233, 0x400, R0.reuse ;  /* 0x00000400e9e97824 */ /* 0x100fe200078e0200 */
[----:B------:R-:W-:Y:S01]  /*0b00*/  LEA R2, R10, 0x18000, 0x1 ;  /* 0x000180000a027811 */ /* 0x000fe200078e08ff */
[----:B------:R-:W-:Y:S02]  /*0b10*/  IMAD R227, R227, 0x400, R0 ;  /* 0x00000400e3e37824 */ /* 0x000fe400078e0200 */
[----:B------:R-:W-:Y:S01]  /*0b20*/  IMAD.IADD R233, R233, 0x1, R4 ;  /* 0x00000001e9e97824 */ /* 0x000fe200078e0204 */
[C---:B------:R-:W-:Y:S01]  /*0b30*/  IADD3 R0, R2.reuse, 0x40, RZ ;  /* 0x0000004002007810 */ /* 0x040fe20007ffe0ff */
[----:B------:R2:W-:Y:S01]  /*0b40*/  STL [R1+0x30], R2 ;  /* 0x0000300201007387 */ /* 0x0005e20000100800 */
[----:B------:R-:W-:Y:S01]  /*0b50*/  @P2 IADD3 R0, R2, -0x40, RZ ;  /* 0xffffffc002002810 */ /* 0x000fe20007ffe0ff */
[----:B------:R-:W-:-:S04]  /*0b60*/  IMAD.IADD R227, R4, 0x1, R227 ;  /* 0x0000000104e37824 */ /* 0x000fc800078e02e3 */
[----:B------:R2:W-:Y:S01]  /*0b70*/  STL [R1+0x34], R0 ;  /* 0x0000340001007387 */ /* 0x0005e20000100800 */
[----:B------:R-:W-:-:S03]  /*0b80*/  LEA R227, R227, 0x28000, 0x1 ;  /* 0x00028000e3e37811 */ /* 0x000fc600078e08ff */
.L_x_765:
[----:B------:R-:W-:Y:S02]  /*0b90*/  ULDC.64 UR6, c[0x0][0x240] ;  /* 0x0000900000067ab9 */ /* 0x000fe40000000a00 */
[----:B------:R-:W-:Y:S02]  /*0ba0*/  UISETP.NE.U32.AND UP6, UPT, URZ, UR6, UPT ;  /* 0x000000063f00728c */ /* 0x000fe4000bfc5070 */
[----:B------:R-:W-:Y:S02]  /*0bb0*/  USHF.L.U32 UR13, UR33, 0x2, URZ ;  /* 0x00000002210d7899 */ /* 0x000fe4000800063f */
[----:B------:R-:W-:Y:S02]  /*0bc0*/  USHF.R.S32.HI UR19, URZ, 0x1f, UR33 ;  /* 0x0000001f3f137899 */ /* 0x000fe40008011421 */
[----:B------:R-:W-:Y:S02]  /*0bd0*/  UISETP.NE.AND.EX UP6, UPT, URZ, UR7, UPT, UP6 ;  /* 0x000000073f00728c */ /* 0x000fe4000bfc5360 */
[----:B------:R-:W-:-:S02]  /*0be0*/  ULDC.64 UR10, c[0x0][0x250] ;  /* 0x00009400000a7ab9 */ /* 0x000fc40000000a00 */
[----:B------:R-:W-:Y:S02]  /*0bf0*/  UISETP.NE.U32.AND UP4, UPT, URZ, UR10, UPT ;  /* 0x0000000a3f00728c */ /* 0x000fe4000bf85070 */
[----:B------:R-:W-:Y:S01]  /*0c00*/  USHF.L.U64.HI UR12, UR33, 0x2, UR19 ;  /* 0x00000002210c7899 */ /* 0x000fe20008010213 */
[----:B------:R-:W-:Y:S01]  /*0c10*/  PLOP3.LUT P2, PT, PT, PT, UP6, 0x80, 0x0 ;  /* 0x000000000000781c */ /* 0x000fe20003f4f068 */
[----:B------:R-:W-:Y:S02]  /*0c20*/  UIADD3 UR6, UP0, UR13, UR6, URZ ;  /* 0x000000060d067290 */ /* 0x000fe4000ff1e03f */
[----:B------:R-:W-:Y:S02]  /*0c30*/  UISETP.NE.AND.EX UP4, UPT, URZ, UR11, UPT, UP4 ;  /* 0x0000000b3f00728c */ /* 0x000fe4000bf85340 */
[----:B------:R-:W-:Y:S02]  /*0c40*/  UIADD3.X UR7, UR12, UR7, URZ, UP0, !UPT ;  /* 0x000000070c077290 */ /* 0x000fe400087fe43f */
[----:B-1----:R-:W-:Y:S01]  /*0c50*/  IMAD.U32 R4, RZ, RZ, UR6 ;  /* 0x00000006ff047e24 */ /* 0x002fe2000f8e00ff */
[----:B------:R-:W-:Y:S01]  /*0c60*/  ULDC.U8 UR14, c[0x0][0x312] ;  /* 0x0000c480000e7ab9 */ /* 0x000fe20000000000 */
[----:B------:R-:W-:Y:S01]  /*0c70*/  PLOP3.LUT P0, PT, PT, PT, UP4, 0x80, 0x0 ;  /* 0x000000000000781c */ /* 0x000fe20003f0f048 */
[----:B------:R-:W-:Y:S01]  /*0c80*/  ULDC.64 UR8, c[0x0][0x248] ;  /* 0x0000920000087ab9 */ /* 0x000fe20000000a00 */
[----:B--2---:R-:W-:Y:S01]  /*0c90*/  IMAD.U32 R5, RZ, RZ, UR7 ;  /* 0x00000007ff057e24 */ /* 0x004fe2000f8e00ff */
[----:B------:R-:W-:-:S02]  /*0ca0*/  UISETP.NE.AND UP5, UPT, UR14, URZ, UPT ;  /* 0x0000003f0e00728c */ /* 0x000fc4000bfa5270 */
[----:B------:R-:W-:Y:S02]  /*0cb0*/  @UP4 UIADD3 UR6, UP0, UR13, UR10, URZ ;  /* 0x0000000a0d064290 */ /* 0x000fe4000ff1e03f */
[----:B------:R1:W2:Y:S01]  /*0cc0*/  @P2 LDG.E R8, [R4.64] ;  /* 0x0000000404082981 */ /* 0x0002a2000c1e1900 */
[----:B------:R-:W-:Y:S02]  /*0cd0*/  UISETP.EQ.U32.AND UP1, UPT, URZ, UR8, UPT ;  /* 0x000000083f00728c */ /* 0x000fe4000bf22070 */
[----:B------:R-:W-:Y:S01]  /*0ce0*/  @UP4 UIADD3.X UR7, UR12, UR11, URZ, UP0, !UPT ;  /* 0x0000000b0c074290 */ /* 0x000fe200087fe43f */
[----:B------:R1:W3:Y:S01]  /*0cf0*/  @P2 LDG.E R2, [R4.64+0x4] ;  /* 0x0000040404022981 */ /* 0x0002e2000c1e1900 */
[----:B------:R-:W-:Y:S01]  /*0d00*/  MOV R6, UR6 ;  /* 0x0000000600067c02 */ /* 0x000fe20008000f00 */
[----:B------:R-:W-:-:S03]  /*0d10*/  UISETP.EQ.OR.EX UP1, UPT, URZ, UR9, !UP5, UP1 ;  /* 0x000000093f00728c */ /* 0x000fc6000ef22710 */
[----:B------:R-:W-:Y:S01]  /*0d20*/  IMAD.U32 R7, RZ, RZ, UR7 ;  /* 0x00000007ff077e24 */ /* 0x000fe2000f8e00ff */
[----:B------:R-:W-:-:S04]  /*0d30*/  UIADD3 UR8, UP0, UR13, UR8, URZ ;  /* 0x000000080d087290 */ /* 0x000fc8000ff1e03f */
[----:B------:R-:W4:Y:S01]  /*0d40*/  @P0 LDG.E R6, [R6.64] ;  /* 0x0000000406060981 */ /* 0x000f22000c1e1900 */
[----:B------:R-:W-:Y:S01]  /*0d50*/  PLOP3.LUT P1, PT, PT, PT, UP1, 0x80, 0x0 ;  /* 0x000000000000781c */ /* 0x000fe20003f2f018 */
[----:B------:R-:W-:Y:S01]  /*0d60*/  UIADD3.X UR9, UR12, UR9, URZ, UP0, !UPT ;  /* 0x000000090c097290 */ /* 0x000fe200087fe43f */
[----:B-1----:R-:W-:-:S05]  /*0d70*/  IMAD.U32 R4, RZ, RZ, UR8 ;  /* 0x00000008ff047e24 */ /* 0x002fca000f8e00ff */
        /* <DEDUP_REMOVED lines=22> */
.L_x_731:
        /* <DEDUP_REMOVED lines=21> */
[----:B------:R-:W-:Y:S02]  /*1030*/  ULDC.64 UR10, c[0x0][0x178] ;  /* 0x00005e00000a7ab9 */ /* 0x000fe40000000a00 */
[----:B------:R-:W-:Y:S02]  /*1040*/  UIMAD UR7, UR19, UR10, URZ ;  /* 0x0000000a130772a4 */ /* 0x000fe4000f8e023f */
[----:B-1----:R-:W-:Y:S02]  /*1050*/  UISETP.NE.AND UP0, UPT, UR23, -0x1, UPT ;  /* 0xffffffff1700788c */ /* 0x002fe4000bf05270 */
        /* <DEDUP_REMOVED lines=34> */
.L_x_733:
        /* <DEDUP_REMOVED lines=18> */
.L_x_734:
[----:B------:R-:W-:Y:S01]  /*13a0*/  IABS R6, c[0x0][0x1c8] ;  /* 0x0000720000067a13 */ /* 0x000fe20000000000 */
[----:B------:R-:W-:Y:S01]  /*13b0*/  ULDC.64 UR10, c[0x0][0x370] ;  /* 0x0000dc00000a7ab9 */ /* 0x000fe20000000a00 */
[----:B------:R-:W-:Y:S01]  /*13c0*/  IABS R2, UR38 ;  /* 0x0000002600027c13 */ /* 0x000fe20008000000 */
        /* <DEDUP_REMOVED lines=25> */
[----:B------:R-:W-:Y:S02]  /*1560*/  USHF.L.U64.HI UR7, UR33, 0x7, UR19 ;  /* 0x0000000721077899 */ /* 0x000fe40008010213 */
[----:B------:R-:W-:Y:S02]  /*1570*/  USHF.R.S32.HI UR19, URZ, 0x1f, UR22 ;  /* 0x0000001f3f137899 */ /* 0x000fe40008011416 */
[----:B------:R-:W-:Y:S02]  /*1580*/  USEL UR7, UR7, URZ, UP6 ;  /* 0x0000003f07077287 */ /* 0x000fe4000b000000 */
[----:B--2---:R-:W-:Y:S01]  /*1590*/  UIMAD.WIDE.U32 UR8, UR12, UR10, URZ ;  /* 0x0000000a0c0872a5 */ /* 0x004fe2000f8e003f */
[----:B-1----:R-:W-:-:S03]  /*15a0*/  IMAD.MOV R0, RZ, RZ, -R5 ;  /* 0x000000ffff007224 */ /* 0x002fc600078e0a05 */
[----:B------:R-:W-:Y:S01]  /*15b0*/  UIMAD UR11, UR12, UR11, UR9 ;  /* 0x0000000b0c0b72a4 */ /* 0x000fe2000f8e0209 */
[----:B------:R-:W-:Y:S01]  /*15c0*/  IMAD.MOV.U32 R4, RZ, RZ, RZ ;  /* 0x000000ffff047224 */ /* 0x000fe200078e00ff */
[----:B------:R-:W-:Y:S01]  /*15d0*/  USHF.L.U32 UR12, UR33, 0x7, URZ ;  /* 0x00000007210c7899 */ /* 0x000fe2000800063f */
[----:B------:R-:W-:Y:S01]  /*15e0*/  IMAD R0, R0, R6, RZ ;  /* 0x0000000600007224 */ /* 0x000fe200078e02ff */
[----:B------:R-:W-:Y:S02]  /*15f0*/  USEL UR13, UR8, URZ, UP3 ;  /* 0x0000003f080d7287 */ /* 0x000fe40009800000 */
[----:B------:R-:W-:Y:S01]  /*1600*/  USEL UR8, UR12, URZ, UP6 ;  /* 0x0000003f0c087287 */ /* 0x000fe2000b000000 */
[----:B------:R-:W-:Y:S01]  /*1610*/  IMAD.HI.U32 R0, R5, R0, R4 ;  /* 0x0000000005007227 */ /* 0x000fe200078e0004 */
[----:B------:R-:W-:Y:S02]  /*1620*/  USEL UR28, UR11, URZ, UP3 ;  /* 0x0000003f0b1c7287 */ /* 0x000fe40009800000 */
[----:B------:R-:W-:-:S02]  /*1630*/  UIADD3 UR8, UP0, UR15, UR8, URZ ;  /* 0x000000080f087290 */ /* 0x000fc4000ff1e03f */
[----:B------:R-:W-:Y:S01]  /*1640*/  ULDC UR12, c[0x0][0x234] ;  /* 0x00008d00000c7ab9 */ /* 0x000fe20000000800 */
[----:B------:R-:W-:Y:S01]  /*1650*/  IMAD.HI.U32 R0, R0, R2, RZ ;  /* 0x0000000200007227 */ /* 0x000fe200078e00ff */
[----:B------:R-:W-:Y:S02]  /*1660*/  UIADD3.X UR9, UR32, UR7, URZ, UP0, !UPT ;  /* 0x0000000720097290 */ /* 0x000fe400087fe43f */
[----:B------:R-:W-:Y:S01]  /*1670*/  UIMAD UR7, UR37, UR8, URZ ;  /* 0x00000008250772a4 */ /* 0x000fe2000f8e023f */
[----:B------:R-:W-:-:S03]  /*1680*/  IMAD.MOV R4, RZ, RZ, -R0 ;  /* 0x000000ffff047224 */ /* 0x000fc600078e0a00 */
[----:B------:R-:W-:Y:S01]  /*1690*/  UIMAD UR10, UR36, UR9, UR7 ;  /* 0x00000009240a72a4 */ /* 0x000fe2000f8e0207 */
[C---:B------:R-:W-:Y:S01]  /*16a0*/  IMAD R2, R6.reuse, R4, R2 ;  /* 0x0000000406027224 */ /* 0x040fe200078e0202 */
[----:B------:R-:W-:Y:S02]  /*16b0*/  @UP2 USEL UR7, UR54, UR17, !UP1 ;  /* 0x0000001136072287 */ /* 0x000fe4000c800000 */
[----:B------:R-:W-:Y:S02]  /*16c0*/  UIMAD.WIDE.U32 UR8, UR36, UR8, URZ ;  /* 0x00000008240872a5 */ /* 0x000fe4000f8e003f */
[----:B------:R-:W-:Y:S01]  /*16d0*/  ISETP.GT.U32.AND P0, PT, R6, R2, PT ;  /* 0x000000020600720c */ /* 0x000fe20003f04070 */
[----:B------:R-:W-:Y:S02]  /*16e0*/  @UP2 UIMAD UR12, UR38, UR12, UR7 ;  /* 0x0000000c260c22a4 */ /* 0x000fe4000f8e0207 */
[----:B------:R-:W-:-:S05]  /*16f0*/  UIADD3 UR25, UR9, UR10, URZ ;  /* 0x0000000a09197290 */ /* 0x000fca000fffe03f */
[----:B------:R-:W-:-:S05]  /*1700*/  @!UP2 UMOV UR12, UR49 ;  /* 0x00000031000cac82 */ /* 0x000fca0008000000 */
        /* <DEDUP_REMOVED lines=15> */
.L_x_735:
[----:B------:R-:W-:Y:S02]  /*1800*/  UMOV UR10, UR50 ;  /* 0x00000032000a7c82 */ /* 0x000fe40008000000 */
.L_x_736:
[----:B------:R-:W2:Y:S04]  /*1810*/  LDL.64 R4, [R1+0x40] ;  /* 0x0000400001047983 */ /* 0x000ea80000100a00 */
[----:B------:R1:W3:Y:S01]  /*1820*/  LDL.64 R16, [R1+0x40] ;  /* 0x0000400001107983 */ /* 0x0002e20000100a00 */
[----:B------:R-:W-:Y:S01]  /*1830*/  UIADD3 UR8, UP5, UP4, UR8, UR41, UR47 ;  /* 0x0000002908087290 */ /* 0x000fe2000fcbe02f */
[----:B------:R-:W-:Y:S02]  /*1840*/  BSSY B1, `(.L_x_732) ;  /* 0x00007ae000017945 */ /* 0x000fe40003800000 */
[----:B------:R-:W4:Y:S01]  /*1850*/  S2R R15, SR_TID.X ;  /* 0x00000000000f7919 */ /* 0x000f220000002100 */
[----:B------:R-:W-:-:S02]  /*1860*/  UIADD3 UR17, UP1, UP0, UR13, UR8, UR14 ;  /* 0x000000080d117290 */ /* 0x000fc4000f83e00e */
[----:B------:R-:W-:Y:S01]  /*1870*/  UIADD3 UR14, UR15, UR10, URZ ;  /* 0x0000000a0f0e7290 */ /* 0x000fe2000fffe03f */
[----:B------:R-:W5:Y:S01]  /*1880*/  S2R R21, SR_TID.X ;  /* 0x0000000000157919 */ /* 0x000f620000002100 */
[----:B------:R-:W-:Y:S02]  /*1890*/  ULDC.64 UR8, c[0x0][0x1a8] ;  /* 0x00006a0000087ab9 */ /* 0x000fe40000000a00 */
[----:B------:R-:W-:Y:S01]  /*18a0*/  UIMAD UR7, UR61, UR8, URZ ;  /* 0x000000083d0772a4 */ /* 0x000fe2000f8e023f */
[----:B------:R-:W1:Y:S01]  /*18b0*/  S2R R9, SR_TID.X ;  /* 0x0000000000097919 */ /* 0x000e620000002100 */
[----:B------:R-:W-:Y:S02]  /*18c0*/  UIADD3 UR10, UR15, UR12, URZ ;  /* 0x0000000c0f0a7290 */ /* 0x000fe4000fffe03f */
[----:B------:R-:W-:-:S03]  /*18d0*/  UIMAD UR13, UR38, UR9, UR7 ;  /* 0x00000009260d72a4 */ /* 0x000fc6000f8e0207 */
[----:B------:R-:W-:Y:S02]  /*18e0*/  ULDC.64 UR8, c[0x0][0x378] ;  /* 0x0000de0000087ab9 */ /* 0x000fe40000000a00 */
[----:B------:R-:W-:-:S04]  /*18f0*/  UIMAD UR7, UR61, UR8, URZ ;  /* 0x000000083d0772a4 */ /* 0x000fc8000f8e023f */
[----:B------:R-:W-:-:S03]  /*1900*/  UIMAD UR11, UR38, UR9, UR7 ;  /* 0x00000009260b72a4 */ /* 0x000fc6000f8e0207 */
[----:B------:R-:W-:Y:S01]  /*1910*/  ULDC.64 UR8, c[0x0][0x370] ;  /* 0x0000dc0000087ab9 */ /* 0x000fe20000000a00 */
[----:B----4-:R-:W-:Y:S01]  /*1920*/  SHF.R.S32.HI R15, RZ, 0x1f, R15 ;  /* 0x0000001fff0f7819 */ /* 0x010fe2000001140f */
[----:B------:R-:W-:Y:S02]  /*1930*/  UIMAD UR7, UR32, UR8, URZ ;  /* 0x00000008200772a4 */ /* 0x000fe4000f8e023f */
[----:B------:R-:W-:Y:S01]  /*1940*/  ULEA.HI.SX32 UR8, UR34, 0xffffffff, 0x1a ;  /* 0xffffffff22087891 */ /* 0x000fe2000f8fd23f */
[----:B-----5:R-:W-:Y:S01]  /*1950*/  LEA.HI R15, R15, R21, RZ, 0x3 ;  /* 0x000000150f0f7211 */ /* 0x020fe200078f18ff */
[----:B------:R-:W-:-:S03]  /*1960*/  UIMAD UR7, UR15, UR9, UR7 ;  /* 0x000000090f0772a4 */ /* 0x000fc6000f8e0207 */
[----:B------:R-:W-:-:S04]  /*1970*/  SHF.R.S32.HI R15, RZ, 0x3, R15 ;  /* 0x00000003ff0f7819 */ /* 0x000fc8000001140f */
[----:B------:R-:W-:Y:S02]  /*1980*/  SHF.R.S32.HI R14, RZ, 0x1f, R15 ;  /* 0x0000001fff0e7819 */ /* 0x000fe4000001140f */
[----:B------:R-:W-:-:S04]  /*1990*/  IADD3 R2, P1, R15, UR15, RZ ;  /* 0x0000000f0f027c10 */ /* 0x000fc8000ff3e0ff */
[----:B--2---:R-:W-:Y:S01]  /*19a0*/  IADD3.X R5, R14, UR32, RZ, P1, !PT ;  /* 0x000000200e057c10 */ /* 0x004fe20008ffe4ff */
[----:B---3--:R-:W-:-:S04]  /*19b0*/  IMAD.MOV.U32 R16, RZ, RZ, R4 ;  /* 0x000000ffff107224 */ /* 0x008fc800078e0004 */
[----:B------:R-:W-:Y:S01]  /*19c0*/  IMAD R5, R5, c[0x0][0x190], RZ ;  /* 0x0000640005057a24 */ /* 0x000fe200078e02ff */
[--C-:B------:R-:W-:Y:S02]  /*19d0*/  SHF.R.S32.HI R17, RZ, 0x1f, R16.reuse ;  /* 0x0000001fff117819 */ /* 0x100fe40000011410 */
[----:B------:R-:W-:Y:S01]  /*19e0*/  IADD3 R4, P0, R16, UR24, RZ ;  /* 0x0000001810047c10 */ /* 0x000fe2000ff1e0ff */
[----:B------:R-:W-:Y:S02]  /*19f0*/  UMOV UR24, 0x4 ;  /* 0x0000000400187882 */ /* 0x000fe40000000000 */
[C---:B------:R-:W-:Y:S01]  /*1a00*/  IMAD.WIDE.U32 R6, R2.reuse, c[0x0][0x190], R16 ;  /* 0x0000640002067a25 */ /* 0x040fe200078e0010 */
[----:B------:R2:W-:Y:S03]  /*1a10*/  STL [R1+0x44], R17 ;  /* 0x0000441101007387 */ /* 0x0005e60000100800 */
[----:B------:R-:W-:Y:S01]  /*1a20*/  IMAD R2, R2, c[0x0][0x194], R5 ;  /* 0x0000650002027a24 */ /* 0x000fe200078e0205 */
[----:B------:R-:W-:-:S02]  /*1a30*/  IADD3 R6, P1, R6, UR39, RZ ;  /* 0x0000002706067c10 */ /* 0x000fc4000ff3e0ff */
[----:B------:R-:W-:Y:S02]  /*1a40*/  IADD3.X R5, R17, UR27, RZ, P0, !PT ;  /* 0x0000001b11057c10 */ /* 0x000fe400087fe4ff */
[----:B------:R-:W-:Y:S01]  /*1a50*/  IADD3.X R7, R7, UR35, R2, P1, !PT ;  /* 0x0000002307077c10 */ /* 0x000fe20008ffe402 */
[----:B------:R-:W-:Y:S01]  /*1a60*/  IMAD.U32 R2, RZ, RZ, UR15 ;  /* 0x0000000fff027e24 */ /* 0x000fe2000f8e00ff */
[----:B------:R-:W-:-:S03]  /*1a70*/  ULDC.64 UR34, c[0x0][0x200] ;  /* 0x0000800000227ab9 */ /* 0x000fc60000000a00 */
[----:B------:R-:W-:-:S04]  /*1a80*/  IMAD.WIDE.U32 R4, R2, c[0x0][0x370], R4 ;  /* 0x0000dc0002047a25 */ /* 0x000fc800078e0004 */
[----:B------:R-:W-:Y:S01]  /*1a90*/  IMAD.U32 R2, RZ, RZ, UR38 ;  /* 0x00000026ff027e24 */ /* 0x000fe2000f8e00ff */
[----:B------:R-:W-:Y:S01]  /*1aa0*/  IADD3 R5, R5, UR7, RZ ;  /* 0x0000000705057c10 */ /* 0x000fe2000fffe0ff */
[----:B------:R-:W-:Y:S02]  /*1ab0*/  UIADD3.X UR7, UR25, UR48, UR53, UP5, UP4 ;  /* 0x0000003019077290 */ /* 0x000fe4000afe8435 */
[----:B------:R-:W-:Y:S02]  /*1ac0*/  UISETP.GE.AND UP4, UPT, UR31, 0x1, UPT ;  /* 0x000000011f00788c */ /* 0x000fe4000bf86270 */
[----:B------:R-:W-:Y:S01]  /*1ad0*/  IMAD.WIDE.U32 R4, R2, c[0x0][0x378], R4 ;  /* 0x0000de0002047a25 */ /* 0x000fe200078e0004 */
[----:B-1----:R-:W-:Y:S01]  /*1ae0*/  SHF.R.S32.HI R2, RZ, 0x1f, R9 ;  /* 0x0000001fff027819 */ /* 0x002fe20000011409 */
[----:B------:R-:W-:-:S03]  /*1af0*/  UIADD3.X UR7, UR28, UR7, UR20, UP1, UP0 ;  /* 0x000000071c077290 */ /* 0x000fc60008fe0414 */
[----:B------:R-:W-:Y:S02]  /*1b00*/  LEA.HI R2, R2, R9, RZ, 0x5 ;  /* 0x0000000902027211 */ /* 0x000fe400078f28ff */
[----:B------:R-:W-:Y:S01]  /*1b10*/  IADD3 R5, R5, UR11, RZ ;  /* 0x0000000b05057c10 */ /* 0x000fe2000fffe0ff */
[----:B------:R-:W-:Y:S01]  /*1b20*/  UIMAD.WIDE UR10, UR10, UR24, UR34 ;  /* 0x000000180a0a72a5 */ /* 0x000fe2000f8e0222 */
[----:B------:R-:W-:Y:S02]  /*1b30*/  LOP3.LUT R8, R2, 0xffffffe0, RZ, 0xc0, !PT ;  /* 0xffffffe002087812 */ /* 0x000fe400078ec0ff */
[----:B------:R-:W-:Y:S01]  /*1b40*/  SHF.R.S32.HI R10, RZ, 0x5, R2 ;  /* 0x00000005ff0a7819 */ /* 0x000fe20000011402 */
[----:B------:R-:W-:Y:S01]  /*1b50*/  IMAD.U32 R2, RZ, RZ, UR38 ;  /* 0x00000026ff027e24 */ /* 0x000fe2000f8e00ff */
[----:B------:R-:W-:Y:S01]  /*1b60*/  ULDC.64 UR34, c[0x0][0x3c8] ;  /* 0x0000f20000227ab9 */ /* 0x000fe20000000a00 */
[----:B------:R-:W-:Y:S01]  /*1b70*/  IMAD.IADD R8, R9, 0x1, -R8 ;  /* 0x0000000109087824 */ /* 0x000fe200078e0a08 */
[----:B------:R-:W-:Y:S01]  /*1b80*/  UIMAD.WIDE UR14, UR14, UR24, UR34 ;  /* 0x000000180e0e72a5 */ /* 0x000fe2000f8e0222 */
[----:B------:R-:W-:-:S04]  /*1b90*/  IMAD.WIDE.U32 R6, R2, c[0x0][0x1a8], R6 ;  /* 0x00006a0002067a25 */ /* 0x000fc800078e0006 */
[----:B------:R-:W-:Y:S01]  /*1ba0*/  IMAD R10, R10, UR46, R8 ;  /* 0x0000002e0a0a7c24 */ /* 0x000fe2000f8e0208 */
[----:B------:R-:W-:Y:S01]  /*1bb0*/  IADD3 R9, R7, UR13, RZ ;  /* 0x0000000d07097c10 */ /* 0x000fe2000fffe0ff */
[----:B------:R-:W-:Y:S01]  /*1bc0*/  IMAD R2, R14, c[0x0][0x370], RZ ;  /* 0x0000dc000e027a24 */ /* 0x000fe200078e02ff */
[----:B------:R-:W-:Y:S01]  /*1bd0*/  LEA R8, P1, R6, c[0x0][0x160], 0x1 ;  /* 0x0000580006087a11 */ /* 0x000fe200078208ff */
[----:B------:R-:W-:-:S03]  /*1be0*/  IMAD.WIDE.U32 R4, R15, c[0x0][0x370], R4 ;  /* 0x0000dc000f047a25 */ /* 0x000fc600078e0004 */
[----:B------:R-:W-:Y:S01]  /*1bf0*/  LEA.HI.X R9, R6, c[0x0][0x164], R9, 0x1, P1 ;  /* 0x0000590006097a11 */ /* 0x000fe200008f0c09 */
[----:B------:R-:W-:Y:S01]  /*1c00*/  IMAD R7, R15, c[0x0][0x374], R2 ;  /* 0x0000dd000f077a24 */ /* 0x000fe200078e0202 */
[----:B------:R-:W-:Y:S02]  /*1c10*/  IADD3 R2, P0, R10, UR17, RZ ;  /* 0x000000110a027c10 */ /* 0x000fe4000ff1e0ff */
[----:B------:R-:W-:Y:S01]  /*1c20*/  LEA R6, P2, R4, c[0x0][0x330], 0x1 ;  /* 0x0000cc0004067a11 */ /* 0x000fe200078408ff */
[----:B------:R-:W-:Y:S01]  /*1c30*/  IMAD.IADD R5, R5, 0x1, R7 ;  /* 0x0000000105057824 */ /* 0x000fe200078e0207 */
[----:B------:R-:W-:Y:S02]  /*1c40*/  LEA.HI.X.SX32 R10, R10, UR7, 0x1, P0 ;  /* 0x000000070a0a7c11 */ /* 0x000fe400080f0eff */
[----:B------:R-:W-:Y:S02]  /*1c50*/  PLOP3.LUT P0, PT, PT, PT, UP4, 0x80, 0x0 ;  /* 0x000000000000781c */ /* 0x000fe40003f0f048 */
[----:B------:R-:W-:-:S02]  /*1c60*/  LEA R234, P1, R2, c[0x0][0x350], 0x2 ;  /* 0x0000d40002ea7a11 */ /* 0x000fc400078210ff */
[----:B------:R-:W-:Y:S02]  /*1c70*/  LEA.HI.X R7, R4, c[0x0][0x334], R5, 0x1, P2 ;  /* 0x0000cd0004077a11 */ /* 0x000fe400010f0c05 */
[----:B------:R-:W-:-:S07]  /*1c80*/  LEA.HI.X R235, R2, c[0x0][0x354], R10, 0x2, P1 ;  /* 0x0000d50002eb7a11 */ /* 0x000fce00008f140a */
[----:B------:R-:W-:Y:S05]  /*1c90*/  @!P0 BRA `(.L_x_737) ;  /* 0x00006de000008947 */ /* 0x000fea0003800000 */
[----:B--2---:R-:W2:Y:S01]  /*1ca0*/  LDL R13, [R1+0x4c] ;  /* 0x00004c00010d7983 */ /* 0x004ea20000100800 */
[----:B------:R-:W-:Y:S01]  /*1cb0*/  PLOP3.LUT P0, PT, PT, PT, UP3, 0x80, 0x0 ;  /* 0x000000000000781c */ /* 0x000fe20003f0f038 */
[----:B------:R-:W-:Y:S01]  /*1cc0*/  UMOV UR7, UR8 ;  /* 0x0000000800077c82 */ /* 0x000fe20008000000 */
[C---:B------:R-:W-:Y:S01]  /*1cd0*/  IADD3 R12, R15.reuse, 0x20, RZ ;  /* 0x000000200f0c7810 */ /* 0x040fe20007ffe0ff */
[----:B------:R-:W-:Y:S01]  /*1ce0*/  UIMAD UR12, UR7, -0x40, UR31 ;  /* 0xffffffc0070c78a4 */ /* 0x000fe2000f8e021f */
[----:B------:R-:W-:Y:S01]  /*1cf0*/  IMAD.MOV.U32 R226, RZ, RZ, 0x40 ;  /* 0x00000040ffe27424 */ /* 0x000fe200078e00ff */
[----:B------:R-:W-:Y:S01]  /*1d00*/  ULEA.HI UR8, UR7, UR7, URZ, 0x1 ;  /* 0x0000000707087291 */ /* 0x000fe2000f8f083f */
[----:B------:R-:W-:Y:S01]  /*1d10*/  IMAD.MOV.U32 R242, RZ, RZ, R6 ;  /* 0x000000fffff27224 */ /* 0x000fe200078e0006 */
[----:B------:R-:W-:Y:S01]  /*1d20*/  UMOV UR9, UR10 ;  /* 0x0000000a00097c82 */ /* 0x000fe20008000000 */
[----:B------:R-:W-:Y:S01]  /*1d30*/  IMAD.WIDE.U32 R4, R226, c[0x0][0x370], RZ ;  /* 0x0000dc00e2047a25 */ /* 0x000fe200078e00ff */
[----:B------:R-:W-:Y:S01]  /*1d40*/  ISETP.GE.AND P1, PT, R12, UR12, PT ;  /* 0x0000000c0c007c0c */ /* 0x000fe2000bf26270 */
[----:B------:R-:W-:Y:S01]  /*1d50*/  ULOP3.LUT UR8, UR8, 0xfffffffe, URZ, 0xc0, !UPT ;  /* 0xfffffffe08087892 */ /* 0x000fe2000f8ec03f */
[----:B------:R-:W-:Y:S01]  /*1d60*/  ISETP.GE.AND P2, PT, R15, UR12, PT ;  /* 0x0000000c0f007c0c */ /* 0x000fe2000bf46270 */
[----:B------:R-:W-:Y:S01]  /*1d70*/  IMAD.MOV.U32 R243, RZ, RZ, R7 ;  /* 0x000000fffff37224 */ /* 0x000fe200078e0007 */
[----:B------:R-:W-:Y:S01]  /*1d80*/  @P0 BAR.SYNC.DEFER_BLOCKING 0x0 ;  /* 0x0000000000000b1d */ /* 0x000fe20000010000 */
[----:B------:R-:W-:Y:S01]  /*1d90*/  IMAD R2, R226, c[0x0][0x374], RZ ;  /* 0x0000dd00e2027a24 */ /* 0x000fe200078e02ff */
[----:B------:R-:W-:Y:S01]  /*1da0*/  UIADD3 UR8, UR7, -UR8, URZ ;  /* 0x8000000807087290 */ /* 0x000fe2000fffe03f */
[----:B------:R-:W-:-:S02]  /*1db0*/  IMAD.MOV.U32 R240, RZ, RZ, R8 ;  /* 0x000000fffff07224 */ /* 0x000fc400078e0008 */
[----:B------:R-:W-:Y:S01]  /*1dc0*/  IMAD.MOV.U32 R241, RZ, RZ, R9 ;  /* 0x000000fffff17224 */ /* 0x000fe200078e0009 */
[----:B------:R-:W-:Y:S01]  /*1dd0*/  UISETP.NE.AND UP0, UPT, UR8, 0x1, UPT ;  /* 0x000000010800788c */ /* 0x000fe2000bf05270 */
[----:B------:R-:W-:Y:S01]  /*1de0*/  BSSY B0, `(.L_x_738) ;  /* 0x0000039000007945 */ /* 0x000fe20003800000 */
[----:B------:R-:W-:Y:S01]  /*1df0*/  UMOV UR10, UR15 ;  /* 0x0000000f000a7c82 */ /* 0x000fe20008000000 */
[----:B------:R-:W-:Y:S01]  /*1e00*/  @!P1 IADD3 R4, P3, R242, R4, RZ ;  /* 0x00000004f2049210 */ /* 0x000fe20007f7e0ff */
[----:B------:R-:W-:Y:S02]  /*1e10*/  UMOV UR8, UR11 ;  /* 0x0000000b00087c82 */ /* 0x000fe40008000000 */
[----:B------:R-:W-:Y:S01]  /*1e20*/  PLOP3.LUT P0, PT, PT, PT, UP0, 0x80, 0x0 ;  /* 0x000000000000781c */ /* 0x000fe20003f0f008 */
[----:B------:R-:W-:Y:S01]  /*1e30*/  UMOV UR11, UR14 ;  /* 0x0000000e000b7c82 */ /* 0x000fe20008000000 */
        /* <DEDUP_REMOVED lines=23> */
[----:B--2---:R-:W-:-:S04]  /*1fb0*/  IADD3 R2, R13, 0x4000, RZ ;  /* 0x000040000d027810 */ /* 0x004fc80007ffe0ff */
[----:B------:R-:W-:-:S05]  /*1fc0*/  SEL R2, R2, R13, !P0 ;  /* 0x0000000d02027207 */ /* 0x000fca0004000000 */
[----:B------:R-:W-:Y:S01]  /*1fd0*/  IMAD.SHL.U32 R236, R2, 0x2, RZ ;  /* 0x0000000202ec7824 */ /* 0x000fe200078e00ff */
[----:B------:R-:W-:Y:S05]  /*1fe0*/  @!P2 BRA `(.L_x_739) ;  /* 0x000001100000a947 */ /* 0x000fea0003800000 */
[----:B-1----:R1:W-:Y:S04]  /*1ff0*/  STS [R236], RZ ;  /* 0x000000ffec007388 */ /* 0x0023e80000000800 */
        /* <DEDUP_REMOVED lines=16> */
.L_x_739:
[----:B------:R-:W-:Y:S01]  /*2100*/  @!PT LDS RZ, [RZ] ;  /* 0x00000000fffff984 */ /* 0x000fe20000000800 */
[----:B------:R-:W-:Y:S01]  /*2110*/  @!PT LDS RZ, [RZ] ;  /* 0x00000000fffff984 */ /* 0x000fe20000000800 */
[----:B------:R-:W-:Y:S01]  /*2120*/  @!PT LDS RZ, [RZ] ;  /* 0x00000000fffff984 */ /* 0x000fe20000000800 */
[----:B-1----:R1:W-:Y:S04]  /*2130*/  LDGSTS.E.BYPASS.LTC128B.128 [R236], [R240.64] ;  /* 0x00000000f0ec7fae */ /* 0x0023e8000b901d44 */
[----:B------:R1:W-:Y:S04]  /*2140*/  LDGSTS.E.BYPASS.LTC128B.128 [R236+0x2000], [R240.64+0x80] ;  /* 0x02000080f0ec7fae */ /* 0x0003e8000b901d44 */
[----:B------:R1:W-:Y:S04]  /*2150*/  LDGSTS.E.BYPASS.LTC128B.128 [R236+0x4000], [R240.64+0x100] ;  /* 0x04000100f0ec7fae */ /* 0x0003e8000b901d44 */
[----:B------:R1:W-:Y:S02]  /*2160*/  LDGSTS.E.BYPASS.LTC128B.128 [R236+0x6000], [R240.64+0x180] ;  /* 0x06000180f0ec7fae */ /* 0x0003e4000b901d44 */
.L_x_740:
[----:B------:R-:W-:Y:S05]  /*2170*/  BSYNC B0 ;  /* 0x0000000000007941 */ /* 0x000fea0003800000 */
.L_x_738:
[----:B------:R-:W-:Y:S01]  /*2180*/  BSSY B0, `(.L_x_741) ;  /* 0x000001e000007945 */ /* 0x000fe20003800000 */
[----:B------:R-:W-:-:S02]  /*2190*/  IMAD R2, R226, c[0x0][0x194], RZ ;  /* 0x00006500e2027a24 */ /* 0x000fc400078e02ff */
        /* <DEDUP_REMOVED lines=19> */
.L_x_742:
[----:B------:R-:W-:-:S04]  /*22d0*/  IADD3 R4, P1, R240, R4, RZ ;  /* 0x00000004f0047210 */ /* 0x000fc80007f3e0ff */
[----:B------:R-:W-:-:S05]  /*22e0*/  IADD3.X R5, R241, R5, R2, P1, !PT ;  /* 0x00000005f1057210 */ /* 0x000fca0000ffe402 */
[----:B------:R-:W-:Y:S01]  /*22f0*/  @!PT LDS RZ, [RZ] ;  /* 0x00000000fffff984 */ /* 0x000fe20000000800 */
[----:B------:R-:W-:Y:S01]  /*2300*/  @!PT LDS RZ, [RZ] ;  /* 0x00000000fffff984 */ /* 0x000fe20000000800 */
[----:B------:R-:W-:Y:S01]  /*2310*/  @!PT LDS RZ, [RZ] ;  /* 0x00000000fffff984 */ /* 0x000fe20000000800 */
[----:B------:R2:W-:Y:S04]  /*2320*/  LDGSTS.E.BYPASS.LTC128B.128 [R236+0x1000], [R4.64] ;  /* 0x0100000004ec7fae */ /* 0x0005e8000b901d44 */
[----:B------:R2:W-:Y:S04]  /*2330*/  LDGSTS.E.BYPASS.LTC128B.128 [R236+0x3000], [R4.64+0x80] ;  /* 0x0300008004ec7fae */ /* 0x0005e8000b901d44 */
[----:B------:R2:W-:Y:S04]  /*2340*/  LDGSTS.E.BYPASS.LTC128B.128 [R236+0x5000], [R4.64+0x100] ;  /* 0x0500010004ec7fae */ /* 0x0005e8000b901d44 */
[----:B------:R2:W-:Y:S02]  /*2350*/  LDGSTS.E.BYPASS.LTC128B.128 [R236+0x7000], [R4.64+0x180] ;  /* 0x0700018004ec7fae */ /* 0x0005e4000b901d44 */
.L_x_743:
[----:B------:R-:W-:Y:S05]  /*2360*/  BSYNC B0 ;  /* 0x0000000000007941 */ /* 0x000fea0003800000 */
.L_x_741:
[----:B------:R-:W3:Y:S01]  /*2370*/  LDL R23, [R1+0x48] ;  /* 0x0000480001177983 */ /* 0x000ee20000100800 */
[----:B------:R-:W-:Y:S01]  /*2380*/  ULDC.64 UR14, c[0x0][0x198] ;  /* 0x00006600000e7ab9 */ /* 0x000fe20000000a00 */
[----:B--2---:R-:W-:Y:S01]  /*2390*/  IMAD.U32 R4, RZ, RZ, UR22 ;  /* 0x00000016ff047e24 */ /* 0x004fe2000f8e00ff */
[----:B------:R-:W-:Y:S01]  /*23a0*/  UIMAD UR13, UR19, UR14, URZ ;  /* 0x0000000e130d72a4 */ /* 0x000fe2000f8e023f */
[----:B------:R-:W2:Y:S02]  /*23b0*/  LDL R21, [R1+0x50] ;  /* 0x0000500001157983 */ /* 0x000ea40000100800 */
[----:B------:R-:W-:Y:S01]  /*23c0*/  IMAD.WIDE.U32 R6, R4, c[0x0][0x198], R16 ;  /* 0x0000660004067a25 */ /* 0x000fe200078e0010 */
[----:B------:R-:W-:-:S03]  /*23d0*/  UIMAD UR17, UR22, UR15, UR13 ;  /* 0x0000000f161172a4 */ /* 0x000fc6000f8e020d */
[----:B------:R-:W-:Y:S01]  /*23e0*/  ULDC.64 UR14, c[0x0][0x1a0] ;  /* 0x00006800000e7ab9 */ /* 0x000fe20000000a00 */
[----:B------:R-:W-:Y:S01]  /*23f0*/  IMAD.WIDE.U32 R4, R4, c[0x0][0x1a0], R16 ;  /* 0x0000680004047a25 */ /* 0x000fe200078e0010 */
[----:B------:R-:W-:-:S04]  /*2400*/  UIMAD UR13, UR19, UR14, URZ ;  /* 0x0000000e130d72a4 */ /* 0x000fc8000f8e023f */
[----:B------:R-:W-:Y:S02]  /*2410*/  UIMAD UR14, UR22, UR15, UR13 ;  /* 0x0000000f160e72a4 */ /* 0x000fe4000f8e020d */
[----:B------:R-:W-:Y:S01]  /*2420*/  UIMAD UR13, UR18, -0x40, UR6 ;  /* 0xffffffc0120d78a4 */ /* 0x000fe2000f8e0206 */
[----:B------:R-:W-:Y:S01]  /*2430*/  IMAD.U32 R2, RZ, RZ, UR17 ;  /* 0x00000011ff027e24 */ /* 0x000fe2000f8e00ff */
[----:B------:R-:W-:-:S04]  /*2440*/  IADD3 R8, P3, R6, UR29, RZ ;  /* 0x0000001d06087c10 */ /* 0x000fc8000ff7e0ff */
[----:B------:R-:W-:Y:S02]  /*2450*/  ISETP.GE.AND P1, PT, R12, UR13, PT ;  /* 0x0000000d0c007c0c */ /* 0x000fe4000bf26270 */
[----:B------:R-:W-:Y:S02]  /*2460*/  IADD3 R6, P2, R4, UR21, RZ ;  /* 0x0000001504067c10 */ /* 0x000fe4000ff5e0ff */
[----:B------:R-:W-:Y:S02]  /*2470*/  MOV R10, UR14 ;  /* 0x0000000e000a7c02 */ /* 0x000fe40008000f00 */
[----:B------:R-:W-:Y:S01]  /*2480*/  IADD3.X R9, R7, UR30, R2, P3, !PT ;  /* 0x0000001e07097c10 */ /* 0x000fe20009ffe402 */
[----:B------:R-:W-:Y:S01]  /*2490*/  IMAD R2, R11, c[0x0][0x1b8], RZ ;  /* 0x00006e000b027a24 */ /* 0x000fe200078e02ff */
[----:B------:R-:W-:Y:S02]  /*24a0*/  IADD3.X R7, R5, UR26, R10, P2, !PT ;  /* 0x0000001a05077c10 */ /* 0x000fe400097fe40a */
[----:B------:R-:W-:Y:S01]  /*24b0*/  ISETP.GE.AND P2, PT, R15, UR13, PT ;  /* 0x0000000d0f007c0c */ /* 0x000fe2000bf46270 */
[----:B------:R-:W-:-:S02]  /*24c0*/  IMAD R2, R0, c[0x0][0x1bc], R2 ;  /* 0x00006f0000027a24 */ /* 0x000fc400078e0202 */
[----:B------:R-:W-:Y:S01]  /*24d0*/  IMAD.WIDE.U32 R6, R0, c[0x0][0x1b8], R6 ;  /* 0x00006e0000067a25 */ /* 0x000fe200078e0006 */
[----:B------:R-:W-:-:S03]  /*24e0*/  @!P1 IADD3 R16, P3, R15, 0x20, RZ ;  /* 0x000000200f109810 */ /* 0x000fc60007f7e0ff */
[----:B------:R-:W-:Y:S02]  /*24f0*/  IMAD R4, R11, c[0x0][0x1b0], RZ ;  /* 0x00006c000b047a24 */ /* 0x000fe400078e02ff */
[----:B------:R-:W-:Y:S02]  /*2500*/  IMAD.IADD R7, R7, 0x1, R2 ;  /* 0x0000000107077824 */ /* 0x000fe400078e0202 */
[C---:B------:R-:W-:Y:S02]  /*2510*/  IMAD R10, R0.reuse, c[0x0][0x1b4], R4 ;  /* 0x00006d00000a7a24 */ /* 0x040fe400078e0204 */
[----:B------:R-:W-:Y:S01]  /*2520*/  @!P1 IMAD.X R2, RZ, RZ, R14, P3 ;  /* 0x000000ffff029224 */ /* 0x000fe200018e060e */
[----:B------:R-:W-:Y:S01]  /*2530*/  @!P1 IADD3 R12, P3, R15, 0x20, RZ ;  /* 0x000000200f0c9810 */ /* 0x000fe20007f7e0ff */
[----:B------:R-:W-:-:S04]  /*2540*/  IMAD.WIDE.U32 R4, R0, c[0x0][0x1b0], R8 ;  /* 0x00006c0000047a25 */ /* 0x000fc800078e0008 */
[----:B------:R-:W-:Y:S02]  /*2550*/  IMAD.IADD R5, R5, 0x1, R10 ;  /* 0x0000000105057824 */ /* 0x000fe400078e020a */
[----:B------:R-:W-:Y:S02]  /*2560*/  @!P2 IMAD R0, R14, c[0x0][0x198], RZ ;  /* 0x000066000e00aa24 */ /* 0x000fe400078e02ff */
[----:B------:R-:W-:Y:S01]  /*2570*/  @!P1 IMAD.X R10, RZ, RZ, R14, P3 ;  /* 0x000000ffff0a9224 */ /* 0x000fe200018e060e */
[----:B------:R-:W-:Y:S01]  /*2580*/  @!P1 MOV R8, R4 ;  /* 0x0000000400089202 */ /* 0x000fe20000000f00 */
[----:B------:R-:W-:Y:S01]  /*2590*/  @!P1 IMAD R2, R2, c[0x0][0x198], RZ ;  /* 0x0000660002029a24 */ /* 0x000fe200078e02ff */
[----:B------:R-:W-:Y:S01]  /*25a0*/  @!P1 MOV R18, R6 ;  /* 0x0000000600129202 */ /* 0x000fe20000000f00 */
[----:B------:R-:W-:Y:S02]  /*25b0*/  @!P1 IMAD.MOV.U32 R9, RZ, RZ, R5 ;  /* 0x000000ffff099224 */ /* 0x000fe400078e0005 */
[----:B------:R-:W-:-:S02]  /*25c0*/  @!P2 IMAD R11, R15, c[0x0][0x19c], R0 ;  /* 0x000067000f0baa24 */ /* 0x000fc400078e0200 */
[----:B------:R-:W-:Y:S02]  /*25d0*/  @!P2 IMAD R13, R14, c[0x0][0x1a0], RZ ;  /* 0x000068000e0daa24 */ /* 0x000fe400078e02ff */
[----:B------:R-:W-:-:S04]  /*25e0*/  @!P2 IMAD.WIDE.U32 R4, R15, c[0x0][0x198], R4 ;  /* 0x000066000f04aa25 */ /* 0x000fc800078e0004 */
[----:B------:R-:W-:Y:S02]  /*25f0*/  @!P1 IMAD R0, R10, c[0x0][0x1a0], RZ ;  /* 0x000068000a009a24 */ /* 0x000fe400078e02ff */
[----:B------:R-:W-:Y:S02]  /*2600*/  @!P1 IMAD.MOV.U32 R19, RZ, RZ, R7 ;  /* 0x000000ffff139224 */ /* 0x000fe400078e0007 */
[C---:B------:R-:W-:Y:S02]  /*2610*/  @!P1 IMAD R20, R16.reuse, c[0x0][0x19c], R2 ;  /* 0x0000670010149a24 */ /* 0x040fe400078e0202 */
[----:B------:R-:W-:Y:S01]  /*2620*/  @!P1 IMAD.WIDE.U32 R16, R16, c[0x0][0x198], R8 ;  /* 0x0000660010109a25 */ /* 0x000fe200078e0008 */
[----:B------:R-:W-:Y:S02]  /*2630*/  @!P2 IADD3 R2, R5, R11, RZ ;  /* 0x0000000b0502a210 */ /* 0x000fe40007ffe0ff */
[----:B------:R-:W-:Y:S01]  /*2640*/  @!P2 LEA R10, P3, R4, c[0x0][0x168], 0x1 ;  /* 0x00005a00040aaa11 */ /* 0x000fe200078608ff */
[----:B------:R-:W-:-:S02]  /*2650*/  @!P2 IMAD R9, R15, c[0x0][0x1a4], R13 ;  /* 0x000069000f09aa24 */ /* 0x000fc400078e020d */
[C---:B------:R-:W-:Y:S02]  /*2660*/  @!P1 IMAD R8, R12.reuse, c[0x0][0x1a4], R0 ;  /* 0x000069000c089a24 */ /* 0x040fe400078e0200 */
[----:B------:R-:W-:Y:S01]  /*2670*/  @!P1 IMAD.WIDE.U32 R12, R12, c[0x0][0x1a0], R18 ;  /* 0x000068000c0c9a25 */ /* 0x000fe200078e0012 */
[----:B------:R-:W-:-:S03]  /*2680*/  @!P2 LEA.HI.X R11, R4, c[0x0][0x16c], R2, 0x1, P3 ;  /* 0x00005b00040baa11 */ /* 0x000fc600018f0c02 */
[----:B------:R-:W-:Y:S01]  /*2690*/  @!P2 IMAD.WIDE.U32 R14, R15, c[0x0][0x1a0], R6 ;  /* 0x000068000f0eaa25 */ /* 0x000fe200078e0006 */
[----:B------:R-:W-:Y:S02]  /*26a0*/  @!P1 IADD3 R13, R13, R8, RZ ;  /* 0x000000080d0d9210 */ /* 0x000fe40007ffe0ff */
[----:B------:R-:W-:Y:S01]  /*26b0*/  @!P1 LEA R8, P5, R16, c[0x0][0x168], 0x1 ;  /* 0x00005a0010089a11 */ /* 0x000fe200078a08ff */
[----:B------:R-:W-:Y:S01]  /*26c0*/  @!P1 IMAD.IADD R2, R17, 0x1, R20 ;  /* 0x0000000111029824 */ /* 0x000fe200078e0214 */
[----:B------:R-:W-:Y:S01]  /*26d0*/  @P2 STS.128 [R237+0x18000], RZ ;  /* 0x018000ffed002388 */ /* 0x000fe20000000c00 */
[----:B------:R-:W-:Y:S01]  /*26e0*/  @!P2 IMAD.IADD R5, R15, 0x1, R9 ;  /* 0x000000010f05a824 */ /* 0x000fe200078e0209 */
[----:B------:R-:W-:Y:S02]  /*26f0*/  @!P2 LEA R6, P4, R14, c[0x0][0x170], 0x1 ;  /* 0x00005c000e06aa11 */ /* 0x000fe400078808ff */
[----:B------:R-:W-:Y:S01]  /*2700*/  @!P1 LEA.HI.X R9, R16, c[0x0][0x16c], R2, 0x1, P5 ;  /* 0x00005b0010099a11 */ /* 0x000fe200028f0c02 */
[----:B------:R-:W-:Y:S01]  /*2710*/  @P2 STS.128 [R237+0x1a000], RZ ;  /* 0x01a000ffed002388 */ /* 0x000fe20000000c00 */
[----:B------:R-:W-:-:S03]  /*2720*/  IADD3 R2, R233, 0x4000, RZ ;  /* 0x00004000e9027810 */ /* 0x000fc60007ffe0ff */
[----:B------:R-:W-:Y:S04]  /*2730*/  @P2 STS.128 [R237+0x1c000], RZ ;  /* 0x01c000ffed002388 */ /* 0x000fe80000000c00 */
[----:B------:R-:W-:Y:S04]  /*2740*/  @P2 STS.128 [R237+0x1e000], RZ ;  /* 0x01e000ffed002388 */ /* 0x000fe80000000c00 */
[----:B------:R-:W-:Y:S01]  /*2750*/  @!PT LDS RZ, [RZ] ;  /* 0x00000000fffff984 */ /* 0x000fe20000000800 */
[----:B------:R-:W-:Y:S01]  /*2760*/  @!PT LDS RZ, [RZ] ;  /* 0x00000000fffff984 */ /* 0x000fe20000000800 */
[----:B------:R-:W-:Y:S01]  /*2770*/  @!PT LDS RZ, [RZ] ;  /* 0x00000000fffff984 */ /* 0x000fe20000000800 */
[----:B------:R4:W-:Y:S01]  /*2780*/  @!P2 LDGSTS.E.BYPASS.LTC128B.128 [R237+0x18000], [R10.64] ;  /* 0x180000000aedafae */ /* 0x0009e2000b901d44 */
[----:B------:R-:W-:-:S03]  /*2790*/  SEL R2, R2, R233, !P0 ;  /* 0x000000e902027207 */ /* 0x000fc60004000000 */
[----:B------:R4:W-:Y:S01]  /*27a0*/  @!P2 LDGSTS.E.BYPASS.LTC128B.128 [R237+0x1a000], [R10.64+0x80] ;  /* 0x1a0000800aedafae */ /* 0x0009e2000b901d44 */
[----:B------:R-:W-:-:S03]  /*27b0*/  @!P1 LEA R4, P3, R12, c[0x0][0x170], 0x1 ;  /* 0x00005c000c049a11 */ /* 0x000fc600078608ff */
[----:B------:R4:W-:Y:S01]  /*27c0*/  @!P2 LDGSTS.E.BYPASS.LTC128B.128 [R237+0x1c000], [R10.64+0x100] ;  /* 0x1c0001000aedafae */ /* 0x0009e2000b901d44 */
[----:B------:R-:W-:-:S03]  /*27d0*/  @!P2 LEA.HI.X R7, R14, c[0x0][0x174], R5, 0x1, P4 ;  /* 0x00005d000e07aa11 */ /* 0x000fc600020f0c05 */
[----:B------:R4:W-:Y:S04]  /*27e0*/  @!P2 LDGSTS.E.BYPASS.LTC128B.128 [R237+0x1e000], [R10.64+0x180] ;  /* 0x1e0001800aedafae */ /* 0x0009e8000b901d44 */
[----:B------:R-:W-:Y:S04]  /*27f0*/  @P1 STS.128 [R237+0x19000], RZ ;  /* 0x019000ffed001388 */ /* 0x000fe80000000c00 */
[----:B------:R-:W-:Y:S04]  /*2800*/  @P1 STS.128 [R237+0x1b000], RZ ;  /* 0x01b000ffed001388 */ /* 0x000fe80000000c00 */
[----:B------:R-:W-:Y:S04]  /*2810*/  @P1 STS.128 [R237+0x1d000], RZ ;  /* 0x01d000ffed001388 */ /* 0x000fe80000000c00 */
[----:B------:R-:W-:Y:S04]  /*2820*/  @P1 STS.128 [R237+0x1f000], RZ ;  /* 0x01f000ffed001388 */ /* 0x000fe80000000c00 */
[----:B------:R-:W-:Y:S01]  /*2830*/  @!PT LDS RZ, [RZ] ;  /* 0x00000000fffff984 */ /* 0x000fe20000000800 */
[----:B------:R-:W-:Y:S01]  /*2840*/  @!PT LDS RZ, [RZ] ;  /* 0x00000000fffff984 */ /* 0x000fe20000000800 */
[----:B------:R-:W-:Y:S01]  /*2850*/  @!PT LDS RZ, [RZ] ;  /* 0x00000000fffff984 */ /* 0x000fe20000000800 */
[----:B------:R1:W-:Y:S01]  /*2860*/  @!P1 LDGSTS.E.BYPASS.LTC128B.128 [R237+0x19000], [R8.64] ;  /* 0x1900000008ed9fae */ /* 0x0003e2000b901d44 */
[----:B------:R-:W-:-:S03]  /*2870*/  @!P1 LEA.HI.X R5, R12, c[0x0][0x174], R13, 0x1, P3 ;  /* 0x00005d000c059a11 */ /* 0x000fc600018f0c0d */
[----:B------:R1:W-:Y:S01]  /*2880*/  @!P1 LDGSTS.E.BYPASS.LTC128B.128 [R237+0x1b000], [R8.64+0x80] ;  /* 0x1b00008008ed9fae */ /* 0x0003e2000b901d44 */
[----:B------:R-:W-:-:S03]  /*2890*/  IMAD.SHL.U32 R219, R2, 0x2, RZ ;  /* 0x0000000202db7824 */ /* 0x000fc600078e00ff */
[----:B------:R1:W-:Y:S04]  /*28a0*/  @!P1 LDGSTS.E.BYPASS.LTC128B.128 [R237+0x1d000], [R8.64+0x100] ;  /* 0x1d00010008ed9fae */ /* 0x0003e8000b901d44 */
        /* <DEDUP_REMOVED lines=8> */
[----:B------:R1:W-:Y:S04]  /*2930*/  @!P2 LDGSTS.E.BYPASS.LTC128B.128 [R237+0x20000], [R6.64] ;  /* 0x2000000006edafae */ /* 0x0003e8000b901d44 */
[----:B------:R1:W-:Y:S04]  /*2940*/  @!P2 LDGSTS.E.BYPASS.LTC128B.128 [R237+0x22000], [R6.64+0x80] ;  /* 0x2200008006edafae */ /* 0x0003e8000b901d44 */
[----:B------:R1:W-:Y:S04]  /*2950*/  @!P2 LDGSTS.E.BYPASS.LTC128B.128 [R237+0x24000], [R6.64+0x100] ;  /* 0x2400010006edafae */ /* 0x0003e8000b901d44 */
[----:B------:R1:W-:Y:S01]  /*2960*/  @!P2 LDGSTS.E.BYPASS.LTC128B.128 [R237+0x26000], [R6.64+0x180] ;  /* 0x2600018006edafae */ /* 0x0003e2000b901d44 */
[----:B------:R-:W-:Y:S01]  /*2970*/  IMAD.MOV.U32 R247, RZ, RZ, 0x7f800000 ;  /* 0x7f800000fff77424 */ /* 0x000fe200078e00ff */
[----:B------:R-:W-:-:S02]  /*2980*/  MOV R248, 0x7f800000 ;  /* 0x7f80000000f87802 */ /* 0x000fc40000000f00 */
        /* <DEDUP_REMOVED lines=12> */
[----:B------:R-:W-:Y:S01]  /*2a50*/  IMAD.MOV.U32 R231, RZ, RZ, 0x20 ;  /* 0x00000020ffe77424 */ /* 0x000fe200078e00ff */
[----:B---3--:R-:W-:-:S04]  /*2a60*/  IADD3 R0, R23, 0x8, RZ ;  /* 0x0000000817007810 */ /* 0x008fc80007ffe0ff */
[----:B------:R-:W-:Y:S02]  /*2a70*/  ISETP.GE.AND P6, PT, R0, UR12, PT ;  /* 0x0000000c00007c0c */ /* 0x000fe4000bfc6270 */
[----:B------:R-:W-:-:S04]  /*2a80*/  SHF.R.S32.HI R0, RZ, 0x1f, R23 ;  /* 0x0000001fff007819 */ /* 0x000fc80000011417 */
[C---:B------:R-:W-:Y:S02]  /*2a90*/  SHF.L.U64.HI R22, R23.reuse, 0x2, R0 ;  /* 0x0000000217167819 */ /* 0x040fe40000010200 */
[----:B------:R-:W-:Y:S01]  /*2aa0*/  IADD3 R0, R232, 0x4000, RZ ;  /* 0x00004000e8007810 */ /* 0x000fe20007ffe0ff */
[----:B------:R-:W-:-:S03]  /*2ab0*/  IMAD.SHL.U32 R24, R23, 0x4, RZ ;  /* 0x0000000417187824 */ /* 0x000fc600078e00ff */
[----:B------:R-:W-:Y:S02]  /*2ac0*/  SEL R0, R0, R232, !P0 ;  /* 0x000000e800007207 */ /* 0x000fe40004000000 */
[----:B------:R-:W-:Y:S02]  /*2ad0*/  ISETP.GE.AND P3, PT, R23, UR12, PT ;  /* 0x0000000c17007c0c */ /* 0x000fe4000bf66270 */
[----:B------:R-:W-:Y:S01]  /*2ae0*/  SHF.L.U32 R2, R0, 0x1, RZ ;  /* 0x0000000100027819 */ /* 0x000fe200000006ff */
[----:B------:R-:W-:Y:S01]  /*2af0*/  IMAD.MOV.U32 R0, RZ, RZ, c[0x0][0x22c] ;  /* 0x00008b00ff007624 */ /* 0x000fe200078e00ff */
[----:B-1----:R-:W-:-:S03]  /*2b00*/  IADD3 R6, P2, R24, UR9, RZ ;  /* 0x0000000918067c10 */ /* 0x002fc6000ff5e0ff */
[----:B------:R-:W-:Y:S01]  /*2b10*/  IMAD R0, R0, c[0x0][0x1c0], RZ ;  /* 0x0000700000007a24 */ /* 0x000fe200078e02ff */
[----:B------:R-:W-:-:S04]  /*2b20*/  IADD3.X R7, R22, UR8, RZ, P2, !PT ;  /* 0x0000000816077c10 */ /* 0x000fc800097fe4ff */
[C---:B------:R-:W-:Y:S01]  /*2b30*/  SHF.L.U32 R8, R0.reuse, 0x4, RZ ;  /* 0x0000000400087819 */ /* 0x040fe200000006ff */
[----:B------:R1:W5:Y:S01]  /*2b40*/  @!P3 LDG.E R247, [R6.64] ;  /* 0x0000000406f7b981 */ /* 0x000362000c1e1900 */
[----:B------:R-:W-:-:S03]  /*2b50*/  IMAD.SHL.U32 R238, R0, 0x8, RZ ;  /* 0x0000000800ee7824 */ /* 0x000fc600078e00ff */
[----:B------:R1:W5:Y:S01]  /*2b60*/  @!P6 LDG.E R248, [R6.64+0x20] ;  /* 0x0000200406f8e981 */ /* 0x000362000c1e1900 */
[C---:B------:R-:W-:Y:S02]  /*2b70*/  IADD3 R5, R8.reuse, 0x60, RZ ;  /* 0x0000006008057810 */ /* 0x040fe40007ffe0ff */
[C---:B------:R-:W-:Y:S02]  /*2b80*/  IADD3 R4, R8.reuse, 0x80, RZ ;  /* 0x0000008008047810 */ /* 0x040fe40007ffe0ff */
[----:B----4-:R-:W-:Y:S01]  /*2b90*/  IADD3 R10, R8, 0xa0, RZ ;  /* 0x000000a0080a7810 */ /* 0x010fe20007ffe0ff */
[C---:B------:R-:W-:Y:S02]  /*2ba0*/  IMAD.IADD R5, R238.reuse, 0x1, R5 ;  /* 0x00000001ee057824 */ /* 0x040fe400078e0205 */
[C---:B------:R-:W-:Y:S01]  /*2bb0*/  IMAD.IADD R4, R238.reuse, 0x1, R4 ;  /* 0x00000001ee047824 */ /* 0x040fe200078e0204 */
[C---:B------:R-:W-:Y:S01]  /*2bc0*/  IADD3 R0, R238.reuse, R10, RZ ;  /* 0x0000000aee007210 */ /* 0x040fe20007ffe0ff */
[----:B------:R-:W-:Y:S01]  /*2bd0*/  IMAD.IADD R5, R238, 0x1, R5 ;  /* 0x00000001ee057824 */ /* 0x000fe200078e0205 */
[----:B------:R-:W-:-:S02]  /*2be0*/  IADD3 R9, R8, 0xc0, RZ ;  /* 0x000000c008097810 */ /* 0x000fc40007ffe0ff */
[C---:B-1----:R-:W-:Y:S02]  /*2bf0*/  IADD3 R7, R8.reuse, 0x20, RZ ;  /* 0x0000002008077810 */ /* 0x042fe40007ffe0ff */
[----:B------:R-:W-:-:S03]  /*2c00*/  IADD3 R6, R8, 0x40, RZ ;  /* 0x0000004008067810 */ /* 0x000fc60007ffe0ff */
[C---:B------:R-:W-:Y:S01]  /*2c10*/  IMAD.IADD R7, R238.reuse, 0x1, R7 ;  /* 0x00000001ee077824 */ /* 0x040fe200078e0207 */
[----:B------:R-:W-:-:S04]  /*2c20*/  IADD3 R6, R238, R6, RZ ;  /* 0x00000006ee067210 */ /* 0x000fc80007ffe0ff */
[C---:B------:R-:W-:Y:S01]  /*2c30*/  IADD3 R7, R238.reuse, R7, RZ ;  /* 0x00000007ee077210 */ /* 0x040fe20007ffe0ff */
[C---:B------:R-:W-:Y:S01]  /*2c40*/  IMAD.IADD R6, R238.reuse, 0x1, R6 ;  /* 0x00000001ee067824 */ /* 0x040fe200078e0206 */
[C---:B------:R-:W-:Y:S01]  /*2c50*/  IADD3 R4, R238.reuse, R4, RZ ;  /* 0x00000004ee047210 */ /* 0x040fe20007ffe0ff */
[C---:B------:R-:W-:Y:S01]  /*2c60*/  IMAD.IADD R0, R238.reuse, 0x1, R0 ;  /* 0x00000001ee007824 */ /* 0x040fe200078e0200 */
[C---:B------:R-:W-:Y:S01]  /*2c70*/  IADD3 R7, R238.reuse, R7, RZ ;  /* 0x00000007ee077210 */ /* 0x040fe20007ffe0ff */
[----:B------:R-:W-:Y:S01]  /*2c80*/  IMAD.IADD R6, R238, 0x1, R6 ;  /* 0x00000001ee067824 */ /* 0x000fe200078e0206 */
[----:B------:R-:W-:Y:S01]  /*2c90*/  IADD3 R8, R8, 0xe0, RZ ;  /* 0x000000e008087810 */ /* 0x000fe20007ffe0ff */
[C---:B------:R-:W-:Y:S01]  /*2ca0*/  IMAD.IADD R4, R238.reuse, 0x1, R4 ;  /* 0x00000001ee047824 */ /* 0x040fe200078e0204 */
[C---:B------:R-:W-:Y:S01]  /*2cb0*/  IADD3 R5, R238.reuse, R5, RZ ;  /* 0x00000005ee057210 */ /* 0x040fe20007ffe0ff */
[C---:B------:R-:W-:Y:S01]  /*2cc0*/  IMAD.IADD R7, R238.reuse, 0x1, R7 ;  /* 0x00000001ee077824 */ /* 0x040fe200078e0207 */
[C---:B------:R-:W-:Y:S01]  /*2cd0*/  IADD3 R0, R238.reuse, R0, RZ ;  /* 0x00000000ee007210 */ /* 0x040fe20007ffe0ff */
[C---:B------:R-:W-:Y:S01]  /*2ce0*/  IMAD.IADD R8, R238.reuse, 0x1, R8 ;  /* 0x00000001ee087824 */ /* 0x040fe200078e0208 */
[C---:B------:R-:W-:Y:S01]  /*2cf0*/  IADD3 R6, R238.reuse, R6, RZ ;  /* 0x00000006ee067210 */ /* 0x040fe20007ffe0ff */
[----:B------:R-:W-:Y:S01]  /*2d00*/  STL [R1+0x18], R24 ;  /* 0x0000181801007387 */ /* 0x000fe20000100800 */
[C---:B------:R-:W-:Y:S01]  /*2d10*/  IMAD.IADD R5, R238.reuse, 0x1, R5 ;  /* 0x00000001ee057824 */ /* 0x040fe200078e0205 */
[C---:B------:R-:W-:Y:S01]  /*2d20*/  IADD3 R4, R238.reuse, R4, RZ ;  /* 0x00000004ee047210 */ /* 0x040fe20007ffe0ff */
[C---:B------:R-:W-:Y:S01]  /*2d30*/  IMAD.IADD R8, R238.reuse, 0x1, R8 ;  /* 0x00000001ee087824 */ /* 0x040fe200078e0208 */
[----:B------:R-:W-:Y:S01]  /*2d40*/  STL [R1+0x14], R22 ;  /* 0x0000141601007387 */ /* 0x000fe20000100800 */
[----:B------:R-:W-:-:S03]  /*2d50*/  IMAD.IADD R0, R238, 0x1, R0 ;  /* 0x00000001ee007824 */ /* 0x000fc600078e0200 */
[----:B------:R1:W-:Y:S01]  /*2d60*/  STL [R1+0x10], R7 ;  /* 0x0000100701007387 */ /* 0x0003e20000100800 */
[----:B------:R-:W-:-:S03]  /*2d70*/  IADD3 R250, R238, R8, RZ ;  /* 0x00000008eefa7210 */ /* 0x000fc60007ffe0ff */
[----:B------:R3:W-:Y:S01]  /*2d80*/  STL [R1+0xc], R6 ;  /* 0x00000c0601007387 */ /* 0x0007e20000100800 */
[----:B------:R-:W-:-:S03]  /*2d90*/  IMAD.IADD R8, R238, 0x1, R6 ;  /* 0x00000001ee087824 */ /* 0x000fc600078e0206 */
[----:B------:R-:W-:Y:S04]  /*2da0*/  STL [R1+0x8], R5 ;  /* 0x0000080501007387 */ /* 0x000fe80000100800 */
[----:B------:R-:W-:Y:S04]  /*2db0*/  STL [R1+0x4], R4 ;  /* 0x0000040401007387 */ /* 0x000fe80000100800 */
[----:B------:R-:W-:Y:S01]  /*2dc0*/  STL [R1], R0 ;  /* 0x0000000001007387 */ /* 0x000fe20000100800 */
[----:B-1----:R-:W-:-:S05]  /*2dd0*/  IADD3 R7, R238, R7, RZ ;  /* 0x00000007ee077210 */ /* 0x002fca0007ffe0ff */
[----:B------:R1:W-:Y:S01]  /*2de0*/  STL [R1+0x2c], R7 ;  /* 0x00002c0701007387 */ /* 0x0003e20000100800 */
[----:B---3--:R-:W-:-:S03]  /*2df0*/  IMAD.IADD R6, R238, 0x1, R4 ;  /* 0x00000001ee067824 */ /* 0x008fc600078e0204 */
[----:B------:R3:W-:Y:S01]  /*2e00*/  STL [R1+0x28], R8 ;  /* 0x0000280801007387 */ /* 0x0007e20000100800 */
[----:B------:R-:W-:Y:S01]  /*2e10*/  IMAD.IADD R9, R238, 0x1, R9 ;  /* 0x00000001ee097824 */ /* 0x000fe200078e0209 */
[----:B--2---:R-:W-:-:S04]  /*2e20*/  R2P PR, R21, 0x6 ;  /* 0x0000000615007804 */ /* 0x004fc80000000000 */
[C---:B------:R-:W-:Y:S02]  /*2e30*/  IADD3 R9, R238.reuse, R9, RZ ;  /* 0x00000009ee097210 */ /* 0x040fe40007ffe0ff */
[C---:B-1----:R-:W-:Y:S02]  /*2e40*/  IADD3 R7, R238.reuse, R5, RZ ;  /* 0x00000005ee077210 */ /* 0x042fe40007ffe0ff */
[----:B------:R-:W-:-:S03]  /*2e50*/  IADD3 R5, R238, R0, RZ ;  /* 0x00000000ee057210 */ /* 0x000fc60007ffe0ff */
[----:B------:R3:W-:Y:S04]  /*2e60*/  STL [R1+0x24], R7 ;  /* 0x0000240701007387 */ /* 0x0007e80000100800 */
[----:B------:R3:W-:Y:S04]  /*2e70*/  STL [R1+0x20], R6 ;  /* 0x0000200601007387 */ /* 0x0007e80000100800 */
[----:B------:R3:W-:Y:S01]  /*2e80*/  STL [R1+0x1c], R5 ;  /* 0x00001c0501007387 */ /* 0x0007e20000100800 */
[----:B------:R-:W-:Y:S01]  /*2e90*/  IMAD.IADD R252, R238, 0x1, R9 ;  /* 0x00000001eefc7824 */ /* 0x000fe200078e0209 */
[----:B------:R-:W-:Y:S01]  /*2ea0*/  SEL R231, R231, 0xffffffe0, !P1 ;  /* 0xffffffe0e7e77807 */ /* 0x000fe20004800000 */
[----:B------:R-:W-:Y:S01]  /*2eb0*/  IMAD.SHL.U32 R222, R233, 0x2, RZ ;  /* 0x00000002e9de7824 */ /* 0x000fe200078e00ff */
[----:B------:R-:W-:Y:S01]  /*2ec0*/  SEL R226, R226, 0xffffffc0, !P2 ;  /* 0xffffffc0e2e27807 */ /* 0x000fe20005000000 */
[C---:B------:R-:W-:Y:S01]  /*2ed0*/  IMAD.IADD R249, R238.reuse, 0x1, R250 ;  /* 0x00000001eef97824 */ /* 0x040fe200078e02fa */
[----:B------:R-:W-:Y:S01]  /*2ee0*/  IADD3 R228, R227, R231, RZ ;  /* 0x000000e7e3e47210 */ /* 0x000fe20007ffe0ff */
[----:B------:R-:W-:Y:S01]  /*2ef0*/  IMAD.IADD R223, R231, 0x1, R222 ;  /* 0x00000001e7df7824 */ /* 0x000fe200078e02de */
[----:B------:R-:W-:Y:S01]  /*2f00*/  IADD3 R251, R238, R252, RZ ;  /* 0x000000fceefb7210 */ /* 0x000fe20007ffe0ff */
[----:B------:R-:W-:Y:S01]  /*2f10*/  UIADD3 UR12, UR22, 0x40, URZ ;  /* 0x00000040160c7890 */ /* 0x000fe2000fffe03f */
        /* <DEDUP_REMOVED lines=64> */
[----:B------:R-:W-:Y:S01]  /*3320*/  IMAD.IADD R229, R227, 0x1, R226 ;  /* 0x00000001e3e57824 */ /* 0x000fe200078e02e2 */
[C---:B------:R-:W-:Y:S01]  /*3330*/  IADD3 R225, R226.reuse, R222, RZ ;  /* 0x000000dee2e17210 */ /* 0x040fe20007ffe0ff */
[----:B------:R-:W-:Y:S01]  /*3340*/  IMAD.IADD R230, R226, 0x1, R228 ;  /* 0x00000001e2e67824 */ /* 0x000fe200078e02e4 */
[----:B------:R-:W-:Y:S01]  /*3350*/  IADD3 R0, R238, R249, RZ ;  /* 0x000000f9ee007210 */ /* 0x000fe20007ffe0ff */
[----:B------:R-:W-:-:S02]  /*3360*/  IMAD.IADD R224, R226, 0x1, R223 ;  /* 0x00000001e2e07824 */ /* 0x000fc400078e02df */
[----:B------:R-:W-:Y:S01]  /*3370*/  IMAD.IADD R4, R238, 0x1, R251 ;  /* 0x00000001ee047824 */ /* 0x000fe200078e02fb */
[----:B---3--:R-:W-:-:S04]  /*3380*/  UISETP.GE.AND UP0, UPT, UR12, UR6, UPT ;  /* 0x000000060c00728c */ /* 0x008fc8000bf06270 */
.L_x_746:
[----:B------:R-:W0:Y:S01]  /*3390*/  LDGDEPBAR ;  /* 0x00000000000079af */ /* 0x000e220000000000 */
[C---:B------:R-:W-:Y:S01]  /*33a0*/  IMAD.IADD R109, R219.reuse, 0x1, R231 ;  /* 0x00000001db6d7824 */ /* 0x040fe200078e02e7 */
[----:B------:R-:W-:Y:S01]  /*33b0*/  PLOP3.LUT P0, PT, PT, PT, UP0, 0x80, 0x0 ;  /* 0x000000000000781c */ /* 0x000fe20003f0f008 */
[--C-:B------:R-:W-:Y:S01]  /*33c0*/  IMAD.IADD R108, R219, 0x1, R226.reuse ;  /* 0x00000001db6c7824 */ /* 0x100fe200078e02e2 */
[----:B------:R-:W-:Y:S01]  /*33d0*/  PLOP3.LUT P5, PT, PT, PT, UP0, 0x80, 0x0 ;  /* 0x000000000000781c */ /* 0x000fe20003faf008 */
[----:B------:R-:W-:Y:S01]  /*33e0*/  IMAD.IADD R0, R109, 0x1, R226 ;  /* 0x000000016d007824 */ /* 0x000fe200078e02e2 */
        /* <DEDUP_REMOVED lines=219> */
[----:B------:R-:W-:Y:S04]  /*41a0*/  @P2 FSEL R18, R18, -INF , !P3 ;  /* 0xff80000012122808 */ /* 0x000fe80005800000 */
        /* <DEDUP_REMOVED lines=26> */
[----:B------:R-:W4:Y:S02]  /*4350*/  LDG.E R0, [R94.64+0x20] ;  /* 0x000020045e007981 */ /* 0x000f24000c1e1900 */
[C---:B---3--:R-:W-:Y:S01]  /*4360*/  HMMA.16816.F32 R12, R16.reuse, R84, RZ ;  /* 0x00000054100c723c */ /* 0x048fe200000018ff */
[----:B------:R-:W-:Y:S05]  /*4370*/  IMAD.U32 R112, R112, -0x40, RZ ;  /* 0xffffffc070707824 */ /* 0x000fea00078e00ff */
[C---:B------:R-:W-:Y:S02]  /*4380*/  LEA R234, P0, R112.reuse, R234, 0x2 ;  /* 0x000000ea70ea7211 */ /* 0x040fe400078010ff */
[----:B------:R-:W-:Y:S01]  /*4390*/  HMMA.16816.F32 R16, R16, R86, RZ ;  /* 0x000000561010723c */ /* 0x000fe200000018ff */
[----:B------:R-:W1:Y:S03]  /*43a0*/  LDSM.16.M88.4 R84, [R216+0x20000] ;  /* 0x02000000d854783b */ /* 0x000e660000000200 */
[----:B------:R-:W-:Y:S02]  /*43b0*/  LEA.HI.X.SX32 R235, R112, R235, 0x2, P0 ;  /* 0x000000eb70eb7211 */ /* 0x000fe400000f16ff */
[----:B------:R-:W-:Y:S02]  /*43c0*/  PLOP3.LUT P0, PT, PT, PT, UP5, 0x80, 0x0 ;  /* 0x000000000000781c */ /* 0x000fe40003f0f058 */
[C---:B-1----:R-:W-:Y:S08]  /*43d0*/  HMMA.16816.F32 R4, R88.reuse, R84, R4 ;  /* 0x000000545804723c */ /* 0x042ff00000001804 */
[C---:B------:R-:W-:Y:S01]  /*43e0*/  HMMA.16816.F32 R8, R88.reuse, R86, R8 ;  /* 0x000000565808723c */ /* 0x040fe20000001808 */
[----:B------:R-:W1:Y:S07]  /*43f0*/  LDSM.16.M88.4 R84, [R216+0x20800] ;  /* 0x02080000d854783b */ /* 0x000e6e0000000200 */
[C---:B-1----:R-:W-:Y:S08]  /*4400*/  HMMA.16816.F32 R12, R88.reuse, R84, R12 ;  /* 0x00000054580c723c */ /* 0x042ff0000000180c */
[----:B------:R-:W-:Y:S01]  /*4410*/  HMMA.16816.F32 R16, R88, R86, R16 ;  /* 0x000000565810723c */ /* 0x000fe20000001810 */
[----:B------:R-:W-:Y:S05]  /*4420*/  LDSM.16.M88.4 R84, [R225+0x10000] ;  /* 0x01000000e154783b */ /* 0x000fea0000000200 */
[----:B------:R-:W1:Y:S02]  /*4430*/  LDSM.16.M88.4 R88, [R218+0x20000] ;  /* 0x02000000da58783b */ /* 0x000e640000000200 */
        /* <DEDUP_REMOVED lines=93> */
[----:B------:R-:W1:Y:S11]  /*4a10*/  LDSM.16.M88.4 R88, [R217+0x26800] ;  /* 0x02680000d958783b */ /* 0x000e760000000200 */
[----:B------:R-:W-:Y:S04]  /*4a20*/  @!UPT UIADD3 URZ, URZ, URZ, URZ ;  /* 0x0000003f3f3ff290 */ /* 0x000fe8000fffe03f */
[C---:B--2---:R-:W-:Y:S02]  /*4a30*/  FADD.FTZ R4, -R92.reuse, R4 ;  /* 0x000000045c047221 */ /* 0x044fe40000010100 */
[----:B------:R-:W-:Y:S02]  /*4a40*/  FADD.FTZ R5, -R92, R5 ;  /* 0x000000055c057221 */ /* 0x000fe40000010100 */
[C---:B----4-:R-:W-:Y:S02]  /*4a50*/  FADD.FTZ R6, -R0.reuse, R6 ;  /* 0x0000000600067221 */ /* 0x050fe40000010100 */
[----:B------:R-:W-:Y:S02]  /*4a60*/  FADD.FTZ R7, -R0, R7 ;  /* 0x0000000700077221 */ /* 0x000fe40000010100 */
[----:B------:R-:W-:Y:S02]  /*4a70*/  FADD.FTZ R9, -R92, R9 ;  /* 0x000000095c097221 */ /* 0x000fe40000010100 */
[C---:B------:R-:W-:Y:S02]  /*4a80*/  FADD.FTZ R10, -R0.reuse, R10 ;  /* 0x0000000a000a7221 */ /* 0x040fe40000010100 */
[----:B------:R-:W-:Y:S02]  /*4a90*/  FADD.FTZ R11, -R0, R11 ;  /* 0x0000000b000b7221 */ /* 0x000fe40000010100 */
[----:B------:R-:W-:Y:S02]  /*4aa0*/  FMUL.FTZ R93, R104, R4 ;  /* 0x00000004685d7220 */ /* 0x000fe40000410000 */
[----:B------:R-:W-:Y:S02]  /*4ab0*/  FMUL.FTZ R6, R111, R6 ;  /* 0x000000066f067220 */ /* 0x000fe40000410000 */
[----:B------:R-:W-:Y:S01]  /*4ac0*/  FMUL.FTZ R7, R110, R7 ;  /* 0x000000076e077220 */ /* 0x000fe20000410000 */
[C---:B-1----:R-:W-:Y:S07]  /*4ad0*/  HMMA.16816.F32 R12, R84.reuse, R88, R12 ;  /* 0x00000058540c723c */ /* 0x042fee000000180c */
[----:B------:R-:W-:Y:S01]  /*4ae0*/  FADD.FTZ R88, -R92, R8 ;  /* 0x000000085c587221 */ /* 0x000fe20000010100 */
[----:B------:R-:W-:Y:S04]  /*4af0*/  HMMA.16816.F32 R16, R84, R90, R16 ;  /* 0x0000005a5410723c */ /* 0x000fe80000001810 */
[----:B------:R-:W-:Y:S02]  /*4b00*/  FMUL.FTZ R8, R109, R5 ;  /* 0x000000056d087220 */ /* 0x000fe40000410000 */
[----:B------:R-:W-:Y:S02]  /*4b10*/  FMUL.FTZ R88, R106, R88 ;  /* 0x000000586a587220 */ /* 0x000fe40000410000 */
[----:B------:R-:W-:Y:S08]  /*4b20*/  FMUL.FTZ R87, R105, R9 ;  /* 0x0000000969577220 */ /* 0x000ff00000410000 */
[C---:B------:R-:W-:Y:S02]  /*4b30*/  FADD.FTZ R12, -R92.reuse, R12 ;  /* 0x0000000c5c0c7221 */ /* 0x040fe40000010100 */
[----:B------:R-:W-:Y:S02]  /*4b40*/  FADD.FTZ R13, -R92, R13 ;  /* 0x0000000d5c0d7221 */ /* 0x000fe40000010100 */
[----:B------:R-:W-:Y:S02]  /*4b50*/  FMUL.FTZ R84, R102, R12 ;  /* 0x0000000c66547220 */ /* 0x000fe40000410000 */
[----:B------:R-:W-:Y:S02]  /*4b60*/  FADD.FTZ R9, -R0, R15 ;  /* 0x0000000f00097221 */ /* 0x000fe40000010100 */
[C---:B------:R-:W-:Y:S02]  /*4b70*/  FADD.FTZ R16, -R92.reuse, R16 ;  /* 0x000000105c107221 */ /* 0x040fe40000010100 */
[----:B------:R-:W-:Y:S02]  /*4b80*/  FADD.FTZ R85, -R92, R17 ;  /* 0x000000115c557221 */ /* 0x000fe40000010100 */
[----:B------:R-:W-:Y:S02]  /*4b90*/  FMUL.FTZ R17, R98, R13 ;  /* 0x0000000d62117220 */ /* 0x000fe40000410000 */
[----:B------:R-:W-:Y:S02]  /*4ba0*/  FMUL.FTZ R86, R97, R16 ;  /* 0x0000001061567220 */ /* 0x000fe40000410000 */
[----:B------:R-:W-:Y:S02]  /*4bb0*/  FMUL.FTZ R16, R108, R10 ;  /* 0x0000000a6c107220 */ /* 0x000fe40000410000 */
[----:B------:R-:W-:Y:S02]  /*4bc0*/  FMUL.FTZ R13, R107, R11 ;  /* 0x0000000b6b0d7220 */ /* 0x000fe40000410000 */
[C---:B------:R-:W-:Y:S02]  /*4bd0*/  FADD.FTZ R10, -R0.reuse, R14 ;  /* 0x0000000e000a7221 */ /* 0x040fe40000010100 */
[C---:B------:R-:W-:Y:S02]  /*4be0*/  FADD.FTZ R12, -R0.reuse, R18 ;  /* 0x00000012000c7221 */ /* 0x040fe40000010100 */
[----:B------:R-:W-:Y:S02]  /*4bf0*/  FADD.FTZ R11, -R0, R19 ;  /* 0x00000013000b7221 */ /* 0x000fe40000010100 */
[----:B------:R-:W-:Y:S02]  /*4c00*/  FMUL.FTZ R85, R96, R85 ;  /* 0x0000005560557220 */ /* 0x000fe40000410000 */
[----:B------:R-:W-:Y:S02]  /*4c10*/  FMUL.FTZ R10, R103, R10 ;  /* 0x0000000a670a7220 */ /* 0x000fe40000410000 */
[----:B------:R-:W-:Y:S02]  /*4c20*/  FMUL.FTZ R9, R101, R9 ;  /* 0x0000000965097220 */ /* 0x000fe40000410000 */
[----:B------:R-:W-:Y:S02]  /*4c30*/  FMUL.FTZ R12, R100, R12 ;  /* 0x0000000c640c7220 */ /* 0x000fe40000410000 */
[----:B------:R-:W-:Y:S01]  /*4c40*/  FMUL.FTZ R11, R99, R11 ;  /* 0x0000000b630b7220 */ /* 0x000fe20000410000 */
[----:B------:R-:W-:-:S05]  /*4c50*/  @!P0 BRA `(.L_x_744) ;  /* 0x000001a000008947 */ /* 0x000fca0003800000 */
[----:B------:R-:W-:Y:S01]  /*4c60*/  IMAD.MOV.U32 R5, RZ, RZ, c[0x0][0x190] ;  /* 0x00006400ff057624 */ /* 0x000fe200078e00ff */
[----:B------:R-:W-:Y:S01]  /*4c70*/  ULOP3.LUT UR12, UR7, 0x1, URZ, 0xc0, !UPT ;  /* 0x00000001070c7892 */ /* 0x000fe2000f8ec03f */
[----:B------:R-:W-:Y:S02]  /*4c80*/  IMAD.MOV.U32 R14, RZ, RZ, c[0x0][0x194] ;  /* 0x00006500ff0e7624 */ /* 0x000fe400078e00ff */
[C---:B------:R-:W-:Y:S01]  /*4c90*/  IMAD.U32 R0, R5.reuse, -0x40, RZ ;  /* 0xffffffc005007824 */ /* 0x040fe200078e00ff */
[----:B------:R-:W-:Y:S04]  /*4ca0*/  UISETP.NE.U32.AND UP1, UPT, UR12, 0x1, UPT ;  /* 0x000000010c00788c */ /* 0x000fe8000bf25070 */
[C---:B------:R-:W-:Y:S01]  /*4cb0*/  LEA R4, P1, R0.reuse, R240, 0x1 ;  /* 0x000000f000047211 */ /* 0x040fe200078208ff */
[----:B------:R-:W-:Y:S03]  /*4cc0*/  USEL UR12, UR40, 0x8000, !UP1 ;  /* 0x00008000280c7887 */ /* 0x000fe6000c800000 */
[----:B------:R-:W-:Y:S01]  /*4cd0*/  LEA.HI.X.SX32 R0, R0, R241, 0x1, P1 ;  /* 0x000000f100007211 */ /* 0x000fe200008f0eff */
[----:B------:R-:W-:Y:S02]  /*4ce0*/  IMAD.MOV.U32 R240, RZ, RZ, R4 ;  /* 0x000000fffff07224 */ /* 0x000fe400078e0004 */
[----:B------:R-:W-:Y:S02]  /*4cf0*/  IADD3 R236, R236, UR12, RZ ;  /* 0x0000000cecec7c10 */ /* 0x000fe4000fffe0ff */
[----:B------:R-:W-:Y:S01]  /*4d00*/  IMAD.MOV.U32 R241, RZ, RZ, R0 ;  /* 0x000000fffff17224 */ /* 0x000fe200078e0000 */
[----:B------:R-:W-:Y:S02]  /*4d10*/  LEA R4, P1, R5, R240, 0x6 ;  /* 0x000000f005047211 */ /* 0x000fe400078230ff */
[----:B------:R-:W-:Y:S02]  /*4d20*/  IADD3 R219, R219, UR12, RZ ;  /* 0x0000000cdbdb7c10 */ /* 0x000fe4000fffe0ff */
        /* <DEDUP_REMOVED lines=13> */
.L_x_744:
[----:B------:R-:W-:Y:S02]  /*4e00*/  F2FP.PACK_AB R8, R8, R93 ;  /* 0x0000005d0808723e */ /* 0x000fe400000000ff */
[----:B------:R-:W-:Y:S02]  /*4e10*/  F2FP.PACK_AB R7, R7, R6 ;  /* 0x000000060707723e */ /* 0x000fe400000000ff */
[----:B------:R-:W-:Y:S01]  /*4e20*/  F2FP.PACK_AB R6, R87, R88 ;  /* 0x000000585706723e */ /* 0x000fe200000000ff */
[----:B------:R-:W-:Y:S01]  /*4e30*/  STS [R239+0x28000], R8 ;  /* 0x02800008ef007388 */ /* 0x000fe20000000800 */
[----:B-1----:R-:W-:Y:S02]  /*4e40*/  F2FP.PACK_AB R5, R13, R16 ;  /* 0x000000100d05723e */ /* 0x002fe400000000ff */
        /* <DEDUP_REMOVED lines=18> */
[----:B------:R-:W5:Y:S06]  /*4f70*/  LDSM.16.MT88.4 R88, [R0+0x16000] ;  /* 0x016000000058783b */ /* 0x000f6c0000004200 */
[----:B------:R-:W-:Y:S01]  /*4f80*/  LDSM.16.MT88.4 R92, [R0+0x14800] ;  /* 0x01480000005c783b */ /* 0x000fe20000004200 */
        /* <DEDUP_REMOVED lines=12> */
[-C--:B------:R-:W-:Y:S08]  /*5050*/  HMMA.16816.F32 R60, R12, R86.reuse, R60 ;  /* 0x000000560c3c723c */ /* 0x080ff0000000183c */
[C---:B------:R-:W-:Y:S01]  /*5060*/  HMMA.16816.F32 R64, R4.reuse, R86, R64 ;  /* 0x000000560440723c */ /* 0x040fe20000001840 */
[----:B------:R-:W2:Y:S07]  /*5070*/  LDSM.16.MT88.4 R84, [R220+0x2a800] ;  /* 0x02a80000dc54783b */ /* 0x000eae0000004200 */
[-C--:B-----5:R-:W-:Y:S08]  /*5080*/  HMMA.16816.F32 R68, R4, R88.reuse, R68 ;  /* 0x000000580444723c */ /* 0x0a0ff00000001844 */
[C---:B------:R-:W-:Y:S08]  /*5090*/  HMMA.16816.F32 R72, R12.reuse, R88, R72 ;  /* 0x000000580c48723c */ /* 0x040ff00000001848 */
[-C--:B------:R-:W-:Y:S01]  /*50a0*/  HMMA.16816.F32 R76, R12, R90.reuse, R76 ;  /* 0x0000005a0c4c723c */ /* 0x080fe2000000184c */
[----:B------:R-:W3:Y:S07]  /*50b0*/  LDSM.16.MT88.4 R12, [R0+0x12800] ;  /* 0x01280000000c783b */ /* 0x000eee0000004200 */
[----:B------:R-:W-:Y:S01]  /*50c0*/  HMMA.16816.F32 R80, R4, R90, R80 ;  /* 0x0000005a0450723c */ /* 0x000fe20000001850 */
[----:B------:R-:W4:Y:S06]  /*50d0*/  LDSM.16.MT88.4 R4, [R0+0x16800] ;  /* 0x016800000004783b */ /* 0x000f2c0000004200 */
        /* <DEDUP_REMOVED lines=16> */
[-C--:B----4-:R-:W-:Y:S08]  /*51e0*/  HMMA.16816.F32 R68, R8, R4.reuse, R68 ;  /* 0x000000040844723c */ /* 0x090ff00000001844 */
[C---:B------:R-:W-:Y:S08]  /*51f0*/  HMMA.16816.F32 R72, R84.reuse, R4, R72 ;  /* 0x000000045448723c */ /* 0x040ff00000001848 */
[-C--:B------:R-:W-:Y:S01]  /*5200*/  HMMA.16816.F32 R76, R84, R6.reuse, R76 ;  /* 0x00000006544c723c */ /* 0x080fe2000000184c */
[----:B------:R-:W2:Y:S07]  /*5210*/  LDSM.16.MT88.4 R84, [R0+0x13000] ;  /* 0x013000000054783b */ /* 0x000eae0000004200 */
[----:B------:R-:W-:Y:S01]  /*5220*/  HMMA.16816.F32 R80, R8, R6, R80 ;  /* 0x000000060850723c */ /* 0x000fe20000001850 */
[----:B------:R-:W3:Y:S06]  /*5230*/  LDSM.16.MT88.4 R4, [R0+0x17000] ;  /* 0x017000000004783b */ /* 0x000eec0000004200 */
[----:B------:R-:W-:Y:S01]  /*5240*/  LDSM.16.MT88.4 R8, [R221+0x2b800] ;  /* 0x02b80000dd08783b */ /* 0x000fe20000004200 */
        /* <DEDUP_REMOVED lines=14> */
[----:B------:R-:W-:Y:S07]  /*5330*/  LDSM.16.MT88.4 R92, [R0+0x15800] ;  /* 0x01580000005c783b */ /* 0x000fee0000004200 */
[-C--:B---3--:R-:W-:Y:S08]  /*5340*/  HMMA.16816.F32 R68, R12, R4.reuse, R68 ;  /* 0x000000040c44723c */ /* 0x088ff00000001844 */
[C---:B------:R-:W-:Y:S08]  /*5350*/  HMMA.16816.F32 R72, R88.reuse, R4, R72 ;  /* 0x000000045848723c */ /* 0x040ff00000001848 */
[-C--:B------:R-:W-:Y:S01]  /*5360*/  HMMA.16816.F32 R76, R88, R6.reuse, R76 ;  /* 0x00000006584c723c */ /* 0x080fe2000000184c */
[----:B------:R-:W3:Y:S07]  /*5370*/  LDSM.16.MT88.4 R88, [R0+0x13800] ;  /* 0x013800000058783b */ /* 0x000eee0000004200 */
[----:B------:R-:W-:Y:S01]  /*5380*/  HMMA.16816.F32 R80, R12, R6, R80 ;  /* 0x000000060c50723c */ /* 0x000fe20000001850 */
[----:B------:R-:W4:Y:S06]  /*5390*/  LDSM.16.MT88.4 R4, [R0+0x17800] ;  /* 0x017800000004783b */ /* 0x000f2c0000004200 */
[----:B------:R-:W-:Y:S01]  /*53a0*/  BAR.SYNC.DEFER_BLOCKING 0x0 ;  /* 0x0000000000007b1d */ /* 0x000fe20000010000 */
[-C--:B-1----:R-:W-:Y:S08]  /*53b0*/  HMMA.16816.F32 R20, R8, R16.reuse, R20 ;  /* 0x000000100814723c */ /* 0x082ff00000001814 */
[C---:B--2---:R-:W-:Y:S08]  /*53c0*/  HMMA.16816.F32 R24, R84.reuse, R16, R24 ;  /* 0x000000105418723c */ /* 0x044ff00000001818 */
[-C--:B------:R-:W-:Y:S08]  /*53d0*/  HMMA.16816.F32 R28, R84, R18.reuse, R28 ;  /* 0x00000012541c723c */ /* 0x080ff0000000181c */
[C---:B------:R-:W-:Y:S08]  /*53e0*/  HMMA.16816.F32 R32, R8.reuse, R18, R32 ;  /* 0x000000120820723c */ /* 0x040ff00000001820 */
[-C--:B---3--:R-:W-:Y:S08]  /*53f0*/  HMMA.16816.F32 R36, R8, R88.reuse, R36 ;  /* 0x000000580824723c */ /* 0x088ff00000001824 */
[C---:B------:R-:W-:Y:S08]  /*5400*/  HMMA.16816.F32 R40, R84.reuse, R88, R40 ;  /* 0x000000585428723c */ /* 0x040ff00000001828 */
[-C--:B------:R-:W-:Y:S08]  /*5410*/  HMMA.16816.F32 R44, R84, R90.reuse, R44 ;  /* 0x0000005a542c723c */ /* 0x080ff0000000182c */
[C---:B------:R-:W-:Y:S08]  /*5420*/  HMMA.16816.F32 R48, R8.reuse, R90, R48 ;  /* 0x0000005a0830723c */ /* 0x040ff00000001830 */
[-C--:B------:R-:W-:Y:S08]  /*5430*/  HMMA.16816.F32 R52, R8, R92.reuse, R52 ;  /* 0x0000005c0834723c */ /* 0x080ff00000001834 */
        /* <DEDUP_REMOVED lines=29> */
.L_x_745:
[----:B------:R-:W-:Y:S01]  /*5610*/  LDSM.16.M88.4 R128, [R227] ;  /* 0x00000000e380783b */ /* 0x000fe20000000200 */
[----:B------:R-:W-:Y:S02]  /*5620*/  ULOP3.LUT UR12, UR7, 0x1, URZ, 0xc0, !UPT ;  /* 0x00000001070c7892 */ /* 0x000fe4000f8ec03f */
[----:B------:R-:W-:Y:S02]  /*5630*/  @UP5 UIADD3 UR13, UP4, UR9, -0x100, URZ ;  /* 0xffffff00090d5890 */ /* 0x000fe4000ff9e03f */
[----:B------:R-:W2:Y:S01]  /*5640*/  LDSM.16.MT88.4 R16, [R0+0x18000] ;  /* 0x018000000010783b */ /* 0x000ea20000004200 */
[----:B------:R-:W-:Y:S02]  /*5650*/  UISETP.NE.U32.AND UP1, UPT, UR12, 0x1, UPT ;  /* 0x000000010c00788c */ /* 0x000fe4000bf25070 */
[----:B------:R-:W-:Y:S02]  /*5660*/  UIADD3 UR14, UR7, -0x1, URZ ;  /* 0xffffffff070e7890 */ /* 0x000fe4000fffe03f */
[----:B------:R-:W3:Y:S01]  /*5670*/  LDSM.16.M88.4 R124, [R227+0x1000] ;  /* 0x00100000e37c783b */ /* 0x000ee20000000200 */
[----:B------:R-:W-:Y:S04]  /*5680*/  @UP5 UIADD3.X UR12, UR8, -0x1, URZ, UP4, !UPT ;  /* 0xffffffff080c5890 */ /* 0x000fe8000a7fe43f */
        /* <DEDUP_REMOVED lines=72> */
[----:B------:R1:W2:Y:S07]  /*5b10*/  LDSM.16.MT88.4 R204, [R0+0x1f800] ;  /* 0x01f8000000cc783b */ /* 0x0002ae0000004200 */
[-C--:B---3--:R-:W-:Y:S08]  /*5b20*/  HMMA.16816.F32 R84, R200, R196.reuse, R84 ;  /* 0x000000c4c854723c */ /* 0x088ff00000001854 */
[C---:B------:R-:W-:Y:S01]  /*5b30*/  HMMA.16816.F32 R88, R212.reuse, R196, R88 ;  /* 0x000000c4d458723c */ /* 0x040fe20000001858 */
[----:B------:R-:W3:Y:S07]  /*5b40*/  LDL R197, [R1+0x18] ;  /* 0x0000180001c57983 */ /* 0x000eee0000100800 */
        /* <DEDUP_REMOVED lines=29> */
[----:B------:R-:W-:Y:S03]  /*5d20*/  @UP5 UMOV UR9, UR13 ;  /* 0x0000000d00095c82 */ /* 0x000fe60008000000 */
[----:B------:R-:W-:Y:S01]  /*5d30*/  @P0 IADD3.X R199, R0, UR8, RZ, P1, !PT ;  /* 0x0000000800c70c10 */ /* 0x000fe20008ffe4ff */
[----:B------:R-:W-:Y:S01]  /*5d40*/  IMAD.MOV.U32 R0, RZ, RZ, c[0x0][0x22c] ;  /* 0x00008b00ff007624 */ /* 0x000fe200078e00ff */
[CC--:B------:R-:W-:Y:S01]  /*5d50*/  LEA R196, P1, R238.reuse, R234.reuse, 0x2 ;  /* 0x000000eaeec47211 */ /* 0x0c0fe200078210ff */
[----:B------:R-:W-:Y:S02]  /*5d60*/  @UP5 UMOV UR8, UR12 ;  /* 0x0000000c00085c82 */ /* 0x000fe40008000000 */
[----:B------:R1:W5:Y:S01]  /*5d70*/  @P0 LDG.E R247, [R198.64+-0x100] ;  /* 0xffff0004c6f70981 */ /* 0x000362000c1e1900 */
[-C--:B------:R-:W-:Y:S01]  /*5d80*/  LEA.HI.X.SX32 R197, R238, R235.reuse, 0x2, P1 ;  /* 0x000000ebeec57211 */ /* 0x080fe200008f16ff */
[----:B------:R-:W-:Y:S03]  /*5d90*/  IMAD R0, R0, c[0x0][0x1c0], RZ ;  /* 0x0000700000007a24 */ /* 0x000fe600078e02ff */
[----:B------:R1:W5:Y:S01]  /*5da0*/  @P0 LDG.E R248, [R198.64+-0xe0] ;  /* 0xffff2004c6f80981 */ /* 0x000362000c1e1900 */
[----:B------:R-:W-:Y:S04]  /*5db0*/  IMAD R0, R0, 0x28, RZ ;  /* 0x0000002800007824 */ /* 0x000fe800078e02ff */
[----:B------:R2:W-:Y:S05]  /*5dc0*/  RED.E.ADD.F32.FTZ.RN.STRONG.GPU [R234.64], R4 ;  /* 0x00000004ea00798e */ /* 0x0005ea000c10e784 */
        /* <DEDUP_REMOVED lines=8> */
[----:B------:R-:W-:Y:S01]  /*5e50*/  IMAD.MOV.U32 R208, RZ, RZ, c[0x0][0x22c] ;  /* 0x00008b00ffd07624 */ /* 0x000fe200078e00ff */
[----:B------:R-:W2:Y:S03]  /*5e60*/  LDL R210, [R1+0x2c] ;  /* 0x00002c0001d27983 */ /* 0x000ea60000100800 */
[----:B------:R-:W-:Y:S02]  /*5e70*/  IMAD R208, R208, c[0x0][0x1c0], RZ ;  /* 0x00007000d0d07a24 */ /* 0x000fe400078e02ff */
[----:B------:R3:W-:Y:S02]  /*5e80*/  RED.E.ADD.F32.FTZ.RN.STRONG.GPU [R4.64], R7 ;  /* 0x000000070400798e */ /* 0x0007e4000c10e784 */
[----:B------:R-:W-:Y:S03]  /*5e90*/  IMAD R208, R208, 0x30, RZ ;  /* 0x00000030d0d07824 */ /* 0x000fe600078e02ff */
[----:B------:R4:W-:Y:S01]  /*5ea0*/  RED.E.ADD.F32.FTZ.RN.STRONG.GPU [R204.64], R8 ;  /* 0x00000008cc00798e */ /* 0x0009e2000c10e784 */
[-C--:B-1----:R-:W-:Y:S02]  /*5eb0*/  LEA R198, P2, R0, R234.reuse, 0x2 ;  /* 0x000000ea00c67211 */ /* 0x082fe400078410ff */
[-C--:B------:R-:W-:Y:S02]  /*5ec0*/  LEA R6, P1, R208, R234.reuse, 0x2 ;  /* 0x000000ead0067211 */ /* 0x080fe400078210ff */
[-C--:B------:R-:W-:Y:S02]  /*5ed0*/  LEA.HI.X.SX32 R199, R0, R235.reuse, 0x2, P2 ;  /* 0x000000eb00c77211 */ /* 0x080fe400010f16ff */
[----:B------:R-:W2:Y:S01]  /*5ee0*/  LDL R0, [R1+0x10] ;  /* 0x0000100001007983 */ /* 0x000ea20000100800 */
[-C--:B---3--:R-:W-:Y:S04]  /*5ef0*/  LEA.HI.X.SX32 R7, R208, R235.reuse, 0x2, P1 ;  /* 0x000000ebd0077211 */ /* 0x088fe800008f16ff */
[----:B------:R1:W-:Y:S01]  /*5f00*/  RED.E.ADD.F32.FTZ.RN.STRONG.GPU [R198.64], R9 ;  /* 0x00000009c600798e */ /* 0x0003e2000c10e784 */
[----:B------:R-:W-:Y:S01]  /*5f10*/  IMAD.MOV.U32 R208, RZ, RZ, c[0x0][0x22c] ;  /* 0x00008b00ffd07624 */ /* 0x000fe200078e00ff */
[CC--:B------:R-:W-:Y:S03]  /*5f20*/  LEA R4, P0, R215.reuse, R234.reuse, 0x2 ;  /* 0x000000ead7047211 */ /* 0x0c0fe600078010ff */
[----:B------:R-:W-:Y:S01]  /*5f30*/  IMAD R208, R208, c[0x0][0x1c0], RZ ;  /* 0x00007000d0d07a24 */ /* 0x000fe200078e02ff */
[----:B------:R3:W-:Y:S01]  /*5f40*/  RED.E.ADD.F32.FTZ.RN.STRONG.GPU [R6.64], R10 ;  /* 0x0000000a0600798e */ /* 0x0007e2000c10e784 */
[-C--:B------:R-:W-:Y:S02]  /*5f50*/  LEA.HI.X.SX32 R5, R215, R235.reuse, 0x2, P0 ;  /* 0x000000ebd7057211 */ /* 0x080fe400000f16ff */
[----:B------:R-:W-:Y:S03]  /*5f60*/  IMAD.SHL.U32 R208, R208, 0x10, RZ ;  /* 0x00000010d0d07824 */ /* 0x000fe600078e00ff */
[----:B------:R3:W-:Y:S02]  /*5f70*/  RED.E.ADD.F32.FTZ.RN.STRONG.GPU [R4.64], R11 ;  /* 0x0000000b0400798e */ /* 0x0007e4000c10e784 */
[----:B------:R-:W-:Y:S03]  /*5f80*/  IADD3 R208, R208, 0x20, RZ ;  /* 0x00000020d0d07810 */ /* 0x000fe60007ffe0ff */
[----:B------:R-:W-:Y:S01]  /*5f90*/  RED.E.ADD.F32.FTZ.RN.STRONG.GPU [R234.64+0x80], R16 ;  /* 0x00008010ea00798e */ /* 0x000fe2000c10e784 */
[CC--:B----4-:R-:W-:Y:S04]  /*5fa0*/  LEA R8, P0, R208.reuse, R234.reuse, 0x2 ;  /* 0x000000ead0087211 */ /* 0x0d0fe800078010ff */
[----:B------:R-:W-:Y:S01]  /*5fb0*/  RED.E.ADD.F32.FTZ.RN.STRONG.GPU [R196.64+0x80], R17 ;  /* 0x00008011c400798e */ /* 0x000fe2000c10e784 */
[-C--:B-1----:R-:W-:Y:S04]  /*5fc0*/  LEA.HI.X.SX32 R9, R208, R235.reuse, 0x2, P0 ;  /* 0x000000ebd0097211 */ /* 0x082fe800000f16ff */
[----:B------:R-:W4:Y:S01]  /*5fd0*/  LDL R199, [R1+0xc] ;  /* 0x00000c0001c77983 */ /* 0x000f220000100800 */
[C---:B------:R-:W-:Y:S02]  /*5fe0*/  IADD3 R208, R211.reuse, 0x20, RZ ;  /* 0x00000020d3d07810 */ /* 0x040fe40007ffe0ff */
[----:B------:R-:W-:Y:S02]  /*5ff0*/  IADD3 R211, R211, 0x20, RZ ;  /* 0x00000020d3d37810 */ /* 0x000fe40007ffe0ff */
[----:B------:R1:W-:Y:S01]  /*6000*/  RED.E.ADD.F32.FTZ.RN.STRONG.GPU [R8.64], R18 ;  /* 0x000000120800798e */ /* 0x0003e2000c10e784 */
[----:B------:R-:W-:Y:S01]  /*6010*/  IMAD.IADD R208, R238, 0x1, R208 ;  /* 0x00000001eed07824 */ /* 0x000fe200078e02d0 */
[-C--:B---3--:R-:W-:Y:S01]  /*6020*/  LEA R6, P1, R212, R234.reuse, 0x2 ;  /* 0x000000ead4067211 */ /* 0x088fe200078210ff */
[C---:B------:R-:W-:Y:S02]  /*6030*/  IMAD.IADD R211, R238.reuse, 0x1, R211 ;  /* 0x00000001eed37824 */ /* 0x040fe400078e02d3 */
[----:B------:R-:W4:Y:S01]  /*6040*/  LDL R198, [R1+0x28] ;  /* 0x0000280001c67983 */ /* 0x000f220000100800 */
[----:B------:R-:W-:Y:S01]  /*6050*/  IMAD.IADD R208, R238, 0x1, R208 ;  /* 0x00000001eed07824 */ /* 0x000fe200078e02d0 */
[-C--:B------:R-:W-:Y:S01]  /*6060*/  LEA.HI.X.SX32 R7, R212, R235.reuse, 0x2, P1 ;  /* 0x000000ebd4077211 */ /* 0x080fe200008f16ff */
[C---:B------:R-:W-:Y:S02]  /*6070*/  IMAD.IADD R211, R238.reuse, 0x1, R211 ;  /* 0x00000001eed37824 */ /* 0x040fe400078e02d3 */
[----:B------:R-:W-:Y:S02]  /*6080*/  IMAD.IADD R208, R238, 0x1, R208 ;  /* 0x00000001eed07824 */ /* 0x000fe400078e02d0 */
[----:B------:R-:W-:Y:S01]  /*6090*/  RED.E.ADD.F32.FTZ.RN.STRONG.GPU [R6.64], R19 ;  /* 0x000000130600798e */ /* 0x000fe2000c10e784 */
        /* <DEDUP_REMOVED lines=8> */
[----:B------:R-:W-:Y:S03]  /*6120*/  IMAD.MOV.U32 R208, RZ, RZ, c[0x0][0x22c] ;  /* 0x00008b00ffd07624 */ /* 0x000fe600078e00ff */
[----:B------:R-:W-:Y:S01]  /*6130*/  IADD3 R16, R211, 0x60, RZ ;  /* 0x00000060d3107810 */ /* 0x000fe20007ffe0ff */
[----:B------:R-:W-:Y:S01]  /*6140*/  IMAD.MOV.U32 R211, RZ, RZ, c[0x0][0x22c] ;  /* 0x00008b00ffd37624 */ /* 0x000fe200078e00ff */
[----:B------:R1:W-:Y:S01]  /*6150*/  RED.E.ADD.F32.FTZ.RN.STRONG.GPU [R8.64], R13 ;  /* 0x0000000d0800798e */ /* 0x0003e2000c10e784 */
[----:B------:R-:W-:Y:S02]  /*6160*/  IMAD R208, R208, c[0x0][0x1c0], RZ ;  /* 0x00007000d0d07a24 */ /* 0x000fe400078e02ff */
[----:B------:R-:W-:Y:S02]  /*6170*/  IMAD R211, R211, c[0x0][0x1c0], RZ ;  /* 0x00007000d3d37a24 */ /* 0x000fe400078e02ff */
[----:B------:R-:W-:Y:S02]  /*6180*/  IMAD.SHL.U32 R208, R208, 0x10, RZ ;  /* 0x00000010d0d07824 */ /* 0x000fe400078e00ff */
[----:B------:R-:W-:Y:S03]  /*6190*/  IMAD.SHL.U32 R211, R211, 0x10, RZ ;  /* 0x00000010d3d37824 */ /* 0x000fe600078e00ff */
[C---:B------:R-:W-:Y:S02]  /*61a0*/  IADD3 R204, R208.reuse, 0x40, RZ ;  /* 0x00000040d0cc7810 */ /* 0x040fe40007ffe0ff */
[C---:B------:R-:W-:Y:S01]  /*61b0*/  IADD3 R201, R208.reuse, 0x40, RZ ;  /* 0x00000040d0c97810 */ /* 0x040fe20007ffe0ff */
[----:B------:R-:W4:Y:S01]  /*61c0*/  LDL R12, [R1+0x24] ;  /* 0x00002400010c7983 */ /* 0x000f220000100800 */
[----:B------:R-:W-:Y:S01]  /*61d0*/  IADD3 R200, R208, 0x40, RZ ;  /* 0x00000040d0c87810 */ /* 0x000fe20007ffe0ff */
[C---:B------:R-:W-:Y:S02]  /*61e0*/  IMAD.IADD R204, R238.reuse, 0x1, R204 ;  /* 0x00000001eecc7824 */ /* 0x040fe400078e02cc */
[C---:B------:R-:W-:Y:S02]  /*61f0*/  IMAD.IADD R201, R238.reuse, 0x1, R201 ;  /* 0x00000001eec97824 */ /* 0x040fe400078e02c9 */
[C---:B------:R-:W-:Y:S02]  /*6200*/  IMAD.IADD R200, R238.reuse, 0x1, R200 ;  /* 0x00000001eec87824 */ /* 0x040fe400078e02c8 */
[C---:B------:R-:W-:Y:S02]  /*6210*/  IMAD.IADD R201, R238.reuse, 0x1, R201 ;  /* 0x00000001eec97824 */ /* 0x040fe400078e02c9 */
[C---:B------:R-:W-:Y:S02]  /*6220*/  IMAD.IADD R200, R238.reuse, 0x1, R200 ;  /* 0x00000001eec87824 */ /* 0x040fe400078e02c8 */
[----:B------:R-:W-:Y:S02]  /*6230*/  IMAD.MOV.U32 R208, RZ, RZ, c[0x0][0x22c] ;  /* 0x00008b00ffd07624 */ /* 0x000fe400078e00ff */
[----:B------:R-:W-:Y:S01]  /*6240*/  IMAD.IADD R200, R238, 0x1, R200 ;  /* 0x00000001eec87824 */ /* 0x000fe200078e02c8 */
[----:B-1----:R-:W4:Y:S01]  /*6250*/  LDL R13, [R1+0x20] ;  /* 0x00002000010d7983 */ /* 0x002f220000100800 */
[----:B------:R-:W-:Y:S03]  /*6260*/  IMAD R208, R208, c[0x0][0x1c0], RZ ;  /* 0x00007000d0d07a24 */ /* 0x000fe600078e02ff */
[-C--:B------:R-:W-:Y:S01]  /*6270*/  LEA R8, P2, R200, R234.reuse, 0x2 ;  /* 0x000000eac8087211 */ /* 0x080fe200078410ff */
[----:B------:R-:W-:Y:S03]  /*6280*/  IMAD.SHL.U32 R208, R208, 0x10, RZ ;  /* 0x00000010d0d07824 */ /* 0x000fe600078e00ff */
[-C--:B------:R-:W-:Y:S02]  /*6290*/  LEA.HI.X.SX32 R9, R200, R235.reuse, 0x2, P2 ;  /* 0x000000ebc8097211 */ /* 0x080fe400010f16ff */
[----:B------:R-:W-:Y:S05]  /*62a0*/  IADD3 R17, R208, 0x60, RZ ;  /* 0x00000060d0117810 */ /* 0x000fea0007ffe0ff */
[----:B------:R-:W-:Y:S01]  /*62b0*/  IMAD.IADD R17, R238, 0x1, R17 ;  /* 0x00000001ee117824 */ /* 0x000fe200078e0211 */
[CC--:B--2---:R-:W-:Y:S04]  /*62c0*/  LEA R6, P0, R210.reuse, R234.reuse, 0x2 ;  /* 0x000000ead2067211 */ /* 0x0c4fe800078010ff */
[-C--:B------:R-:W-:Y:S02]  /*62d0*/  LEA.HI.X.SX32 R7, R210, R235.reuse, 0x2, P0 ;  /* 0x000000ebd2077211 */ /* 0x080fe400000f16ff */
[CC--:B------:R-:W-:Y:S04]  /*62e0*/  LEA R4, P1, R0.reuse, R234.reuse, 0x2 ;  /* 0x000000ea00047211 */ /* 0x0c0fe800078210ff */
[-C--:B------:R-:W-:Y:S01]  /*62f0*/  LEA.HI.X.SX32 R5, R0, R235.reuse, 0x2, P1 ;  /* 0x000000eb00057211 */ /* 0x080fe200008f16ff */
[----:B------:R-:W-:Y:S04]  /*6300*/  IMAD.MOV.U32 R0, RZ, RZ, c[0x0][0x22c] ;  /* 0x00008b00ff007624 */ /* 0x000fe800078e00ff */
[----:B------:R1:W-:Y:S01]  /*6310*/  RED.E.ADD.F32.FTZ.RN.STRONG.GPU [R4.64], R14 ;  /* 0x0000000e0400798e */ /* 0x0003e2000c10e784 */
[----:B------:R-:W-:Y:S04]  /*6320*/  IMAD R0, R0, c[0x0][0x1c0], RZ ;  /* 0x0000700000007a24 */ /* 0x000fe800078e02ff */
[----:B------:R-:W-:Y:S01]  /*6330*/  IMAD.SHL.U32 R0, R0, 0x10, RZ ;  /* 0x0000001000007824 */ /* 0x000fe200078e00ff */
[----:B------:R2:W-:Y:S04]  /*6340*/  RED.E.ADD.F32.FTZ.RN.STRONG.GPU [R6.64], R15 ;  /* 0x0000000f0600798e */ /* 0x0005e8000c10e784 */
[----:B------:R-:W-:Y:S01]  /*6350*/  IADD3 R0, R0, 0x40, RZ ;  /* 0x0000004000007810 */ /* 0x000fe20007ffe0ff */
[----:B------:R-:W-:Y:S05]  /*6360*/  RED.E.ADD.F32.FTZ.RN.STRONG.GPU [R234.64+0x100], R84 ;  /* 0x00010054ea00798e */ /* 0x000fea000c10e784 */
[----:B------:R-:W-:Y:S01]  /*6370*/  RED.E.ADD.F32.FTZ.RN.STRONG.GPU [R196.64+0x100], R85 ;  /* 0x00010055c400798e */ /* 0x000fe2000c10e784 */
[CC--:B-1----:R-:W-:Y:S04]  /*6380*/  LEA R4, P0, R0.reuse, R234.reuse, 0x2 ;  /* 0x000000ea00047211 */ /* 0x0c2fe800078010ff */
[----:B------:R-:W3:Y:S01]  /*6390*/  LDL R14, [R1+0x4] ;  /* 0x00000400010e7983 */ /* 0x000ee20000100800 */
[-C--:B------:R-:W-:Y:S04]  /*63a0*/  LEA.HI.X.SX32 R5, R0, R235.reuse, 0x2, P0 ;  /* 0x000000eb00057211 */ /* 0x080fe800000f16ff */
[----:B------:R-:W3:Y:S01]  /*63b0*/  LDL R0, [R1+0x8] ;  /* 0x0000080001007983 */ /* 0x000ee20000100800 */
[CC--:B--2---:R-:W-:Y:S02]  /*63c0*/  LEA R6, P1, R204.reuse, R234.reuse, 0x2 ;  /* 0x000000eacc067211 */ /* 0x0c4fe400078210ff */
[CC--:B------:R-:W-:Y:S02]  /*63d0*/  LEA R10, P0, R201.reuse, R234.reuse, 0x2 ;  /* 0x000000eac90a7211 */ /* 0x0c0fe400078010ff */
[----:B------:R4:W-:Y:S01]  /*63e0*/  RED.E.ADD.F32.FTZ.RN.STRONG.GPU [R4.64], R86 ;  /* 0x000000560400798e */ /* 0x0009e2000c10e784 */
[-C--:B------:R-:W-:Y:S02]  /*63f0*/  LEA.HI.X.SX32 R7, R204, R235.reuse, 0x2, P1 ;  /* 0x000000ebcc077211 */ /* 0x080fe400008f16ff */
[-C--:B------:R-:W-:Y:S02]  /*6400*/  LEA.HI.X.SX32 R11, R201, R235.reuse, 0x2, P0 ;  /* 0x000000ebc90b7211 */ /* 0x080fe400000f16ff */
[----:B------:R-:W-:Y:S01]  /*6410*/  IADD3 R15, R208, 0x60, RZ ;  /* 0x00000060d00f7810 */ /* 0x000fe20007ffe0ff */
[----:B------:R1:W-:Y:S04]  /*6420*/  RED.E.ADD.F32.FTZ.RN.STRONG.GPU [R6.64], R87 ;  /* 0x000000570600798e */ /* 0x0003e8000c10e784 */
[C---:B------:R-:W-:Y:S01]  /*6430*/  IMAD.IADD R15, R238.reuse, 0x1, R15 ;  /* 0x00000001ee0f7824 */ /* 0x040fe200078e020f */
[----:B------:R-:W-:Y:S03]  /*6440*/  RED.E.ADD.F32.FTZ.RN.STRONG.GPU [R10.64], R88 ;  /* 0x000000580a00798e */ /* 0x000fe6000c10e784 */
[C---:B------:R-:W-:Y:S02]  /*6450*/  IMAD.IADD R15, R238.reuse, 0x1, R15 ;  /* 0x00000001ee0f7824 */ /* 0x040fe400078e020f */
[----:B------:R2:W-:Y:S02]  /*6460*/  RED.E.ADD.F32.FTZ.RN.STRONG.GPU [R8.64], R89 ;  /* 0x000000590800798e */ /* 0x0005e4000c10e784 */
[----:B------:R-:W-:Y:S03]  /*6470*/  IMAD.IADD R15, R238, 0x1, R15 ;  /* 0x00000001ee0f7824 */ /* 0x000fe600078e020f */
[----:B------:R-:W-:Y:S01]  /*6480*/  LDSM.16.MT88.4 R84, [R2+0x4000] ;  /* 0x004000000254783b */ /* 0x000fe20000004200 */
[CC--:B----4-:R-:W-:Y:S04]  /*6490*/  LEA R4, P1, R199.reuse, R234.reuse, 0x2 ;  /* 0x000000eac7047211 */ /* 0x0d0fe800078210ff */
[-C--:B------:R-:W-:Y:S02]  /*64a0*/  LEA.HI.X.SX32 R5, R199, R235.reuse, 0x2, P1 ;  /* 0x000000ebc7057211 */ /* 0x080fe400008f16ff */
[CC--:B-1----:R-:W-:Y:S03]  /*64b0*/  LEA R6, P0, R198.reuse, R234.reuse, 0x2 ;  /* 0x000000eac6067211 */ /* 0x0c2fe600078010ff */
[----:B------:R1:W-:Y:S01]  /*64c0*/  RED.E.ADD.F32.FTZ.RN.STRONG.GPU [R4.64], R90 ;  /* 0x0000005a0400798e */ /* 0x0003e2000c10e784 */
[-C--:B------:R-:W-:Y:S05]  /*64d0*/  LEA.HI.X.SX32 R7, R198, R235.reuse, 0x2, P0 ;  /* 0x000000ebc6077211 */ /* 0x080fea00000f16ff */
[----:B------:R4:W-:Y:S01]  /*64e0*/  RED.E.ADD.F32.FTZ.RN.STRONG.GPU [R6.64], R91 ;  /* 0x0000005b0600798e */ /* 0x0009e2000c10e784 */
[CC--:B--2---:R-:W-:Y:S04]  /*64f0*/  LEA R8, P2, R15.reuse, R234.reuse, 0x2 ;  /* 0x000000ea0f087211 */ /* 0x0c4fe800078410ff */
[----:B------:R-:W-:Y:S01]  /*6500*/  RED.E.ADD.F32.FTZ.RN.STRONG.GPU [R234.64+0x180], R96 ;  /* 0x00018060ea00798e */ /* 0x000fe2000c10e784 */
[-C--:B------:R-:W-:Y:S04]  /*6510*/  LEA.HI.X.SX32 R9, R15, R235.reuse, 0x2, P2 ;  /* 0x000000eb0f097211 */ /* 0x080fe800010f16ff */
[----:B------:R-:W-:Y:S05]  /*6520*/  RED.E.ADD.F32.FTZ.RN.STRONG.GPU [R196.64+0x180], R97 ;  /* 0x00018061c400798e */ /* 0x000fea000c10e784 */
[----:B------:R-:W-:Y:S01]  /*6530*/  LDSM.16.MT88.4 R88, [R2+0x6000] ;  /* 0x006000000258783b */ /* 0x000fe20000004200 */
[CC--:B-1----:R-:W-:Y:S04]  /*6540*/  LEA R4, P0, R16.reuse, R234.reuse, 0x2 ;  /* 0x000000ea10047211 */ /* 0x0c2fe800078010ff */
[-C--:B------:R-:W-:Y:S02]  /*6550*/  LEA.HI.X.SX32 R5, R16, R235.reuse, 0x2, P0 ;  /* 0x000000eb10057211 */ /* 0x080fe400000f16ff */
[----:B------:R-:W-:Y:S01]  /*6560*/  IADD3 R16, R208, 0x60, RZ ;  /* 0x00000060d0107810 */ /* 0x000fe20007ffe0ff */
[----:B------:R-:W-:Y:S01]  /*6570*/  IMAD.MOV.U32 R208, RZ, RZ, c[0x0][0x22c] ;  /* 0x00008b00ffd07624 */ /* 0x000fe200078e00ff */
[CC--:B----4-:R-:W-:Y:S01]  /*6580*/  LEA R6, P1, R17.reuse, R234.reuse, 0x2 ;  /* 0x000000ea11067211 */ /* 0x0d0fe200078210ff */
[----:B------:R-:W-:Y:S02]  /*6590*/  RED.E.ADD.F32.FTZ.RN.STRONG.GPU [R4.64], R98 ;  /* 0x000000620400798e */ /* 0x000fe4000c10e784 */
[----:B------:R-:W-:Y:S01]  /*65a0*/  IMAD.IADD R16, R238, 0x1, R16 ;  /* 0x00000001ee107824 */ /* 0x000fe200078e0210 */
[-C--:B------:R-:W-:Y:S01]  /*65b0*/  LEA.HI.X.SX32 R7, R17, R235.reuse, 0x2, P1 ;  /* 0x000000eb11077211 */ /* 0x080fe200008f16ff */
[----:B------:R-:W-:Y:S02]  /*65c0*/  IMAD R208, R208, c[0x0][0x1c0], RZ ;  /* 0x00007000d0d07a24 */ /* 0x000fe400078e02ff */
[----:B------:R-:W-:Y:S02]  /*65d0*/  IMAD.IADD R16, R238, 0x1, R16 ;  /* 0x00000001ee107824 */ /* 0x000fe400078e0210 */
[----:B------:R1:W-:Y:S01]  /*65e0*/  RED.E.ADD.F32.FTZ.RN.STRONG.GPU [R6.64], R99 ;  /* 0x000000630600798e */ /* 0x0003e2000c10e784 */
[----:B------:R-:W-:Y:S02]  /*65f0*/  IMAD.SHL.U32 R208, R208, 0x10, RZ ;  /* 0x00000010d0d07824 */ /* 0x000fe400078e00ff */
[-C--:B------:R-:W-:Y:S02]  /*6600*/  LEA R10, P0, R16, R234.reuse, 0x2 ;  /* 0x000000ea100a7211 */ /* 0x080fe400078010ff */
[----:B------:R-:W-:Y:S01]  /*6610*/  LDSM.16.MT88.4 R96, [R220+0x28800] ;  /* 0x02880000dc60783b */ /* 0x000fe20000004200 */
[----:B------:R-:W-:Y:S02]  /*6620*/  IADD3 R17, R208, 0x80, RZ ;  /* 0x00000080d0117810 */ /* 0x000fe40007ffe0ff */
[-C--:B------:R-:W-:Y:S02]  /*6630*/  LEA.HI.X.SX32 R11, R16, R235.reuse, 0x2, P0 ;  /* 0x000000eb100b7211 */ /* 0x080fe400000f16ff */
[----:B------:R-:W-:Y:S01]  /*6640*/  IADD3 R16, R208, 0x80, RZ ;  /* 0x00000080d0107810 */ /* 0x000fe20007ffe0ff */
[----:B------:R-:W-:Y:S01]  /*6650*/  IMAD.IADD R17, R238, 0x1, R17 ;  /* 0x00000001ee117824 */ /* 0x000fe200078e0211 */
[----:B------:R-:W-:Y:S01]  /*6660*/  IADD3 R15, R208, 0x80, RZ ;  /* 0x00000080d00f7810 */ /* 0x000fe20007ffe0ff */
[----:B------:R-:W-:Y:S01]  /*6670*/  RED.E.ADD.F32.FTZ.RN.STRONG.GPU [R10.64], R92 ;  /* 0x0000005c0a00798e */ /* 0x000fe2000c10e784 */
[----:B------:R-:W-:Y:S02]  /*6680*/  IMAD.MOV.U32 R208, RZ, RZ, c[0x0][0x22c] ;  /* 0x00008b00ffd07624 */ /* 0x000fe400078e00ff */
[C---:B------:R-:W-:Y:S02]  /*6690*/  IMAD.IADD R16, R238.reuse, 0x1, R16 ;  /* 0x00000001ee107824 */ /* 0x040fe400078e0210 */
[----:B------:R2:W-:Y:S01]  /*66a0*/  RED.E.ADD.F32.FTZ.RN.STRONG.GPU [R8.64], R93 ;  /* 0x0000005d0800798e */ /* 0x0005e2000c10e784 */
[C---:B------:R-:W-:Y:S02]  /*66b0*/  IMAD.IADD R15, R238.reuse, 0x1, R15 ;  /* 0x00000001ee0f7824 */ /* 0x040fe400078e020f */
[C---:B------:R-:W-:Y:S02]  /*66c0*/  IMAD.IADD R16, R238.reuse, 0x1, R16 ;  /* 0x00000001ee107824 */ /* 0x040fe400078e0210 */
[----:B------:R-:W-:Y:S02]  /*66d0*/  IMAD.IADD R15, R238, 0x1, R15 ;  /* 0x00000001ee0f7824 */ /* 0x000fe400078e020f */
[----:B------:R-:W-:Y:S01]  /*66e0*/  IMAD R208, R208, c[0x0][0x1c0], RZ ;  /* 0x00007000d0d07a24 */ /* 0x000fe200078e02ff */
[-C--:B-1----:R-:W-:Y:S01]  /*66f0*/  LEA R6, P0, R12, R234.reuse, 0x2 ;  /* 0x000000ea0c067211 */ /* 0x082fe200078010ff */
[----:B------:R-:W-:Y:S02]  /*6700*/  IMAD.IADD R15, R238, 0x1, R15 ;  /* 0x00000001ee0f7824 */ /* 0x000fe400078e020f */
[----:B------:R-:W-:Y:S01]  /*6710*/  IMAD.SHL.U32 R208, R208, 0x10, RZ ;  /* 0x00000010d0d07824 */ /* 0x000fe200078e00ff */
[-C--:B------:R-:W-:Y:S02]  /*6720*/  LEA.HI.X.SX32 R7, R12, R235.reuse, 0x2, P0 ;  /* 0x000000eb0c077211 */ /* 0x080fe400000f16ff */
[----:B------:R-:W4:Y:S01]  /*6730*/  LDL R12, [R1] ;  /* 0x00000000010c7983 */ /* 0x000f220000100800 */
[CC--:B--2---:R-:W-:Y:S04]  /*6740*/  LEA R8, P2, R15.reuse, R234.reuse, 0x2 ;  /* 0x000000ea0f087211 */ /* 0x0c4fe800078410ff */
[-C--:B------:R-:W-:Y:S02]  /*6750*/  LEA.HI.X.SX32 R9, R15, R235.reuse, 0x2, P2 ;  /* 0x000000eb0f097211 */ /* 0x080fe400010f16ff */
[----:B------:R-:W-:Y:S05]  /*6760*/  IADD3 R15, R208, 0xa0, RZ ;  /* 0x000000a0d00f7810 */ /* 0x000fea0007ffe0ff */
[----:B------:R-:W-:Y:S01]  /*6770*/  IMAD.IADD R15, R238, 0x1, R15 ;  /* 0x00000001ee0f7824 */ /* 0x000fe200078e020f */
[CC--:B---3--:R-:W-:Y:S04]  /*6780*/  LEA R4, P1, R0.reuse, R234.reuse, 0x2 ;  /* 0x000000ea00047211 */ /* 0x0c8fe800078210ff */
        /* <DEDUP_REMOVED lines=8> */
[----:B------:R-:W-:Y:S05]  /*6810*/  RED.E.ADD.F32.FTZ.RN.STRONG.GPU [R196.64+0x200], R101 ;  /* 0x00020065c400798e */ /* 0x000fea000c10e784 */
[----:B------:R-:W-:Y:S01]  /*6820*/  LDSM.16.MT88.4 R92, [R2+0x800] ;  /* 0x00080000025c783b */ /* 0x000fe20000004200 */
[CC--:B-1----:R-:W-:Y:S04]  /*6830*/  LEA R4, P0, R0.reuse, R234.reuse, 0x2 ;  /* 0x000000ea00047211 */ /* 0x0c2fe800078010ff */
[-C--:B------:R-:W-:Y:S02]  /*6840*/  LEA.HI.X.SX32 R5, R0, R235.reuse, 0x2, P0 ;  /* 0x000000eb00057211 */ /* 0x080fe400000f16ff */
[----:B------:R-:W3:Y:S01]  /*6850*/  LDL R0, [R1+0x1c] ;  /* 0x00001c0001007983 */ /* 0x000ee20000100800 */
[CC--:B--2---:R-:W-:Y:S02]  /*6860*/  LEA R6, P1, R17.reuse, R234.reuse, 0x2 ;  /* 0x000000ea11067211 */ /* 0x0c4fe400078210ff */
[CC--:B------:R-:W-:Y:S02]  /*6870*/  LEA R10, P0, R16.reuse, R234.reuse, 0x2 ;  /* 0x000000ea100a7211 */ /* 0x0c0fe400078010ff */
[----:B------:R1:W-:Y:S01]  /*6880*/  RED.E.ADD.F32.FTZ.RN.STRONG.GPU [R4.64], R102 ;  /* 0x000000660400798e */ /* 0x0003e2000c10e784 */
[-C--:B------:R-:W-:Y:S02]  /*6890*/  LEA.HI.X.SX32 R7, R17, R235.reuse, 0x2, P1 ;  /* 0x000000eb11077211 */ /* 0x080fe400008f16ff */
[-C--:B------:R-:W-:Y:S02]  /*68a0*/  LEA.HI.X.SX32 R11, R16, R235.reuse, 0x2, P0 ;  /* 0x000000eb100b7211 */ /* 0x080fe400000f16ff */
[----:B------:R-:W-:Y:S05]  /*68b0*/  LDSM.16.MT88.4 R16, [R2+0x2000] ;  /* 0x002000000210783b */ /* 0x000fea0000004200 */
[----:B------:R2:W-:Y:S05]  /*68c0*/  RED.E.ADD.F32.FTZ.RN.STRONG.GPU [R6.64], R103 ;  /* 0x000000670600798e */ /* 0x0005ea000c10e784 */
[----:B------:R-:W-:Y:S05]  /*68d0*/  RED.E.ADD.F32.FTZ.RN.STRONG.GPU [R10.64], R104 ;  /* 0x000000680a00798e */ /* 0x000fea000c10e784 */
[----:B------:R-:W-:Y:S05]  /*68e0*/  RED.E.ADD.F32.FTZ.RN.STRONG.GPU [R8.64], R105 ;  /* 0x000000690800798e */ /* 0x000fea000c10e784 */
[----:B------:R-:W-:Y:S01]  /*68f0*/  LDSM.16.MT88.4 R100, [R2+0x2800] ;  /* 0x002800000264783b */ /* 0x000fe20000004200 */
[CC--:B-1----:R-:W-:Y:S04]  /*6900*/  LEA R4, P1, R14.reuse, R234.reuse, 0x2 ;  /* 0x000000ea0e047211 */ /* 0x0c2fe800078210ff */
[-C--:B------:R-:W-:Y:S02]  /*6910*/  LEA.HI.X.SX32 R5, R14, R235.reuse, 0x2, P1 ;  /* 0x000000eb0e057211 */ /* 0x080fe400008f16ff */
[----:B------:R-:W-:Y:S03]  /*6920*/  IADD3 R14, R208, 0xa0, RZ ;  /* 0x000000a0d00e7810 */ /* 0x000fe60007ffe0ff */
[----:B------:R1:W-:Y:S01]  /*6930*/  RED.E.ADD.F32.FTZ.RN.STRONG.GPU [R4.64], R106 ;  /* 0x0000006a0400798e */ /* 0x0003e2000c10e784 */
[CC--:B--2---:R-:W-:Y:S01]  /*6940*/  LEA R6, P0, R13.reuse, R234.reuse, 0x2 ;  /* 0x000000ea0d067211 */ /* 0x0c4fe200078010ff */
[C---:B------:R-:W-:Y:S03]  /*6950*/  IMAD.IADD R14, R238.reuse, 0x1, R14 ;  /* 0x00000001ee0e7824 */ /* 0x040fe600078e020e */
[-C--:B------:R-:W-:Y:S01]  /*6960*/  LEA.HI.X.SX32 R7, R13, R235.reuse, 0x2, P0 ;  /* 0x000000eb0d077211 */ /* 0x080fe200000f16ff */
[----:B------:R-:W-:Y:S01]  /*6970*/  IMAD.IADD R14, R238, 0x1, R14 ;  /* 0x00000001ee0e7824 */ /* 0x000fe200078e020e */
[----:B------:R-:W-:Y:S03]  /*6980*/  IADD3 R13, R211, 0xa0, RZ ;  /* 0x000000a0d30d7810 */ /* 0x000fe60007ffe0ff */
[----:B------:R2:W-:Y:S05]  /*6990*/  RED.E.ADD.F32.FTZ.RN.STRONG.GPU [R6.64], R107 ;  /* 0x0000006b0600798e */ /* 0x0005ea000c10e784 */
[----:B------:R-:W-:Y:S05]  /*69a0*/  RED.E.ADD.F32.FTZ.RN.STRONG.GPU [R234.64+0x280], R112 ;  /* 0x00028070ea00798e */ /* 0x000fea000c10e784 */
[----:B------:R-:W-:Y:S05]  /*69b0*/  RED.E.ADD.F32.FTZ.RN.STRONG.GPU [R196.64+0x280], R113 ;  /* 0x00028071c400798e */ /* 0x000fea000c10e784 */
[----:B------:R-:W-:Y:S01]  /*69c0*/  LDSM.16.MT88.4 R104, [R2+0x4800] ;  /* 0x004800000268783b */ /* 0x000fe20000004200 */
[CC--:B-1----:R-:W-:Y:S04]  /*69d0*/  LEA R4, P0, R13.reuse, R234.reuse, 0x2 ;  /* 0x000000ea0d047211 */ /* 0x0c2fe800078010ff */
[-C--:B------:R-:W-:Y:S02]  /*69e0*/  LEA.HI.X.SX32 R5, R13, R235.reuse, 0x2, P0 ;  /* 0x000000eb0d057211 */ /* 0x080fe400000f16ff */
[----:B------:R-:W-:Y:S01]  /*69f0*/  IADD3 R13, R208, 0xa0, RZ ;  /* 0x000000a0d00d7810 */ /* 0x000fe20007ffe0ff */
[----:B------:R-:W-:Y:S01]  /*6a00*/  IMAD.MOV.U32 R208, RZ, RZ, c[0x0][0x22c] ;  /* 0x00008b00ffd07624 */ /* 0x000fe200078e00ff */
[-C--:B------:R-:W-:Y:S01]  /*6a10*/  LEA R10, P0, R14, R234.reuse, 0x2 ;  /* 0x000000ea0e0a7211 */ /* 0x080fe200078010ff */
[----:B------:R4:W-:Y:S01]  /*6a20*/  RED.E.ADD.F32.FTZ.RN.STRONG.GPU [R4.64], R114 ;  /* 0x000000720400798e */ /* 0x0009e2000c10e784 */
[CC--:B--2---:R-:W-:Y:S01]  /*6a30*/  LEA R6, P1, R15.reuse, R234.reuse, 0x2 ;  /* 0x000000ea0f067211 */ /* 0x0c4fe200078210ff */
[----:B------:R-:W-:Y:S01]  /*6a40*/  IMAD.IADD R13, R238, 0x1, R13 ;  /* 0x00000001ee0d7824 */ /* 0x000fe200078e020d */
[-C--:B------:R-:W-:Y:S01]  /*6a50*/  LEA.HI.X.SX32 R11, R14, R235.reuse, 0x2, P0 ;  /* 0x000000eb0e0b7211 */ /* 0x080fe200000f16ff */
[----:B------:R-:W-:Y:S01]  /*6a60*/  IMAD R208, R208, c[0x0][0x1c0], RZ ;  /* 0x00007000d0d07a24 */ /* 0x000fe200078e02ff */
[-C--:B------:R-:W-:Y:S01]  /*6a70*/  LEA.HI.X.SX32 R7, R15, R235.reuse, 0x2, P1 ;  /* 0x000000eb0f077211 */ /* 0x080fe200008f16ff */
[----:B------:R-:W-:Y:S01]  /*6a80*/  IMAD.IADD R13, R238, 0x1, R13 ;  /* 0x00000001ee0d7824 */ /* 0x000fe200078e020d */
[C---:B------:R-:W-:Y:S01]  /*6a90*/  IADD3 R15, R209.reuse, 0xe0, RZ ;  /* 0x000000e0d10f7810 */ /* 0x040fe20007ffe0ff */
[----:B------:R-:W-:Y:S01]  /*6aa0*/  IMAD.SHL.U32 R208, R208, 0x10, RZ ;  /* 0x00000010d0d07824 */ /* 0x000fe200078e00ff */
[----:B------:R-:W-:Y:S01]  /*6ab0*/  IADD3 R14, R209, 0xe0, RZ ;  /* 0x000000e0d10e7810 */ /* 0x000fe20007ffe0ff */
[C---:B------:R-:W-:Y:S01]  /*6ac0*/  IMAD.IADD R13, R238.reuse, 0x1, R13 ;  /* 0x00000001ee0d7824 */ /* 0x040fe200078e020d */
[----:B------:R-:W-:Y:S03]  /*6ad0*/  RED.E.ADD.F32.FTZ.RN.STRONG.GPU [R6.64], R115 ;  /* 0x000000730600798e */ /* 0x000fe6000c10e784 */
[C---:B------:R-:W-:Y:S01]  /*6ae0*/  IMAD.IADD R14, R238.reuse, 0x1, R14 ;  /* 0x00000001ee0e7824 */ /* 0x040fe200078e020e */
[CC--:B------:R-:W-:Y:S01]  /*6af0*/  LEA R8, P2, R13.reuse, R234.reuse, 0x2 ;  /* 0x000000ea0d087211 */ /* 0x0c0fe200078410ff */
[----:B------:R-:W-:Y:S02]  /*6b00*/  RED.E.ADD.F32.FTZ.RN.STRONG.GPU [R10.64], R108 ;  /* 0x0000006c0a00798e */ /* 0x000fe4000c10e784 */
[----:B------:R-:W-:Y:S01]  /*6b10*/  IMAD.IADD R14, R238, 0x1, R14 ;  /* 0x00000001ee0e7824 */ /* 0x000fe200078e020e */
[-C--:B------:R-:W-:Y:S02]  /*6b20*/  LEA.HI.X.SX32 R9, R13, R235.reuse, 0x2, P2 ;  /* 0x000000eb0d097211 */ /* 0x080fe400010f16ff */
[----:B------:R-:W-:Y:S03]  /*6b30*/  IADD3 R13, R208, 0xc0, RZ ;  /* 0x000000c0d00d7810 */ /* 0x000fe60007ffe0ff */
[----:B------:R1:W-:Y:S01]  /*6b40*/  RED.E.ADD.F32.FTZ.RN.STRONG.GPU [R8.64], R109 ;  /* 0x0000006d0800798e */ /* 0x0003e2000c10e784 */
[CC--:B----4-:R-:W-:Y:S04]  /*6b50*/  LEA R4, P1, R12.reuse, R234.reuse, 0x2 ;  /* 0x000000ea0c047211 */ /* 0x0d0fe800078210ff */
[-C--:B------:R-:W-:Y:S02]  /*6b60*/  LEA.HI.X.SX32 R5, R12, R235.reuse, 0x2, P1 ;  /* 0x000000eb0c057211 */ /* 0x080fe400008f16ff */
[----:B------:R-:W-:Y:S03]  /*6b70*/  IADD3 R12, R208, 0xc0, RZ ;  /* 0x000000c0d00c7810 */ /* 0x000fe60007ffe0ff */
[----:B------:R2:W-:Y:S02]  /*6b80*/  RED.E.ADD.F32.FTZ.RN.STRONG.GPU [R4.64], R110 ;  /* 0x0000006e0400798e */ /* 0x0005e4000c10e784 */
[C---:B------:R-:W-:Y:S04]  /*6b90*/  IMAD.IADD R12, R238.reuse, 0x1, R12 ;  /* 0x00000001ee0c7824 */ /* 0x040fe800078e020c */
[----:B------:R-:W-:Y:S01]  /*6ba0*/  IMAD.IADD R12, R238, 0x1, R12 ;  /* 0x00000001ee0c7824 */ /* 0x000fe200078e020c */
[CC--:B-1----:R-:W-:Y:S04]  /*6bb0*/  LEA R8, P2, R252.reuse, R234.reuse, 0x2 ;  /* 0x000000eafc087211 */ /* 0x0c2fe800078410ff */
[-C--:B------:R-:W-:Y:S02]  /*6bc0*/  LEA.HI.X.SX32 R9, R252, R235.reuse, 0x2, P2 ;  /* 0x000000ebfc097211 */ /* 0x080fe400010f16ff */
[CC--:B---3--:R-:W-:Y:S04]  /*6bd0*/  LEA R6, P0, R0.reuse, R234.reuse, 0x2 ;  /* 0x000000ea00067211 */ /* 0x0c8fe800078010ff */
[-C--:B------:R-:W-:Y:S02]  /*6be0*/  LEA.HI.X.SX32 R7, R0, R235.reuse, 0x2, P0 ;  /* 0x000000eb00077211 */ /* 0x080fe400000f16ff */
[CC--:B--2---:R-:W-:Y:S02]  /*6bf0*/  LEA R4, P0, R13.reuse, R234.reuse, 0x2 ;  /* 0x000000ea0d047211 */ /* 0x0c4fe400078010ff */
[----:B------:R-:W-:Y:S01]  /*6c00*/  IADD3 R0, R208, 0xc0, RZ ;  /* 0x000000c0d0007810 */ /* 0x000fe20007ffe0ff */
[----:B------:R1:W-:Y:S01]  /*6c10*/  RED.E.ADD.F32.FTZ.RN.STRONG.GPU [R6.64], R111 ;  /* 0x0000006f0600798e */ /* 0x0003e2000c10e784 */
[-C--:B------:R-:W-:Y:S02]  /*6c20*/  LEA.HI.X.SX32 R5, R13, R235.reuse, 0x2, P0 ;  /* 0x000000eb0d057211 */ /* 0x080fe400000f16ff */
[-C--:B------:R-:W-:Y:S01]  /*6c30*/  LEA R10, P0, R12, R234.reuse, 0x2 ;  /* 0x000000ea0c0a7211 */ /* 0x080fe200078010ff */
[----:B------:R-:W-:Y:S01]  /*6c40*/  IMAD.IADD R0, R238, 0x1, R0 ;  /* 0x00000001ee007824 */ /* 0x000fe200078e0200 */
[----:B------:R-:W-:Y:S02]  /*6c50*/  RED.E.ADD.F32.FTZ.RN.STRONG.GPU [R234.64+0x300], R116 ;  /* 0x00030074ea00798e */ /* 0x000fe4000c10e784 */
[-C--:B------:R-:W-:Y:S03]  /*6c60*/  LEA.HI.X.SX32 R11, R12, R235.reuse, 0x2, P0 ;  /* 0x000000eb0c0b7211 */ /* 0x080fe600000f16ff */
[----:B------:R-:W-:Y:S05]  /*6c70*/  RED.E.ADD.F32.FTZ.RN.STRONG.GPU [R196.64+0x300], R117 ;  /* 0x00030075c400798e */ /* 0x000fea000c10e784 */
[----:B------:R2:W-:Y:S05]  /*6c80*/  RED.E.ADD.F32.FTZ.RN.STRONG.GPU [R4.64], R118 ;  /* 0x000000760400798e */ /* 0x0005ea000c10e784 */
[----:B------:R-:W-:Y:S01]  /*6c90*/  LDSM.16.MT88.4 R108, [R2+0x6800] ;  /* 0x00680000026c783b */ /* 0x000fe20000004200 */
[CC--:B-1----:R-:W-:Y:S04]  /*6ca0*/  LEA R6, P1, R0.reuse, R234.reuse, 0x2 ;  /* 0x000000ea00067211 */ /* 0x0c2fe800078210ff */
[-C--:B------:R-:W-:Y:S01]  /*6cb0*/  LEA.HI.X.SX32 R7, R0, R235.reuse, 0x2, P1 ;  /* 0x000000eb00077211 */ /* 0x080fe200008f16ff */
[----:B------:R-:W-:Y:S04]  /*6cc0*/  IMAD.IADD R0, R238, 0x1, R251 ;  /* 0x00000001ee007824 */ /* 0x000fe800078e02fb */
[----:B------:R1:W-:Y:S05]  /*6cd0*/  RED.E.ADD.F32.FTZ.RN.STRONG.GPU [R6.64], R119 ;  /* 0x000000770600798e */ /* 0x0003ea000c10e784 */
[----:B------:R3:W-:Y:S01]  /*6ce0*/  RED.E.ADD.F32.FTZ.RN.STRONG.GPU [R10.64], R120 ;  /* 0x000000780a00798e */ /* 0x0007e2000c10e784 */
[CC--:B--2---:R-:W-:Y:S04]  /*6cf0*/  LEA R4, P1, R251.reuse, R234.reuse, 0x2 ;  /* 0x000000eafb047211 */ /* 0x0c4fe800078210ff */
[----:B------:R2:W-:Y:S01]  /*6d00*/  RED.E.ADD.F32.FTZ.RN.STRONG.GPU [R8.64], R121 ;  /* 0x000000790800798e */ /* 0x0005e2000c10e784 */
[-C--:B------:R-:W-:Y:S05]  /*6d10*/  LEA.HI.X.SX32 R5, R251, R235.reuse, 0x2, P1 ;  /* 0x000000ebfb057211 */ /* 0x080fea00008f16ff */
[----:B------:R4:W-:Y:S01]  /*6d20*/  RED.E.ADD.F32.FTZ.RN.STRONG.GPU [R4.64], R122 ;  /* 0x0000007a0400798e */ /* 0x0009e2000c10e784 */
[CC--:B-1----:R-:W-:Y:S04]  /*6d30*/  LEA R6, P0, R0.reuse, R234.reuse, 0x2 ;  /* 0x000000ea00067211 */ /* 0x0c2fe800078010ff */
[-C--:B------:R-:W-:Y:S02]  /*6d40*/  LEA.HI.X.SX32 R7, R0, R235.reuse, 0x2, P0 ;  /* 0x000000eb00077211 */ /* 0x080fe400000f16ff */
[----:B------:R-:W-:Y:S02]  /*6d50*/  IADD3 R0, R209, 0xe0, RZ ;  /* 0x000000e0d1007810 */ /* 0x000fe40007ffe0ff */
[-C--:B---3--:R-:W-:Y:S01]  /*6d60*/  LEA R10, P3, R14, R234.reuse, 0x2 ;  /* 0x000000ea0e0a7211 */ /* 0x088fe200078610ff */
[----:B------:R1:W-:Y:S01]  /*6d70*/  RED.E.ADD.F32.FTZ.RN.STRONG.GPU [R6.64], R123 ;  /* 0x0000007b0600798e */ /* 0x0003e2000c10e784 */
[-C--:B--2---:R-:W-:Y:S01]  /*6d80*/  LEA R8, P2, R250, R234.reuse, 0x2 ;  /* 0x000000eafa087211 */ /* 0x084fe200078410ff */
[----:B------:R-:W-:Y:S01]  /*6d90*/  IMAD.IADD R0, R238, 0x1, R0 ;  /* 0x00000001ee007824 */ /* 0x000fe200078e0200 */
[-C--:B------:R-:W-:Y:S02]  /*6da0*/  LEA.HI.X.SX32 R11, R14, R235.reuse, 0x2, P3 ;  /* 0x000000eb0e0b7211 */ /* 0x080fe400018f16ff */
[----:B------:R-:W-:Y:S01]  /*6db0*/  RED.E.ADD.F32.FTZ.RN.STRONG.GPU [R234.64+0x380], R128 ;  /* 0x00038080ea00798e */ /* 0x000fe2000c10e784 */
[-C--:B------:R-:W-:Y:S02]  /*6dc0*/  LEA.HI.X.SX32 R9, R250, R235.reuse, 0x2, P2 ;  /* 0x000000ebfa097211 */ /* 0x080fe400010f16ff */
[CC--:B----4-:R-:W-:Y:S02]  /*6dd0*/  LEA R4, P1, R15.reuse, R234.reuse, 0x2 ;  /* 0x000000ea0f047211 */ /* 0x0d0fe400078210ff */
[----:B------:R-:W-:Y:S01]  /*6de0*/  RED.E.ADD.F32.FTZ.RN.STRONG.GPU [R196.64+0x380], R129 ;  /* 0x00038081c400798e */ /* 0x000fe2000c10e784 */
[CC--:B------:R-:W-:Y:S02]  /*6df0*/  LEA R12, P0, R0.reuse, R234.reuse, 0x2 ;  /* 0x000000ea000c7211 */ /* 0x0c0fe400078010ff */
[-C--:B------:R-:W-:Y:S02]  /*6e00*/  LEA.HI.X.SX32 R5, R15, R235.reuse, 0x2, P1 ;  /* 0x000000eb0f057211 */ /* 0x080fe400008f16ff */
[-C--:B------:R-:W-:Y:S01]  /*6e10*/  LEA.HI.X.SX32 R13, R0, R235.reuse, 0x2, P0 ;  /* 0x000000eb000d7211 */ /* 0x080fe200000f16ff */
[----:B------:R-:W-:Y:S02]  /*6e20*/  IMAD.IADD R0, R238, 0x1, R249 ;  /* 0x00000001ee007824 */ /* 0x000fe400078e02f9 */
[----:B------:R2:W-:Y:S05]  /*6e30*/  RED.E.ADD.F32.FTZ.RN.STRONG.GPU [R4.64], R130 ;  /* 0x000000820400798e */ /* 0x0005ea000c10e784 */
[----:B------:R-:W-:Y:S01]  /*6e40*/  RED.E.ADD.F32.FTZ.RN.STRONG.GPU [R12.64], R131 ;  /* 0x000000830c00798e */ /* 0x000fe2000c10e784 */
[CC--:B-1----:R-:W-:Y:S04]  /*6e50*/  LEA R6, P1, R249.reuse, R234.reuse, 0x2 ;  /* 0x000000eaf9067211 */ /* 0x0c2fe800078210ff */
[----:B------:R-:W-:Y:S01]  /*6e60*/  RED.E.ADD.F32.FTZ.RN.STRONG.GPU [R10.64], R124 ;  /* 0x0000007c0a00798e */ /* 0x000fe2000c10e784 */
[-C--:B------:R-:W-:Y:S04]  /*6e70*/  LEA.HI.X.SX32 R7, R249, R235.reuse, 0x2, P1 ;  /* 0x000000ebf9077211 */ /* 0x080fe800008f16ff */
[----:B------:R-:W-:Y:S01]  /*6e80*/  RED.E.ADD.F32.FTZ.RN.STRONG.GPU [R8.64], R125 ;  /* 0x0000007d0800798e */ /* 0x000fe2000c10e784 */
[----:B------:R-:W-:Y:S01]  /*6e90*/  ISETP.LT.AND P1, PT, RZ, UR7, PT ;  /* 0x00000007ff007c0c */ /* 0x000fe2000bf21270 */
[----:B------:R-:W-:Y:S03]  /*6ea0*/  UMOV UR7, UR14 ;  /* 0x0000000e00077c82 */ /* 0x000fe60008000000 */
[----:B------:R-:W-:Y:S05]  /*6eb0*/  RED.E.ADD.F32.FTZ.RN.STRONG.GPU [R6.64], R126 ;  /* 0x0000007e0600798e */ /* 0x000fea000c10e784 */
[----:B------:R-:W-:Y:S01]  /*6ec0*/  LDSM.16.MT88.4 R8, [R2] ;  /* 0x000000000208783b */ /* 0x000fe20000004200 */
[C---:B--2---:R-:W-:Y:S04]  /*6ed0*/  LEA R4, P0, R0.reuse, R234, 0x2 ;  /* 0x000000ea00047211 */ /* 0x044fe800078010ff */
[----:B------:R-:W-:Y:S01]  /*6ee0*/  LDSM.16.MT88.4 R12, [R220+0x28000] ;  /* 0x02800000dc0c783b */ /* 0x000fe20000004200 */
[----:B------:R-:W-:Y:S02]  /*6ef0*/  LEA.HI.X.SX32 R5, R0, R235, 0x2, P0 ;  /* 0x000000eb00057211 */ /* 0x000fe400000f16ff */
[----:B------:R-:W-:Y:S01]  /*6f00*/  PLOP3.LUT P0, PT, PT, PT, UP1, 0x80, 0x0 ;  /* 0x000000000000781c */ /* 0x000fe20003f0f018 */
[----:B------:R-:W-:Y:S01]  /*6f10*/  @UP5 UIADD3 UR11, UP1, UR11, -0x100, URZ ;  /* 0xffffff000b0b5890 */ /* 0x000fe2000ff3e03f */
[C---:B------:R-:W-:Y:S01]  /*6f20*/  IADD3 R0, R2.reuse, -0x8000, RZ ;  /* 0xffff800002007810 */ /* 0x040fe20007ffe0ff */
[----:B------:R-:W-:Y:S02]  /*6f30*/  RED.E.ADD.F32.FTZ.RN.STRONG.GPU [R4.64], R127 ;  /* 0x0000007f0400798e */ /* 0x000fe4000c10e784 */
[----:B------:R-:W-:Y:S03]  /*6f40*/  @UP5 UIADD3.X UR10, UR10, -0x1, URZ, UP1, !UPT ;  /* 0xffffffff0a0a5890 */ /* 0x000fe60008ffe43f */
[----:B------:R-:W1:Y:S05]  /*6f50*/  LDSM.16.MT88.4 R4, [R221+0x28000] ;  /* 0x02800000dd04783b */ /* 0x000e6a0000004200 */
        /* <DEDUP_REMOVED lines=295> */
.L_x_747:
        /* <DEDUP_REMOVED lines=18> */
.L_x_748:
[----:B-1----:R-:W2:Y:S01]  /*82f0*/  LDL.64 R4, [R1+0x40] ;  /* 0x0000400001047983 */ /* 0x002ea20000100a00 */
[----:B------:R-:W-:Y:S01]  /*8300*/  USHF.L.U32 UR7, UR18, 0x6, URZ ;  /* 0x0000000612077899 */ /* 0x000fe2000800063f */
[----:B------:R-:W-:Y:S01]  /*8310*/  IMAD.U32 R8, RZ, RZ, UR38 ;  /* 0x00000026ff087e24 */ /* 0x000fe2000f8e00ff */
[----:B------:R-:W-:Y:S01]  /*8320*/  ULDC.64 UR8, c[0x0][0x3a0] ;  /* 0x0000e80000087ab9 */ /* 0x000fe20000000a00 */
[----:B------:R-:W-:Y:S01]  /*8330*/  BAR.SYNC.DEFER_BLOCKING 0x0 ;  /* 0x0000000000007b1d */ /* 0x000fe20000010000 */
[----:B------:R-:W-:Y:S02]  /*8340*/  USHF.R.S32.HI UR10, URZ, 0x1f, UR7 ;  /* 0x0000001f3f0a7899 */ /* 0x000fe40008011407 */
[----:B------:R-:W-:Y:S01]  /*8350*/  IMAD.U32 R29, RZ, RZ, UR7 ;  /* 0x00000007ff1d7e24 */ /* 0x000fe2000f8e00ff */
[----:B------:R-:W-:-:S02]  /*8360*/  UIMAD UR6, UR18, -0x40, UR6 ;  /* 0xffffffc0120678a4 */ /* 0x000fc4000f8e0206 */
[----:B------:R-:W1:Y:S01]  /*8370*/  S2R R31, SR_TID.X ;  /* 0x00000000001f7919 */ /* 0x000e620000002100 */
[----:B------:R-:W-:Y:S01]  /*8380*/  UIMAD UR8, UR10, UR8, URZ ;  /* 0x000000080a0872a4 */ /* 0x000fe2000f8e023f */
[----:B------:R-:W-:Y:S02]  /*8390*/  BSSY B0, `(.L_x_749) ;  /* 0x0000030000007945 */ /* 0x000fe40003800000 */
[----:B------:R-:W3:Y:S01]  /*83a0*/  S2R R80, SR_TID.X ;  /* 0x0000000000507919 */ /* 0x000ee20000002100 */
[----:B------:R-:W-:-:S06]  /*83b0*/  UIMAD UR8, UR7, UR9, UR8 ;  /* 0x00000009070872a4 */ /* 0x000fcc000f8e0208 */
[----:B------:R-:W-:Y:S01]  /*83c0*/  IMAD.U32 R0, RZ, RZ, UR8 ;  /* 0x00000008ff007e24 */ /* 0x000fe2000f8e00ff */
[----:B------:R-:W-:Y:S02]  /*83d0*/  ULDC.64 UR8, c[0x0][0x3b8] ;  /* 0x0000ee0000087ab9 */ /* 0x000fe40000000a00 */
[----:B------:R-:W-:Y:S01]  /*83e0*/  UIMAD UR8, UR59, UR8, URZ ;  /* 0x000000083b0872a4 */ /* 0x000fe2000f8e023f */
[----:B------:R4:W2:Y:S03]  /*83f0*/  LDS.128 R44, [R237+0x19000] ;  /* 0x01900000ed2c7984 */ /* 0x0008a60000000c00 */
[----:B------:R-:W-:Y:S01]  /*8400*/  UIMAD UR8, UR38, UR9, UR8 ;  /* 0x00000009260872a4 */ /* 0x000fe2000f8e0208 */
[----:B------:R4:W2:Y:S01]  /*8410*/  LDS.128 R40, [R237+0x1b000] ;  /* 0x01b00000ed287984 */ /* 0x0008a20000000c00 */
[----:B-1----:R-:W-:-:S03]  /*8420*/  SHF.R.S32.HI R31, RZ, 0x1f, R31 ;  /* 0x0000001fff1f7819 */ /* 0x002fc6000001141f */
[----:B------:R4:W1:Y:S01]  /*8430*/  LDS.128 R36, [R237+0x1d000] ;  /* 0x01d00000ed247984 */ /* 0x0008620000000c00 */
[----:B---3--:R-:W-:-:S03]  /*8440*/  LEA.HI R31, R31, R80, RZ, 0x3 ;  /* 0x000000501f1f7211 */ /* 0x008fc600078f18ff */
[----:B------:R4:W3:Y:S01]  /*8450*/  LDS.128 R32, [R237+0x1f000] ;  /* 0x01f00000ed207984 */ /* 0x0008e20000000c00 */
[----:B------:R-:W-:-:S03]  /*8460*/  SHF.R.S32.HI R31, RZ, 0x3, R31 ;  /* 0x00000003ff1f7819 */ /* 0x000fc6000001141f */
[----:B------:R4:W1:Y:S01]  /*8470*/  LDS.128 R60, [R237+0x20000] ;  /* 0x02000000ed3c7984 */ /* 0x0008620000000c00 */
[----:B------:R-:W-:-:S03]  /*8480*/  ISETP.GE.AND P2, PT, R31, UR6, PT ;  /* 0x000000061f007c0c */ /* 0x000fc6000bf46270 */
[----:B------:R4:W1:Y:S01]  /*8490*/  LDS.128 R76, [R237+0x21000] ;  /* 0x02100000ed4c7984 */ /* 0x0008620000000c00 */
[----:B------:R-:W-:-:S03]  /*84a0*/  SHF.R.S32.HI R30, RZ, 0x1f, R31 ;  /* 0x0000001fff1e7819 */ /* 0x000fc6000001141f */
[----:B------:R4:W1:Y:S04]  /*84b0*/  LDS.128 R56, [R237+0x22000] ;  /* 0x02200000ed387984 */ /* 0x0008680000000c00 */
[----:B------:R4:W1:Y:S04]  /*84c0*/  LDS.128 R72, [R237+0x23000] ;  /* 0x02300000ed487984 */ /* 0x0008680000000c00 */
[----:B------:R4:W1:Y:S04]  /*84d0*/  LDS.128 R52, [R237+0x24000] ;  /* 0x02400000ed347984 */ /* 0x0008680000000c00 */
[----:B------:R4:W1:Y:S04]  /*84e0*/  LDS.128 R68, [R237+0x25000] ;  /* 0x02500000ed447984 */ /* 0x0008680000000c00 */
[----:B------:R4:W1:Y:S04]  /*84f0*/  LDS.128 R48, [R237+0x26000] ;  /* 0x02600000ed307984 */ /* 0x0008680000000c00 */
[----:B------:R4:W1:Y:S01]  /*8500*/  LDS.128 R64, [R237+0x27000] ;  /* 0x02700000ed407984 */ /* 0x0008620000000c00 */
[--C-:B--2---:R-:W-:Y:S01]  /*8510*/  SHF.R.S32.HI R7, RZ, 0x1f, R4.reuse ;  /* 0x0000001fff077819 */ /* 0x104fe20000011404 */
[----:B------:R-:W-:-:S04]  /*8520*/  IMAD.MOV.U32 R6, RZ, RZ, R4 ;  /* 0x000000ffff067224 */ /* 0x000fc800078e0004 */
[----:B------:R-:W-:-:S05]  /*8530*/  IMAD.WIDE.U32 R4, R29, c[0x0][0x3a0], R6 ;  /* 0x0000e8001d047a25 */ /* 0x000fca00078e0006 */
[----:B------:R-:W-:-:S04]  /*8540*/  IADD3 R4, P0, R4, UR14, RZ ;  /* 0x0000000e04047c10 */ /* 0x000fc8000ff1e0ff */
[----:B------:R-:W-:-:S05]  /*8550*/  IADD3.X R5, R5, UR15, R0, P0, !PT ;  /* 0x0000000f05057c10 */ /* 0x000fca00087fe400 */
[----:B------:R-:W-:-:S05]  /*8560*/  IMAD.WIDE.U32 R8, R8, c[0x0][0x3b8], R4 ;  /* 0x0000ee0008087a25 */ /* 0x000fca00078e0004 */
[----:B------:R-:W-:Y:S01]  /*8570*/  IADD3 R28, R9, UR8, RZ ;  /* 0x00000008091c7c10 */ /* 0x000fe2000fffe0ff */
[----:B------:R-:W-:Y:S05]  /*8580*/  @P2 BRA `(.L_x_750) ;  /* 0x0000010000002947 */ /* 0x000fea0003800000 */
[----:B-1-34-:R-:W1:Y:S01]  /*8590*/  LDS.128 R20, [R237+0x1c000] ;  /* 0x01c00000ed147984 */ /* 0x01ae620000000c00 */
[----:B------:R-:W-:Y:S01]  /*85a0*/  MOV R4, R8 ;  /* 0x0000000800047202 */ /* 0x000fe20000000f00 */
[----:B------:R-:W-:Y:S01]  /*85b0*/  IMAD R0, R30, c[0x0][0x3a0], RZ ;  /* 0x0000e8001e007a24 */ /* 0x000fe200078e02ff */
[----:B------:R-:W-:Y:S01]  /*85c0*/  MOV R5, R28 ;  /* 0x0000001c00057202 */ /* 0x000fe20000000f00 */
[----:B------:R-:W2:Y:S02]  /*85d0*/  LDS.128 R16, [R237+0x1a000] ;  /* 0x01a00000ed107984 */ /* 0x000ea40000000c00 */
[C---:B------:R-:W-:Y:S02]  /*85e0*/  IMAD R0, R31.reuse, c[0x0][0x3a4], R0 ;  /* 0x0000e9001f007a24 */ /* 0x040fe400078e0200 */
[----:B------:R-:W3:Y:S01]  /*85f0*/  LDS.128 R12, [R237+0x18000] ;  /* 0x01800000ed0c7984 */ /* 0x000ee20000000c00 */
[----:B------:R-:W-:-:S03]  /*8600*/  IMAD.WIDE.U32 R10, R31, c[0x0][0x3a0], R4 ;  /* 0x0000e8001f0a7a25 */ /* 0x000fc600078e0004 */
[----:B------:R-:W4:Y:S02]  /*8610*/  LDS.128 R24, [R237+0x1e000] ;  /* 0x01e00000ed187984 */ /* 0x000f240000000c00 */
[----:B------:R-:W-:Y:S02]  /*8620*/  IADD3 R0, R11, R0, RZ ;  /* 0x000000000b007210 */ /* 0x000fe40007ffe0ff */
[----:B------:R-:W-:-:S04]  /*8630*/  LEA R4, P0, R10, c[0x0][0x340], 0x1 ;  /* 0x0000d0000a047a11 */ /* 0x000fc800078008ff */
[----:B------:R-:W-:-:S05]  /*8640*/  LEA.HI.X R5, R10, c[0x0][0x344], R0, 0x1, P0 ;  /* 0x0000d1000a057a11 */ /* 0x000fca00000f0c00 */
[----:B-1----:R1:W-:Y:S04]  /*8650*/  STG.E.128 [R4.64+0x100], R20 ;  /* 0x0001001404007986 */ /* 0x0023e8000c101d04 */
[----:B--2---:R1:W-:Y:S04]  /*8660*/  STG.E.128 [R4.64+0x80], R16 ;  /* 0x0000801004007986 */ /* 0x0043e8000c101d04 */
[----:B---3--:R1:W-:Y:S04]  /*8670*/  STG.E.128 [R4.64], R12 ;  /* 0x0000000c04007986 */ /* 0x0083e8000c101d04 */
[----:B----4-:R1:W-:Y:S02]  /*8680*/  STG.E.128 [R4.64+0x180], R24 ;  /* 0x0001801804007986 */ /* 0x0103e4000c101d04 */
.L_x_750:
[----:B-1-34-:R-:W-:Y:S05]  /*8690*/  BSYNC B0 ;  /* 0x0000000000007941 */ /* 0x01afea0003800000 */
.L_x_749:
[----:B------:R-:W-:Y:S01]  /*86a0*/  IADD3 R0, R31, 0x20, RZ ;  /* 0x000000201f007810 */ /* 0x000fe20007ffe0ff */
[----:B------:R-:W-:Y:S03]  /*86b0*/  BSSY B0, `(.L_x_751) ;  /* 0x0000011000007945 */ /* 0x000fe60003800000 */
[----:B------:R-:W-:-:S13]  /*86c0*/  ISETP.GE.AND P1, PT, R0, UR6, PT ;  /* 0x0000000600007c0c */ /* 0x000fda000bf26270 */
[----:B------:R-:W-:Y:S05]  /*86d0*/  @P1 BRA `(.L_x_752) ;  /* 0x000000e000001947 */ /* 0x000fea0003800000 */
[----:B------:R-:W-:Y:S01]  /*86e0*/  IADD3 R0, P0, R31, 0x20, RZ ;  /* 0x000000201f007810 */ /* 0x000fe20007f1e0ff */
[----:B------:R-:W-:Y:S01]  /*86f0*/  IMAD.MOV.U32 R4, RZ, RZ, R8 ;  /* 0x000000ffff047224 */ /* 0x000fe200078e0008 */
[----:B------:R-:W-:-:S03]  /*8700*/  MOV R5, R28 ;  /* 0x0000001c00057202 */ /* 0x000fc60000000f00 */
[----:B------:R-:W-:Y:S02]  /*8710*/  IMAD.X R2, RZ, RZ, R30, P0 ;  /* 0x000000ffff027224 */ /* 0x000fe400000e061e */
        /* <DEDUP_REMOVED lines=8> */
[----:B------:R1:W-:Y:S04]  /*87a0*/  STG.E.128 [R4.64+0x100], R36 ;  /* 0x0001002404007986 */ /* 0x0003e8000c101d04 */
[----:B------:R1:W-:Y:S02]  /*87b0*/  STG.E.128 [R4.64+0x180], R32 ;  /* 0x0001802004007986 */ /* 0x0003e4000c101d04 */
.L_x_752:
[----:B------:R-:W-:Y:S05]  /*87c0*/  BSYNC B0 ;  /* 0x0000000000007941 */ /* 0x000fea0003800000 */
.L_x_751:
        /* <DEDUP_REMOVED lines=15> */
[----:B-1----:R-:W-:Y:S01]  /*88c0*/  MOV R4, R6 ;  /* 0x0000000600047202 */ /* 0x002fe20000000f00 */
[----:B------:R-:W-:Y:S01]  /*88d0*/  IMAD R0, R30, c[0x0][0x3a8], RZ ;  /* 0x0000ea001e007a24 */ /* 0x000fe200078e02ff */
[----:B------:R-:W-:-:S03]  /*88e0*/  MOV R5, R2 ;  /* 0x0000000200057202 */ /* 0x000fc60000000f00 */
[C---:B------:R-:W-:Y:S02]  /*88f0*/  IMAD R0, R31.reuse, c[0x0][0x3ac], R0 ;  /* 0x0000eb001f007a24 */ /* 0x040fe400078e0200 */
[----:B------:R-:W-:-:S05]  /*8900*/  IMAD.WIDE.U32 R8, R31, c[0x0][0x3a8], R4 ;  /* 0x0000ea001f087a25 */ /* 0x000fca00078e0004 */
[----:B------:R-:W-:Y:S02]  /*8910*/  IADD3 R0, R9, R0, RZ ;  /* 0x0000000009007210 */ /* 0x000fe40007ffe0ff */
[----:B------:R-:W-:-:S04]  /*8920*/  LEA R4, P0, R8, c[0x0][0x348], 0x1 ;  /* 0x0000d20008047a11 */ /* 0x000fc800078008ff */
[----:B------:R-:W-:-:S05]  /*8930*/  LEA.HI.X R5, R8, c[0x0][0x34c], R0, 0x1, P0 ;  /* 0x0000d30008057a11 */ /* 0x000fca00000f0c00 */
[----:B------:R1:W-:Y:S04]  /*8940*/  STG.E.128 [R4.64], R60 ;  /* 0x0000003c04007986 */ /* 0x0003e8000c101d04 */
[----:B------:R1:W-:Y:S04]  /*8950*/  STG.E.128 [R4.64+0x80], R56 ;  /* 0x0000803804007986 */ /* 0x0003e8000c101d04 */
[----:B------:R1:W-:Y:S04]  /*8960*/  STG.E.128 [R4.64+0x100], R52 ;  /* 0x0001003404007986 */ /* 0x0003e8000c101d04 */
[----:B------:R1:W-:Y:S02]  /*8970*/  STG.E.128 [R4.64+0x180], R48 ;  /* 0x0001803004007986 */ /* 0x0003e4000c101d04 */
.L_x_754:
[----:B------:R-:W-:Y:S05]  /*8980*/  BSYNC B0 ;  /* 0x0000000000007941 */ /* 0x000fea0003800000 */
.L_x_753:
[----:B------:R-:W-:Y:S05]  /*8990*/  @P1 BRA `(.L_x_755) ;  /* 0x0000098000001947 */ /* 0x000fea0003800000 */
[----:B------:R-:W-:Y:S02]  /*89a0*/  IADD3 R0, P0, R31, 0x20, RZ ;  /* 0x000000201f007810 */ /* 0x000fe40007f1e0ff */
[----:B------:R-:W-:-:S02]  /*89b0*/  MOV R7, R2 ;  /* 0x0000000200077202 */ /* 0x000fc40000000f00 */
[----:B-1----:R-:W-:-:S03]  /*89c0*/  IADD3.X R4, RZ, R30, RZ, P0, !PT ;  /* 0x0000001eff047210 */ /* 0x002fc600007fe4ff */
        /* <DEDUP_REMOVED lines=11> */
.L_x_737:
[----:B--2---:R-:W-:Y:S02]  /*8a80*/  UISETP.NE.AND UP0, UPT, UR23, -0x1, UPT ;  /* 0xffffffff1700788c */ /* 0x004fe4000bf05270 */
        /* <DEDUP_REMOVED lines=19> */
.L_x_756:
        /* <DEDUP_REMOVED lines=18> */
.L_x_757:
[----:B------:R-:W2:Y:S01]  /*8ce0*/  LDL.64 R14, [R1+0x40] ;  /* 0x00004000010e7983 */ /* 0x000ea20000100a00 */
[----:B------:R-:W-:Y:S01]  /*8cf0*/  USHF.L.U32 UR7, UR18, 0x6, URZ ;  /* 0x0000000612077899 */ /* 0x000fe2000800063f */
[----:B------:R-:W-:Y:S01]  /*8d00*/  BSSY B0, `(.L_x_758) ;  /* 0x0000025000007945 */ /* 0x000fe20003800000 */
[----:B------:R-:W-:Y:S01]  /*8d10*/  ULDC.64 UR8, c[0x0][0x3a0] ;  /* 0x0000e80000087ab9 */ /* 0x000fe20000000a00 */
[----:B------:R-:W1:Y:S01]  /*8d20*/  S2R R12, SR_TID.X ;  /* 0x00000000000c7919 */ /* 0x000e620000002100 */
[----:B------:R-:W-:Y:S02]  /*8d30*/  USHF.R.S32.HI UR10, URZ, 0x1f, UR7 ;  /* 0x0000001f3f0a7899 */ /* 0x000fe40008011407 */
[----:B------:R-:W-:Y:S01]  /*8d40*/  IMAD.U32 R10, RZ, RZ, UR7 ;  /* 0x00000007ff0a7e24 */ /* 0x000fe2000f8e00ff */
[----:B------:R-:W3:Y:S01]  /*8d50*/  S2R R13, SR_TID.X ;  /* 0x00000000000d7919 */ /* 0x000ee20000002100 */
[----:B------:R-:W-:-:S02]  /*8d60*/  UIMAD UR8, UR10, UR8, URZ ;  /* 0x000000080a0872a4 */ /* 0x000fc4000f8e023f */
[----:B------:R-:W-:Y:S02]  /*8d70*/  UIMAD UR6, UR18, -0x40, UR6 ;  /* 0xffffffc0120678a4 */ /* 0x000fe4000f8e0206 */
[----:B------:R-:W-:-:S06]  /*8d80*/  UIMAD UR8, UR7, UR9, UR8 ;  /* 0x00000009070872a4 */ /* 0x000fcc000f8e0208 */
[----:B------:R-:W-:Y:S01]  /*8d90*/  IMAD.U32 R0, RZ, RZ, UR8 ;  /* 0x00000008ff007e24 */ /* 0x000fe2000f8e00ff */
[----:B------:R-:W-:Y:S02]  /*8da0*/  ULDC.64 UR8, c[0x0][0x3b8] ;  /* 0x0000ee0000087ab9 */ /* 0x000fe40000000a00 */
[----:B------:R-:W-:-:S04]  /*8db0*/  UIMAD UR8, UR57, UR8, URZ ;  /* 0x00000008390872a4 */ /* 0x000fc8000f8e023f */
[----:B------:R-:W-:Y:S01]  /*8dc0*/  UIMAD UR8, UR38, UR9, UR8 ;  /* 0x00000009260872a4 */ /* 0x000fe2000f8e0208 */
[----:B-1----:R-:W-:-:S04]  /*8dd0*/  SHF.R.S32.HI R12, RZ, 0x1f, R12 ;  /* 0x0000001fff0c7819 */ /* 0x002fc8000001140c */
[----:B---3--:R-:W-:-:S04]  /*8de0*/  LEA.HI R12, R12, R13, RZ, 0x3 ;  /* 0x0000000d0c0c7211 */ /* 0x008fc800078f18ff */
[----:B------:R-:W-:-:S04]  /*8df0*/  SHF.R.S32.HI R12, RZ, 0x3, R12 ;  /* 0x00000003ff0c7819 */ /* 0x000fc8000001140c */
[----:B------:R-:W-:Y:S02]  /*8e00*/  ISETP.GE.AND P2, PT, R12, UR6, PT ;  /* 0x000000060c007c0c */ /* 0x000fe4000bf46270 */
[----:B------:R-:W-:Y:S01]  /*8e10*/  SHF.R.S32.HI R11, RZ, 0x1f, R12 ;  /* 0x0000001fff0b7819 */ /* 0x000fe2000001140c */
[----:B--2---:R-:W-:-:S05]  /*8e20*/  IMAD.WIDE.U32 R4, R10, c[0x0][0x3a0], R14 ;  /* 0x0000e8000a047a25 */ /* 0x004fca00078e000e */
[----:B------:R-:W-:-:S04]  /*8e30*/  IADD3 R6, P0, R4, UR14, RZ ;  /* 0x0000000e04067c10 */ /* 0x000fc8000ff1e0ff */
[----:B------:R-:W-:Y:S01]  /*8e40*/  IADD3.X R7, R5, UR15, R0, P0, !PT ;  /* 0x0000000f05077c10 */ /* 0x000fe200087fe400 */
[----:B------:R-:W-:-:S04]  /*8e50*/  IMAD.U32 R0, RZ, RZ, UR38 ;  /* 0x00000026ff007e24 */ /* 0x000fc8000f8e00ff */
[----:B------:R-:W-:-:S05]  /*8e60*/  IMAD.WIDE.U32 R6, R0, c[0x0][0x3b8], R6 ;  /* 0x0000ee0000067a25 */ /* 0x000fca00078e0006 */
[----:B------:R-:W-:Y:S01]  /*8e70*/  IADD3 R2, R7, UR8, RZ ;  /* 0x0000000807027c10 */ /* 0x000fe2000fffe0ff */
[----:B------:R-:W-:Y:S05]  /*8e80*/  @P2 BRA `(.L_x_759) ;  /* 0x000000c000002947 */ /* 0x000fea0003800000 */
[----:B------:R-:W-:Y:S01]  /*8e90*/  MOV R4, R6 ;  /* 0x0000000600047202 */ /* 0x000fe20000000f00 */
[----:B------:R-:W-:Y:S01]  /*8ea0*/  IMAD R0, R11, c[0x0][0x3a0], RZ ;  /* 0x0000e8000b007a24 */ /* 0x000fe200078e02ff */
[----:B------:R-:W-:-:S03]  /*8eb0*/  MOV R5, R2 ;  /* 0x0000000200057202 */ /* 0x000fc60000000f00 */
[C---:B------:R-:W-:Y:S02]  /*8ec0*/  IMAD R0, R12.reuse, c[0x0][0x3a4], R0 ;  /* 0x0000e9000c007a24 */ /* 0x040fe400078e0200 */
[----:B------:R-:W-:-:S05]  /*8ed0*/  IMAD.WIDE.U32 R8, R12, c[0x0][0x3a0], R4 ;  /* 0x0000e8000c087a25 */ /* 0x000fca00078e0004 */
[----:B------:R-:W-:Y:S02]  /*8ee0*/  IADD3 R0, R0, R9, RZ ;  /* 0x0000000900007210 */ /* 0x000fe40007ffe0ff */
[----:B------:R-:W-:-:S04]  /*8ef0*/  LEA R4, P0, R8, c[0x0][0x340], 0x1 ;  /* 0x0000d00008047a11 */ /* 0x000fc800078008ff */
[----:B------:R-:W-:-:S05]  /*8f00*/  LEA.HI.X R5, R8, c[0x0][0x344], R0, 0x1, P0 ;  /* 0x0000d10008057a11 */ /* 0x000fca00000f0c00 */
[----:B------:R1:W-:Y:S04]  /*8f10*/  STG.E.128 [R4.64], RZ ;  /* 0x000000ff04007986 */ /* 0x0003e8000c101d04 */
[----:B------:R1:W-:Y:S04]  /*8f20*/  STG.E.128 [R4.64+0x80], RZ ;  /* 0x000080ff04007986 */ /* 0x0003e8000c101d04 */
[----:B------:R1:W-:Y:S04]  /*8f30*/  STG.E.128 [R4.64+0x100], RZ ;  /* 0x000100ff04007986 */ /* 0x0003e8000c101d04 */
[----:B------:R1:W-:Y:S02]  /*8f40*/  STG.E.128 [R4.64+0x180], RZ ;  /* 0x000180ff04007986 */ /* 0x0003e4000c101d04 */
.L_x_759:
[----:B------:R-:W-:Y:S05]  /*8f50*/  BSYNC B0 ;  /* 0x0000000000007941 */ /* 0x000fea0003800000 */
.L_x_758:
[----:B------:R-:W-:Y:S01]  /*8f60*/  IADD3 R0, R12, 0x20, RZ ;  /* 0x000000200c007810 */ /* 0x000fe20007ffe0ff */
[----:B------:R-:W-:Y:S03]  /*8f70*/  BSSY B0, `(.L_x_760) ;  /* 0x0000010000007945 */ /* 0x000fe60003800000 */
[----:B------:R-:W-:-:S13]  /*8f80*/  ISETP.GE.AND P1, PT, R0, UR6, PT ;  /* 0x0000000600007c0c */ /* 0x000fda000bf26270 */
[----:B------:R-:W-:Y:S05]  /*8f90*/  @P1 BRA `(.L_x_761) ;  /* 0x000000d000001947 */ /* 0x000fea0003800000 */
[----:B------:R-:W-:Y:S02]  /*8fa0*/  IADD3 R0, P0, R12, 0x20, RZ ;  /* 0x000000200c007810 */ /* 0x000fe40007f1e0ff */
[----:B------:R-:W-:Y:S02]  /*8fb0*/  MOV R7, R2 ;  /* 0x0000000200077202 */ /* 0x000fe40000000f00 */
[----:B-1----:R-:W-:-:S03]  /*8fc0*/  IADD3.X R4, RZ, R11, RZ, P0, !PT ;  /* 0x0000000bff047210 */ /* 0x002fc600007fe4ff */
        /* <DEDUP_REMOVED lines=10> */
.L_x_761:
[----:B------:R-:W-:Y:S05]  /*9070*/  BSYNC B0 ;  /* 0x0000000000007941 */ /* 0x000fea0003800000 */
.L_x_760:
        /* <DEDUP_REMOVED lines=27> */
.L_x_763:
[----:B------:R-:W-:Y:S05]  /*9230*/  BSYNC B0 ;  /* 0x0000000000007941 */ /* 0x000fea0003800000 */
.L_x_762:
        /* <DEDUP_REMOVED lines=14> */
.L_x_755:
[----:B------:R-:W-:Y:S05]  /*9320*/  BSYNC B1 ;  /* 0x0000000000017941 */ /* 0x000fea0003800000 */
.L_x_732:
        /* <DEDUP_REMOVED lines=11> */
.L_x_764:
[----:B------:R-:W-:Y:S05]  /*93e0*/  EXIT ;  /* 0x000000000000794d */ /* 0x000fea0003800000 */
.L_x_766:
        /* <DEDUP_REMOVED lines=9> */
.L_x_2020:


//--------------------- .text._ZN5flash44flash_bwd_dq_dk_dv_loop_seqk_parallel_kernelI23Flash_bwd_kernel_traitsILi256ELi64ELi64ELi8ELi4ELi2ELi2ELb0ELb0EN7cutlass6half_tE19Flash_kernel_traitsILi256ELi64ELi64ELi8ES3_EELb0ELb0ELb0ELb1ELb0ELb0ELb0EEEvNS_16Flash_bwd_paramsE --------------------------
	.section	.text._ZN5flash44flash_bwd_dq_dk_dv_loop_seqk_parallel_kernelI23Flash_bwd_kernel_traitsILi256ELi64ELi64ELi8ELi4ELi2ELi2ELb0ELb0EN7cutlass6half_tE19Flash_kernel_traitsILi256ELi64ELi64ELi8ES3_EELb0ELb0ELb0ELb1ELb0ELb0ELb0EEEvNS_16Flash_bwd_paramsE,"ax",@progbits
	.sectioninfo	@"SHI_REGISTERS=255"
	.align	128
        .global         _ZN5flash44flash_bwd_dq_dk_dv_loop_seqk_parallel_kernelI23Flash_bwd_kernel_traitsILi256ELi64ELi64ELi8ELi4ELi2ELi2ELb0ELb0EN7cutlass6half_tE19Flash_kernel_traitsILi256ELi64ELi64ELi8ES3_EELb0ELb0ELb0ELb1ELb0ELb0ELb0EEEvNS_16Flash_bwd_paramsE
        .type           _ZN5flash44flash_bwd_dq_dk_dv_loop_seqk_parallel_kernelI23Flash_bwd_kernel_traitsILi256ELi64ELi64ELi8ELi4ELi2ELi2ELb0ELb0EN7cutlass6half_tE19Flash_kernel_traitsILi256ELi64ELi64ELi8ES3_EELb0ELb0ELb0ELb1ELb0ELb0ELb0EEEvNS_16Flash_bwd_paramsE,@function
        .size           _ZN5flash44flash_bwd_dq_dk_dv_loop_seqk_parallel_kernelI23Flash_bwd_kernel_traitsILi256ELi64ELi64ELi8ELi4ELi2ELi2ELb0ELb0EN7cutlass6half_tE19Flash_kernel_traitsILi256ELi64ELi64ELi8ES3_EELb0ELb0ELb0ELb1ELb0ELb0ELb0EEEvNS_16Flash_bwd_paramsE,(.L_x_2021 - _ZN5flash44flash_bwd_dq_dk_dv_loop_seqk_parallel_kernelI23Flash_bwd_kernel_traitsILi256ELi64ELi64ELi8ELi4ELi2ELi2ELb0ELb0EN7cutlass6half_tE19Flash_kernel_traitsILi256ELi64ELi64ELi8ES3_EELb0ELb0ELb0ELb1ELb0ELb0ELb0EEEvNS_16Flash_bwd_paramsE)
        .other          _ZN5flash44flash_bwd_dq_dk_dv_loop_seqk_parallel_kernelI23Flash_bwd_kernel_traitsILi256ELi64ELi64ELi8ELi4ELi2ELi2ELb0ELb0EN7cutlass6half_tE19Flash_kernel_traitsILi256ELi64ELi64ELi8ES3_EELb0ELb0ELb0ELb1ELb0ELb0ELb0EEEvNS_16Flash_bwd_paramsE,@"STO_CUDA_ENTRY STV_DEFAULT"
_ZN5flash44flash_bwd_dq_dk_dv_loop_seqk_parallel_kernelI23Flash_bwd_kernel_traitsILi256ELi64ELi64ELi8ELi4ELi2ELi2ELb0ELb0EN7cutlass6half_tE19Flash_kernel_traitsILi256ELi64ELi64ELi8ES3_EELb0ELb0ELb0ELb1ELb0ELb0ELb0EEEvNS_16Flash_bwd_paramsE:
.text._ZN5flash44flash_bwd_dq_dk_dv_loop_seqk_parallel_kernelI23Flash_bwd_kernel_traitsILi256ELi64ELi64ELi8ELi4ELi2ELi2ELb0ELb0EN7cutlass6half_tE19Flash_kernel_traitsILi256ELi64ELi64ELi8ES3_EELb0ELb0ELb0ELb1ELb0ELb0ELb0EEEvNS_16Flash_bwd_paramsE:
        /* <DEDUP_REMOVED lines=49> */
[----:B------:R-:W-:Y:S01]  /*0310*/  LEA.HI R10, R11, R12, RZ, 0x3 ;  /* 0x0000000c0b0a7211 */ /* 0x000fe200078f18ff */
        /* <DEDUP_REMOVED lines=14> */
[----:B------:R-:W-:-:S02]  /*0400*/  UMOV UR39, URZ ;  /* 0x0000003f00277c82 */ /* 0x000fc40008000000 */
[----:B------:R-:W-:Y:S01]  /*0410*/  IMAD.IADD R8, R3, 0x1, -R2 ;  /* 0x0000000103087824 */ /* 0x000fe200078e0a02 */
[----:B------:R-:W-:Y:S01]  /*0420*/  LOP3.LUT R2, R4, 0xfffffff0, RZ, 0xc0, !PT ;  /* 0xfffffff004027812 */ /* 0x000fe200078ec0ff */
[----:B------:R-:W-:Y:S01]  /*0430*/  IMAD.IADD R6, R5, 0x1, -R0 ;  /* 0x0000000105067824 */ /* 0x000fe200078e0a00 */
[----:B------:R-:W-:Y:S01]  /*0440*/  SHF.R.S32.HI R3, RZ, 0x3, R10 ;  /* 0x00000003ff037819 */ /* 0x000fe2000001140a */
[----:B------:R-:W-:Y:S01]  /*0450*/  ULDC.64 UR4, c[0x0][0x118] ;  /* 0x0000460000047ab9 */ /* 0x000fe20000000a00 */
[----:B------:R-:W-:Y:S01]  /*0460*/  LOP3.LUT R0, R10, 0xfffffff8, RZ, 0xc0, !PT ;  /* 0xfffffff80a007812 */ /* 0x000fe200078ec0ff */
[C---:B------:R-:W-:Y:S01]  /*0470*/  IMAD.IADD R2, R12.reuse, 0x1, -R2 ;  /* 0x000000010c027824 */ /* 0x040fe200078e0a02 */
[----:B------:R-:W-:Y:S01]  /*0480*/  ULOP3.LUT UR56, UR35, UR56, URZ, 0x3c, !UPT ;  /* 0x0000003823387292 */ /* 0x000fe2000f8e3c3f */
[----:B------:R-:W-:Y:S01]  /*0490*/  IMAD.SHL.U32 R3, R3, 0x40, RZ ;  /* 0x0000004003037824 */ /* 0x000fe200078e00ff */
[----:B------:R-:W-:Y:S01]  /*04a0*/  UISETP.NE.AND UP2, UPT, UR10, URZ, UPT ;  /* 0x0000003f0a00728c */ /* 0x000fe2000bf45270 */
[----:B------:R-:W-:Y:S01]  /*04b0*/  IMAD.IADD R0, R12, 0x1, -R0 ;  /* 0x000000010c007824 */ /* 0x000fe200078e0a00 */
[----:B------:R-:W-:Y:S01]  /*04c0*/  SHF.R.S32.HI R4, RZ, 0x1f, R2 ;  /* 0x0000001fff047819 */ /* 0x000fe20000011402 */
[----:B------:R-:W-:Y:S01]  /*04d0*/  USHF.R.S32.HI UR57, URZ, 0x1f, UR35 ;  /* 0x0000001f3f397899 */ /* 0x000fe20008011423 */
        /* <DEDUP_REMOVED lines=11> */
[----:B------:R-:W-:Y:S01]  /*0590*/  UIMAD.WIDE.U32 UR42, UR36, UR44, URZ ;  /* 0x0000002c242a72a5 */ /* 0x000fe2000f8e003f */
[C---:B------:R-:W-:Y:S01]  /*05a0*/  LOP3.LUT P3, RZ, R0.reuse, 0x2, RZ, 0xc0, !PT ;  /* 0x0000000200ff7812 */ /* 0x040fe2000786c0ff */
[----:B------:R-:W-:Y:S01]  /*05b0*/  IMAD.SHL.U32 R0, R0, 0x40, RZ ;  /* 0x0000004000007824 */ /* 0x000fe200078e00ff */
[----:B------:R-:W-:Y:S01]  /*05c0*/  LOP3.LUT R7, R4, R5, RZ, 0x3c, !PT ;  /* 0x0000000504077212 */ /* 0x000fe200078e3cff */
[----:B------:R-:W-:Y:S01]  /*05d0*/  IMAD.IADD R14, R2, 0x1, -R3 ;  /* 0x00000001020e7824 */ /* 0x000fe200078e0a03 */
[----:B------:R-:W-:Y:S01]  /*05e0*/  LOP3.LUT R3, R6, 0x1, RZ, 0xc0, !PT ;  /* 0x0000000106037812 */ /* 0x000fe200078ec0ff */
[----:B------:R-:W-:Y:S01]  /*05f0*/  IMAD.SHL.U32 R2, R229, 0x10, RZ ;  /* 0x00000010e5027824 */ /* 0x000fe200078e00ff */
[----:B------:R-:W-:Y:S01]  /*0600*/  LEA.HI R5, R11, R12, RZ, 0x7 ;  /* 0x0000000c0b057211 */ /* 0x000fe200078f38ff */
[----:B------:R-:W-:Y:S01]  /*0610*/  UIMAD UR51, UR37, UR44, URZ ;  /* 0x0000002c253372a4 */ /* 0x000fe2000f8e023f */
[----:B------:R-:W-:Y:S01]  /*0620*/  LOP3.LUT R0, R0, 0x1c0, RZ, 0xc0, !PT ;  /* 0x000001c000007812 */ /* 0x000fe200078ec0ff */
[----:B------:R-:W-:Y:S01]  /*0630*/  STL [R1+0x58], R14 ;  /* 0x0000580e01007387 */ /* 0x000fe20000100800 */
[----:B------:R-:W-:Y:S01]  /*0640*/  ISETP.NE.U32.AND P0, PT, R3, 0x1, PT ;  /* 0x000000010300780c */ /* 0x000fe20003f05070 */
[----:B------:R-:W-:Y:S01]  /*0650*/  IMAD.SHL.U32 R3, R8, 0x200, RZ ;  /* 0x0000020008037824 */ /* 0x000fe200078e00ff */
[----:B------:R-:W-:Y:S01]  /*0660*/  SHF.R.S32.HI R5, RZ, 0x7, R5 ;  /* 0x00000007ff057819 */ /* 0x000fe20000011405 */
[----:B------:R-:W-:Y:S01]  /*0670*/  USHF.R.S32.HI UR53, URZ, 0x1f, UR47 ;  /* 0x0000001f3f357899 */ /* 0x000fe2000801142f */
[C---:B------:R-:W-:Y:S01]  /*0680*/  LOP3.LUT R221, R0.reuse, 0x8, R10, 0xf8, !PT ;  /* 0x0000000800dd7812 */ /* 0x040fe200078ef80a */
[----:B------:R-:W-:Y:S01]  /*0690*/  UIMAD UR50, UR6, UR50, URZ ;  /* 0x00000032063272a4 */ /* 0x000fe2000f8e023f */
[----:B------:R-:W-:Y:S01]  /*06a0*/  SHF.R.U32.HI R226, RZ, 0x3, R0 ;  /* 0x00000003ffe27819 */ /* 0x000fe20000011600 */
[----:B------:R-:W-:Y:S01]  /*06b0*/  @!UP1 UIMAD UR49, UR7, UR49, URZ ;  /* 0x00000031073192a4 */ /* 0x000fe2000f8e023f */
[----:B------:R-:W-:Y:S01]  /*06c0*/  LOP3.LUT R2, R0, 0x10, R2, 0xf8, !PT ;  /* 0x0000001000027812 */ /* 0x000fe200078ef802 */
[----:B------:R-:W-:Y:S01]  /*06d0*/  IMAD R0, R5, 0x800, R3 ;  /* 0x0000080005007824 */ /* 0x000fe200078e0203 */
[----:B------:R-:W-:Y:S01]  /*06e0*/  LOP3.LUT R221, R221, R226, RZ, 0x3c, !PT ;  /* 0x000000e2dddd7212 */ /* 0x000fe200078e3cff */
[----:B------:R-:W-:Y:S01]  /*06f0*/  USHF.R.S32.HI UR48, URZ, 0x1f, UR41 ;  /* 0x0000001f3f307899 */ /* 0x000fe20008011429 */
[----:B------:R-:W-:Y:S01]  /*0700*/  LEA.HI R4, R11, R12, RZ, 0x6 ;  /* 0x0000000c0b047211 */ /* 0x000fe200078f30ff */
[----:B------:R-:W-:Y:S01]  /*0710*/  UMOV UR40, 0xffff8000 ;  /* 0xffff800000287882 */ /* 0x000fe20000000000 */
        /* <DEDUP_REMOVED lines=63> */
.L_x_813:
        /* <DEDUP_REMOVED lines=66> */
.L_x_767:
        /* <DEDUP_REMOVED lines=58> */
.L_x_769:
        /* <DEDUP_REMOVED lines=43> */
.L_x_770:
[----:B------:R-:W-:Y:S01]  /*1580*/  ULDC.64 UR10, c[0x0][0x370] ;  /* 0x0000dc00000a7ab9 */ /* 0x000fe20000000a00 */
[----:B------:R-:W-:Y:S01]  /*1590*/  PLOP3.LUT P0, PT, PT, PT, UP1, 0x80, 0x0 ;  /* 0x000000000000781c */ /* 0x000fe20003f0f018 */
[----:B------:R-:W-:Y:S02]  /*15a0*/  @UP3 UIMAD.WIDE.U32 UR8, UR14, UR10, URZ ;  /* 0x0000000a0e0832a5 */ /* 0x000fe4000f8e003f */
[----:B------:R-:W-:Y:S02]  /*15b0*/  ULDC UR13, c[0x0][0x224] ;  /* 0x00008900000d7ab9 */ /* 0x000fe40000000800 */
[----:B------:R-:W-:-:S03]  /*15c0*/  @UP3 UIMAD UR22, UR14, UR11, UR9 ;  /* 0x0000000b0e1632a4 */ /* 0x000fc6000f8e0209 */
        /* <DEDUP_REMOVED lines=26> */
[----:B------:R-:W-:Y:S02]  /*1770*/  ULDC UR13, c[0x0][0x234] ;  /* 0x00008d00000d7ab9 */ /* 0x000fe40000000800 */
[----:B------:R-:W-:Y:S02]  /*1780*/  UIMAD UR10, UR36, UR9, UR6 ;  /* 0x00000009240a72a4 */ /* 0x000fe4000f8e0206 */
[----:B------:R-:W-:Y:S02]  /*1790*/  @UP1 USEL UR6, UR54, UR14, !UP3 ;  /* 0x0000000e36061287 */ /* 0x000fe4000d800000 */
[----:B------:R-:W-:-:S02]  /*17a0*/  UIMAD.WIDE.U32 UR8, UR36, UR8, URZ ;  /* 0x00000008240872a5 */ /* 0x000fc4000f8e003f */
[----:B------:R-:W-:Y:S02]  /*17b0*/  @UP1 UIMAD UR13, UR35, UR13, UR6 ;  /* 0x0000000d230d12a4 */ /* 0x000fe4000f8e0206 */
        /* <DEDUP_REMOVED lines=9> */
.L_x_771:
[----:B------:R-:W-:-:S03]  /*1850*/  UMOV UR11, UR50 ;  /* 0x00000032000b7c82 */ /* 0x000fc60008000000 */
.L_x_772:
        /* <DEDUP_REMOVED lines=24> */
[C---:B------:R-:W-:Y:S01]  /*19e0*/  LEA R234, P0, R8.reuse, c[0x0][0x350], 0x2 ;  /* 0x0000d40008ea7a11 */ /* 0x040fe200078010ff */
        /* <DEDUP_REMOVED lines=10> */
[----:B------:R-:W-:Y:S01]  /*1a90*/  UIMAD UR16, UR35, UR9, UR6 ;  /* 0x00000009231072a4 */ /* 0x000fe2000f8e0206 */
[----:B------:R-:W-:Y:S01]  /*1aa0*/  IADD3 R6, P1, R6, UR31, RZ ;  /* 0x0000001f06067c10 */ /* 0x000fe2000ff3e0ff */
[----:B------:R-:W-:Y:S01]  /*1ab0*/  UMOV UR15, 0x4 ;  /* 0x00000004000f7882 */ /* 0x000fe20000000000 */
[----:B------:R-:W-:Y:S01]  /*1ac0*/  IMAD.WIDE.U32 R2, R5, c[0x0][0x378], R2 ;  /* 0x0000de0005027a25 */ /* 0x000fe200078e0002 */
[----:B------:R-:W-:Y:S01]  /*1ad0*/  ULDC.64 UR12, c[0x0][0x3c8] ;  /* 0x0000f200000c7ab9 */ /* 0x000fe20000000a00 */
[----:B------:R-:W-:Y:S01]  /*1ae0*/  IADD3.X R7, R7, UR29, R15, P1, !PT ;  /* 0x0000001d07077c10 */ /* 0x000fe20008ffe40f */
[----:B------:R-:W-:Y:S01]  /*1af0*/  ULDC.64 UR10, c[0x0][0x200] ;  /* 0x00008000000a7ab9 */ /* 0x000fe20000000a00 */
[----:B------:R-:W-:Y:S01]  /*1b00*/  IMAD.MOV.U32 R4, RZ, RZ, R2 ;  /* 0x000000ffff047224 */ /* 0x000fe200078e0002 */
[----:B------:R-:W-:Y:S01]  /*1b10*/  UIMAD.WIDE UR8, UR8, UR15, UR12 ;  /* 0x0000000f080872a5 */ /* 0x000fe2000f8e020c */
[----:B------:R-:W-:Y:S01]  /*1b20*/  IADD3 R5, R3, UR16, RZ ;  /* 0x0000001003057c10 */ /* 0x000fe2000fffe0ff */
[----:B------:R-:W-:-:S02]  /*1b30*/  ULEA.HI.SX32 UR6, UR34, 0xffffffff, 0x1a ;  /* 0xffffffff22067891 */ /* 0x000fc4000f8fd23f */
        /* <DEDUP_REMOVED lines=8> */
[----:B------:R-:W-:Y:S01]  /*1bc0*/  ULEA.HI UR6, UR8, UR8, URZ, 0x1 ;  /* 0x0000000808067291 */ /* 0x000fe2000f8f083f */
[----:B------:R-:W-:Y:S01]  /*1bd0*/  IMAD.U32 R10, RZ, RZ, UR35 ;  /* 0x00000023ff0a7e24 */ /* 0x000fe2000f8e00ff */
[----:B------:R1:W-:Y:S01]  /*1be0*/  STL [R1], R26 ;  /* 0x0000001a01007387 */ /* 0x0003e20000100800 */
[----:B------:R-:W-:Y:S01]  /*1bf0*/  ULDC.64 UR10, c[0x0][0x1a8] ;  /* 0x00006a00000a7ab9 */ /* 0x000fe20000000a00 */
[----:B------:R-:W-:Y:S01]  /*1c00*/  IMAD R0, R23, c[0x0][0x370], RZ ;  /* 0x0000dc0017007a24 */ /* 0x000fe200078e02ff */
[----:B------:R-:W-:Y:S01]  /*1c10*/  ULOP3.LUT UR6, UR6, 0xfffffffe, URZ, 0xc0, !UPT ;  /* 0xfffffffe06067892 */ /* 0x000fe2000f8ec03f */
[----:B------:R1:W-:Y:S01]  /*1c20*/  STL [R1+0x4], R25 ;  /* 0x0000041901007387 */ /* 0x0003e20000100800 */
[----:B------:R-:W-:Y:S01]  /*1c30*/  UMOV UR12, UR9 ;  /* 0x00000009000c7c82 */ /* 0x000fe20008000000 */
[----:B------:R-:W-:Y:S01]  /*1c40*/  IMAD.WIDE.U32 R4, R12, c[0x0][0x370], R4 ;  /* 0x0000dc000c047a25 */ /* 0x000fe200078e0004 */
[----:B------:R-:W-:Y:S01]  /*1c50*/  UIADD3 UR6, UR8, -UR6, URZ ;  /* 0x8000000608067290 */ /* 0x000fe2000fffe03f */
[----:B------:R-:W-:Y:S01]  /*1c60*/  @P0 BAR.SYNC.DEFER_BLOCKING 0x0 ;  /* 0x0000000000000b1d */ /* 0x000fe20000010000 */
[----:B------:R-:W-:Y:S01]  /*1c70*/  UIMAD UR9, UR57, UR10, URZ ;  /* 0x0000000a390972a4 */ /* 0x000fe2000f8e023f */
[----:B------:R-:W-:Y:S01]  /*1c80*/  IMAD.WIDE.U32 R10, R10, c[0x0][0x1a8], R6 ;  /* 0x00006a000a0a7a25 */ /* 0x000fe200078e0006 */
[----:B------:R-:W-:Y:S01]  /*1c90*/  UISETP.NE.AND UP0, UPT, UR6, 0x1, UPT ;  /* 0x000000010600788c */ /* 0x000fe2000bf05270 */
[----:B------:R-:W-:Y:S01]  /*1ca0*/  LEA R242, P0, R4, c[0x0][0x330], 0x1 ;  /* 0x0000cc0004f27a11 */ /* 0x000fe200078008ff */
[----:B------:R-:W-:Y:S01]  /*1cb0*/  UIMAD UR6, UR8, -0x40, UR30 ;  /* 0xffffffc0080678a4 */ /* 0x000fe2000f8e021e */
[----:B------:R-:W-:Y:S01]  /*1cc0*/  IMAD R0, R12, c[0x0][0x374], R0 ;  /* 0x0000dd000c007a24 */ /* 0x000fe200078e0200 */
[----:B------:R-:W-:Y:S01]  /*1cd0*/  UIMAD UR9, UR35, UR11, UR9 ;  /* 0x0000000b230972a4 */ /* 0x000fe2000f8e0209 */
[----:B------:R-:W-:Y:S01]  /*1ce0*/  LEA R243, P1, R10, c[0x0][0x160], 0x1 ;  /* 0x000058000af37a11 */ /* 0x000fe200078208ff */
[----:B------:R-:W-:Y:S01]  /*1cf0*/  UMOV UR10, UR15 ;  /* 0x0000000f000a7c82 */ /* 0x000fe20008000000 */
[----:B------:R-:W-:Y:S01]  /*1d00*/  IMAD.IADD R8, R5, 0x1, R0 ;  /* 0x0000000105087824 */ /* 0x000fe200078e0200 */
[----:B------:R-:W-:Y:S01]  /*1d10*/  ISETP.GE.AND P6, PT, R12, UR6, PT ;  /* 0x000000060c007c0c */ /* 0x000fe2000bfc6270 */
[----:B------:R-:W-:Y:S01]  /*1d20*/  UMOV UR11, UR14 ;  /* 0x0000000e000b7c82 */ /* 0x000fe20008000000 */
[----:B------:R-:W-:Y:S01]  /*1d30*/  IADD3 R16, R11, UR9, RZ ;  /* 0x000000090b107c10 */ /* 0x000fe2000fffe0ff */
[----:B------:R-:W-:Y:S01]  /*1d40*/  BSSY B0, `(.L_x_774) ;  /* 0x0000032000007945 */ /* 0x000fe20003800000 */
[----:B------:R-:W-:-:S02]  /*1d50*/  IADD3 R252, R240, 0x80, RZ ;  /* 0x00000080f0fc7810 */ /* 0x000fc40007ffe0ff */
[----:B------:R-:W-:Y:S02]  /*1d60*/  LEA.HI.X R245, R4, c[0x0][0x334], R8, 0x1, P0 ;  /* 0x0000cd0004f57a11 */ /* 0x000fe400000f0c08 */
[----:B------:R-:W-:Y:S01]  /*1d70*/  LEA.HI.X R244, R10, c[0x0][0x164], R16, 0x1, P1 ;  /* 0x000059000af47a11 */ /* 0x000fe200008f0c10 */
[----:B--2---:R-:W-:-:S05]  /*1d80*/  IMAD.SHL.U32 R237, R27, 0x2, RZ ;  /* 0x000000021bed7824 */ /* 0x004fca00078e00ff */
        /* <DEDUP_REMOVED lines=45> */
.L_x_775:
[----:B------:R-:W-:Y:S05]  /*2060*/  BSYNC B0 ;  /* 0x0000000000007941 */ /* 0x000fea0003800000 */
.L_x_774:
        /* <DEDUP_REMOVED lines=48> */
.L_x_777:
[----:B------:R-:W-:Y:S05]  /*2370*/  BSYNC B0 ;  /* 0x0000000000007941 */ /* 0x000fea0003800000 */
.L_x_776:
        /* <DEDUP_REMOVED lines=23> */
.L_x_779:
        /* <DEDUP_REMOVED lines=50> */
.L_x_780:
[----:B------:R-:W-:Y:S05]  /*2810*/  BSYNC B0 ;  /* 0x0000000000007941 */ /* 0x000fea0003800000 */
.L_x_778:
        /* <DEDUP_REMOVED lines=21> */
.L_x_782:
        /* <DEDUP_REMOVED lines=49> */
.L_x_783:
[----:B------:R-:W-:Y:S05]  /*2c80*/  BSYNC B0 ;  /* 0x0000000000007941 */ /* 0x000fea0003800000 */
.L_x_781:
[----:B--23--:R-:W-:Y:S01]  /*2c90*/  SHF.R.S32.HI R2, RZ, 0x1f, R19 ;  /* 0x0000001fff027819 */ /* 0x00cfe20000011413 */
[----:B------:R-:W-:Y:S01]  /*2ca0*/  ULDC.64 UR14, c[0x0][0x198] ;  /* 0x00006600000e7ab9 */ /* 0x000fe20000000a00 */
[----:B------:R-:W-:Y:S01]  /*2cb0*/  SHF.R.S32.HI R0, RZ, 0x1f, R17 ;  /* 0x0000001fff007819 */ /* 0x000fe20000011411 */
[----:B------:R-:W-:Y:S01]  /*2cc0*/  IMAD.MOV.U32 R250, RZ, RZ, 0x7f800000 ;  /* 0x7f800000fffa7424 */ /* 0x000fe200078e00ff */
[----:B------:R-:W-:Y:S01]  /*2cd0*/  LEA.HI R2, R2, R21, RZ, 0x2 ;  /* 0x0000001502027211 */ /* 0x000fe200078f10ff */
[----:B------:R-:W-:Y:S01]  /*2ce0*/  IMAD.MOV.U32 R251, RZ, RZ, 0x7f800000 ;  /* 0x7f800000fffb7424 */ /* 0x000fe200078e00ff */
[----:B------:R-:W-:Y:S02]  /*2cf0*/  LEA.HI R0, R0, R17, RZ, 0x2 ;  /* 0x0000001100007211 */ /* 0x000fe400078f10ff */
[----:B------:R-:W-:Y:S02]  /*2d00*/  LOP3.LUT R2, R2, 0xfffffffc, RZ, 0xc0, !PT ;  /* 0xfffffffc02027812 */ /* 0x000fe400078ec0ff */
[----:B------:R-:W-:-:S03]  /*2d10*/  SHF.R.S32.HI R0, RZ, 0x2, R0 ;  /* 0x00000002ff007819 */ /* 0x000fc60000011400 */
[----:B------:R-:W-:-:S04]  /*2d20*/  IMAD.IADD R2, R21, 0x1, -R2 ;  /* 0x0000000115027824 */ /* 0x000fc800078e0a02 */
[----:B------:R-:W-:-:S04]  /*2d30*/  IMAD R16, R2, 0x10, R0 ;  /* 0x0000001002107824 */ /* 0x000fc800078e0200 */
[C---:B------:R-:W-:Y:S01]  /*2d40*/  IMAD.SHL.U32 R3, R16.reuse, 0x4, RZ ;  /* 0x0000000410037824 */ /* 0x040fe200078e00ff */
[C---:B------:R-:W-:Y:S02]  /*2d50*/  IADD3 R2, R16.reuse, 0x8, RZ ;  /* 0x0000000810027810 */ /* 0x040fe40007ffe0ff */
[----:B------:R-:W-:Y:S02]  /*2d60*/  ISETP.GE.AND P3, PT, R16, UR6, PT ;  /* 0x0000000610007c0c */ /* 0x000fe4000bf66270 */
[----:B------:R-:W-:Y:S01]  /*2d70*/  ISETP.GE.AND P2, PT, R2, UR6, PT ;  /* 0x0000000602007c0c */ /* 0x000fe2000bf46270 */
[----:B------:R-:W-:Y:S01]  /*2d80*/  USHF.R.S32.HI UR6, URZ, 0x1f, UR26 ;  /* 0x0000001f3f067899 */ /* 0x000fe2000801141a */
[----:B------:R-:W-:Y:S01]  /*2d90*/  SHF.R.S32.HI R0, RZ, 0x1f, R16 ;  /* 0x0000001fff007819 */ /* 0x000fe20000011410 */
[----:B------:R2:W-:Y:S01]  /*2da0*/  STL [R1+0x44], R3 ;  /* 0x0000440301007387 */ /* 0x0005e20000100800 */
[----:B------:R-:W-:Y:S01]  /*2db0*/  IADD3 R2, P1, R3, UR11, RZ ;  /* 0x0000000b03027c10 */ /* 0x000fe2000ff3e0ff */
[----:B------:R-:W-:Y:S01]  /*2dc0*/  UIMAD UR9, UR6, UR14, URZ ;  /* 0x0000000e060972a4 */ /* 0x000fe2000f8e023f */
[----:B------:R-:W-:-:S03]  /*2dd0*/  SHF.L.U64.HI R4, R16, 0x2, R0 ;  /* 0x0000000210047819 */ /* 0x000fc60000010200 */
[----:B------:R-:W-:Y:S02]  /*2de0*/  UIMAD UR14, UR26, UR15, UR9 ;  /* 0x0000000f1a0e72a4 */ /* 0x000fe4000f8e0209 */
[----:B------:R-:W-:Y:S01]  /*2df0*/  UIADD3 UR9, -UR26, UR7, URZ ;  /* 0x000000071a097290 */ /* 0x000fe2000fffe13f */
[----:B------:R-:W-:Y:S01]  /*2e00*/  IMAD.U32 R17, RZ, RZ, UR26 ;  /* 0x0000001aff117e24 */ /* 0x000fe2000f8e00ff */
[----:B------:R3:W-:Y:S04]  /*2e10*/  STL [R1+0x40], R4 ;  /* 0x0000400401007387 */ /* 0x0007e80000100800 */
[----:B------:R-:W-:Y:S01]  /*2e20*/  ISETP.GE.AND P6, PT, R12, UR9, PT ;  /* 0x000000090c007c0c */ /* 0x000fe2000bfc6270 */
[----:B------:R-:W-:Y:S01]  /*2e30*/  IMAD.U32 R0, RZ, RZ, UR14 ;  /* 0x0000000eff007e24 */ /* 0x000fe2000f8e00ff */
[----:B--2---:R-:W-:-:S11]  /*2e40*/  IADD3.X R3, R4, UR10, RZ, P1, !PT ;  /* 0x0000000a04037c10 */ /* 0x004fd60008ffe4ff */
[----:B------:R3:W-:Y:S04]  /*2e50*/  @P6 STS.128 [R237+0x18000], RZ ;  /* 0x018000ffed006388 */ /* 0x0007e80000000c00 */
[----:B------:R3:W-:Y:S04]  /*2e60*/  @P6 STS.128 [R237+0x1a000], RZ ;  /* 0x01a000ffed006388 */ /* 0x0007e80000000c00 */
[----:B------:R3:W-:Y:S04]  /*2e70*/  @P6 STS.128 [R237+0x1c000], RZ ;  /* 0x01c000ffed006388 */ /* 0x0007e80000000c00 */
[----:B------:R3:W-:Y:S04]  /*2e80*/  @P6 STS.128 [R237+0x1e000], RZ ;  /* 0x01e000ffed006388 */ /* 0x0007e80000000c00 */
[----:B------:R2:W5:Y:S04]  /*2e90*/  @!P3 LDG.E R250, [R2.64] ;  /* 0x0000000402fab981 */ /* 0x000568000c1e1900 */
[----:B------:R2:W5:Y:S01]  /*2ea0*/  @!P2 LDG.E R251, [R2.64+0x20] ;  /* 0x0000200402fba981 */ /* 0x000562000c1e1900 */
        /* <DEDUP_REMOVED lines=54> */
.L_x_785:
[----:B---3--:R-:W-:Y:S05]  /*3210*/  BSYNC B0 ;  /* 0x0000000000007941 */ /* 0x008fea0003800000 */
.L_x_784:
        /* <DEDUP_REMOVED lines=55> */
.L_x_787:
[----:B------:R-:W-:Y:S05]  /*3590*/  BSYNC B0 ;  /* 0x0000000000007941 */ /* 0x000fea0003800000 */
.L_x_786:
        /* <DEDUP_REMOVED lines=62> */
.L_x_789:
[----:B------:R-:W-:Y:S05]  /*3980*/  BSYNC B0 ;  /* 0x0000000000007941 */ /* 0x000fea0003800000 */
.L_x_788:
        /* <DEDUP_REMOVED lines=23> */
[----:B------:R-:W-:Y:S02]  /*3b00*/  IMAD.MOV.U32 R6, RZ, RZ, 0x2 ;  /* 0x00000002ff067424 */ /* 0x000fe400078e00ff */
        /* <DEDUP_REMOVED lines=30> */
.L_x_791:
[----:B------:R-:W-:Y:S05]  /*3cf0*/  BSYNC B0 ;  /* 0x0000000000007941 */ /* 0x000fea0003800000 */
.L_x_790:
[----:B------:R-:W-:Y:S01]  /*3d00*/  ULDC.64 UR16, c[0x0][0x318] ;  /* 0x0000c60000107ab9 */ /* 0x000fe20000000a00 */
[----:B--2---:R-:W2:Y:S01]  /*3d10*/  LDL R5, [R1+0x54] ;  /* 0x0000540001057983 */ /* 0x004ea20000100800 */
[----:B------:R-:W-:-:S02]  /*3d20*/  UISETP.NE.U32.AND UP3, UPT, URZ, UR16, UPT ;  /* 0x000000103f00728c */ /* 0x000fc4000bf65070 */
[----:B------:R-:W-:Y:S01]  /*3d30*/  ULDC.64 UR18, c[0x0][0x320] ;  /* 0x0000c80000127ab9 */ /* 0x000fe20000000a00 */
[----:B------:R-:W-:Y:S01]  /*3d40*/  MOV R0, UR20 ;  /* 0x0000001400007c02 */ /* 0x000fe20008000f00 */
[----:B------:R-:W-:Y:S01]  /*3d50*/  UISETP.NE.AND.EX UP3, UPT, URZ, UR17, UPT, UP3 ;  /* 0x000000113f00728c */ /* 0x000fe2000bf65330 */
[----:B------:R-:W0:Y:S05]  /*3d60*/  LDGDEPBAR ;  /* 0x00000000000079af */ /* 0x000e2a0000000000 */
        /* <DEDUP_REMOVED lines=9> */
[----:B-1----:R-:W-:-:S05]  /*3e00*/  IMAD.U32 R2, RZ, RZ, UR16 ;  /* 0x00000010ff027e24 */ /* 0x002fca000f8e00ff */
[----:B------:R-:W-:-:S06]  /*3e10*/  IMAD.U32 R3, RZ, RZ, UR17 ;  /* 0x00000011ff037e24 */ /* 0x000fcc000f8e00ff */
[----:B---3--:R2:W3:Y:S01]  /*3e20*/  @P1 LDG.E R3, [R2.64] ;  /* 0x0000000402031981 */ /* 0x0084e2000c1e1900 */
[----:B------:R-:W3:Y:S01]  /*3e30*/  @P1 MUFU.RCP R4, c[0x0][0x238] ;  /* 0x00008e0000041b08 */ /* 0x000ee20000001000 */
[----:B------:R-:W-:Y:S01]  /*3e40*/  IMAD.MOV.U32 R238, RZ, RZ, R236 ;  /* 0x000000ffffee7224 */ /* 0x000fe200078e00ec */
        /* <DEDUP_REMOVED lines=64> */
[----:B------:R-:W-:Y:S01]  /*4250*/  MOV R233, 0x20 ;  /* 0x0000002000e97802 */ /* 0x000fe20000000f00 */
[----:B------:R-:W-:Y:S01]  /*4260*/  IMAD.MOV.U32 R232, RZ, RZ, 0x40 ;  /* 0x00000040ffe87424 */ /* 0x000fe200078e00ff */
[----:B------:R-:W-:Y:S01]  /*4270*/  UMOV UR6, URZ ;  /* 0x0000003f00067c82 */ /* 0x000fe20008000000 */
[----:B------:R-:W-:-:S02]  /*4280*/  IMAD.SHL.U32 R228, R231, 0x2, RZ ;  /* 0x00000002e7e47824 */ /* 0x000fc400078e00ff */
[----:B--2---:R-:W-:-:S05]  /*4290*/  IMAD R2, R0, 0x40, R5 ;  /* 0x0000004000027824 */ /* 0x004fca00078e0205 */
[----:B------:R-:W-:Y:S02]  /*42a0*/  IADD3 R16, R16, -UR30, -R2 ;  /* 0x8000001e10107c10 */ /* 0x000fe4000fffe802 */
[----:B------:R-:W-:-:S04]  /*42b0*/  IADD3 R2, R231, 0x4000, RZ ;  /* 0x00004000e7027810 */ /* 0x000fc80007ffe0ff */
[----:B------:R-:W-:-:S05]  /*42c0*/  SEL R2, R2, R231, !P0 ;  /* 0x000000e702027207 */ /* 0x000fca0004000000 */
[----:B------:R-:W-:Y:S01]  /*42d0*/  IMAD.SHL.U32 R225, R2, 0x2, RZ ;  /* 0x0000000202e17824 */ /* 0x000fe200078e00ff */
[----:B------:R-:W-:-:S05]  /*42e0*/  IADD3 R2, R16, UR7, RZ ;  /* 0x0000000710027c10 */ /* 0x000fca000fffe0ff */
[----:B------:R1:W-:Y:S01]  /*42f0*/  STL [R1+0x50], R2 ;  /* 0x0000500201007387 */ /* 0x0003e20000100800 */
[----:B---3--:R-:W-:-:S04]  /*4300*/  @P1 FMUL.FTZ R0, R3, R4 ;  /* 0x0000000403001220 */ /* 0x008fc80000410000 */
[----:B------:R2:W3:Y:S02]  /*4310*/  @P1 R2UR UR9, R0 ;  /* 0x00000000000913c2 */ /* 0x0004e400000e0000 */
[----:B--2---:R-:W-:Y:S01]  /*4320*/  IADD3 R0, R230, 0x4000, RZ ;  /* 0x00004000e6007810 */ /* 0x004fe20007ffe0ff */
[----:B---3--:R-:W-:-:S03]  /*4330*/  @UP3 UMOV UR6, UR9 ;  /* 0x0000000900063c82 */ /* 0x008fc60008000000 */
[----:B------:R-:W-:-:S04]  /*4340*/  SEL R0, R0, R230, !P0 ;  /* 0x000000e600007207 */ /* 0x000fc80004000000 */
[----:B------:R-:W-:Y:S01]  /*4350*/  SHF.L.U32 R220, R0, 0x1, RZ ;  /* 0x0000000100dc7819 */ /* 0x000fe200000006ff */
[----:B------:R-:W-:-:S04]  /*4360*/  IMAD.MOV.U32 R0, RZ, RZ, c[0x0][0x22c] ;  /* 0x00008b00ff007624 */ /* 0x000fc800078e00ff */
[----:B------:R-:W-:-:S04]  /*4370*/  IMAD R0, R0, c[0x0][0x1c0], RZ ;  /* 0x0000700000007a24 */ /* 0x000fc800078e02ff */
[C---:B------:R-:W-:Y:S01]  /*4380*/  IMAD.SHL.U32 R8, R0.reuse, 0x10, RZ ;  /* 0x0000001000087824 */ /* 0x040fe200078e00ff */
[----:B------:R-:W-:-:S04]  /*4390*/  SHF.L.U32 R239, R0, 0x3, RZ ;  /* 0x0000000300ef7819 */ /* 0x000fc800000006ff */
[C---:B------:R-:W-:Y:S02]  /*43a0*/  IADD3 R7, R8.reuse, 0x20, RZ ;  /* 0x0000002008077810 */ /* 0x040fe40007ffe0ff */
[C---:B------:R-:W-:Y:S02]  /*43b0*/  IADD3 R6, R8.reuse, 0x40, RZ ;  /* 0x0000004008067810 */ /* 0x040fe40007ffe0ff */
[C---:B------:R-:W-:Y:S01]  /*43c0*/  IADD3 R5, R8.reuse, 0x60, RZ ;  /* 0x0000006008057810 */ /* 0x040fe20007ffe0ff */
[C---:B------:R-:W-:Y:S01]  /*43d0*/  IMAD.IADD R7, R239.reuse, 0x1, R7 ;  /* 0x00000001ef077824 */ /* 0x040fe200078e0207 */
[C---:B------:R-:W-:Y:S02]  /*43e0*/  IADD3 R4, R8.reuse, 0x80, RZ ;  /* 0x0000008008047810 */ /* 0x040fe40007ffe0ff */
[C---:B------:R-:W-:Y:S01]  /*43f0*/  IADD3 R3, R8.reuse, 0xa0, RZ ;  /* 0x000000a008037810 */ /* 0x040fe20007ffe0ff */
[C---:B------:R-:W-:Y:S01]  /*4400*/  IMAD.IADD R5, R239.reuse, 0x1, R5 ;  /* 0x00000001ef057824 */ /* 0x040fe200078e0205 */
[C---:B------:R-:W-:Y:S01]  /*4410*/  IADD3 R6, R239.reuse, R6, RZ ;  /* 0x00000006ef067210 */ /* 0x040fe20007ffe0ff */
[C---:B------:R-:W-:Y:S01]  /*4420*/  IMAD.IADD R4, R239.reuse, 0x1, R4 ;  /* 0x00000001ef047824 */ /* 0x040fe200078e0204 */
[C---:B-1----:R-:W-:Y:S01]  /*4430*/  IADD3 R2, R8.reuse, 0xc0, RZ ;  /* 0x000000c008027810 */ /* 0x042fe20007ffe0ff */
        /* <DEDUP_REMOVED lines=18> */
[----:B------:R-:W-:-:S02]  /*4560*/  IMAD.IADD R7, R239, 0x1, R7 ;  /* 0x00000001ef077824 */ /* 0x000fc400078e0207 */
[C---:B------:R-:W-:Y:S01]  /*4570*/  IMAD.IADD R2, R239.reuse, 0x1, R2 ;  /* 0x00000001ef027824 */ /* 0x040fe200078e0202 */
[C---:B------:R-:W-:Y:S01]  /*4580*/  IADD3 R4, R239.reuse, R4, RZ ;  /* 0x00000004ef047210 */ /* 0x040fe20007ffe0ff */
[C---:B------:R-:W-:Y:S01]  /*4590*/  IMAD.IADD R5, R239.reuse, 0x1, R5 ;  /* 0x00000001ef057824 */ /* 0x040fe200078e0205 */
[----:B------:R1:W-:Y:S01]  /*45a0*/  STL [R1+0x20], R7 ;  /* 0x0000200701007387 */ /* 0x0003e20000100800 */
[C---:B------:R-:W-:Y:S01]  /*45b0*/  IMAD.IADD R3, R239.reuse, 0x1, R3 ;  /* 0x00000001ef037824 */ /* 0x040fe200078e0203 */
[C---:B------:R-:W-:Y:S01]  /*45c0*/  IADD3 R2, R239.reuse, R2, RZ ;  /* 0x00000002ef027210 */ /* 0x040fe20007ffe0ff */
[C---:B------:R-:W-:Y:S01]  /*45d0*/  IMAD.IADD R0, R239.reuse, 0x1, R0 ;  /* 0x00000001ef007824 */ /* 0x040fe200078e0200 */
[----:B------:R2:W-:Y:S04]  /*45e0*/  STL [R1+0x1c], R6 ;  /* 0x00001c0601007387 */ /* 0x0005e80000100800 */
[----:B------:R3:W-:Y:S04]  /*45f0*/  STL [R1+0x18], R5 ;  /* 0x0000180501007387 */ /* 0x0007e80000100800 */
[----:B------:R4:W-:Y:S04]  /*4600*/  STL [R1+0x14], R4 ;  /* 0x0000140401007387 */ /* 0x0009e80000100800 */
[----:B------:R4:W-:Y:S01]  /*4610*/  STL [R1+0x10], R3 ;  /* 0x0000100301007387 */ /* 0x0009e20000100800 */
[C---:B-1----:R-:W-:Y:S01]  /*4620*/  IADD3 R7, R239.reuse, R7, RZ ;  /* 0x00000007ef077210 */ /* 0x042fe20007ffe0ff */
[----:B--2---:R-:W-:-:S04]  /*4630*/  IMAD.IADD R6, R239, 0x1, R6 ;  /* 0x00000001ef067824 */ /* 0x004fc800078e0206 */
[----:B------:R-:W-:Y:S01]  /*4640*/  STL [R1+0x3c], R7 ;  /* 0x00003c0701007387 */ /* 0x000fe20000100800 */
[----:B---3--:R-:W-:-:S03]  /*4650*/  IADD3 R5, R239, R5, RZ ;  /* 0x00000005ef057210 */ /* 0x008fc60007ffe0ff */
[----:B------:R1:W-:Y:S01]  /*4660*/  STL [R1+0xc], R2 ;  /* 0x00000c0201007387 */ /* 0x0003e20000100800 */
[----:B----4-:R-:W-:-:S03]  /*4670*/  IMAD.IADD R4, R239, 0x1, R4 ;  /* 0x00000001ef047824 */ /* 0x010fc600078e0204 */
[----:B------:R-:W-:Y:S01]  /*4680*/  STL [R1+0x38], R6 ;  /* 0x0000380601007387 */ /* 0x000fe20000100800 */
[----:B------:R-:W-:-:S03]  /*4690*/  IADD3 R3, R239, R3, RZ ;  /* 0x00000003ef037210 */ /* 0x000fc60007ffe0ff */
[----:B------:R2:W-:Y:S04]  /*46a0*/  STL [R1+0x8], R0 ;  /* 0x0000080001007387 */ /* 0x0005e80000100800 */
[----:B------:R3:W-:Y:S04]  /*46b0*/  STL [R1+0x34], R5 ;  /* 0x0000340501007387 */ /* 0x0007e80000100800 */
[----:B------:R3:W-:Y:S04]  /*46c0*/  STL [R1+0x30], R4 ;  /* 0x0000300401007387 */ /* 0x0007e80000100800 */
[----:B------:R3:W-:Y:S01]  /*46d0*/  STL [R1+0x2c], R3 ;  /* 0x00002c0301007387 */ /* 0x0007e20000100800 */
[C---:B-1----:R-:W-:Y:S01]  /*46e0*/  IMAD.IADD R2, R239.reuse, 0x1, R2 ;  /* 0x00000001ef027824 */ /* 0x042fe200078e0202 */
[----:B--2---:R-:W-:-:S05]  /*46f0*/  IADD3 R0, R239, R0, RZ ;  /* 0x00000000ef007210 */ /* 0x004fca0007ffe0ff */
[----:B------:R3:W-:Y:S04]  /*4700*/  STL [R1+0x24], R0 ;  /* 0x0000240001007387 */ /* 0x0007e80000100800 */
[----:B------:R3:W-:Y:S02]  /*4710*/  STL [R1+0x28], R2 ;  /* 0x0000280201007387 */ /* 0x0007e40000100800 */
.L_x_794:
[----:B---3--:R-:W2:Y:S01]  /*4720*/  LDL R0, [R1+0x58] ;  /* 0x0000580001007983 */ /* 0x008ea20000100800 */
[----:B------:R-:W-:Y:S01]  /*4730*/  USHF.L.U32 UR9, UR20, 0x6, URZ ;  /* 0x0000000614097899 */ /* 0x000fe2000800063f */
[----:B------:R-:W-:Y:S01]  /*4740*/  IMAD.MOV.U32 R115, RZ, RZ, c[0x0][0x22c] ;  /* 0x00008b00ff737624 */ /* 0x000fe200078e00ff */
[----:B------:R-:W-:Y:S02]  /*4750*/  UISETP.GE.AND UP4, UPT, UR8, 0x1, UPT ;  /* 0x000000010800788c */ /* 0x000fe4000bf86270 */
[----:B------:R-:W-:Y:S01]  /*4760*/  UIADD3 UR9, UR9, 0x40, URZ ;  /* 0x0000004009097890 */ /* 0x000fe2000fffe03f */
[----:B------:R-:W0:Y:S01]  /*4770*/  LDGDEPBAR ;  /* 0x00000000000079af */ /* 0x000e220000000000 */
[----:B------:R-:W-:Y:S02]  /*4780*/  IMAD R115, R115, c[0x0][0x1c0], RZ ;  /* 0x0000700073737a24 */ /* 0x000fe400078e02ff */
[----:B------:R-:W-:Y:S02]  /*4790*/  UISETP.GE.AND UP0, UPT, UR9, UR7, UPT ;  /* 0x000000070900728c */ /* 0x000fe4000bf06270 */
[----:B------:R-:W-:Y:S01]  /*47a0*/  IMAD.U32 R115, R115, -0x40, RZ ;  /* 0xffffffc073737824 */ /* 0x000fe200078e00ff */
[----:B------:R-:W3:Y:S06]  /*47b0*/  LDL R109, [R1+0x50] ;  /* 0x00005000016d7983 */ /* 0x000eec0000100800 */
[----:B------:R-:W4:Y:S06]  /*47c0*/  LDL R111, [R1+0x54] ;  /* 0x00005400016f7983 */ /* 0x000f2c0000100800 */
[----:B------:R-:W3:Y:S06]  /*47d0*/  LDL R113, [R1+0x44] ;  /* 0x0000440001717983 */ /* 0x000eec0000100800 */
[----:B------:R-:W3:Y:S01]  /*47e0*/  LDL R114, [R1+0x40] ;  /* 0x0000400001727983 */ /* 0x000ee20000100800 */
[----:B------:R-:W-:Y:S05]  /*47f0*/  DEPBAR.LE SB0, 0x0 ;  /* 0x000080000000791a */ /* 0x000fea0000000000 */
[----:B------:R-:W-:Y:S06]  /*4800*/  BAR.SYNC.DEFER_BLOCKING 0x0 ;  /* 0x0000000000007b1d */ /* 0x000fec0000010000 */
[----:B------:R-:W-:Y:S06]  /*4810*/  LDSM.16.M88.4 R16, [R225] ;  /* 0x00000000e110783b */ /* 0x000fec0000000200 */
[----:B------:R-:W1:Y:S06]  /*4820*/  LDSM.16.M88.4 R8, [R221+0x18000] ;  /* 0x01800000dd08783b */ /* 0x000e6c0000000200 */
[----:B------:R-:W1:Y:S06]  /*4830*/  LDSM.16.M88.4 R84, [R221+0x18800] ;  /* 0x01880000dd54783b */ /* 0x000e6c0000000200 */
[----:B------:R-:W-:Y:S06]  /*4840*/  LDSM.16.M88.4 R92, [R222+0x18000] ;  /* 0x01800000de5c783b */ /* 0x000fec0000000200 */
[----:B------:R-:W-:Y:S06]  /*4850*/  LDSM.16.M88.4 R96, [R222+0x18800] ;  /* 0x01880000de60783b */ /* 0x000fec0000000200 */
[----:B------:R-:W-:Y:S06]  /*4860*/  LDSM.16.M88.4 R100, [R224+0x18000] ;  /* 0x01800000e064783b */ /* 0x000fec0000000200 */
[----:B------:R-:W-:Y:S01]  /*4870*/  LDSM.16.M88.4 R104, [R224+0x18800] ;  /* 0x01880000e068783b */ /* 0x000fe20000000200 */
[C---:B-1----:R-:W-:Y:S08]  /*4880*/  HMMA.16816.F32 R4, R16.reuse, R8, RZ ;  /* 0x000000081004723c */ /* 0x042ff000000018ff */
[C---:B------:R-:W-:Y:S08]  /*4890*/  HMMA.16816.F32 R8, R16.reuse, R10, RZ ;  /* 0x0000000a1008723c */ /* 0x040ff000000018ff */
[C---:B------:R-:W-:Y:S08]  /*48a0*/  HMMA.16816.F32 R12, R16.reuse, R84, RZ ;  /* 0x00000054100c723c */ /* 0x040ff000000018ff */
[----:B------:R-:W-:Y:S01]  /*48b0*/  HMMA.16816.F32 R16, R16, R86, RZ ;  /* 0x000000561010723c */ /* 0x000fe200000018ff */
[----:B--2---:R-:W-:Y:S02]  /*48c0*/  R2P PR, R0, 0x6 ;  /* 0x0000000600007804 */ /* 0x004fe40000000000 */
[----:B------:R-:W-:Y:S02]  /*48d0*/  PLOP3.LUT P5, PT, PT, PT, UP0, 0x80, 0x0 ;  /* 0x000000000000781c */ /* 0x000fe40003faf008 */
[----:B------:R-:W-:Y:S02]  /*48e0*/  PLOP3.LUT P4, PT, PT, PT, UP0, 0x80, 0x0 ;  /* 0x000000000000781c */ /* 0x000fe40003f8f008 */
[----:B------:R-:W-:Y:S02]  /*48f0*/  SEL R108, R233, 0xffffffe0, !P1 ;  /* 0xffffffe0e96c7807 */ /* 0x000fe40004800000 */
[----:B------:R-:W-:Y:S02]  /*4900*/  SEL R217, R232, 0xffffffc0, !P2 ;  /* 0xffffffc0e8d97807 */ /* 0x000fe40005000000 */
[----:B------:R-:W-:Y:S01]  /*4910*/  PLOP3.LUT P6, PT, PT, PT, UP0, 0x80, 0x0 ;  /* 0x000000000000781c */ /* 0x000fe20003fcf008 */
[C---:B------:R-:W-:Y:S02]  /*4920*/  IMAD.IADD R3, R225.reuse, 0x1, R108 ;  /* 0x00000001e1037824 */ /* 0x040fe400078e026c */
[--C-:B------:R-:W-:Y:S02]  /*4930*/  IMAD.IADD R2, R225, 0x1, R217.reuse ;  /* 0x00000001e1027824 */ /* 0x100fe400078e02d9 */
[----:B------:R-:W-:Y:S01]  /*4940*/  IMAD.IADD R0, R3, 0x1, R217 ;  /* 0x0000000103007824 */ /* 0x000fe200078e02d9 */
[----:B------:R-:W1:Y:S06]  /*4950*/  LDSM.16.M88.4 R88, [R3] ;  /* 0x000000000358783b */ /* 0x000e6c0000000200 */
[----:B------:R-:W2:Y:S01]  /*4960*/  LDSM.16.M88.4 R84, [R2] ;  /* 0x000000000254783b */ /* 0x000ea20000000200 */
[C---:B-1----:R-:W-:Y:S08]  /*4970*/  HMMA.16816.F32 R4, R88.reuse, R92, R4 ;  /* 0x0000005c5804723c */ /* 0x042ff00000001804 */
[C---:B------:R-:W-:Y:S01]  /*4980*/  HMMA.16816.F32 R8, R88.reuse, R94, R8 ;  /* 0x0000005e5808723c */ /* 0x040fe20000001808 */
[----:B------:R-:W-:Y:S07]  /*4990*/  LDSM.16.M88.4 R92, [R223+0x18000] ;  /* 0x01800000df5c783b */ /* 0x000fee0000000200 */
[C---:B------:R-:W-:Y:S08]  /*49a0*/  HMMA.16816.F32 R12, R88.reuse, R96, R12 ;  /* 0x00000060580c723c */ /* 0x040ff0000000180c */
[----:B------:R-:W-:Y:S01]  /*49b0*/  HMMA.16816.F32 R16, R88, R98, R16 ;  /* 0x000000625810723c */ /* 0x000fe20000001810 */
[----:B------:R-:W1:Y:S06]  /*49c0*/  LDSM.16.M88.4 R88, [R0] ;  /* 0x000000000058783b */ /* 0x000e6c0000000200 */
[----:B------:R-:W3:Y:S01]  /*49d0*/  LDSM.16.M88.4 R96, [R223+0x18800] ;  /* 0x01880000df60783b */ /* 0x000ee20000000200 */
[C---:B--2---:R-:W-:Y:S08]  /*49e0*/  HMMA.16816.F32 R4, R84.reuse, R100, R4 ;  /* 0x000000645404723c */ /* 0x044ff00000001804 */
[C---:B------:R-:W-:Y:S01]  /*49f0*/  HMMA.16816.F32 R8, R84.reuse, R102, R8 ;  /* 0x000000665408723c */ /* 0x040fe20000001808 */
[----:B------:R-:W-:Y:S07]  /*4a00*/  LDSM.16.M88.4 R100, [R221+0x1a000] ;  /* 0x01a00000dd64783b */ /* 0x000fee0000000200 */
[C---:B------:R-:W-:Y:S08]  /*4a10*/  HMMA.16816.F32 R12, R84.reuse, R104, R12 ;  /* 0x00000068540c723c */ /* 0x040ff0000000180c */
[----:B------:R-:W-:Y:S01]  /*4a20*/  HMMA.16816.F32 R16, R84, R106, R16 ;  /* 0x0000006a5410723c */ /* 0x000fe20000001810 */
[----:B------:R-:W2:Y:S06]  /*4a30*/  LDSM.16.M88.4 R84, [R225+0x2000] ;  /* 0x00200000e154783b */ /* 0x000eac0000000200 */
[----:B------:R-:W4:Y:S01]  /*4a40*/  LDSM.16.M88.4 R104, [R221+0x1a800] ;  /* 0x01a80000dd68783b */ /* 0x000f220000000200 */
[C---:B-1----:R-:W-:Y:S08]  /*4a50*/  HMMA.16816.F32 R4, R88.reuse, R92, R4 ;  /* 0x0000005c5804723c */ /* 0x042ff00000001804 */
[C---:B------:R-:W-:Y:S01]  /*4a60*/  HMMA.16816.F32 R8, R88.reuse, R94, R8 ;  /* 0x0000005e5808723c */ /* 0x040fe20000001808 */
[----:B------:R-:W-:Y:S07]  /*4a70*/  LDSM.16.M88.4 R92, [R222+0x1a000] ;  /* 0x01a00000de5c783b */ /* 0x000fee0000000200 */
[C---:B---3--:R-:W-:Y:S08]  /*4a80*/  HMMA.16816.F32 R12, R88.reuse, R96, R12 ;  /* 0x00000060580c723c */ /* 0x048ff0000000180c */
[----:B------:R-:W-:Y:S01]  /*4a90*/  HMMA.16816.F32 R16, R88, R98, R16 ;  /* 0x000000625810723c */ /* 0x000fe20000001810 */
[----:B------:R-:W1:Y:S06]  /*4aa0*/  LDSM.16.M88.4 R88, [R3+0x2000] ;  /* 0x002000000358783b */ /* 0x000e6c0000000200 */
[----:B------:R-:W3:Y:S01]  /*4ab0*/  LDSM.16.M88.4 R96, [R222+0x1a800] ;  /* 0x01a80000de60783b */ /* 0x000ee20000000200 */
[C---:B--2---:R-:W-:Y:S08]  /*4ac0*/  HMMA.16816.F32 R4, R84.reuse, R100, R4 ;  /* 0x000000645404723c */ /* 0x044ff00000001804 */
[C---:B------:R-:W-:Y:S01]  /*4ad0*/  HMMA.16816.F32 R8, R84.reuse, R102, R8 ;  /* 0x000000665408723c */ /* 0x040fe20000001808 */
[----:B------:R-:W-:Y:S07]  /*4ae0*/  LDSM.16.M88.4 R100, [R224+0x1a000] ;  /* 0x01a00000e064783b */ /* 0x000fee0000000200 */
[C---:B----4-:R-:W-:Y:S08]  /*4af0*/  HMMA.16816.F32 R12, R84.reuse, R104, R12 ;  /* 0x00000068540c723c */ /* 0x050ff0000000180c */
        /* <DEDUP_REMOVED lines=44> */
[----:B------:R-:W-:Y:S01]  /*4dc0*/  LDSM.16.M88.4 R104, [R222+0x1e800] ;  /* 0x01e80000de68783b */ /* 0x000fe20000000200 */
[C---:B-1----:R-:W-:Y:S08]  /*4dd0*/  HMMA.16816.F32 R4, R88.reuse, R92, R4 ;  /* 0x0000005c5804723c */ /* 0x042ff00000001804 */
[C---:B------:R-:W-:Y:S01]  /*4de0*/  HMMA.16816.F32 R8, R88.reuse, R94, R8 ;  /* 0x0000005e5808723c */ /* 0x040fe20000001808 */
[----:B------:R-:W1:Y:S07]  /*4df0*/  LDSM.16.M88.4 R92, [R221+0x1e800] ;  /* 0x01e80000dd5c783b */ /* 0x000e6e0000000200 */
[C---:B---3--:R-:W-:Y:S08]  /*4e00*/  HMMA.16816.F32 R12, R88.reuse, R96, R12 ;  /* 0x00000060580c723c */ /* 0x048ff0000000180c */
[----:B------:R-:W-:Y:S01]  /*4e10*/  HMMA.16816.F32 R16, R88, R98, R16 ;  /* 0x000000625810723c */ /* 0x000fe20000001810 */
[----:B------:R3:W-:Y:S06]  /*4e20*/  LDSM.16.M88.4 R88, [R3+0x6000] ;  /* 0x006000000358783b */ /* 0x0007ec0000000200 */
[----:B------:R-:W4:Y:S01]  /*4e30*/  LDSM.16.M88.4 R96, [R222+0x1e000] ;  /* 0x01e00000de60783b */ /* 0x000f220000000200 */
[C---:B--2---:R-:W-:Y:S08]  /*4e40*/  HMMA.16816.F32 R4, R84.reuse, R100, R4 ;  /* 0x000000645404723c */ /* 0x044ff00000001804 */
[C---:B------:R-:W-:Y:S01]  /*4e50*/  HMMA.16816.F32 R8, R84.reuse, R102, R8 ;  /* 0x000000665408723c */ /* 0x040fe20000001808 */
[----:B------:R-:W-:Y:S03]  /*4e60*/  LDSM.16.M88.4 R100, [R223+0x1e000] ;  /* 0x01e00000df64783b */ /* 0x000fe60000000200 */
[----:B---3--:R-:W-:Y:S04]  /*4e70*/  IMAD.U32 R3, RZ, RZ, UR8 ;  /* 0x00000008ff037e24 */ /* 0x008fe8000f8e00ff */
[C---:B-1----:R-:W-:Y:S04]  /*4e80*/  HMMA.16816.F32 R12, R84.reuse, R92, R12 ;  /* 0x0000005c540c723c */ /* 0x042fe8000000180c */
[----:B------:R-:W-:Y:S04]  /*4e90*/  IMAD R3, R3, 0x40, R109 ;  /* 0x0000004003037824 */ /* 0x000fe800078e026d */
[----:B------:R-:W-:Y:S01]  /*4ea0*/  HMMA.16816.F32 R16, R84, R94, R16 ;  /* 0x0000005e5410723c */ /* 0x000fe20000001810 */
[----:B------:R1:W-:Y:S03]  /*4eb0*/  LDSM.16.M88.4 R84, [R2+0x6000] ;  /* 0x006000000254783b */ /* 0x0003e60000000200 */
[----:B------:R-:W-:Y:S02]  /*4ec0*/  IABS R110, R3 ;  /* 0x00000003006e7213 */ /* 0x000fe40000000000 */
[----:B------:R-:W-:Y:S01]  /*4ed0*/  IADD3 R109, R3, 0x8, RZ ;  /* 0x00000008036d7810 */ /* 0x000fe20007ffe0ff */
[----:B------:R-:W2:Y:S03]  /*4ee0*/  LDSM.16.M88.4 R92, [R224+0x1e000] ;  /* 0x01e00000e05c783b */ /* 0x000ea60000000200 */
[----:B------:R-:W3:Y:S01]  /*4ef0*/  I2F R110, R110 ;  /* 0x0000006e006e7306 */ /* 0x000ee20000201400 */
[----:B------:R-:W-:Y:S01]  /*4f00*/  ISETP.GE.AND P1, PT, R109, RZ, PT ;  /* 0x000000ff6d00720c */ /* 0x000fe20003f26270 */
[C---:B----4-:R-:W-:Y:S08]  /*4f10*/  HMMA.16816.F32 R4, R88.reuse, R96, R4 ;  /* 0x000000605804723c */ /* 0x050ff00000001804 */
[C---:B------:R-:W-:Y:S01]  /*4f20*/  HMMA.16816.F32 R8, R88.reuse, R98, R8 ;  /* 0x000000625808723c */ /* 0x040fe20000001808 */
[----:B------:R-:W4:Y:S03]  /*4f30*/  LDSM.16.M88.4 R96, [R224+0x1e800] ;  /* 0x01e80000e060783b */ /* 0x000f260000000200 */
[C---:B-1----:R-:W-:Y:S02]  /*4f40*/  IADD3 R2, R3.reuse, -0x1, RZ ;  /* 0xffffffff03027810 */ /* 0x042fe40007ffe0ff */
[C---:B------:R-:W-:Y:S02]  /*4f50*/  @!P1 IADD3 R109, -R3.reuse, -0x8, RZ ;  /* 0xfffffff8036d9810 */ /* 0x040fe40007ffe1ff */
[C---:B------:R-:W-:Y:S03]  /*4f60*/  HMMA.16816.F32 R12, R88.reuse, R104, R12 ;  /* 0x00000068580c723c */ /* 0x040fe6000000180c */
[----:B------:R-:W-:Y:S01]  /*4f70*/  ISETP.GE.AND P0, PT, R2, RZ, PT ;  /* 0x000000ff0200720c */ /* 0x000fe20003f06270 */
[----:B------:R-:W-:Y:S03]  /*4f80*/  I2F R109, R109 ;  /* 0x0000006d006d7306 */ /* 0x000fe60000201400 */
[C---:B------:R-:W-:Y:S01]  /*4f90*/  IADD3 R104, R3.reuse, 0x7, RZ ;  /* 0x0000000703687810 */ /* 0x040fe20007ffe0ff */
[----:B------:R-:W-:Y:S01]  /*4fa0*/  HMMA.16816.F32 R16, R88, R106, R16 ;  /* 0x0000006a5810723c */ /* 0x000fe20000001810 */
[----:B------:R1:W3:Y:S07]  /*4fb0*/  LDSM.16.M88.4 R88, [R0+0x6000] ;  /* 0x006000000058783b */ /* 0x0002ee0000000200 */
[C---:B------:R-:W-:Y:S01]  /*4fc0*/  @!P0 IADD3 R2, -R3.reuse, 0x1, RZ ;  /* 0x0000000103028810 */ /* 0x040fe20007ffe1ff */
[C---:B--2---:R-:W-:Y:S03]  /*4fd0*/  HMMA.16816.F32 R4, R84.reuse, R92, R4 ;  /* 0x0000005c5404723c */ /* 0x044fe60000001804 */
[----:B------:R2:W2:Y:S02]  /*4fe0*/  I2F R105, R2 ;  /* 0x0000000200697306 */ /* 0x0004a40000201400 */
[----:B------:R-:W-:Y:S02]  /*4ff0*/  ISETP.GE.AND P0, PT, R104, RZ, PT ;  /* 0x000000ff6800720c */ /* 0x000fe40003f06270 */
[C---:B------:R-:W-:Y:S01]  /*5000*/  IADD3 R92, R3.reuse, -0x10, RZ ;  /* 0xfffffff0035c7810 */ /* 0x040fe20007ffe0ff */
[C---:B------:R-:W-:Y:S04]  /*5010*/  HMMA.16816.F32 R8, R84.reuse, R94, R8 ;  /* 0x0000005e5408723c */ /* 0x040fe80000001808 */
[C---:B-1----:R-:W-:Y:S04]  /*5020*/  IADD3 R0, R3.reuse, -0x9, RZ ;  /* 0xfffffff703007810 */ /* 0x042fe80007ffe0ff */
[C---:B----4-:R-:W-:Y:S04]  /*5030*/  HMMA.16816.F32 R12, R84.reuse, R96, R12 ;  /* 0x00000060540c723c */ /* 0x050fe8000000180c */
[C---:B------:R-:W-:Y:S02]  /*5040*/  @!P0 IADD3 R104, -R3.reuse, -0x7, RZ ;  /* 0xfffffff903688810 */ /* 0x040fe40007ffe1ff */
[----:B------:R-:W-:Y:S02]  /*5050*/  ISETP.GE.AND P0, PT, R0, RZ, PT ;  /* 0x000000ff0000720c */ /* 0x000fe40003f06270 */
[----:B------:R-:W-:Y:S02]  /*5060*/  HMMA.16816.F32 R16, R84, R98, R16 ;  /* 0x000000625410723c */ /* 0x000fe40000001810 */
[----:B------:R-:W1:Y:S02]  /*5070*/  I2F R104, R104 ;  /* 0x0000006800687306 */ /* 0x000e640000201400 */
[C---:B--2---:R-:W-:Y:S03]  /*5080*/  IADD3 R2, R3.reuse, -0x8, RZ ;  /* 0xfffffff803027810 */ /* 0x044fe60007ffe0ff */
[C---:B------:R-:W-:Y:S01]  /*5090*/  IADD3 R84, R3.reuse, -0x18, RZ ;  /* 0xffffffe803547810 */ /* 0x040fe20007ffe0ff */
[C---:B---3--:R-:W-:Y:S01]  /*50a0*/  HMMA.16816.F32 R4, R88.reuse, R100, R4 ;  /* 0x000000645804723c */ /* 0x048fe20000001804 */
[----:B------:R-:W-:Y:S04]  /*50b0*/  IMAD.U32 R85, RZ, RZ, UR20 ;  /* 0x00000014ff557e24 */ /* 0x000fe8000f8e00ff */
[----:B------:R-:W-:Y:S02]  /*50c0*/  ISETP.GE.AND P1, PT, R2, RZ, PT ;  /* 0x000000ff0200720c */ /* 0x000fe40003f26270 */
[C---:B------:R-:W-:Y:S01]  /*50d0*/  @!P0 IADD3 R0, -R3.reuse, 0x9, RZ ;  /* 0x0000000903008810 */ /* 0x040fe20007ffe1ff */
[C---:B------:R-:W-:Y:S03]  /*50e0*/  HMMA.16816.F32 R8, R88.reuse, R102, R8 ;  /* 0x000000665808723c */ /* 0x040fe60000001808 */
[----:B------:R2:W3:Y:S01]  /*50f0*/  I2F R94, R0 ;  /* 0x00000000005e7306 */ /* 0x0004e20000201400 */
[----:B------:R-:W-:Y:S08]  /*5100*/  ISETP.GE.AND P3, PT, R84, RZ, PT ;  /* 0x000000ff5400720c */ /* 0x000ff00003f66270 */
[C---:B------:R-:W-:Y:S02]  /*5110*/  @!P1 IADD3 R2, -R3.reuse, 0x8, RZ ;  /* 0x0000000803029810 */ /* 0x040fe40007ffe1ff */
[----:B------:R-:W-:Y:S02]  /*5120*/  ISETP.GE.AND P1, PT, R92, RZ, PT ;  /* 0x000000ff5c00720c */ /* 0x000fe40003f26270 */
[----:B------:R4:W4:Y:S01]  /*5130*/  I2F R95, R2 ;  /* 0x00000002005f7306 */ /* 0x0009220000201400 */
[----:B------:R-:W-:Y:S01]  /*5140*/  @!P3 IADD3 R84, -R3, 0x18, RZ ;  /* 0x000000180354b810 */ /* 0x000fe20007ffe1ff */
[----:B------:R-:W-:Y:S01]  /*5150*/  FFMA.FTZ R4, R110, -UR6, R4 ;  /* 0x800000066e047c23 */ /* 0x000fe20008010004 */
[----:B------:R-:W-:Y:S01]  /*5160*/  PLOP3.LUT P3, PT, PT, PT, UP0, 0x80, 0x0 ;  /* 0x000000000000781c */ /* 0x000fe20003f6f008 */
[----:B------:R-:W-:Y:S02]  /*5170*/  FFMA.FTZ R5, R105, -UR6, R5 ;  /* 0x8000000669057c23 */ /* 0x000fe40008010005 */
[----:B------:R-:W-:Y:S02]  /*5180*/  FFMA.FTZ R6, R109, -UR6, R6 ;  /* 0x800000066d067c23 */ /* 0x000fe40008010006 */
[----:B-1----:R-:W-:Y:S02]  /*5190*/  FFMA.FTZ R7, R104, -UR6, R7 ;  /* 0x8000000668077c23 */ /* 0x002fe40008010007 */
[----:B------:R-:W-:Y:S01]  /*51a0*/  I2F R97, R84 ;  /* 0x0000005400617306 */ /* 0x000fe20000201400 */
[C---:B------:R-:W-:Y:S01]  /*51b0*/  @!P1 IADD3 R92, -R3.reuse, 0x10, RZ ;  /* 0x00000010035c9810 */ /* 0x040fe20007ffe1ff */
[----:B------:R-:W-:Y:S01]  /*51c0*/  FFMA.FTZ R10, R110, -UR6, R10 ;  /* 0x800000066e0a7c23 */ /* 0x000fe2000801000a */
[----:B--2---:R-:W-:Y:S01]  /*51d0*/  IADD3 R0, R3, -0x19, RZ ;  /* 0xffffffe703007810 */ /* 0x004fe20007ffe0ff */
[----:B---3--:R-:W-:Y:S01]  /*51e0*/  FFMA.FTZ R9, R94, -UR6, R9 ;  /* 0x800000065e097c23 */ /* 0x008fe20008010009 */
[----:B------:R-:W-:Y:S01]  /*51f0*/  PLOP3.LUT P1, PT, PT, PT, UP0, 0x80, 0x0 ;  /* 0x000000000000781c */ /* 0x000fe20003f2f008 */
[----:B------:R-:W-:Y:S01]  /*5200*/  FFMA.FTZ R11, R105, -UR6, R11 ;  /* 0x80000006690b7c23 */ /* 0x000fe2000801000b */
[----:B------:R-:W-:Y:S01]  /*5210*/  ISETP.GE.AND P2, PT, R0, RZ, PT ;  /* 0x000000ff0000720c */ /* 0x000fe20003f46270 */
[----:B-----5:R1:W5:Y:S02]  /*5220*/  LDL R110, [R1+0x4] ;  /* 0x00000400016e7983 */ /* 0x0203640000100800 */
[----:B------:R-:W2:Y:S01]  /*5230*/  I2F R93, R92 ;  /* 0x0000005c005d7306 */ /* 0x000ea20000201400 */
[----:B----4-:R-:W-:Y:S01]  /*5240*/  IADD3 R2, R3, -0x11, RZ ;  /* 0xffffffef03027810 */ /* 0x010fe20007ffe0ff */
[----:B------:R-:W-:Y:S03]  /*5250*/  FFMA.FTZ R8, R95, -UR6, R8 ;  /* 0x800000065f087c23 */ /* 0x000fe60008010008 */
[----:B------:R-:W-:Y:S05]  /*5260*/  ISETP.GE.AND P0, PT, R2, RZ, PT ;  /* 0x000000ff0200720c */ /* 0x000fea0003f06270 */
[C---:B------:R-:W-:Y:S02]  /*5270*/  @!P2 IADD3 R0, -R3.reuse, 0x19, RZ ;  /* 0x000000190300a810 */ /* 0x040fe40007ffe1ff */
[C---:B------:R-:W-:Y:S02]  /*5280*/  FSETP.NEU.FTZ.AND P2, PT, R250.reuse, -INF , PT ;  /* 0xff800000fa00780b */ /* 0x040fe40003f5d000 */
[----:B------:R3:W-:Y:S04]  /*5290*/  I2F R96, R0 ;  /* 0x0000000000607306 */ /* 0x0007e80000201400 */
[----:B------:R-:W-:Y:S01]  /*52a0*/  @!P0 IADD3 R2, -R3, 0x11, RZ ;  /* 0x0000001103028810 */ /* 0x000fe20007ffe1ff */
[----:B------:R-:W-:Y:S01]  /*52b0*/  FMUL.FTZ R3, R250, 1.4426950216293334961 ;  /* 0x3fb8aa3bfa037820 */ /* 0x000fe20000410000 */
[----:B------:R-:W-:Y:S04]  /*52c0*/  PLOP3.LUT P0, PT, PT, PT, UP0, 0x80, 0x0 ;  /* 0x000000000000781c */ /* 0x000fe80003f0f008 */
[----:B------:R4:W1:Y:S01]  /*52d0*/  I2F R92, R2 ;  /* 0x00000002005c7306 */ /* 0x0008620000201400 */
[----:B------:R-:W-:Y:S02]  /*52e0*/  FSEL R3, R3, RZ, P2 ;  /* 0x000000ff03037208 */ /* 0x000fe40001000000 */
[----:B------:R-:W-:Y:S01]  /*52f0*/  PLOP3.LUT P2, PT, PT, PT, UP0, 0x80, 0x0 ;  /* 0x000000000000781c */ /* 0x000fe20003f4f008 */
[----:B---3--:R-:W-:Y:S02]  /*5300*/  FMUL.FTZ R0, R251, 1.4426950216293334961 ;  /* 0x3fb8aa3bfb007820 */ /* 0x008fe40000410000 */
[----:B----4-:R-:W-:Y:S05]  /*5310*/  IMAD R2, R85, 0x40, R111 ;  /* 0x0000004055027824 */ /* 0x010fea00078e026f */
[C---:B------:R-:W-:Y:S02]  /*5320*/  @P5 ISETP.GE.AND P5, PT, R2.reuse, UR7, PT ;  /* 0x0000000702005c0c */ /* 0x040fe4000bfa6270 */
[----:B------:R-:W-:Y:S02]  /*5330*/  @P1 IADD3 R84, R2, 0x1, RZ ;  /* 0x0000000102541810 */ /* 0x000fe40007ffe0ff */
[----:B------:R-:W-:Y:S02]  /*5340*/  PLOP3.LUT P1, PT, PT, PT, UP0, 0x80, 0x0 ;  /* 0x000000000000781c */ /* 0x000fe40003f2f008 */
[----:B------:R-:W-:Y:S02]  /*5350*/  @P4 ISETP.GE.AND P4, PT, R84, UR7, PT ;  /* 0x0000000754004c0c */ /* 0x000fe4000bf86270 */
[----:B------:R-:W3:Y:S05]  /*5360*/  LDSM.16.M88.4 R84, [R223+0x1e800] ;  /* 0x01e80000df54783b */ /* 0x000eea0000000200 */
[----:B------:R-:W-:Y:S02]  /*5370*/  @P0 FSEL R4, R4, -INF , !P5 ;  /* 0xff80000004040808 */ /* 0x000fe40006800000 */
[----:B------:R-:W-:Y:S03]  /*5380*/  PLOP3.LUT P0, PT, PT, PT, UP0, 0x80, 0x0 ;  /* 0x000000000000781c */ /* 0x000fe60003f0f008 */
[--C-:B------:R-:W-:Y:S01]  /*5390*/  FFMA.FTZ R4, R4, c[0x0][0x23c], -R3.reuse ;  /* 0x00008f0004047a23 */ /* 0x100fe20000010803 */
[----:B------:R-:W-:Y:S02]  /*53a0*/  @P1 FSEL R5, R5, -INF , !P4 ;  /* 0xff80000005051808 */ /* 0x000fe40006000000 */
[----:B------:R-:W-:Y:S01]  /*53b0*/  FSETP.NEU.FTZ.AND P1, PT, R251, -INF , PT ;  /* 0xff800000fb00780b */ /* 0x000fe20003f3d000 */
[----:B------:R4:W-:Y:S02]  /*53c0*/  MUFU.EX2 R111, R4 ;  /* 0x00000004006f7308 */ /* 0x0009e40000000800 */
[--C-:B------:R-:W-:Y:S01]  /*53d0*/  FFMA.FTZ R5, R5, c[0x0][0x23c], -R3.reuse ;  /* 0x00008f0005057a23 */ /* 0x100fe20000010803 */
[----:B------:R-:W-:Y:S02]  /*53e0*/  FSEL R0, R0, RZ, P1 ;  /* 0x000000ff00007208 */ /* 0x000fe40000800000 */
[----:B------:R-:W-:Y:S02]  /*53f0*/  PLOP3.LUT P1, PT, PT, PT, UP0, 0x80, 0x0 ;  /* 0x000000000000781c */ /* 0x000fe40003f2f008 */
[----:B------:R-:W-:Y:S02]  /*5400*/  @P0 FSEL R6, R6, -INF , !P5 ;  /* 0xff80000006060808 */ /* 0x000fe40006800000 */
[----:B------:R-:W-:Y:S01]  /*5410*/  PLOP3.LUT P0, PT, PT, PT, UP0, 0x80, 0x0 ;  /* 0x000000000000781c */ /* 0x000fe20003f0f008 */
[----:B------:R-:W-:Y:S01]  /*5420*/  MUFU.EX2 R107, R5 ;  /* 0x00000005006b7308 */ /* 0x000fe20000000800 */
[----:B------:R-:W-:Y:S01]  /*5430*/  PLOP3.LUT P5, PT, PT, PT, UP0, 0x80, 0x0 ;  /* 0x000000000000781c */ /* 0x000fe20003faf008 */
[--C-:B------:R-:W-:Y:S06]  /*5440*/  FFMA.FTZ R6, R6, c[0x0][0x23c], -R0.reuse ;  /* 0x00008f0006067a23 */ /* 0x100fec0000010800 */
[----:B------:R-:W-:Y:S02]  /*5450*/  @P1 FSEL R7, R7, -INF , !P4 ;  /* 0xff80000007071808 */ /* 0x000fe40006000000 */
[----:B------:R-:W-:Y:S01]  /*5460*/  PLOP3.LUT P1, PT, PT, PT, UP0, 0x80, 0x0 ;  /* 0x000000000000781c */ /* 0x000fe20003f2f008 */
[----:B------:R-:W-:Y:S01]  /*5470*/  MUFU.EX2 R112, R6 ;  /* 0x0000000600707308 */ /* 0x000fe20000000800 */
[----:B------:R-:W-:Y:S01]  /*5480*/  PLOP3.LUT P4, PT, PT, PT, UP0, 0x80, 0x0 ;  /* 0x000000000000781c */ /* 0x000fe20003f8f008 */
[----:B------:R-:W-:Y:S01]  /*5490*/  FFMA.FTZ R7, R7, c[0x0][0x23c], -R0 ;  /* 0x00008f0007077a23 */ /* 0x000fe20000010800 */
[----:B----4-:R-:W-:Y:S01]  /*54a0*/  @P3 IADD3 R4, R2, 0x8, RZ ;  /* 0x0000000802043810 */ /* 0x010fe20007ffe0ff */
[C---:B---3--:R-:W-:Y:S01]  /*54b0*/  HMMA.16816.F32 R12, R88.reuse, R84, R12 ;  /* 0x00000054580c723c */ /* 0x048fe2000000180c */
[----:B------:R-:W-:Y:S02]  /*54c0*/  PLOP3.LUT P3, PT, PT, PT, UP0, 0x80, 0x0 ;  /* 0x000000000000781c */ /* 0x000fe40003f6f008 */
[----:B------:R-:W-:Y:S02]  /*54d0*/  @P6 ISETP.GE.AND P6, PT, R4, UR7, PT ;  /* 0x0000000704006c0c */ /* 0x000fe4000bfc6270 */
[----:B------:R-:W-:Y:S01]  /*54e0*/  @P2 IADD3 R4, R2, 0x9, RZ ;  /* 0x0000000902042810 */ /* 0x000fe20007ffe0ff */
[----:B------:R-:W3:Y:S01]  /*54f0*/  MUFU.EX2 R109, R7 ;  /* 0x00000007006d7308 */ /* 0x000ee20000000800 */
[----:B------:R-:W-:Y:S01]  /*5500*/  PLOP3.LUT P2, PT, PT, PT, UP0, 0x80, 0x0 ;  /* 0x000000000000781c */ /* 0x000fe20003f4f008 */
[----:B------:R-:W-:Y:S06]  /*5510*/  HMMA.16816.F32 R16, R88, R86, R16 ;  /* 0x000000565810723c */ /* 0x000fec0000001810 */
[----:B------:R-:W-:Y:S02]  /*5520*/  @P3 ISETP.GE.AND P3, PT, R4, UR7, PT ;  /* 0x0000000704003c0c */ /* 0x000fe4000bf66270 */
[----:B------:R-:W-:Y:S02]  /*5530*/  @P0 FSEL R8, R8, -INF , !P6 ;  /* 0xff80000008080808 */ /* 0x000fe40007000000 */
[----:B------:R-:W-:Y:S02]  /*5540*/  PLOP3.LUT P0, PT, PT, PT, UP0, 0x80, 0x0 ;  /* 0x000000000000781c */ /* 0x000fe40003f0f008 */
[----:B------:R-:W-:Y:S01]  /*5550*/  @P4 IADD3 R4, R2, 0x10, RZ ;  /* 0x0000001002044810 */ /* 0x000fe20007ffe0ff */
[----:B------:R-:W-:Y:S01]  /*5560*/  FFMA.FTZ R8, R8, c[0x0][0x23c], -R3 ;  /* 0x00008f0008087a23 */ /* 0x000fe20000010803 */
[----:B------:R-:W-:Y:S02]  /*5570*/  PLOP3.LUT P4, PT, PT, PT, UP0, 0x80, 0x0 ;  /* 0x000000000000781c */ /* 0x000fe40003f8f008 */
[----:B------:R-:W-:Y:S01]  /*5580*/  @P5 ISETP.GE.AND P5, PT, R4, UR7, PT ;  /* 0x0000000704005c0c */ /* 0x000fe2000bfa6270 */
[----:B--2---:R-:W-:Y:S01]  /*5590*/  FFMA.FTZ R12, R93, -UR6, R12 ;  /* 0x800000065d0c7c23 */ /* 0x004fe2000801000c */
[----:B------:R-:W-:Y:S01]  /*55a0*/  @P2 IADD3 R4, R2, 0x11, RZ ;  /* 0x0000001102042810 */ /* 0x000fe20007ffe0ff */
[----:B-1----:R-:W-:Y:S01]  /*55b0*/  FFMA.FTZ R13, R92, -UR6, R13 ;  /* 0x800000065c0d7c23 */ /* 0x002fe2000801000d */
[----:B------:R-:W-:Y:S01]  /*55c0*/  @P1 FSEL R9, R9, -INF , !P3 ;  /* 0xff80000009091808 */ /* 0x000fe20005800000 */
        /* <DEDUP_REMOVED lines=8> */
[----:B------:R-:W-:Y:S01]  /*5650*/  FFMA.FTZ R18, R93, -UR6, R18 ;  /* 0x800000065d127c23 */ /* 0x000fe20008010012 */
[----:B------:R-:W-:Y:S01]  /*5660*/  PLOP3.LUT P2, PT, PT, PT, UP0, 0x80, 0x0 ;  /* 0x000000000000781c */ /* 0x000fe20003f4f008 */
[----:B------:R-:W-:Y:S01]  /*5670*/  FFMA.FTZ R19, R92, -UR6, R19 ;  /* 0x800000065c137c23 */ /* 0x000fe20008010013 */
[----:B------:R-:W-:Y:S01]  /*5680*/  MUFU.EX2 R104, R8 ;  /* 0x0000000800687308 */ /* 0x000fe20000000800 */
[--C-:B------:R-:W-:Y:S02]  /*5690*/  FFMA.FTZ R9, R9, c[0x0][0x23c], -R3.reuse ;  /* 0x00008f0009097a23 */ /* 0x100fe40000010803 */
[----:B------:R-:W-:Y:S01]  /*56a0*/  @P1 FSEL R11, R11, -INF , !P3 ;  /* 0xff8000000b0b1808 */ /* 0x000fe20005800000 */
[--C-:B------:R-:W-:Y:S01]  /*56b0*/  FFMA.FTZ R10, R10, c[0x0][0x23c], -R0.reuse ;  /* 0x00008f000a0a7a23 */ /* 0x100fe20000010800 */
[----:B------:R-:W-:Y:S02]  /*56c0*/  PLOP3.LUT P1, PT, PT, PT, UP0, 0x80, 0x0 ;  /* 0x000000000000781c */ /* 0x000fe40003f2f008 */
[----:B------:R-:W-:Y:S01]  /*56d0*/  @P6 ISETP.GE.AND P6, PT, R4, UR7, PT ;  /* 0x0000000704006c0c */ /* 0x000fe2000bfc6270 */
[--C-:B------:R-:W-:Y:S01]  /*56e0*/  FFMA.FTZ R11, R11, c[0x0][0x23c], -R0.reuse ;  /* 0x00008f000b0b7a23 */ /* 0x100fe20000010800 */
[----:B------:R-:W-:Y:S01]  /*56f0*/  PLOP3.LUT P3, PT, PT, PT, UP0, 0x80, 0x0 ;  /* 0x000000000000781c */ /* 0x000fe20003f6f008 */
[----:B------:R-:W-:Y:S01]  /*5700*/  MUFU.EX2 R103, R9 ;  /* 0x0000000900677308 */ /* 0x000fe20000000800 */
[----:B------:R-:W-:Y:S02]  /*5710*/  @P0 FSEL R12, R12, -INF , !P5 ;  /* 0xff8000000c0c0808 */ /* 0x000fe40006800000 */
[----:B------:R-:W-:Y:S03]  /*5720*/  PLOP3.LUT P0, PT, PT, PT, UP0, 0x80, 0x0 ;  /* 0x000000000000781c */ /* 0x000fe60003f0f008 */
[--C-:B------:R-:W-:Y:S02]  /*5730*/  FFMA.FTZ R12, R12, c[0x0][0x23c], -R3.reuse ;  /* 0x00008f000c0c7a23 */ /* 0x100fe40000010803 */
[----:B------:R-:W-:Y:S02]  /*5740*/  @P1 FSEL R14, R14, -INF , !P5 ;  /* 0xff8000000e0e1808 */ /* 0x000fe40006800000 */
[----:B------:R-:W-:Y:S01]  /*5750*/  @P2 FSEL R13, R13, -INF , !P6 ;  /* 0xff8000000d0d2808 */ /* 0x000fe20007000000 */
[----:B------:R-:W-:Y:S01]  /*5760*/  MUFU.EX2 R106, R10 ;  /* 0x0000000a006a7308 */ /* 0x000fe20000000800 */
[----:B------:R-:W-:Y:S01]  /*5770*/  PLOP3.LUT P2, PT, PT, PT, UP0, 0x80, 0x0 ;  /* 0x000000000000781c */ /* 0x000fe20003f4f008 */
[--C-:B------:R-:W-:Y:S01]  /*5780*/  FFMA.FTZ R14, R14, c[0x0][0x23c], -R0.reuse ;  /* 0x00008f000e0e7a23 */ /* 0x100fe20000010800 */
[----:B------:R-:W-:Y:S01]  /*5790*/  PLOP3.LUT P1, PT, PT, PT, UP0, 0x80, 0x0 ;  /* 0x000000000000781c */ /* 0x000fe20003f2f008 */
[--C-:B------:R-:W-:Y:S01]  /*57a0*/  FFMA.FTZ R13, R13, c[0x0][0x23c], -R3.reuse ;  /* 0x00008f000d0d7a23 */ /* 0x100fe20000010803 */
[C---:B------:R-:W-:Y:S02]  /*57b0*/  @P3 IADD3 R4, R2.reuse, 0x18, RZ ;  /* 0x0000001802043810 */ /* 0x040fe40007ffe0ff */
[----:B------:R-:W-:Y:S02]  /*57c0*/  @P4 IADD3 R2, R2, 0x19, RZ ;  /* 0x0000001902024810 */ /* 0x000fe40007ffe0ff */
[----:B------:R-:W-:Y:S01]  /*57d0*/  @P0 FSEL R15, R15, -INF , !P6 ;  /* 0xff8000000f0f0808 */ /* 0x000fe20007000000 */
[----:B------:R-:W1:Y:S01]  /*57e0*/  MUFU.EX2 R105, R11 ;  /* 0x0000000b00697308 */ /* 0x000e620000000800 */
[----:B------:R-:W-:Y:S03]  /*57f0*/  PLOP3.LUT P0, PT, PT, PT, UP0, 0x80, 0x0 ;  /* 0x000000000000781c */ /* 0x000fe60003f0f008 */
[----:B------:R-:W-:Y:S01]  /*5800*/  @P2 ISETP.GE.AND P3, PT, R4, UR7, PT ;  /* 0x0000000704002c0c */ /* 0x000fe2000bf66270 */
[--C-:B------:R-:W-:Y:S01]  /*5810*/  FFMA.FTZ R15, R15, c[0x0][0x23c], -R0.reuse ;  /* 0x00008f000f0f7a23 */ /* 0x100fe20000010800 */
[----:B------:R-:W-:Y:S02]  /*5820*/  @P1 ISETP.GE.AND P1, PT, R2, UR7, PT ;  /* 0x0000000702001c0c */ /* 0x000fe4000bf26270 */
[----:B------:R-:W-:Y:S02]  /*5830*/  PLOP3.LUT P2, PT, PT, PT, UP0, 0x80, 0x0 ;  /* 0x000000000000781c */ /* 0x000fe40003f4f008 */
[----:B---3--:R-:W-:Y:S01]  /*5840*/  F2FP.PACK_AB R2, R109, R112 ;  /* 0x000000706d02723e */ /* 0x008fe200000000ff */
[----:B------:R-:W-:Y:S04]  /*5850*/  MUFU.EX2 R100, R12 ;  /* 0x0000000c00647308 */ /* 0x000fe80000000800 */
[----:B------:R-:W-:Y:S04]  /*5860*/  STS [R246+0x2a400], R2 ;  /* 0x02a40002f6007388 */ /* 0x000fe80000000800 */
[----:B------:R-:W-:Y:S02]  /*5870*/  @P0 FSEL R17, R17, -INF , !P1 ;  /* 0xff80000011110808 */ /* 0x000fe40004800000 */
[----:B------:R-:W-:Y:S01]  /*5880*/  PLOP3.LUT P0, PT, PT, PT, UP0, 0x80, 0x0 ;  /* 0x000000000000781c */ /* 0x000fe20003f0f008 */
[----:B------:R-:W2:Y:S01]  /*5890*/  MUFU.EX2 R99, R13 ;  /* 0x0000000d00637308 */ /* 0x000ea20000000800 */
[----:B------:R-:W-:Y:S02]  /*58a0*/  @P2 FSEL R16, R16, -INF , !P3 ;  /* 0xff80000010102808 */ /* 0x000fe40005800000 */
[----:B------:R-:W-:Y:S02]  /*58b0*/  PLOP3.LUT P2, PT, PT, PT, UP0, 0x80, 0x0 ;  /* 0x000000000000781c */ /* 0x000fe40003f4f008 */
[----:B-1----:R-:W-:Y:S01]  /*58c0*/  F2FP.PACK_AB R5, R105, R106 ;  /* 0x0000006a6905723e */ /* 0x002fe200000000ff */
[--C-:B------:R-:W-:Y:S02]  /*58d0*/  FFMA.FTZ R16, R16, c[0x0][0x23c], -R3.reuse ;  /* 0x00008f0010107a23 */ /* 0x100fe40000010803 */
[----:B------:R-:W-:Y:S02]  /*58e0*/  FFMA.FTZ R3, R17, c[0x0][0x23c], -R3 ;  /* 0x00008f0011037a23 */ /* 0x000fe40000010803 */
[----:B------:R-:W-:Y:S02]  /*58f0*/  MUFU.EX2 R102, R14 ;  /* 0x0000000e00667308 */ /* 0x000fe40000000800 */
[----:B------:R-:W-:Y:S02]  /*5900*/  @P0 FSEL R19, R19, -INF , !P1 ;  /* 0xff80000013130808 */ /* 0x000fe40004800000 */
[----:B------:R-:W-:Y:S02]  /*5910*/  IADD3 R92, P0, R113, UR13, RZ ;  /* 0x0000000d715c7c10 */ /* 0x000fe4000ff1e0ff */
[----:B------:R-:W-:Y:S02]  /*5920*/  @P2 FSEL R18, R18, -INF , !P3 ;  /* 0xff80000012122808 */ /* 0x000fe40005800000 */
[----:B------:R-:W-:Y:S02]  /*5930*/  IADD3.X R93, R114, UR12, RZ, P0, !PT ;  /* 0x0000000c725d7c10 */ /* 0x000fe400087fe4ff */
[----:B------:R1:W-:Y:S01]  /*5940*/  MUFU.EX2 R95, R3 ;  /* 0x00000003005f7308 */ /* 0x0003e20000000800 */
[--C-:B------:R-:W-:Y:S01]  /*5950*/  FFMA.FTZ R18, R18, c[0x0][0x23c], -R0.reuse ;  /* 0x00008f0012127a23 */ /* 0x100fe20000010800 */
[----:B------:R-:W-:Y:S01]  /*5960*/  LEA R234, P0, R115, R234, 0x2 ;  /* 0x000000ea73ea7211 */ /* 0x000fe200078010ff */
[----:B------:R-:W-:Y:S01]  /*5970*/  FFMA.FTZ R0, R19, c[0x0][0x23c], -R0 ;  /* 0x00008f0013007a23 */ /* 0x000fe20000010800 */
[----:B--2---:R-:W-:Y:S02]  /*5980*/  F2FP.PACK_AB R4, R99, R100 ;  /* 0x000000646304723e */ /* 0x004fe400000000ff */
[----:B------:R-:W-:Y:S02]  /*5990*/  LEA.HI.X.SX32 R235, R115, R235, 0x2, P0 ;  /* 0x000000eb73eb7211 */ /* 0x000fe400000f16ff */
[----:B------:R2:W5:Y:S01]  /*59a0*/  LDL R115, [R1] ;  /* 0x0000000001737983 */ /* 0x0005620000100800 */
[----:B------:R-:W-:Y:S01]  /*59b0*/  PLOP3.LUT P1, PT, PT, PT, UP4, 0x80, 0x0 ;  /* 0x000000000000781c */ /* 0x000fe20003f2f048 */
[----:B------:R3:W-:Y:S10]  /*59c0*/  MUFU.EX2 R97, R0 ;  /* 0x0000000000617308 */ /* 0x0007f40000000800 */
[----:B------:R-:W4:Y:S01]  /*59d0*/  MUFU.EX2 R101, R15 ;  /* 0x0000000f00657308 */ /* 0x000f220000000800 */
[----:B-1----:R-:W-:Y:S05]  /*59e0*/  F2FP.PACK_AB R3, R107, R111 ;  /* 0x0000006f6b03723e */ /* 0x002fea00000000ff */
[----:B------:R4:W-:Y:S04]  /*59f0*/  STS [R246+0x2a000], R3 ;  /* 0x02a00003f6007388 */ /* 0x0009e80000000800 */
[----:B------:R-:W1:Y:S01]  /*5a00*/  MUFU.EX2 R96, R16 ;  /* 0x0000001000607308 */ /* 0x000e620000000800 */
[----:B---3--:R-:W-:Y:S01]  /*5a10*/  F2FP.PACK_AB R0, R103, R104 ;  /* 0x000000686700723e */ /* 0x008fe200000000ff */
[----:B------:R-:W-:Y:S08]  /*5a20*/  STS [R249+0x2a400], R5 ;  /* 0x02a40005f9007388 */ /* 0x000ff00000000800 */
[----:B------:R-:W3:Y:S01]  /*5a30*/  MUFU.EX2 R98, R18 ;  /* 0x0000001200627308 */ /* 0x000ee20000000800 */
[----:B------:R3:W-:Y:S06]  /*5a40*/  STS [R249+0x2a000], R0 ;  /* 0x02a00000f9007388 */ /* 0x0007ec0000000800 */
[----:B------:R-:W-:Y:S01]  /*5a50*/  STS [R247+0x2a000], R4 ;  /* 0x02a00004f7007388 */ /* 0x000fe20000000800 */
[----:B----4-:R-:W-:Y:S02]  /*5a60*/  F2FP.PACK_AB R3, R101, R102 ;  /* 0x000000666503723e */ /* 0x010fe400000000ff */
[----:B-1----:R-:W-:Y:S03]  /*5a70*/  F2FP.PACK_AB R2, R95, R96 ;  /* 0x000000605f02723e */ /* 0x002fe600000000ff */
[----:B------:R1:W-:Y:S06]  /*5a80*/  STS [R247+0x2a400], R3 ;  /* 0x02a40003f7007388 */ /* 0x0003ec0000000800 */
[----:B------:R-:W-:Y:S01]  /*5a90*/  STS [R248+0x2a000], R2 ;  /* 0x02a00002f8007388 */ /* 0x000fe20000000800 */
[----:B---3--:R-:W-:Y:S05]  /*5aa0*/  F2FP.PACK_AB R0, R97, R98 ;  /* 0x000000626100723e */ /* 0x008fea00000000ff */
[----:B------:R3:W-:Y:S06]  /*5ab0*/  STS [R248+0x2a400], R0 ;  /* 0x02a40000f8007388 */ /* 0x0007ec0000000800 */
[----:B------:R-:W-:Y:S06]  /*5ac0*/  LDSM.16.M88.4 R16, [R228+0x10000] ;  /* 0x01000000e410783b */ /* 0x000fec0000000200 */
[----:B------:R-:W4:Y:S01]  /*5ad0*/  LDSM.16.M88.4 R8, [R221+0x20000] ;  /* 0x02000000dd08783b */ /* 0x000f220000000200 */
[C-C-:B-1----:R-:W-:Y:S05]  /*5ae0*/  IMAD.IADD R3, R217.reuse, 0x1, R228.reuse ;  /* 0x00000001d9037824 */ /* 0x142fea00078e02e4 */
[----:B------:R-:W1:Y:S01]  /*5af0*/  LDSM.16.M88.4 R84, [R221+0x20800] ;  /* 0x02080000dd54783b */ /* 0x000e620000000200 */
[----:B---3--:R-:W-:Y:S04]  /*5b00*/  IMAD.IADD R0, R108, 0x1, R228 ;  /* 0x000000016c007824 */ /* 0x008fe800078e02e4 */
[----:B------:R-:W-:Y:S01]  /*5b10*/  IMAD.IADD R2, R217, 0x1, R0 ;  /* 0x00000001d9027824 */ /* 0x000fe200078e0200 */
[----:B------:R-:W-:Y:S01]  /*5b20*/  LDSM.16.M88.4 R88, [R0+0x10000] ;  /* 0x010000000058783b */ /* 0x000fe20000000200 */
[C---:B----4-:R-:W-:Y:S08]  /*5b30*/  HMMA.16816.F32 R4, R16.reuse, R8, RZ ;  /* 0x000000081004723c */ /* 0x050ff000000018ff */
[C---:B------:R-:W-:Y:S08]  /*5b40*/  HMMA.16816.F32 R8, R16.reuse, R10, RZ ;  /* 0x0000000a1008723c */ /* 0x040ff000000018ff */
[C---:B-1----:R-:W-:Y:S08]  /*5b50*/  HMMA.16816.F32 R12, R16.reuse, R84, RZ ;  /* 0x00000054100c723c */ /* 0x042ff000000018ff */
[----:B------:R-:W-:Y:S01]  /*5b60*/  HMMA.16816.F32 R16, R16, R86, RZ ;  /* 0x000000561010723c */ /* 0x000fe200000018ff */
[----:B------:R-:W1:Y:S07]  /*5b70*/  LDSM.16.M88.4 R84, [R222+0x20000] ;  /* 0x02000000de54783b */ /* 0x000e6e0000000200 */
[C---:B-1----:R-:W-:Y:S08]  /*5b80*/  HMMA.16816.F32 R4, R88.reuse, R84, R4 ;  /* 0x000000545804723c */ /* 0x042ff00000001804 */
[C---:B------:R-:W-:Y:S01]  /*5b90*/  HMMA.16816.F32 R8, R88.reuse, R86, R8 ;  /* 0x000000565808723c */ /* 0x040fe20000001808 */
[----:B------:R-:W1:Y:S07]  /*5ba0*/  LDSM.16.M88.4 R84, [R222+0x20800] ;  /* 0x02080000de54783b */ /* 0x000e6e0000000200 */
[C---:B-1----:R-:W-:Y:S08]  /*5bb0*/  HMMA.16816.F32 R12, R88.reuse, R84, R12 ;  /* 0x00000054580c723c */ /* 0x042ff0000000180c */
[----:B------:R-:W-:Y:S01]  /*5bc0*/  HMMA.16816.F32 R16, R88, R86, R16 ;  /* 0x000000565810723c */ /* 0x000fe20000001810 */
[----:B------:R-:W-:Y:S06]  /*5bd0*/  LDSM.16.M88.4 R84, [R3+0x10000] ;  /* 0x010000000354783b */ /* 0x000fec0000000200 */
[----:B------:R-:W1:Y:S02]  /*5be0*/  LDSM.16.M88.4 R88, [R224+0x20000] ;  /* 0x02000000e058783b */ /* 0x000e640000000200 */
        /* <DEDUP_REMOVED lines=75> */
[----:B------:R1:W-:Y:S06]  /*60a0*/  LDSM.16.M88.4 R84, [R0+0x16000] ;  /* 0x016000000054783b */ /* 0x0003ec0000000200 */
[----:B------:R-:W3:Y:S06]  /*60b0*/  LDSM.16.M88.4 R88, [R222+0x26000] ;  /* 0x02600000de58783b */ /* 0x000eec0000000200 */
[----:B-1----:R-:W4:Y:S01]  /*60c0*/  LDG.E R0, [R92.64+0x20] ;  /* 0x000020045c007981 */ /* 0x002f22000c1e1900 */
[C---:B---3--:R-:W-:Y:S08]  /*60d0*/  HMMA.16816.F32 R4, R84.reuse, R88, R4 ;  /* 0x000000585404723c */ /* 0x048ff00000001804 */
[C---:B------:R-:W-:Y:S01]  /*60e0*/  HMMA.16816.F32 R8, R84.reuse, R90, R8 ;  /* 0x0000005a5408723c */ /* 0x040fe20000001808 */
[----:B------:R-:W1:Y:S07]  /*60f0*/  LDSM.16.M88.4 R88, [R222+0x26800] ;  /* 0x02680000de58783b */ /* 0x000e6e0000000200 */
[C---:B-1----:R-:W-:Y:S08]  /*6100*/  HMMA.16816.F32 R12, R84.reuse, R88, R12 ;  /* 0x00000058540c723c */ /* 0x042ff0000000180c */
[----:B------:R-:W-:Y:S01]  /*6110*/  HMMA.16816.F32 R16, R84, R90, R16 ;  /* 0x0000005a5410723c */ /* 0x000fe20000001810 */
[----:B------:R1:W-:Y:S06]  /*6120*/  LDSM.16.M88.4 R84, [R3+0x16000] ;  /* 0x016000000354783b */ /* 0x0003ec0000000200 */
[----:B------:R-:W3:Y:S06]  /*6130*/  LDSM.16.M88.4 R88, [R224+0x26000] ;  /* 0x02600000e058783b */ /* 0x000eec0000000200 */
[----:B-1----:R-:W2:Y:S01]  /*6140*/  LDG.E R3, [R92.64] ;  /* 0x000000045c037981 */ /* 0x002ea2000c1e1900 */
[C---:B---3--:R-:W-:Y:S08]  /*6150*/  HMMA.16816.F32 R4, R84.reuse, R88, R4 ;  /* 0x000000585404723c */ /* 0x048ff00000001804 */
        /* <DEDUP_REMOVED lines=10> */
[----:B------:R-:W-:Y:S04]  /*6200*/  HMMA.16816.F32 R16, R84, R90, R16 ;  /* 0x0000005a5410723c */ /* 0x000fe80000001810 */
[C---:B----4-:R-:W-:Y:S04]  /*6210*/  FADD.FTZ R6, -R0.reuse, R6 ;  /* 0x0000000600067221 */ /* 0x050fe80000010100 */
[C---:B------:R-:W-:Y:S04]  /*6220*/  FADD.FTZ R10, -R0.reuse, R10 ;  /* 0x0000000a000a7221 */ /* 0x040fe80000010100 */
[C---:B------:R-:W-:Y:S04]  /*6230*/  FADD.FTZ R11, -R0.reuse, R11 ;  /* 0x0000000b000b7221 */ /* 0x040fe80000010100 */
[C---:B------:R-:W-:Y:S02]  /*6240*/  FADD.FTZ R2, -R0.reuse, R14 ;  /* 0x0000000e00027221 */ /* 0x040fe40000010100 */
[----:B------:R-:W-:Y:S02]  /*6250*/  FADD.FTZ R14, -R0, R15 ;  /* 0x0000000f000e7221 */ /* 0x000fe40000010100 */
[----:B------:R-:W-:Y:S02]  /*6260*/  FMUL.FTZ R86, R112, R6 ;  /* 0x0000000670567220 */ /* 0x000fe40000410000 */
[----:B------:R-:W-:Y:S02]  /*6270*/  FMUL.FTZ R85, R106, R10 ;  /* 0x0000000a6a557220 */ /* 0x000fe40000410000 */
[----:B------:R-:W-:Y:S02]  /*6280*/  FMUL.FTZ R84, R105, R11 ;  /* 0x0000000b69547220 */ /* 0x000fe40000410000 */
[----:B------:R-:W-:Y:S02]  /*6290*/  FMUL.FTZ R15, R102, R2 ;  /* 0x00000002660f7220 */ /* 0x000fe40000410000 */
[----:B------:R-:W-:Y:S02]  /*62a0*/  FMUL.FTZ R14, R101, R14 ;  /* 0x0000000e650e7220 */ /* 0x000fe40000410000 */
[C---:B--2---:R-:W-:Y:S02]  /*62b0*/  FADD.FTZ R5, -R3.reuse, R5 ;  /* 0x0000000503057221 */ /* 0x044fe40000010100 */
[C---:B------:R-:W-:Y:S02]  /*62c0*/  FADD.FTZ R16, -R3.reuse, R16 ;  /* 0x0000001003107221 */ /* 0x040fe40000010100 */
[C---:B------:R-:W-:Y:S02]  /*62d0*/  FADD.FTZ R17, -R3.reuse, R17 ;  /* 0x0000001103117221 */ /* 0x040fe40000010100 */
[C---:B------:R-:W-:Y:S02]  /*62e0*/  FADD.FTZ R4, -R3.reuse, R4 ;  /* 0x0000000403047221 */ /* 0x040fe40000010100 */
[C---:B------:R-:W-:Y:S02]  /*62f0*/  FADD.FTZ R8, -R3.reuse, R8 ;  /* 0x0000000803087221 */ /* 0x040fe40000010100 */
[----:B------:R-:W-:Y:S02]  /*6300*/  FADD.FTZ R9, -R3, R9 ;  /* 0x0000000903097221 */ /* 0x000fe40000010100 */
[----:B------:R-:W-:Y:S02]  /*6310*/  FMUL.FTZ R91, R107, R5 ;  /* 0x000000056b5b7220 */ /* 0x000fe40000410000 */
[C---:B------:R-:W-:Y:S02]  /*6320*/  FADD.FTZ R12, -R3.reuse, R12 ;  /* 0x0000000c030c7221 */ /* 0x040fe40000010100 */
[----:B------:R-:W-:Y:S02]  /*6330*/  FADD.FTZ R13, -R3, R13 ;  /* 0x0000000d030d7221 */ /* 0x000fe40000010100 */
        /* <DEDUP_REMOVED lines=109> */
.L_x_792:
        /* <DEDUP_REMOVED lines=40> */
[-C--:B------:R-:W-:Y:S08]  /*6c90*/  HMMA.16816.F32 R68, R4, R88.reuse, R68 ;  /* 0x000000580444723c */ /* 0x080ff00000001844 */
        /* <DEDUP_REMOVED lines=132> */
.L_x_793:
[----:B------:R-:W-:Y:S01]  /*74e0*/  LDSM.16.M88.4 R128, [R229] ;  /* 0x00000000e580783b */ /* 0x000fe20000000200 */
[----:B-1----:R-:W-:Y:S01]  /*74f0*/  IMAD.MOV.U32 R2, RZ, RZ, R114 ;  /* 0x000000ffff027224 */ /* 0x002fe200078e0072 */
[----:B------:R-:W-:Y:S01]  /*7500*/  ULOP3.LUT UR9, UR8, 0x1, URZ, 0xc0, !UPT ;  /* 0x0000000108097892 */ /* 0x000fe2000f8ec03f */
[----:B------:R-:W-:Y:S01]  /*7510*/  IMAD.MOV.U32 R3, RZ, RZ, R113 ;  /* 0x000000ffff037224 */ /* 0x000fe200078e0071 */
[----:B------:R-:W-:Y:S01]  /*7520*/  @UP4 UIADD3 UR14, UP3, UR11, -0x100, URZ ;  /* 0xffffff000b0e4890 */ /* 0x000fe2000ff7e03f */
[----:B------:R-:W1:Y:S01]  /*7530*/  LDSM.16.MT88.4 R16, [R216+0x18000] ;  /* 0x01800000d810783b */ /* 0x000e620000004200 */
[----:B------:R-:W-:Y:S01]  /*7540*/  IMAD.IADD R0, R229, 0x1, R108 ;  /* 0x00000001e5007824 */ /* 0x000fe200078e026c */
[----:B------:R-:W-:Y:S02]  /*7550*/  UISETP.NE.U32.AND UP0, UPT, UR9, 0x1, UPT ;  /* 0x000000010900788c */ /* 0x000fe4000bf05070 */
[----:B------:R-:W-:Y:S01]  /*7560*/  UIADD3 UR15, UR8, -0x1, URZ ;  /* 0xffffffff080f7890 */ /* 0x000fe2000fffe03f */
[----:B------:R-:W2:Y:S01]  /*7570*/  LDSM.16.M88.4 R124, [R229+0x1000] ;  /* 0x00100000e57c783b */ /* 0x000ea20000000200 */
[----:B------:R-:W-:Y:S04]  /*7580*/  @UP4 UIADD3.X UR9, UR10, -0x1, URZ, UP3, !UPT ;  /* 0xffffffff0a094890 */ /* 0x000fe80009ffe43f */
[----:B------:R-:W3:Y:S05]  /*7590*/  LDSM.16.MT88.4 R96, [R216+0x1a000] ;  /* 0x01a00000d860783b */ /* 0x000eea0000004200 */
[----:B-----5:R-:W4:Y:S05]  /*75a0*/  LDSM.16.MT88.4 R112, [R216+0x1c000] ;  /* 0x01c00000d870783b */ /* 0x020f2a0000004200 */
[----:B------:R-:W3:Y:S05]  /*75b0*/  LDSM.16.MT88.4 R196, [R216+0x1e000] ;  /* 0x01e00000d8c4783b */ /* 0x000eea0000004200 */
[----:B------:R-:W-:Y:S05]  /*75c0*/  LDSM.16.MT88.4 R204, [R216+0x18800] ;  /* 0x01880000d8cc783b */ /* 0x000fea0000004200 */
[----:B------:R-:W3:Y:S05]  /*75d0*/  LDSM.16.M88.4 R200, [R0] ;  /* 0x0000000000c8783b */ /* 0x000eea0000000200 */
[----:B------:R4:W3:Y:S01]  /*75e0*/  LDSM.16.M88.4 R208, [R0+0x1000] ;  /* 0x0010000000d0783b */ /* 0x0008e20000000200 */
[-C--:B-1----:R-:W-:Y:S04]  /*75f0*/  HMMA.16816.F32 R4, R128, R16.reuse, RZ ;  /* 0x000000108004723c */ /* 0x082fe800000018ff */
[----:B------:R-:W1:Y:S04]  /*7600*/  LDSM.16.MT88.4 R212, [R216+0x1a800] ;  /* 0x01a80000d8d4783b */ /* 0x000e680000004200 */
[C---:B--2---:R-:W-:Y:S08]  /*7610*/  HMMA.16816.F32 R8, R124.reuse, R16, RZ ;  /* 0x000000107c08723c */ /* 0x044ff000000018ff */
[-C--:B------:R-:W-:Y:S01]  /*7620*/  HMMA.16816.F32 R12, R124, R18.reuse, RZ ;  /* 0x000000127c0c723c */ /* 0x080fe200000018ff */
[----:B----4-:R-:W-:Y:S07]  /*7630*/  IMAD.IADD R0, R217, 0x1, R0 ;  /* 0x00000001d9007824 */ /* 0x010fee00078e0200 */
[C---:B------:R-:W-:Y:S08]  /*7640*/  HMMA.16816.F32 R16, R128.reuse, R18, RZ ;  /* 0x000000128010723c */ /* 0x040ff000000018ff */
[-C--:B---3--:R-:W-:Y:S08]  /*7650*/  HMMA.16816.F32 R84, R128, R96.reuse, RZ ;  /* 0x000000608054723c */ /* 0x088ff000000018ff */
        /* <DEDUP_REMOVED lines=18> */
[C---:B------:R-:W-:Y:S07]  /*7780*/  HMMA.16816.F32 R88, R208.reuse, R212, R88 ;  /* 0x000000d4d058723c */ /* 0x040fee0000001858 */
[----:B------:R-:W-:Y:S01]  /*7790*/  IMAD.IADD R212, R229, 0x1, R217 ;  /* 0x00000001e5d47824 */ /* 0x000fe200078e02d9 */
[-C--:B------:R-:W-:Y:S08]  /*77a0*/  HMMA.16816.F32 R92, R208, R214.reuse, R92 ;  /* 0x000000d6d05c723c */ /* 0x080ff0000000185c */
[C---:B------:R-:W-:Y:S08]  /*77b0*/  HMMA.16816.F32 R96, R200.reuse, R214, R96 ;  /* 0x000000d6c860723c */ /* 0x040ff00000001860 */
[-C--:B--2---:R-:W-:Y:S08]  /*77c0*/  HMMA.16816.F32 R100, R200, R196.reuse, R100 ;  /* 0x000000c4c864723c */ /* 0x084ff00000001864 */
[C---:B------:R-:W-:Y:S08]  /*77d0*/  HMMA.16816.F32 R104, R208.reuse, R196, R104 ;  /* 0x000000c4d068723c */ /* 0x040ff00000001868 */
[-C--:B------:R-:W-:Y:S08]  /*77e0*/  HMMA.16816.F32 R108, R208, R198.reuse, R108 ;  /* 0x000000c6d06c723c */ /* 0x080ff0000000186c */
[C---:B------:R-:W-:Y:S01]  /*77f0*/  HMMA.16816.F32 R112, R200.reuse, R198, R112 ;  /* 0x000000c6c870723c */ /* 0x040fe20000001870 */
[----:B------:R-:W-:Y:S05]  /*7800*/  LDSM.16.M88.4 R196, [R212] ;  /* 0x00000000d4c4783b */ /* 0x000fea0000000200 */
[----:B------:R-:W-:Y:S02]  /*7810*/  LDSM.16.M88.4 R212, [R212+0x1000] ;  /* 0x00100000d4d4783b */ /* 0x000fe40000000200 */
        /* <DEDUP_REMOVED lines=25> */
[----:B------:R1:W3:Y:S07]  /*79b0*/  LDSM.16.M88.4 R212, [R0+0x1000] ;  /* 0x0010000000d4783b */ /* 0x0002ee0000000200 */
[----:B------:R-:W-:Y:S01]  /*79c0*/  HMMA.16816.F32 R128, R196, R210, R128 ;  /* 0x000000d2c480723c */ /* 0x000fe20000001880 */
[----:B------:R-:W4:Y:S05]  /*79d0*/  LDSM.16.MT88.4 R196, [R216+0x1b800] ;  /* 0x01b80000d8c4783b */ /* 0x000f2a0000004200 */
[----:B------:R-:W4:Y:S02]  /*79e0*/  LDSM.16.MT88.4 R208, [R216+0x1d800] ;  /* 0x01d80000d8d0783b */ /* 0x000f240000004200 */
[-C--:B--2---:R-:W-:Y:S03]  /*79f0*/  HMMA.16816.F32 R4, R200, R204.reuse, R4 ;  /* 0x000000ccc804723c */ /* 0x084fe60000001804 */
[----:B------:R-:W4:Y:S05]  /*7a00*/  LDSM.16.MT88.4 R216, [R216+0x1f800] ;  /* 0x01f80000d8d8783b */ /* 0x000f2a0000004200 */
[----:B-1----:R-:W2:Y:S01]  /*7a10*/  LDL R0, [R1+0x20] ;  /* 0x0000200001007983 */ /* 0x002ea20000100800 */
[C---:B---3--:R-:W-:Y:S04]  /*7a20*/  HMMA.16816.F32 R8, R212.reuse, R204, R8 ;  /* 0x000000ccd408723c */ /* 0x048fe80000001808 */
[----:B------:R-:W2:Y:S03]  /*7a30*/  LDL R204, [R1+0x3c] ;  /* 0x00003c0001cc7983 */ /* 0x000ea60000100800 */
[----:B------:R-:W-:Y:S01]  /*7a40*/  IMAD.MOV.U32 R205, RZ, RZ, c[0x0][0x22c] ;  /* 0x00008b00ffcd7624 */ /* 0x000fe200078e00ff */
[-C--:B------:R-:W-:Y:S04]  /*7a50*/  HMMA.16816.F32 R12, R212, R206.reuse, R12 ;  /* 0x000000ced40c723c */ /* 0x080fe8000000180c */
[----:B------:R-:W-:Y:S04]  /*7a60*/  IMAD R205, R205, c[0x0][0x1c0], RZ ;  /* 0x00007000cdcd7a24 */ /* 0x000fe800078e02ff */
[C---:B------:R-:W-:Y:S04]  /*7a70*/  HMMA.16816.F32 R16, R200.reuse, R206, R16 ;  /* 0x000000cec810723c */ /* 0x040fe80000001810 */
[----:B------:R-:W-:Y:S03]  /*7a80*/  IMAD.SHL.U32 R205, R205, 0x10, RZ ;  /* 0x00000010cdcd7824 */ /* 0x000fe600078e00ff */
[----:B------:R-:W-:Y:S01]  /*7a90*/  IMAD.MOV.U32 R206, RZ, RZ, c[0x0][0x22c] ;  /* 0x00008b00ffce7624 */ /* 0x000fe200078e00ff */
[-C--:B----4-:R-:W-:Y:S01]  /*7aa0*/  HMMA.16816.F32 R84, R200, R196.reuse, R84 ;  /* 0x000000c4c854723c */ /* 0x090fe20000001854 */
[----:B------:R-:W-:Y:S03]  /*7ab0*/  IMAD.MOV.U32 R207, RZ, RZ, c[0x0][0x22c] ;  /* 0x00008b00ffcf7624 */ /* 0x000fe600078e00ff */
[----:B------:R-:W-:Y:S02]  /*7ac0*/  IMAD R206, R206, c[0x0][0x1c0], RZ ;  /* 0x00007000cece7a24 */ /* 0x000fe400078e02ff */
[----:B------:R-:W-:Y:S02]  /*7ad0*/  IMAD R207, R207, c[0x0][0x1c0], RZ ;  /* 0x00007000cfcf7a24 */ /* 0x000fe400078e02ff */
[C---:B------:R-:W-:Y:S04]  /*7ae0*/  HMMA.16816.F32 R88, R212.reuse, R196, R88 ;  /* 0x000000c4d458723c */ /* 0x040fe80000001858 */
[----:B------:R-:W-:Y:S02]  /*7af0*/  IMAD R206, R206, 0x18, RZ ;  /* 0x00000018cece7824 */ /* 0x000fe400078e02ff */
[----:B------:R-:W-:Y:S01]  /*7b00*/  IMAD R207, R207, 0x28, RZ ;  /* 0x00000028cfcf7824 */ /* 0x000fe200078e02ff */
[----:B------:R-:W-:Y:S01]  /*7b10*/  @P1 IADD3 R196, P0, R3, UR11, RZ ;  /* 0x0000000b03c41c10 */ /* 0x000fe2000ff1e0ff */
[-C--:B------:R-:W-:Y:S01]  /*7b20*/  HMMA.16816.F32 R92, R212, R198.reuse, R92 ;  /* 0x000000c6d45c723c */ /* 0x080fe2000000185c */
[----:B------:R-:W-:Y:S03]  /*7b30*/  @UP4 UMOV UR11, UR14 ;  /* 0x0000000e000b4c82 */ /* 0x000fe60008000000 */
[----:B------:R-:W-:Y:S01]  /*7b40*/  @P1 IADD3.X R197, R2, UR10, RZ, P0, !PT ;  /* 0x0000000a02c51c10 */ /* 0x000fe200087fe4ff */
[----:B------:R-:W-:Y:S01]  /*7b50*/  @UP4 UMOV UR10, UR9 ;  /* 0x00000009000a4c82 */ /* 0x000fe20008000000 */
[CC--:B------:R-:W-:Y:S02]  /*7b60*/  LEA R2, P2, R239.reuse, R234.reuse, 0x2 ;  /* 0x000000eaef027211 */ /* 0x0c0fe400078410ff */
[C---:B------:R-:W-:Y:S01]  /*7b70*/  HMMA.16816.F32 R96, R200.reuse, R198, R96 ;  /* 0x000000c6c860723c */ /* 0x040fe20000001860 */
[----:B------:R1:W5:Y:S03]  /*7b80*/  @P1 LDG.E R250, [R196.64+-0x100] ;  /* 0xffff0004c4fa1981 */ /* 0x000366000c1e1900 */
[-C--:B------:R-:W-:Y:S02]  /*7b90*/  LEA.HI.X.SX32 R3, R239, R235.reuse, 0x2, P2 ;  /* 0x000000ebef037211 */ /* 0x080fe400010f16ff */
[----:B------:R1:W5:Y:S02]  /*7ba0*/  @P1 LDG.E R251, [R196.64+-0xe0] ;  /* 0xffff2004c4fb1981 */ /* 0x000364000c1e1900 */
[-C--:B------:R-:W-:Y:S03]  /*7bb0*/  HMMA.16816.F32 R100, R200, R208.reuse, R100 ;  /* 0x000000d0c864723c */ /* 0x080fe60000001864 */
[----:B------:R4:W-:Y:S05]  /*7bc0*/  RED.E.ADD.F32.FTZ.RN.STRONG.GPU [R234.64], R4 ;  /* 0x00000004ea00798e */ /* 0x0009ea000c10e784 */
[C---:B------:R-:W-:Y:S01]  /*7bd0*/  HMMA.16816.F32 R104, R212.reuse, R208, R104 ;  /* 0x000000d0d468723c */ /* 0x040fe20000001868 */
[----:B------:R4:W-:Y:S06]  /*7be0*/  RED.E.ADD.F32.FTZ.RN.STRONG.GPU [R2.64], R5 ;  /* 0x000000050200798e */ /* 0x0009ec000c10e784 */
[----:B------:R-:W-:Y:S01]  /*7bf0*/  IMAD.MOV.U32 R209, RZ, RZ, c[0x0][0x22c] ;  /* 0x00008b00ffd17624 */ /* 0x000fe200078e00ff */
[-C--:B------:R-:W-:Y:S01]  /*7c00*/  HMMA.16816.F32 R108, R212, R210.reuse, R108 ;  /* 0x000000d2d46c723c */ /* 0x080fe2000000186c */
[----:B------:R-:W-:Y:S03]  /*7c10*/  IMAD.MOV.U32 R208, RZ, RZ, c[0x0][0x22c] ;  /* 0x00008b00ffd07624 */ /* 0x000fe600078e00ff */
[----:B------:R-:W-:Y:S02]  /*7c20*/  IMAD R209, R209, c[0x0][0x1c0], RZ ;  /* 0x00007000d1d17a24 */ /* 0x000fe400078e02ff */
[----:B------:R-:W-:Y:S01]  /*7c30*/  IMAD R208, R208, c[0x0][0x1c0], RZ ;  /* 0x00007000d0d07a24 */ /* 0x000fe200078e02ff */
[CC--:B-1----:R-:W-:Y:S01]  /*7c40*/  LEA R196, P0, R205.reuse, R234.reuse, 0x2 ;  /* 0x000000eacdc47211 */ /* 0x0c2fe200078010ff */
[C---:B------:R-:W-:Y:S04]  /*7c50*/  HMMA.16816.F32 R112, R200.reuse, R210, R112 ;  /* 0x000000d2c870723c */ /* 0x040fe80000001870 */
[-C--:B------:R-:W-:Y:S01]  /*7c60*/  LEA.HI.X.SX32 R197, R205, R235.reuse, 0x2, P0 ;  /* 0x000000ebcdc57211 */ /* 0x080fe200000f16ff */
[----:B------:R-:W-:Y:S01]  /*7c70*/  IMAD.SHL.U32 R209, R209, 0x20, RZ ;  /* 0x00000020d1d17824 */ /* 0x000fe200078e00ff */
[-C--:B----4-:R-:W-:Y:S01]  /*7c80*/  LEA R4, P1, R206, R234.reuse, 0x2 ;  /* 0x000000eace047211 */ /* 0x090fe200078210ff */
[----:B------:R-:W-:Y:S01]  /*7c90*/  IMAD R208, R208, 0x38, RZ ;  /* 0x00000038d0d07824 */ /* 0x000fe200078e02ff */
[-C--:B------:R-:W-:Y:S01]  /*7ca0*/  HMMA.16816.F32 R116, R200, R216.reuse, R116 ;  /* 0x000000d8c874723c */ /* 0x080fe20000001874 */
[----:B------:R1:W-:Y:S03]  /*7cb0*/  RED.E.ADD.F32.FTZ.RN.STRONG.GPU [R196.64], R6 ;  /* 0x00000006c400798e */ /* 0x0003e6000c10e784 */
[-C--:B------:R-:W-:Y:S01]  /*7cc0*/  LEA.HI.X.SX32 R5, R206, R235.reuse, 0x2, P1 ;  /* 0x000000ebce057211 */ /* 0x080fe200008f16ff */
[----:B------:R-:W-:Y:S01]  /*7cd0*/  IMAD.MOV.U32 R206, RZ, RZ, c[0x0][0x22c] ;  /* 0x00008b00ffce7624 */ /* 0x000fe200078e00ff */
[CC--:B------:R-:W-:Y:S02]  /*7ce0*/  LEA R198, P0, R209.reuse, R234.reuse, 0x2 ;  /* 0x000000ead1c67211 */ /* 0x0c0fe400078010ff */
[C---:B------:R-:W-:Y:S01]  /*7cf0*/  HMMA.16816.F32 R120, R212.reuse, R216, R120 ;  /* 0x000000d8d478723c */ /* 0x040fe20000001878 */
[----:B------:R4:W-:Y:S03]  /*7d00*/  RED.E.ADD.F32.FTZ.RN.STRONG.GPU [R4.64], R7 ;  /* 0x000000070400798e */ /* 0x0009e6000c10e784 */
[-C--:B------:R-:W-:Y:S01]  /*7d10*/  LEA.HI.X.SX32 R199, R209, R235.reuse, 0x2, P0 ;  /* 0x000000ebd1c77211 */ /* 0x080fe200000f16ff */
[----:B------:R-:W-:Y:S03]  /*7d20*/  IMAD R206, R206, c[0x0][0x1c0], RZ ;  /* 0x00007000cece7a24 */ /* 0x000fe600078e02ff */
[-C--:B------:R-:W-:Y:S01]  /*7d30*/  HMMA.16816.F32 R124, R212, R218.reuse, R124 ;  /* 0x000000dad47c723c */ /* 0x080fe2000000187c */
[----:B------:R4:W-:Y:S03]  /*7d40*/  RED.E.ADD.F32.FTZ.RN.STRONG.GPU [R198.64], R8 ;  /* 0x00000008c600798e */ /* 0x0009e6000c10e784 */
[----:B------:R-:W-:Y:S04]  /*7d50*/  IMAD R206, R206, 0x30, RZ ;  /* 0x00000030cece7824 */ /* 0x000fe800078e02ff */
[----:B------:R-:W-:Y:S04]  /*7d60*/  HMMA.16816.F32 R128, R200, R218, R128 ;  /* 0x000000dac880723c */ /* 0x000fe80000001880 */
[CC--:B-1----:R-:W-:Y:S02]  /*7d70*/  LEA R196, P2, R207.reuse, R234.reuse, 0x2 ;  /* 0x000000eacfc47211 */ /* 0x0c2fe400078410ff */
[CC--:B------:R-:W-:Y:S02]  /*7d80*/  LEA R6, P1, R206.reuse, R234.reuse, 0x2 ;  /* 0x000000eace067211 */ /* 0x0c0fe400078210ff */
[-C--:B------:R-:W-:Y:S01]  /*7d90*/  LEA.HI.X.SX32 R197, R207, R235.reuse, 0x2, P2 ;  /* 0x000000ebcfc57211 */ /* 0x080fe200010f16ff */
[----:B------:R-:W-:Y:S03]  /*7da0*/  IMAD.MOV.U32 R207, RZ, RZ, c[0x0][0x22c] ;  /* 0x00008b00ffcf7624 */ /* 0x000fe600078e00ff */
[-C--:B----4-:R-:W-:Y:S01]  /*7db0*/  LEA.HI.X.SX32 R7, R206, R235.reuse, 0x2, P1 ;  /* 0x000000ebce077211 */ /* 0x090fe200008f16ff */
[----:B------:R1:W-:Y:S01]  /*7dc0*/  RED.E.ADD.F32.FTZ.RN.STRONG.GPU [R196.64], R9 ;  /* 0x00000009c400798e */ /* 0x0003e2000c10e784 */
[----:B------:R-:W-:Y:S01]  /*7dd0*/  IMAD.MOV.U32 R206, RZ, RZ, c[0x0][0x22c] ;  /* 0x00008b00ffce7624 */ /* 0x000fe200078e00ff */
[-C--:B------:R-:W-:Y:S01]  /*7de0*/  LEA R4, P0, R208, R234.reuse, 0x2 ;  /* 0x000000ead0047211 */ /* 0x080fe200078010ff */
[----:B------:R-:W-:Y:S02]  /*7df0*/  IMAD R207, R207, c[0x0][0x1c0], RZ ;  /* 0x00007000cfcf7a24 */ /* 0x000fe400078e02ff */
[----:B------:R4:W-:Y:S01]  /*7e00*/  RED.E.ADD.F32.FTZ.RN.STRONG.GPU [R6.64], R10 ;  /* 0x0000000a0600798e */ /* 0x0009e2000c10e784 */
[----:B------:R-:W-:Y:S01]  /*7e10*/  IMAD R206, R206, c[0x0][0x1c0], RZ ;  /* 0x00007000cece7a24 */ /* 0x000fe200078e02ff */
[-C--:B------:R-:W-:Y:S01]  /*7e20*/  LEA.HI.X.SX32 R5, R208, R235.reuse, 0x2, P0 ;  /* 0x000000ebd0057211 */ /* 0x080fe200000f16ff */
[----:B------:R-:W-:Y:S02]  /*7e30*/  IMAD.SHL.U32 R207, R207, 0x10, RZ ;  /* 0x00000010cfcf7824 */ /* 0x000fe400078e00ff */
[----:B------:R-:W-:Y:S02]  /*7e40*/  IMAD.SHL.U32 R206, R206, 0x10, RZ ;  /* 0x00000010cece7824 */ /* 0x000fe400078e00ff */
[----:B------:R4:W-:Y:S01]  /*7e50*/  RED.E.ADD.F32.FTZ.RN.STRONG.GPU [R4.64], R11 ;  /* 0x0000000b0400798e */ /* 0x0009e2000c10e784 */
[----:B------:R-:W-:Y:S02]  /*7e60*/  IADD3 R208, R207, 0x20, RZ ;  /* 0x00000020cfd07810 */ /* 0x000fe40007ffe0ff */
[----:B------:R-:W-:Y:S02]  /*7e70*/  IADD3 R206, R206, 0x20, RZ ;  /* 0x00000020cece7810 */ /* 0x000fe40007ffe0ff */
[----:B------:R-:W-:Y:S01]  /*7e80*/  RED.E.ADD.F32.FTZ.RN.STRONG.GPU [R234.64+0x80], R16 ;  /* 0x00008010ea00798e */ /* 0x000fe2000c10e784 */
[----:B------:R-:W-:Y:S01]  /*7e90*/  IMAD.IADD R208, R239, 0x1, R208 ;  /* 0x00000001efd07824 */ /* 0x000fe200078e02d0 */
[CC--:B------:R-:W-:Y:S03]  /*7ea0*/  LEA R8, P0, R206.reuse, R234.reuse, 0x2 ;  /* 0x000000eace087211 */ /* 0x0c0fe600078010ff */
[----:B------:R-:W-:Y:S05]  /*7eb0*/  RED.E.ADD.F32.FTZ.RN.STRONG.GPU [R2.64+0x80], R17 ;  /* 0x000080110200798e */ /* 0x000fea000c10e784 */
[----:B-1----:R-:W3:Y:S01]  /*7ec0*/  LDL R197, [R1+0x1c] ;  /* 0x00001c0001c57983 */ /* 0x002ee20000100800 */
[-C--:B------:R-:W-:Y:S02]  /*7ed0*/  LEA.HI.X.SX32 R9, R206, R235.reuse, 0x2, P0 ;  /* 0x000000ebce097211 */ /* 0x080fe400000f16ff */
[C---:B------:R-:W-:Y:S02]  /*7ee0*/  IADD3 R206, R207.reuse, 0x20, RZ ;  /* 0x00000020cfce7810 */ /* 0x040fe40007ffe0ff */
[----:B------:R-:W3:Y:S01]  /*7ef0*/  LDL R196, [R1+0x38] ;  /* 0x0000380001c47983 */ /* 0x000ee20000100800 */
[----:B------:R-:W-:Y:S02]  /*7f00*/  IADD3 R207, R207, 0x20, RZ ;  /* 0x00000020cfcf7810 */ /* 0x000fe40007ffe0ff */
[CC--:B----4-:R-:W-:Y:S01]  /*7f10*/  LEA R6, P1, R208.reuse, R234.reuse, 0x2 ;  /* 0x000000ead0067211 */ /* 0x0d0fe200078210ff */
[C---:B------:R-:W-:Y:S01]  /*7f20*/  IMAD.IADD R206, R239.reuse, 0x1, R206 ;  /* 0x00000001efce7824 */ /* 0x040fe200078e02ce */
[----:B------:R1:W-:Y:S01]  /*7f30*/  RED.E.ADD.F32.FTZ.RN.STRONG.GPU [R8.64], R18 ;  /* 0x000000120800798e */ /* 0x0003e2000c10e784 */
[C---:B------:R-:W-:Y:S01]  /*7f40*/  IMAD.IADD R207, R239.reuse, 0x1, R207 ;  /* 0x00000001efcf7824 */ /* 0x040fe200078e02cf */
[-C--:B------:R-:W-:Y:S01]  /*7f50*/  LEA.HI.X.SX32 R7, R208, R235.reuse, 0x2, P1 ;  /* 0x000000ebd0077211 */ /* 0x080fe200008f16ff */
[C---:B------:R-:W-:Y:S02]  /*7f60*/  IMAD.IADD R206, R239.reuse, 0x1, R206 ;  /* 0x00000001efce7824 */ /* 0x040fe400078e02ce */
[C---:B------:R-:W-:Y:S02]  /*7f70*/  IMAD.IADD R207, R239.reuse, 0x1, R207 ;  /* 0x00000001efcf7824 */ /* 0x040fe400078e02cf */
[----:B------:R-:W-:Y:S01]  /*7f80*/  RED.E.ADD.F32.FTZ.RN.STRONG.GPU [R6.64], R19 ;  /* 0x000000130600798e */ /* 0x000fe2000c10e784 */
[----:B------:R-:W-:Y:S02]  /*7f90*/  IMAD.IADD R206, R239, 0x1, R206 ;  /* 0x00000001efce7824 */ /* 0x000fe400078e02ce */
[CC--:B------:R-:W-:Y:S04]  /*7fa0*/  LEA R10, P0, R207.reuse, R234.reuse, 0x2 ;  /* 0x000000eacf0a7211 */ /* 0x0c0fe800078010ff */
[-C--:B------:R-:W-:Y:S01]  /*7fb0*/  LEA.HI.X.SX32 R11, R207, R235.reuse, 0x2, P0 ;  /* 0x000000ebcf0b7211 */ /* 0x080fe200000f16ff */
[----:B------:R-:W-:Y:S04]  /*7fc0*/  IMAD.MOV.U32 R207, RZ, RZ, c[0x0][0x22c] ;  /* 0x00008b00ffcf7624 */ /* 0x000fe800078e00ff */
[----:B------:R4:W-:Y:S01]  /*7fd0*/  RED.E.ADD.F32.FTZ.RN.STRONG.GPU [R10.64], R12 ;  /* 0x0000000c0a00798e */ /* 0x0009e2000c10e784 */
[----:B------:R-:W-:Y:S04]  /*7fe0*/  IMAD R207, R207, c[0x0][0x1c0], RZ ;  /* 0x00007000cfcf7a24 */ /* 0x000fe800078e02ff */
[----:B------:R-:W-:Y:S01]  /*7ff0*/  IMAD.SHL.U32 R207, R207, 0x10, RZ ;  /* 0x00000010cfcf7824 */ /* 0x000fe200078e00ff */
[CC--:B-1----:R-:W-:Y:S04]  /*8000*/  LEA R8, P2, R206.reuse, R234.reuse, 0x2 ;  /* 0x000000eace087211 */ /* 0x0c2fe800078410ff */
[C---:B------:R-:W-:Y:S02]  /*8010*/  IADD3 R199, R207.reuse, 0x40, RZ ;  /* 0x00000040cfc77810 */ /* 0x040fe40007ffe0ff */
[-C--:B------:R-:W-:Y:S02]  /*8020*/  LEA.HI.X.SX32 R9, R206, R235.reuse, 0x2, P2 ;  /* 0x000000ebce097211 */ /* 0x080fe400010f16ff */
[----:B------:R-:W-:Y:S01]  /*8030*/  IADD3 R198, R207, 0x40, RZ ;  /* 0x00000040cfc67810 */ /* 0x000fe20007ffe0ff */
[C---:B------:R-:W-:Y:S02]  /*8040*/  IMAD.IADD R199, R239.reuse, 0x1, R199 ;  /* 0x00000001efc77824 */ /* 0x040fe400078e02c7 */
[----:B------:R1:W-:Y:S02]  /*8050*/  RED.E.ADD.F32.FTZ.RN.STRONG.GPU [R8.64], R13 ;  /* 0x0000000d0800798e */ /* 0x0003e4000c10e784 */
[C---:B------:R-:W-:Y:S02]  /*8060*/  IMAD.IADD R198, R239.reuse, 0x1, R198 ;  /* 0x00000001efc67824 */ /* 0x040fe400078e02c6 */
[C---:B------:R-:W-:Y:S02]  /*8070*/  IMAD.IADD R199, R239.reuse, 0x1, R199 ;  /* 0x00000001efc77824 */ /* 0x040fe400078e02c7 */
[C---:B------:R-:W-:Y:S01]  /*8080*/  IMAD.IADD R198, R239.reuse, 0x1, R198 ;  /* 0x00000001efc67824 */ /* 0x040fe200078e02c6 */
[----:B----4-:R-:W4:Y:S03]  /*8090*/  LDL R12, [R1+0x34] ;  /* 0x00003400010c7983 */ /* 0x010f260000100800 */
[----:B------:R-:W-:Y:S05]  /*80a0*/  IMAD.IADD R198, R239, 0x1, R198 ;  /* 0x00000001efc67824 */ /* 0x000fea00078e02c6 */
[CC--:B-1----:R-:W-:Y:S01]  /*80b0*/  LEA R8, P2, R198.reuse, R234.reuse, 0x2 ;  /* 0x000000eac6087211 */ /* 0x0c2fe200078410ff */
[----:B------:R-:W4:Y:S03]  /*80c0*/  LDL R13, [R1+0x30] ;  /* 0x00003000010d7983 */ /* 0x000f260000100800 */
[-C--:B------:R-:W-:Y:S02]  /*80d0*/  LEA.HI.X.SX32 R9, R198, R235.reuse, 0x2, P2 ;  /* 0x000000ebc6097211 */ /* 0x080fe400010f16ff */
[CC--:B--2---:R-:W-:Y:S04]  /*80e0*/  LEA R4, P1, R0.reuse, R234.reuse, 0x2 ;  /* 0x000000ea00047211 */ /* 0x0c4fe800078210ff */
[-C--:B------:R-:W-:Y:S01]  /*80f0*/  LEA.HI.X.SX32 R5, R0, R235.reuse, 0x2, P1 ;  /* 0x000000eb00057211 */ /* 0x080fe200008f16ff */
[----:B------:R-:W-:Y:S04]  /*8100*/  IMAD.MOV.U32 R0, RZ, RZ, c[0x0][0x22c] ;  /* 0x00008b00ff007624 */ /* 0x000fe800078e00ff */
[----:B------:R1:W-:Y:S01]  /*8110*/  RED.E.ADD.F32.FTZ.RN.STRONG.GPU [R4.64], R14 ;  /* 0x0000000e0400798e */ /* 0x0003e2000c10e784 */
[----:B------:R-:W-:Y:S04]  /*8120*/  IMAD R0, R0, c[0x0][0x1c0], RZ ;  /* 0x0000700000007a24 */ /* 0x000fe800078e02ff */
[----:B------:R-:W-:Y:S01]  /*8130*/  IMAD.SHL.U32 R0, R0, 0x10, RZ ;  /* 0x0000001000007824 */ /* 0x000fe200078e00ff */
[-C--:B------:R-:W-:Y:S04]  /*8140*/  LEA R6, P0, R204, R234.reuse, 0x2 ;  /* 0x000000eacc067211 */ /* 0x080fe800078010ff */
[----:B------:R-:W-:Y:S02]  /*8150*/  IADD3 R0, R0, 0x40, RZ ;  /* 0x0000004000007810 */ /* 0x000fe40007ffe0ff */
[-C--:B------:R-:W-:Y:S02]  /*8160*/  LEA.HI.X.SX32 R7, R204, R235.reuse, 0x2, P0 ;  /* 0x000000ebcc077211 */ /* 0x080fe400000f16ff */
[----:B------:R-:W-:Y:S01]  /*8170*/  IADD3 R204, R207, 0x40, RZ ;  /* 0x00000040cfcc7810 */ /* 0x000fe20007ffe0ff */
[----:B------:R-:W-:Y:S02]  /*8180*/  IMAD.MOV.U32 R207, RZ, RZ, c[0x0][0x22c] ;  /* 0x00008b00ffcf7624 */ /* 0x000fe400078e00ff */
[----:B------:R2:W-:Y:S02]  /*8190*/  RED.E.ADD.F32.FTZ.RN.STRONG.GPU [R6.64], R15 ;  /* 0x0000000f0600798e */ /* 0x0005e4000c10e784 */
[----:B------:R-:W-:Y:S02]  /*81a0*/  IMAD.IADD R204, R239, 0x1, R204 ;  /* 0x00000001efcc7824 */ /* 0x000fe400078e02cc */
[----:B------:R-:W-:Y:S01]  /*81b0*/  IMAD R207, R207, c[0x0][0x1c0], RZ ;  /* 0x00007000cfcf7a24 */ /* 0x000fe200078e02ff */
[----:B------:R-:W-:Y:S03]  /*81c0*/  RED.E.ADD.F32.FTZ.RN.STRONG.GPU [R234.64+0x100], R84 ;  /* 0x00010054ea00798e */ /* 0x000fe6000c10e784 */
[----:B------:R-:W-:Y:S01]  /*81d0*/  IMAD.SHL.U32 R207, R207, 0x10, RZ ;  /* 0x00000010cfcf7824 */ /* 0x000fe200078e00ff */
[CC--:B-1----:R-:W-:Y:S01]  /*81e0*/  LEA R4, P0, R0.reuse, R234.reuse, 0x2 ;  /* 0x000000ea00047211 */ /* 0x0c2fe200078010ff */
[----:B------:R-:W-:Y:S03]  /*81f0*/  RED.E.ADD.F32.FTZ.RN.STRONG.GPU [R2.64+0x100], R85 ;  /* 0x000100550200798e */ /* 0x000fe6000c10e784 */
[-C--:B------:R-:W-:Y:S02]  /*8200*/  LEA.HI.X.SX32 R5, R0, R235.reuse, 0x2, P0 ;  /* 0x000000eb00057211 */ /* 0x080fe400000f16ff */
[----:B------:R-:W4:Y:S01]  /*8210*/  LDL R0, [R1+0x18] ;  /* 0x0000180001007983 */ /* 0x000f220000100800 */
[-C--:B------:R-:W-:Y:S02]  /*8220*/  LEA R10, P0, R199, R234.reuse, 0x2 ;  /* 0x000000eac70a7211 */ /* 0x080fe400078010ff */
[----:B------:R-:W-:Y:S01]  /*8230*/  IADD3 R16, R207, 0x60, RZ ;  /* 0x00000060cf107810 */ /* 0x000fe20007ffe0ff */
[----:B------:R-:W-:Y:S01]  /*8240*/  IMAD.MOV.U32 R207, RZ, RZ, c[0x0][0x22c] ;  /* 0x00008b00ffcf7624 */ /* 0x000fe200078e00ff */
[----:B------:R-:W-:Y:S01]  /*8250*/  RED.E.ADD.F32.FTZ.RN.STRONG.GPU [R4.64], R86 ;  /* 0x000000560400798e */ /* 0x000fe2000c10e784 */
[-C--:B------:R-:W-:Y:S02]  /*8260*/  LEA.HI.X.SX32 R11, R199, R235.reuse, 0x2, P0 ;  /* 0x000000ebc70b7211 */ /* 0x080fe400000f16ff */
[----:B------:R-:W-:Y:S02]  /*8270*/  IMAD R207, R207, c[0x0][0x1c0], RZ ;  /* 0x00007000cfcf7a24 */ /* 0x000fe400078e02ff */
[----:B------:R-:W4:Y:S01]  /*8280*/  LDL R14, [R1+0x14] ;  /* 0x00001400010e7983 */ /* 0x000f220000100800 */
[CC--:B--2---:R-:W-:Y:S01]  /*8290*/  LEA R6, P1, R204.reuse, R234.reuse, 0x2 ;  /* 0x000000eacc067211 */ /* 0x0c4fe200078210ff */
[----:B------:R-:W-:Y:S03]  /*82a0*/  IMAD.SHL.U32 R207, R207, 0x10, RZ ;  /* 0x00000010cfcf7824 */ /* 0x000fe600078e00ff */
[-C--:B------:R-:W-:Y:S01]  /*82b0*/  LEA.HI.X.SX32 R7, R204, R235.reuse, 0x2, P1 ;  /* 0x000000ebcc077211 */ /* 0x080fe200008f16ff */
[----:B------:R-:W-:Y:S04]  /*82c0*/  IMAD.MOV.U32 R204, RZ, RZ, c[0x0][0x22c] ;  /* 0x00008b00ffcc7624 */ /* 0x000fe800078e00ff */
[----:B------:R-:W-:Y:S01]  /*82d0*/  RED.E.ADD.F32.FTZ.RN.STRONG.GPU [R6.64], R87 ;  /* 0x000000570600798e */ /* 0x000fe2000c10e784 */
[----:B------:R-:W-:Y:S04]  /*82e0*/  IMAD R204, R204, c[0x0][0x1c0], RZ ;  /* 0x00007000cccc7a24 */ /* 0x000fe800078e02ff */
[----:B------:R-:W-:Y:S01]  /*82f0*/  RED.E.ADD.F32.FTZ.RN.STRONG.GPU [R10.64], R88 ;  /* 0x000000580a00798e */ /* 0x000fe2000c10e784 */
[----:B------:R-:W-:Y:S04]  /*8300*/  IMAD.SHL.U32 R204, R204, 0x10, RZ ;  /* 0x00000010cccc7824 */ /* 0x000fe800078e00ff */
[----:B------:R1:W-:Y:S01]  /*8310*/  RED.E.ADD.F32.FTZ.RN.STRONG.GPU [R8.64], R89 ;  /* 0x000000590800798e */ /* 0x0003e2000c10e784 */
[C---:B------:R-:W-:Y:S02]  /*8320*/  IADD3 R17, R204.reuse, 0x60, RZ ;  /* 0x00000060cc117810 */ /* 0x040fe40007ffe0ff */
[----:B------:R-:W-:Y:S02]  /*8330*/  IADD3 R15, R204, 0x60, RZ ;  /* 0x00000060cc0f7810 */ /* 0x000fe40007ffe0ff */
[----:B------:R-:W-:Y:S01]  /*8340*/  LDSM.16.MT88.4 R84, [R220+0x4000] ;  /* 0x00400000dc54783b */ /* 0x000fe20000004200 */
[C---:B------:R-:W-:Y:S02]  /*8350*/  IMAD.IADD R17, R239.reuse, 0x1, R17 ;  /* 0x00000001ef117824 */ /* 0x040fe400078e0211 */
[C---:B------:R-:W-:Y:S04]  /*8360*/  IMAD.IADD R15, R239.reuse, 0x1, R15 ;  /* 0x00000001ef0f7824 */ /* 0x040fe800078e020f */
[C---:B------:R-:W-:Y:S04]  /*8370*/  IMAD.IADD R15, R239.reuse, 0x1, R15 ;  /* 0x00000001ef0f7824 */ /* 0x040fe800078e020f */
[----:B------:R-:W-:Y:S05]  /*8380*/  IMAD.IADD R15, R239, 0x1, R15 ;  /* 0x00000001ef0f7824 */ /* 0x000fea00078e020f */
[CC--:B-1----:R-:W-:Y:S04]  /*8390*/  LEA R8, P2, R15.reuse, R234.reuse, 0x2 ;  /* 0x000000ea0f087211 */ /* 0x0c2fe800078410ff */
[-C--:B------:R-:W-:Y:S02]  /*83a0*/  LEA.HI.X.SX32 R9, R15, R235.reuse, 0x2, P2 ;  /* 0x000000eb0f097211 */ /* 0x080fe400010f16ff */
[CC--:B---3--:R-:W-:Y:S04]  /*83b0*/  LEA R4, P1, R197.reuse, R234.reuse, 0x2 ;  /* 0x000000eac5047211 */ /* 0x0c8fe800078210ff */
[-C--:B------:R-:W-:Y:S02]  /*83c0*/  LEA.HI.X.SX32 R5, R197, R235.reuse, 0x2, P1 ;  /* 0x000000ebc5057211 */ /* 0x080fe400008f16ff */
[CC--:B------:R-:W-:Y:S03]  /*83d0*/  LEA R6, P0, R196.reuse, R234.reuse, 0x2 ;  /* 0x000000eac4067211 */ /* 0x0c0fe600078010ff */
[----:B------:R1:W-:Y:S01]  /*83e0*/  RED.E.ADD.F32.FTZ.RN.STRONG.GPU [R4.64], R90 ;  /* 0x0000005a0400798e */ /* 0x0003e2000c10e784 */
[-C--:B------:R-:W-:Y:S05]  /*83f0*/  LEA.HI.X.SX32 R7, R196, R235.reuse, 0x2, P0 ;  /* 0x000000ebc4077211 */ /* 0x080fea00000f16ff */
[----:B------:R2:W-:Y:S05]  /*8400*/  RED.E.ADD.F32.FTZ.RN.STRONG.GPU [R6.64], R91 ;  /* 0x0000005b0600798e */ /* 0x0005ea000c10e784 */
[----:B------:R-:W-:Y:S05]  /*8410*/  RED.E.ADD.F32.FTZ.RN.STRONG.GPU [R234.64+0x180], R96 ;  /* 0x00018060ea00798e */ /* 0x000fea000c10e784 */
[----:B------:R-:W-:Y:S05]  /*8420*/  RED.E.ADD.F32.FTZ.RN.STRONG.GPU [R2.64+0x180], R97 ;  /* 0x000180610200798e */ /* 0x000fea000c10e784 */
[----:B------:R-:W-:Y:S01]  /*8430*/  LDSM.16.MT88.4 R88, [R220+0x6000] ;  /* 0x00600000dc58783b */ /* 0x000fe20000004200 */
[CC--:B-1----:R-:W-:Y:S04]  /*8440*/  LEA R4, P0, R16.reuse, R234.reuse, 0x2 ;  /* 0x000000ea10047211 */ /* 0x0c2fe800078010ff */
[-C--:B------:R-:W-:Y:S02]  /*8450*/  LEA.HI.X.SX32 R5, R16, R235.reuse, 0x2, P0 ;  /* 0x000000eb10057211 */ /* 0x080fe400000f16ff */
[CC--:B--2---:R-:W-:Y:S02]  /*8460*/  LEA R6, P1, R17.reuse, R234.reuse, 0x2 ;  /* 0x000000ea11067211 */ /* 0x0c4fe400078210ff */
[----:B------:R-:W-:Y:S01]  /*8470*/  IADD3 R16, R204, 0x60, RZ ;  /* 0x00000060cc107810 */ /* 0x000fe20007ffe0ff */
[----:B------:R-:W-:Y:S01]  /*8480*/  RED.E.ADD.F32.FTZ.RN.STRONG.GPU [R4.64], R98 ;  /* 0x000000620400798e */ /* 0x000fe2000c10e784 */
[-C--:B------:R-:W-:Y:S01]  /*8490*/  LEA.HI.X.SX32 R7, R17, R235.reuse, 0x2, P1 ;  /* 0x000000eb11077211 */ /* 0x080fe200008f16ff */
[----:B------:R-:W-:Y:S02]  /*84a0*/  IMAD.MOV.U32 R204, RZ, RZ, c[0x0][0x22c] ;  /* 0x00008b00ffcc7624 */ /* 0x000fe400078e00ff */
[C---:B------:R-:W-:Y:S02]  /*84b0*/  IMAD.IADD R16, R239.reuse, 0x1, R16 ;  /* 0x00000001ef107824 */ /* 0x040fe400078e0210 */
[----:B------:R4:W-:Y:S01]  /*84c0*/  RED.E.ADD.F32.FTZ.RN.STRONG.GPU [R6.64], R99 ;  /* 0x000000630600798e */ /* 0x0009e2000c10e784 */
[----:B------:R-:W-:Y:S02]  /*84d0*/  IMAD R204, R204, c[0x0][0x1c0], RZ ;  /* 0x00007000cccc7a24 */ /* 0x000fe400078e02ff */
[C---:B------:R-:W-:Y:S02]  /*84e0*/  IMAD.IADD R16, R239.reuse, 0x1, R16 ;  /* 0x00000001ef107824 */ /* 0x040fe400078e0210 */
[----:B------:R-:W-:Y:S01]  /*84f0*/  IMAD.SHL.U32 R204, R204, 0x10, RZ ;  /* 0x00000010cccc7824 */ /* 0x000fe200078e00ff */
[----:B------:R-:W-:Y:S02]  /*8500*/  LDSM.16.MT88.4 R96, [R226+0x28800] ;  /* 0x02880000e260783b */ /* 0x000fe40000004200 */
[-C--:B------:R-:W-:Y:S02]  /*8510*/  LEA R10, P0, R16, R234.reuse, 0x2 ;  /* 0x000000ea100a7211 */ /* 0x080fe400078010ff */
[----:B------:R-:W-:Y:S02]  /*8520*/  IADD3 R17, R204, 0x80, RZ ;  /* 0x00000080cc117810 */ /* 0x000fe40007ffe0ff */
[-C--:B------:R-:W-:Y:S02]  /*8530*/  LEA.HI.X.SX32 R11, R16, R235.reuse, 0x2, P0 ;  /* 0x000000eb100b7211 */ /* 0x080fe400000f16ff */
[C---:B------:R-:W-:Y:S01]  /*8540*/  IADD3 R16, R204.reuse, 0x80, RZ ;  /* 0x00000080cc107810 */ /* 0x040fe20007ffe0ff */
[C---:B------:R-:W-:Y:S01]  /*8550*/  IMAD.IADD R17, R239.reuse, 0x1, R17 ;  /* 0x00000001ef117824 */ /* 0x040fe200078e0211 */
[----:B------:R-:W-:Y:S01]  /*8560*/  IADD3 R15, R204, 0x80, RZ ;  /* 0x00000080cc0f7810 */ /* 0x000fe20007ffe0ff */
[----:B------:R-:W-:Y:S01]  /*8570*/  RED.E.ADD.F32.FTZ.RN.STRONG.GPU [R10.64], R92 ;  /* 0x0000005c0a00798e */ /* 0x000fe2000c10e784 */
[----:B------:R-:W-:Y:S02]  /*8580*/  IMAD.MOV.U32 R204, RZ, RZ, c[0x0][0x22c] ;  /* 0x00008b00ffcc7624 */ /* 0x000fe400078e00ff */
[C---:B------:R-:W-:Y:S02]  /*8590*/  IMAD.IADD R16, R239.reuse, 0x1, R16 ;  /* 0x00000001ef107824 */ /* 0x040fe400078e0210 */
[----:B------:R1:W-:Y:S01]  /*85a0*/  RED.E.ADD.F32.FTZ.RN.STRONG.GPU [R8.64], R93 ;  /* 0x0000005d0800798e */ /* 0x0003e2000c10e784 */
[C---:B------:R-:W-:Y:S02]  /*85b0*/  IMAD.IADD R15, R239.reuse, 0x1, R15 ;  /* 0x00000001ef0f7824 */ /* 0x040fe400078e020f */
[C---:B------:R-:W-:Y:S01]  /*85c0*/  IMAD.IADD R16, R239.reuse, 0x1, R16 ;  /* 0x00000001ef107824 */ /* 0x040fe200078e0210 */
[-C--:B----4-:R-:W-:Y:S01]  /*85d0*/  LEA R6, P0, R12, R234.reuse, 0x2 ;  /* 0x000000ea0c067211 */ /* 0x090fe200078010ff */
[C---:B------:R-:W-:Y:S02]  /*85e0*/  IMAD.IADD R15, R239.reuse, 0x1, R15 ;  /* 0x00000001ef0f7824 */ /* 0x040fe400078e020f */
[----:B------:R-:W-:Y:S01]  /*85f0*/  IMAD R204, R204, c[0x0][0x1c0], RZ ;  /* 0x00007000cccc7a24 */ /* 0x000fe200078e02ff */
[-C--:B------:R-:W-:Y:S01]  /*8600*/  LEA.HI.X.SX32 R7, R12, R235.reuse, 0x2, P0 ;  /* 0x000000eb0c077211 */ /* 0x080fe200000f16ff */
[----:B------:R-:W-:Y:S01]  /*8610*/  IMAD.IADD R15, R239, 0x1, R15 ;  /* 0x00000001ef0f7824 */ /* 0x000fe200078e020f */
[----:B------:R-:W2:Y:S01]  /*8620*/  LDL R12, [R1+0x10] ;  /* 0x00001000010c7983 */ /* 0x000ea20000100800 */
[----:B------:R-:W-:Y:S03]  /*8630*/  IMAD.SHL.U32 R204, R204, 0x10, RZ ;  /* 0x00000010cccc7824 */ /* 0x000fe600078e00ff */
[CC--:B-1----:R-:W-:Y:S04]  /*8640*/  LEA R8, P2, R15.reuse, R234.reuse, 0x2 ;  /* 0x000000ea0f087211 */ /* 0x0c2fe800078410ff */
[-C--:B------:R-:W-:Y:S02]  /*8650*/  LEA.HI.X.SX32 R9, R15, R235.reuse, 0x2, P2 ;  /* 0x000000eb0f097211 */ /* 0x080fe400010f16ff */
[----:B------:R-:W-:Y:S05]  /*8660*/  IADD3 R15, R204, 0xa0, RZ ;  /* 0x000000a0cc0f7810 */ /* 0x000fea0007ffe0ff */
[C---:B------:R-:W-:Y:S04]  /*8670*/  IMAD.IADD R15, R239.reuse, 0x1, R15 ;  /* 0x00000001ef0f7824 */ /* 0x040fe800078e020f */
[C---:B------:R-:W-:Y:S04]  /*8680*/  IMAD.IADD R15, R239.reuse, 0x1, R15 ;  /* 0x00000001ef0f7824 */ /* 0x040fe800078e020f */
[----:B------:R-:W-:Y:S01]  /*8690*/  IMAD.IADD R15, R239, 0x1, R15 ;  /* 0x00000001ef0f7824 */ /* 0x000fe200078e020f */
        /* <DEDUP_REMOVED lines=13> */
[----:B------:R-:W4:Y:S01]  /*8770*/  LDL R0, [R1+0x2c] ;  /* 0x00002c0001007983 */ /* 0x000f220000100800 */
[CC--:B---3--:R-:W-:Y:S02]  /*8780*/  LEA R6, P1, R17.reuse, R234.reuse, 0x2 ;  /* 0x000000ea11067211 */ /* 0x0c8fe400078210ff */
[CC--:B------:R-:W-:Y:S02]  /*8790*/  LEA R10, P0, R16.reuse, R234.reuse, 0x2 ;  /* 0x000000ea100a7211 */ /* 0x0c0fe400078010ff */
[----:B------:R1:W-:Y:S01]  /*87a0*/  RED.E.ADD.F32.FTZ.RN.STRONG.GPU [R4.64], R102 ;  /* 0x000000660400798e */ /* 0x0003e2000c10e784 */
[-C--:B------:R-:W-:Y:S02]  /*87b0*/  LEA.HI.X.SX32 R7, R17, R235.reuse, 0x2, P1 ;  /* 0x000000eb11077211 */ /* 0x080fe400008f16ff */
[-C--:B------:R-:W-:Y:S02]  /*87c0*/  LEA.HI.X.SX32 R11, R16, R235.reuse, 0x2, P0 ;  /* 0x000000eb100b7211 */ /* 0x080fe400000f16ff */
[C---:B------:R-:W-:Y:S01]  /*87d0*/  IADD3 R17, R204.reuse, 0xa0, RZ ;  /* 0x000000a0cc117810 */ /* 0x040fe20007ffe0ff */
[----:B------:R3:W-:Y:S01]  /*87e0*/  RED.E.ADD.F32.FTZ.RN.STRONG.GPU [R6.64], R103 ;  /* 0x000000670600798e */ /* 0x0007e2000c10e784 */
[----:B------:R-:W-:Y:S01]  /*87f0*/  IADD3 R16, R204, 0xa0, RZ ;  /* 0x000000a0cc107810 */ /* 0x000fe20007ffe0ff */
[----:B------:R-:W-:Y:S02]  /*8800*/  IMAD.MOV.U32 R204, RZ, RZ, c[0x0][0x22c] ;  /* 0x00008b00ffcc7624 */ /* 0x000fe400078e00ff */
[C---:B------:R-:W-:Y:S01]  /*8810*/  IMAD.IADD R17, R239.reuse, 0x1, R17 ;  /* 0x00000001ef117824 */ /* 0x040fe200078e0211 */
[----:B------:R-:W-:Y:S01]  /*8820*/  RED.E.ADD.F32.FTZ.RN.STRONG.GPU [R10.64], R104 ;  /* 0x000000680a00798e */ /* 0x000fe2000c10e784 */
[C---:B------:R-:W-:Y:S02]  /*8830*/  IMAD.IADD R16, R239.reuse, 0x1, R16 ;  /* 0x00000001ef107824 */ /* 0x040fe400078e0210 */
[----:B------:R-:W-:Y:S02]  /*8840*/  IMAD R204, R204, c[0x0][0x1c0], RZ ;  /* 0x00007000cccc7a24 */ /* 0x000fe400078e02ff */
[----:B------:R3:W-:Y:S01]  /*8850*/  RED.E.ADD.F32.FTZ.RN.STRONG.GPU [R8.64], R105 ;  /* 0x000000690800798e */ /* 0x0007e2000c10e784 */
[----:B------:R-:W-:Y:S02]  /*8860*/  IMAD.IADD R16, R239, 0x1, R16 ;  /* 0x00000001ef107824 */ /* 0x000fe400078e0210 */
[----:B------:R-:W-:Y:S02]  /*8870*/  IMAD.SHL.U32 R204, R204, 0x10, RZ ;  /* 0x00000010cccc7824 */ /* 0x000fe400078e00ff */
[----:B------:R-:W-:Y:S01]  /*8880*/  LDSM.16.MT88.4 R100, [R220+0x2800] ;  /* 0x00280000dc64783b */ /* 0x000fe20000004200 */
[CC--:B-1----:R-:W-:Y:S04]  /*8890*/  LEA R4, P1, R14.reuse, R234.reuse, 0x2 ;  /* 0x000000ea0e047211 */ /* 0x0c2fe800078210ff */
[-C--:B------:R-:W-:Y:S02]  /*88a0*/  LEA.HI.X.SX32 R5, R14, R235.reuse, 0x2, P1 ;  /* 0x000000eb0e057211 */ /* 0x080fe400008f16ff */
[----:B------:R-:W4:Y:S01]  /*88b0*/  LDL R14, [R1+0xc] ;  /* 0x00000c00010e7983 */ /* 0x000f220000100800 */
[CC--:B---3--:R-:W-:Y:S04]  /*88c0*/  LEA R6, P0, R13.reuse, R234.reuse, 0x2 ;  /* 0x000000ea0d067211 */ /* 0x0c8fe800078010ff */
[----:B------:R1:W-:Y:S01]  /*88d0*/  RED.E.ADD.F32.FTZ.RN.STRONG.GPU [R4.64], R106 ;  /* 0x0000006a0400798e */ /* 0x0003e2000c10e784 */
[-C--:B------:R-:W-:Y:S02]  /*88e0*/  LEA.HI.X.SX32 R7, R13, R235.reuse, 0x2, P0 ;  /* 0x000000eb0d077211 */ /* 0x080fe400000f16ff */
[----:B------:R-:W-:Y:S01]  /*88f0*/  IADD3 R13, R207, 0xa0, RZ ;  /* 0x000000a0cf0d7810 */ /* 0x000fe20007ffe0ff */
[----:B------:R-:W-:Y:S01]  /*8900*/  IMAD.MOV.U32 R207, RZ, RZ, c[0x0][0x22c] ;  /* 0x00008b00ffcf7624 */ /* 0x000fe200078e00ff */
[-C--:B------:R-:W-:Y:S01]  /*8910*/  LEA R8, P2, R15, R234.reuse, 0x2 ;  /* 0x000000ea0f087211 */ /* 0x080fe200078410ff */
[----:B------:R3:W-:Y:S02]  /*8920*/  RED.E.ADD.F32.FTZ.RN.STRONG.GPU [R6.64], R107 ;  /* 0x0000006b0600798e */ /* 0x0007e4000c10e784 */
[----:B------:R-:W-:Y:S01]  /*8930*/  IMAD R207, R207, c[0x0][0x1c0], RZ ;  /* 0x00007000cfcf7a24 */ /* 0x000fe200078e02ff */
[-C--:B------:R-:W-:Y:S02]  /*8940*/  LEA.HI.X.SX32 R9, R15, R235.reuse, 0x2, P2 ;  /* 0x000000eb0f097211 */ /* 0x080fe400010f16ff */
[----:B------:R-:W-:Y:S01]  /*8950*/  RED.E.ADD.F32.FTZ.RN.STRONG.GPU [R234.64+0x280], R112 ;  /* 0x00028070ea00798e */ /* 0x000fe2000c10e784 */
[----:B------:R-:W-:Y:S04]  /*8960*/  IMAD.SHL.U32 R207, R207, 0x10, RZ ;  /* 0x00000010cfcf7824 */ /* 0x000fe800078e00ff */
[----:B------:R-:W-:Y:S01]  /*8970*/  RED.E.ADD.F32.FTZ.RN.STRONG.GPU [R2.64+0x280], R113 ;  /* 0x000280710200798e */ /* 0x000fe2000c10e784 */
[----:B------:R-:W-:Y:S04]  /*8980*/  IADD3 R15, R207, 0xc0, RZ ;  /* 0x000000c0cf0f7810 */ /* 0x000fe80007ffe0ff */
        /* <DEDUP_REMOVED lines=11> */
[----:B------:R-:W-:Y:S03]  /*8a40*/  IADD3 R16, R204, 0xc0, RZ ;  /* 0x000000c0cc107810 */ /* 0x000fe60007ffe0ff */
[C---:B------:R-:W-:Y:S01]  /*8a50*/  IMAD.IADD R17, R239.reuse, 0x1, R17 ;  /* 0x00000001ef117824 */ /* 0x040fe200078e0211 */
[----:B------:R-:W-:Y:S01]  /*8a60*/  RED.E.ADD.F32.FTZ.RN.STRONG.GPU [R10.64], R108 ;  /* 0x0000006c0a00798e */ /* 0x000fe2000c10e784 */
[C---:B------:R-:W-:Y:S04]  /*8a70*/  IMAD.IADD R16, R239.reuse, 0x1, R16 ;  /* 0x00000001ef107824 */ /* 0x040fe800078e0210 */
[----:B------:R-:W-:Y:S01]  /*8a80*/  RED.E.ADD.F32.FTZ.RN.STRONG.GPU [R8.64], R109 ;  /* 0x0000006d0800798e */ /* 0x000fe2000c10e784 */
[----:B------:R-:W-:Y:S01]  /*8a90*/  IMAD.IADD R16, R239, 0x1, R16 ;  /* 0x00000001ef107824 */ /* 0x000fe200078e0210 */
[CC--:B--2---:R-:W-:Y:S04]  /*8aa0*/  LEA R4, P1, R12.reuse, R234.reuse, 0x2 ;  /* 0x000000ea0c047211 */ /* 0x0c4fe800078210ff */
[-C--:B------:R-:W-:Y:S02]  /*8ab0*/  LEA.HI.X.SX32 R5, R12, R235.reuse, 0x2, P1 ;  /* 0x000000eb0c057211 */ /* 0x080fe400008f16ff */
[----:B------:R-:W2:Y:S05]  /*8ac0*/  LDL R12, [R1+0x8] ;  /* 0x00000800010c7983 */ /* 0x000eaa0000100800 */
[----:B------:R1:W-:Y:S01]  /*8ad0*/  RED.E.ADD.F32.FTZ.RN.STRONG.GPU [R4.64], R110 ;  /* 0x0000006e0400798e */ /* 0x0003e2000c10e784 */
[CC--:B----4-:R-:W-:Y:S04]  /*8ae0*/  LEA R6, P0, R0.reuse, R234.reuse, 0x2 ;  /* 0x000000ea00067211 */ /* 0x0d0fe800078010ff */
[-C--:B------:R-:W-:Y:S02]  /*8af0*/  LEA.HI.X.SX32 R7, R0, R235.reuse, 0x2, P0 ;  /* 0x000000eb00077211 */ /* 0x080fe400000f16ff */
[CC--:B-1----:R-:W-:Y:S01]  /*8b00*/  LEA R4, P0, R15.reuse, R234.reuse, 0x2 ;  /* 0x000000ea0f047211 */ /* 0x0c2fe200078010ff */
[----:B------:R-:W3:Y:S03]  /*8b10*/  LDL R0, [R1+0x24] ;  /* 0x0000240001007983 */ /* 0x000ee60000100800 */
[-C--:B------:R-:W-:Y:S02]  /*8b20*/  LEA.HI.X.SX32 R5, R15, R235.reuse, 0x2, P0 ;  /* 0x000000eb0f057211 */ /* 0x080fe400000f16ff */
[----:B------:R1:W-:Y:S01]  /*8b30*/  RED.E.ADD.F32.FTZ.RN.STRONG.GPU [R6.64], R111 ;  /* 0x0000006f0600798e */ /* 0x0003e2000c10e784 */
[----:B------:R-:W-:Y:S01]  /*8b40*/  IADD3 R15, R204, 0xc0, RZ ;  /* 0x000000c0cc0f7810 */ /* 0x000fe20007ffe0ff */
[----:B------:R-:W-:Y:S01]  /*8b50*/  IMAD.MOV.U32 R204, RZ, RZ, c[0x0][0x22c] ;  /* 0x00008b00ffcc7624 */ /* 0x000fe200078e00ff */
[CC--:B------:R-:W-:Y:S02]  /*8b60*/  LEA R10, P0, R16.reuse, R234.reuse, 0x2 ;  /* 0x000000ea100a7211 */ /* 0x0c0fe400078010ff */
[----:B------:R-:W-:Y:S01]  /*8b70*/  RED.E.ADD.F32.FTZ.RN.STRONG.GPU [R234.64+0x300], R116 ;  /* 0x00030074ea00798e */ /* 0x000fe2000c10e784 */
[C---:B------:R-:W-:Y:S01]  /*8b80*/  IMAD.IADD R15, R239.reuse, 0x1, R15 ;  /* 0x00000001ef0f7824 */ /* 0x040fe200078e020f */
[-C--:B------:R-:W-:Y:S01]  /*8b90*/  LEA.HI.X.SX32 R11, R16, R235.reuse, 0x2, P0 ;  /* 0x000000eb100b7211 */ /* 0x080fe200000f16ff */
[----:B------:R-:W-:Y:S02]  /*8ba0*/  IMAD R204, R204, c[0x0][0x1c0], RZ ;  /* 0x00007000cccc7a24 */ /* 0x000fe400078e02ff */
[----:B------:R-:W-:Y:S01]  /*8bb0*/  RED.E.ADD.F32.FTZ.RN.STRONG.GPU [R2.64+0x300], R117 ;  /* 0x000300750200798e */ /* 0x000fe2000c10e784 */
[C---:B------:R-:W-:Y:S02]  /*8bc0*/  IMAD.IADD R15, R239.reuse, 0x1, R15 ;  /* 0x00000001ef0f7824 */ /* 0x040fe400078e020f */
[----:B------:R-:W-:Y:S02]  /*8bd0*/  IMAD.SHL.U32 R204, R204, 0x10, RZ ;  /* 0x00000010cccc7824 */ /* 0x000fe400078e00ff */
[----:B------:R4:W-:Y:S01]  /*8be0*/  RED.E.ADD.F32.FTZ.RN.STRONG.GPU [R4.64], R118 ;  /* 0x000000760400798e */ /* 0x0009e2000c10e784 */
[----:B------:R-:W-:Y:S04]  /*8bf0*/  IMAD.IADD R15, R239, 0x1, R15 ;  /* 0x00000001ef0f7824 */ /* 0x000fe800078e020f */
[----:B------:R-:W-:Y:S01]  /*8c00*/  LDSM.16.MT88.4 R108, [R220+0x6800] ;  /* 0x00680000dc6c783b */ /* 0x000fe20000004200 */
[CC--:B------:R-:W-:Y:S04]  /*8c10*/  LEA R8, P2, R15.reuse, R234.reuse, 0x2 ;  /* 0x000000ea0f087211 */ /* 0x0c0fe800078410ff */
[-C--:B------:R-:W-:Y:S02]  /*8c20*/  LEA.HI.X.SX32 R9, R15, R235.reuse, 0x2, P2 ;  /* 0x000000eb0f097211 */ /* 0x080fe400010f16ff */
[-C--:B-1----:R-:W-:Y:S02]  /*8c30*/  LEA R6, P1, R17, R234.reuse, 0x2 ;  /* 0x000000ea11067211 */ /* 0x082fe400078210ff */
[----:B------:R-:W-:Y:S02]  /*8c40*/  IADD3 R15, R205, 0xe0, RZ ;  /* 0x000000e0cd0f7810 */ /* 0x000fe40007ffe0ff */
[-C--:B------:R-:W-:Y:S02]  /*8c50*/  LEA.HI.X.SX32 R7, R17, R235.reuse, 0x2, P1 ;  /* 0x000000eb11077211 */ /* 0x080fe400008f16ff */
[----:B------:R-:W-:Y:S01]  /*8c60*/  LDSM.16.MT88.4 R16, [R220+0x2000] ;  /* 0x00200000dc10783b */ /* 0x000fe20000004200 */
[----:B------:R-:W-:Y:S04]  /*8c70*/  IMAD.IADD R15, R239, 0x1, R15 ;  /* 0x00000001ef0f7824 */ /* 0x000fe800078e020f */
[----:B------:R1:W-:Y:S01]  /*8c80*/  RED.E.ADD.F32.FTZ.RN.STRONG.GPU [R6.64], R119 ;  /* 0x000000770600798e */ /* 0x0003e2000c10e784 */
[CC--:B----4-:R-:W-:Y:S04]  /*8c90*/  LEA R4, P1, R14.reuse, R234.reuse, 0x2 ;  /* 0x000000ea0e047211 */ /* 0x0d0fe800078210ff */
[----:B------:R4:W-:Y:S01]  /*8ca0*/  RED.E.ADD.F32.FTZ.RN.STRONG.GPU [R10.64], R120 ;  /* 0x000000780a00798e */ /* 0x0009e2000c10e784 */
[-C--:B------:R-:W-:Y:S04]  /*8cb0*/  LEA.HI.X.SX32 R5, R14, R235.reuse, 0x2, P1 ;  /* 0x000000eb0e057211 */ /* 0x080fe800008f16ff */
[----:B------:R4:W-:Y:S01]  /*8cc0*/  RED.E.ADD.F32.FTZ.RN.STRONG.GPU [R8.64], R121 ;  /* 0x000000790800798e */ /* 0x0009e2000c10e784 */
[----:B------:R-:W-:Y:S04]  /*8cd0*/  IADD3 R14, R205, 0xe0, RZ ;  /* 0x000000e0cd0e7810 */ /* 0x000fe80007ffe0ff */
[----:B------:R4:W-:Y:S01]  /*8ce0*/  RED.E.ADD.F32.FTZ.RN.STRONG.GPU [R4.64], R122 ;  /* 0x0000007a0400798e */ /* 0x0009e2000c10e784 */
[C---:B------:R-:W-:Y:S04]  /*8cf0*/  IMAD.IADD R14, R239.reuse, 0x1, R14 ;  /* 0x00000001ef0e7824 */ /* 0x040fe800078e020e */
[----:B------:R-:W-:Y:S01]  /*8d00*/  IMAD.IADD R14, R239, 0x1, R14 ;  /* 0x00000001ef0e7824 */ /* 0x000fe200078e020e */
[CC--:B-1----:R-:W-:Y:S04]  /*8d10*/  LEA R6, P0, R13.reuse, R234.reuse, 0x2 ;  /* 0x000000ea0d067211 */ /* 0x0c2fe800078010ff */
[-C--:B------:R-:W-:Y:S02]  /*8d20*/  LEA.HI.X.SX32 R7, R13, R235.reuse, 0x2, P0 ;  /* 0x000000eb0d077211 */ /* 0x080fe400000f16ff */
[----:B------:R-:W-:Y:S02]  /*8d30*/  IADD3 R13, R204, 0xe0, RZ ;  /* 0x000000e0cc0d7810 */ /* 0x000fe40007ffe0ff */
[CC--:B----4-:R-:W-:Y:S01]  /*8d40*/  LEA R10, P0, R15.reuse, R234.reuse, 0x2 ;  /* 0x000000ea0f0a7211 */ /* 0x0d0fe200078010ff */
[----:B------:R1:W-:Y:S01]  /*8d50*/  RED.E.ADD.F32.FTZ.RN.STRONG.GPU [R6.64], R123 ;  /* 0x0000007b0600798e */ /* 0x0003e2000c10e784 */
[CC--:B------:R-:W-:Y:S02]  /*8d60*/  LEA R8, P3, R14.reuse, R234.reuse, 0x2 ;  /* 0x000000ea0e087211 */ /* 0x0c0fe400078610ff */
[-C--:B------:R-:W-:Y:S02]  /*8d70*/  LEA.HI.X.SX32 R11, R15, R235.reuse, 0x2, P0 ;  /* 0x000000eb0f0b7211 */ /* 0x080fe400000f16ff */
[----:B------:R-:W-:Y:S01]  /*8d80*/  RED.E.ADD.F32.FTZ.RN.STRONG.GPU [R234.64+0x380], R128 ;  /* 0x00038080ea00798e */ /* 0x000fe2000c10e784 */
[CC--:B------:R-:W-:Y:S02]  /*8d90*/  LEA R4, P1, R13.reuse, R234.reuse, 0x2 ;  /* 0x000000ea0d047211 */ /* 0x0c0fe400078210ff */
[-C--:B------:R-:W-:Y:S02]  /*8da0*/  LEA.HI.X.SX32 R9, R14, R235.reuse, 0x2, P3 ;  /* 0x000000eb0e097211 */ /* 0x080fe400018f16ff */
[----:B------:R-:W-:Y:S01]  /*8db0*/  RED.E.ADD.F32.FTZ.RN.STRONG.GPU [R2.64+0x380], R129 ;  /* 0x000380810200798e */ /* 0x000fe2000c10e784 */
[-C--:B------:R-:W-:Y:S02]  /*8dc0*/  LEA.HI.X.SX32 R5, R13, R235.reuse, 0x2, P1 ;  /* 0x000000eb0d057211 */ /* 0x080fe400008f16ff */
[----:B------:R-:W-:Y:S03]  /*8dd0*/  IADD3 R13, R205, 0xe0, RZ ;  /* 0x000000e0cd0d7810 */ /* 0x000fe60007ffe0ff */
[----:B------:R2:W-:Y:S02]  /*8de0*/  RED.E.ADD.F32.FTZ.RN.STRONG.GPU [R4.64], R130 ;  /* 0x000000820400798e */ /* 0x0005e4000c10e784 */
[C---:B------:R-:W-:Y:S03]  /*8df0*/  IMAD.IADD R13, R239.reuse, 0x1, R13 ;  /* 0x00000001ef0d7824 */ /* 0x040fe600078e020d */
[----:B------:R-:W-:Y:S01]  /*8e00*/  RED.E.ADD.F32.FTZ.RN.STRONG.GPU [R10.64], R131 ;  /* 0x000000830a00798e */ /* 0x000fe2000c10e784 */
[C---:B------:R-:W-:Y:S04]  /*8e10*/  IMAD.IADD R13, R239.reuse, 0x1, R13 ;  /* 0x00000001ef0d7824 */ /* 0x040fe800078e020d */
[----:B------:R-:W-:Y:S01]  /*8e20*/  IMAD.IADD R13, R239, 0x1, R13 ;  /* 0x00000001ef0d7824 */ /* 0x000fe200078e020d */
[----:B------:R-:W-:Y:S04]  /*8e30*/  RED.E.ADD.F32.FTZ.RN.STRONG.GPU [R8.64], R124 ;  /* 0x0000007c0800798e */ /* 0x000fe8000c10e784 */
[CC--:B-1----:R-:W-:Y:S01]  /*8e40*/  LEA R6, P2, R13.reuse, R234.reuse, 0x2 ;  /* 0x000000ea0d067211 */ /* 0x0c2fe200078410ff */
[----:B------:R-:W-:Y:S03]  /*8e50*/  LDSM.16.MT88.4 R8, [R220] ;  /* 0x00000000dc08783b */ /* 0x000fe60000004200 */
[-C--:B------:R-:W-:Y:S05]  /*8e60*/  LEA.HI.X.SX32 R7, R13, R235.reuse, 0x2, P2 ;  /* 0x000000eb0d077211 */ /* 0x080fea00010f16ff */
[----:B------:R-:W-:Y:S01]  /*8e70*/  RED.E.ADD.F32.FTZ.RN.STRONG.GPU [R6.64], R125 ;  /* 0x0000007d0600798e */ /* 0x000fe2000c10e784 */
[CC--:B--2---:R-:W-:Y:S04]  /*8e80*/  LEA R4, P1, R12.reuse, R234.reuse, 0x2 ;  /* 0x000000ea0c047211 */ /* 0x0c4fe800078210ff */
[-C--:B------:R-:W-:Y:S02]  /*8e90*/  LEA.HI.X.SX32 R5, R12, R235.reuse, 0x2, P1 ;  /* 0x000000eb0c057211 */ /* 0x080fe400008f16ff */
[----:B------:R-:W-:Y:S01]  /*8ea0*/  LDSM.16.MT88.4 R12, [R226+0x28000] ;  /* 0x02800000e20c783b */ /* 0x000fe20000004200 */
[----:B------:R-:W-:Y:S01]  /*8eb0*/  ISETP.LT.AND P1, PT, RZ, UR8, PT ;  /* 0x00000008ff007c0c */ /* 0x000fe2000bf21270 */
[----:B------:R-:W-:Y:S03]  /*8ec0*/  UMOV UR8, UR15 ;  /* 0x0000000f00087c82 */ /* 0x000fe60008000000 */
        /* <DEDUP_REMOVED lines=13> */
[C---:B------:R-:W-:Y:S04]  /*8fa0*/  HMMA.16816.F32 R168, R12.reuse, R84, R168 ;  /* 0x000000540ca8723c */ /* 0x040fe800000018a8 */
[C---:B---3--:R-:W-:Y:S04]  /*8fb0*/  LEA R2, P0, R0.reuse, R234, 0x2 ;  /* 0x000000ea00027211 */ /* 0x048fe800078010ff */
[-C--:B------:R-:W-:Y:S04]  /*8fc0*/  HMMA.16816.F32 R172, R12, R86.reuse, R172 ;  /* 0x000000560cac723c */ /* 0x080fe800000018ac */
[----:B------:R-:W-:Y:S02]  /*8fd0*/  LEA.HI.X.SX32 R3, R0, R235, 0x2, P0 ;  /* 0x000000eb00037211 */ /* 0x000fe400000f16ff */
[----:B------:R-:W-:Y:S01]  /*8fe0*/  PLOP3.LUT P0, PT, PT, PT, UP0, 0x80, 0x0 ;  /* 0x000000000000781c */ /* 0x000fe20003f0f008 */
[----:B------:R-:W-:Y:S01]  /*8ff0*/  @UP4 UIADD3 UR13, UP0, UR13, -0x100, URZ ;  /* 0xffffff000d0d4890 */ /* 0x000fe2000ff1e03f */
[C---:B------:R-:W-:Y:S01]  /*9000*/  HMMA.16816.F32 R176, R4.reuse, R86, R176 ;  /* 0x0000005604b0723c */ /* 0x040fe200000018b0 */
[----:B------:R-:W-:Y:S02]  /*9010*/  LDSM.16.MT88.4 R84, [R220+0x3000] ;  /* 0x00300000dc54783b */ /* 0x000fe40000004200 */
[----:B------:R-:W-:Y:S01]  /*9020*/  @UP4 UIADD3.X UR12, UR12, -0x1, URZ, UP0, !UPT ;  /* 0xffffffff0c0c4890 */ /* 0x000fe200087fe43f */
[C---:B------:R-:W-:Y:S02]  /*9030*/  IADD3 R0, R220.reuse, -0x8000, RZ ;  /* 0xffff8000dc007810 */ /* 0x040fe40007ffe0ff */
[----:B------:R-:W-:Y:S02]  /*9040*/  RED.E.ADD.F32.FTZ.RN.STRONG.GPU [R2.64], R127 ;  /* 0x0000007f0200798e */ /* 0x000fe4000c10e784 */
[-C--:B------:R-:W-:Y:S04]  /*9050*/  HMMA.16816.F32 R180, R4, R88.reuse, R180 ;  /* 0x0000005804b4723c */ /* 0x080fe800000018b4 */
[----:B------:R-:W-:Y:S04]  /*9060*/  @P0 IADD3 R0, R220, 0x8000, RZ ;  /* 0x00008000dc000810 */ /* 0x000fe80007ffe0ff */
        /* <DEDUP_REMOVED lines=278> */
.L_x_795:
        /* <DEDUP_REMOVED lines=18> */
.L_x_796:
        /* <DEDUP_REMOVED lines=65> */
.L_x_798:
[----:B--23--:R-:W-:Y:S05]  /*a700*/  BSYNC B0 ;  /* 0x0000000000007941 */ /* 0x00cfea0003800000 */
.L_x_797:
        /* <DEDUP_REMOVED lines=21> */
.L_x_800:
[----:B------:R-:W-:Y:S05]  /*a860*/  BSYNC B0 ;  /* 0x0000000000007941 */ /* 0x000fea0003800000 */
.L_x_799:
        /* <DEDUP_REMOVED lines=31> */
.L_x_802:
[----:B------:R-:W-:Y:S05]  /*aa60*/  BSYNC B0 ;  /* 0x0000000000007941 */ /* 0x000fea0003800000 */
.L_x_801:
[----:B------:R-:W-:Y:S05]  /*aa70*/  @P4 BRA `(.L_x_803) ;  /* 0x00000af000004947 */ /* 0x000fea0003800000 */
[----:B------:R-:W-:Y:S01]  /*aa80*/  IADD3 R0, P0, R0, 0x20, RZ ;  /* 0x0000002000007810 */ /* 0x000fe20007f1e0ff */
[----:B-1----:R-:W-:Y:S01]  /*aa90*/  IMAD.MOV.U32 R3, RZ, RZ, R8 ;  /* 0x000000ffff037224 */ /* 0x002fe200078e0008 */
[----:B------:R-:W-:-:S02]  /*aaa0*/  ISETP.GE.AND P1, PT, R28, c[0x0][0x220], PT ;  /* 0x000088001c007a0c */ /* 0x000fc40003f26270 */
[----:B------:R-:W-:Y:S01]  /*aab0*/  ISETP.GE.AND P2, PT, R240, c[0x0][0x220], PT ;  /* 0x00008800f0007a0c */ /* 0x000fe20003f46270 */
[----:B------:R-:W-:Y:S01]  /*aac0*/  IMAD.X R2, RZ, RZ, R31, P0 ;  /* 0x000000ffff027224 */ /* 0x000fe200000e061f */
[----:B------:R-:W-:-:S03]  /*aad0*/  ISETP.GE.AND P0, PT, R11, c[0x0][0x220], PT ;  /* 0x000088000b007a0c */ /* 0x000fc60003f06270 */
        /* <DEDUP_REMOVED lines=14> */
.L_x_773:
        /* <DEDUP_REMOVED lines=20> */
.L_x_804:
        /* <DEDUP_REMOVED lines=18> */
.L_x_805:
        /* <DEDUP_REMOVED lines=44> */
.L_x_807:
[----:B------:R-:W-:Y:S05]  /*b0e0*/  BSYNC B0 ;  /* 0x0000000000007941 */ /* 0x000fea0003800000 */
.L_x_806:
        /* <DEDUP_REMOVED lines=21> */
.L_x_809:
[----:B------:R-:W-:Y:S05]  /*b240*/  BSYNC B0 ;  /* 0x0000000000007941 */ /* 0x000fea0003800000 */
.L_x_808:
        /* <DEDUP_REMOVED lines=31> */
.L_x_811:
[----:B------:R-:W-:Y:S05]  /*b440*/  BSYNC B0 ;  /* 0x0000000000007941 */ /* 0x000fea0003800000 */
.L_x_810:
        /* <DEDUP_REMOVED lines=18> */
.L_x_803:
[----:B------:R-:W-:Y:S05]  /*b570*/  BSYNC B1 ;  /* 0x0000000000017941 */ /* 0x000fea0003800000 */
.L_x_768:
        /* <DEDUP_REMOVED lines=12> */
.L_x_812:
[----:B------:R-:W-:Y:S05]  /*b640*/  EXIT ;  /* 0x000000000000794d */ /* 0x000fea0003800000 */
.L_x_814:
        /* <DEDUP_REMOVED lines=11> */
.L_x_2021:


//--------------------- .text._ZN5flash44flash_bwd_dq_dk_dv_loop_seqk_parallel_kernelI23Flash_bwd_kernel_traitsILi256ELi64ELi64ELi8ELi4ELi2ELi2ELb0ELb0EN7cutlass6half_tE19Flash_kernel_traitsILi256ELi64ELi64ELi8ES3_EELb0ELb0ELb1ELb0ELb0ELb1ELb0EEEvNS_16Flash_bwd_paramsE --------------------------
	.section	.text._ZN5flash44flash_bwd_dq_dk_dv_loop_seqk_parallel_kernelI23Flash_bwd_kernel_traitsILi256ELi64ELi64ELi8ELi4ELi2ELi2ELb0ELb0EN7cutlass6half_tE19Flash_kernel_traitsILi256ELi64ELi64ELi8ES3_EELb0ELb0ELb1ELb0ELb0ELb1ELb0EEEvNS_16Flash_bwd_paramsE,"ax",@progbits
	.sectioninfo	@"SHI_REGISTERS=255"
	.align	128
        .global         _ZN5flash44flash_bwd_dq_dk_dv_loop_seqk_parallel_kernelI23Flash_bwd_kernel_traitsILi256ELi64ELi64ELi8ELi4ELi2ELi2ELb0ELb0EN7cutlass6half_tE19Flash_kernel_traitsILi256ELi64ELi64ELi8ES3_EELb0ELb0ELb1ELb0ELb0ELb1ELb0EEEvNS_16Flash_bwd_paramsE
        .type           _ZN5flash44flash_bwd_dq_dk_dv_loop_seqk_parallel_kernelI23Flash_bwd_kernel_traitsILi256ELi64ELi64ELi8ELi4ELi2ELi2ELb0ELb0EN7cutlass6half_tE19Flash_kernel_traitsILi256ELi64ELi64ELi8ES3_EELb0ELb0ELb1ELb0ELb0ELb1ELb0EEEvNS_16Flash_bwd_paramsE,@function
        .size           _ZN5flash44flash_bwd_dq_dk_dv_loop_seqk_parallel_kernelI23Flash_bwd_kernel_traitsILi256ELi64ELi64ELi8ELi4ELi2ELi2ELb0ELb0EN7cutlass6half_tE19Flash_kernel_traitsILi256ELi64ELi64ELi8ES3_EELb0ELb0ELb1ELb0ELb0ELb1ELb0EEEvNS_16Flash_bwd_paramsE,(.L_x_2022 - _ZN5flash44flash_bwd_dq_dk_dv_loop_seqk_parallel_kernelI23Flash_bwd_kernel_traitsILi256ELi64ELi64ELi8ELi4ELi2ELi2ELb0ELb0EN7cutlass6half_tE19Flash_kernel_traitsILi256ELi64ELi64ELi8ES3_EELb0ELb0ELb1ELb0ELb0ELb1ELb0EEEvNS_16Flash_bwd_paramsE)
        .other          _ZN5flash44flash_bwd_dq_dk_dv_loop_seqk_parallel_kernelI23Flash_bwd_kernel_traitsILi256ELi64ELi64ELi8ELi4ELi2ELi2ELb0ELb0EN7cutlass6half_tE19Flash_kernel_traitsILi256ELi64ELi64ELi8ES3_EELb0ELb0ELb1ELb0ELb0ELb1ELb0EEEvNS_16Flash_bwd_paramsE,@"STO_CUDA_ENTRY STV_DEFAULT"
_ZN5flash44flash_bwd_dq_dk_dv_loop_seqk_parallel_kernelI23Flash_bwd_kernel_traitsILi256ELi64ELi64ELi8ELi4ELi2ELi2ELb0ELb0EN7cutlass6half_tE19Flash_kernel_traitsILi256ELi64ELi64ELi8ES3_EELb0ELb0ELb1ELb0ELb0ELb1ELb0EEEvNS_16Flash_bwd_paramsE:
.text._ZN5flash44flash_bwd_dq_dk_dv_loop_seqk_parallel_kernelI23Flash_bwd_kernel_traitsILi256ELi64ELi64ELi8ELi4ELi2ELi2ELb0ELb0EN7cutlass6half_tE19Flash_kernel_traitsILi256ELi64ELi64ELi8ES3_EELb0ELb0ELb1ELb0ELb0ELb1ELb0EEEvNS_16Flash_bwd_paramsE:
        /* <DEDUP_REMOVED lines=12> */
[----:B------:R-:W-:Y:S01]  /*00c0*/  ULDC.U8 UR9, c[0x0][0x328] ;  /* 0x0000ca0000097ab9 */ /* 0x000fe20000000000 */
[----:B------:R-:W-:Y:S01]  /*00d0*/  IMAD.MOV.U32 R240, RZ, RZ, -0x10 ;  /* 0xfffffff0fff07424 */ /* 0x000fe200078e00ff */
[----:B------:R-:W-:Y:S02]  /*00e0*/  UISETP.NE.AND UP5, UPT, UR9, URZ, UPT ;  /* 0x0000003f0900728c */ /* 0x000fe4000bfa5270 */
[----:B------:R-:W-:Y:S02]  /*00f0*/  ULDC UR14, c[0x0][0x224] ;  /* 0x00008900000e7ab9 */ /* 0x000fe40000000800 */
[----:B------:R-:W-:Y:S01]  /*0100*/  ULDC UR48, c[0x0][0x22c] ;  /* 0x00008b0000307ab9 */ /* 0x000fe20000000800 */
[----:B------:R-:W3:Y:S01]  /*0110*/  S2UR UR38, SR_CTAID.Z ;  /* 0x00000000002679c3 */ /* 0x000ee20000002700 */
[----:B------:R-:W-:-:S02]  /*0120*/  ULDC UR36, c[0x0][0x1c0] ;  /* 0x0000700000247ab9 */ /* 0x000fc40000000800 */
[----:B------:R-:W-:Y:S02]  /*0130*/  ULDC UR12, c[0x0][0x1c0] ;  /* 0x00007000000c7ab9 */ /* 0x000fe40000000800 */
[----:B------:R-:W-:Y:S02]  /*0140*/  USHF.R.S32.HI UR7, URZ, 0x1f, UR14 ;  /* 0x0000001f3f077899 */ /* 0x000fe4000801140e */
        /* <DEDUP_REMOVED lines=17> */
[-C--:B------:R-:W-:Y:S01]  /*0260*/  LEA.HI R3, R3, R6.reuse, RZ, 0x2 ;  /* 0x0000000603037211 */ /* 0x080fe200078f10ff */
[----:B------:R-:W-:Y:S01]  /*0270*/  UIMAD UR54, UR7, UR34, URZ ;  /* 0x00000022073672a4 */ /* 0x000fe2000f8e023f */
[----:B------:R-:W-:Y:S01]  /*0280*/  LEA.HI R5, R2, R6, RZ, 0x1 ;  /* 0x0000000602057211 */ /* 0x000fe200078f08ff */
[----:B------:R-:W-:Y:S01]  /*0290*/  UIMAD UR6, UR34, UR11, UR38 ;  /* 0x0000000b220672a4 */ /* 0x000fe2000f8e0226 */
[----:B------:R-:W-:Y:S01]  /*02a0*/  LEA.HI R4, R0, R7, RZ, 0x1 ;  /* 0x0000000700047211 */ /* 0x000fe200078f08ff */
[----:B------:R-:W-:Y:S01]  /*02b0*/  @!UP5 UIMAD UR7, UR34, UR13, UR38 ;  /* 0x0000000d2207d2a4 */ /* 0x000fe2000f8e0226 */
[----:B------:R-:W-:Y:S01]  /*02c0*/  LOP3.LUT R3, R3, 0xfffffffc, RZ, 0xc0, !PT ;  /* 0xfffffffc03037812 */ /* 0x000fe200078ec0ff */
[----:B------:R-:W-:Y:S01]  /*02d0*/  USHF.L.U32 UR43, UR48, 0x6, URZ ;  /* 0x00000006302b7899 */ /* 0x000fe2000800063f */
[----:B------:R-:W-:Y:S01]  /*02e0*/  LOP3.LUT R5, R5, 0xfffffffe, RZ, 0xc0, !PT ;  /* 0xfffffffe05057812 */ /* 0x000fe200078ec0ff */
[----:B------:R-:W-:Y:S01]  /*02f0*/  ULDC UR51, c[0x0][0x214] ;  /* 0x0000850000337ab9 */ /* 0x000fe20000000800 */
[----:B------:R-:W-:Y:S01]  /*0300*/  LOP3.LUT R4, R4, 0xfffffffe, RZ, 0xc0, !PT ;  /* 0xfffffffe04047812 */ /* 0x000fe200078ec0ff */
[----:B------:R-:W-:Y:S01]  /*0310*/  IMAD.IADD R3, R6, 0x1, -R3 ;  /* 0x0000000106037824 */ /* 0x000fe200078e0a03 */
[----:B------:R-:W-:Y:S01]  /*0320*/  LOP3.LUT R2, R2, 0xffffffe0, RZ, 0xc0, !PT ;  /* 0xffffffe002027812 */ /* 0x000fe200078ec0ff */
[----:B------:R-:W-:Y:S01]  /*0330*/  IMAD.IADD R5, R6, 0x1, -R5 ;  /* 0x0000000106057824 */ /* 0x000fe200078e0a05 */
[CC--:B------:R-:W-:Y:S01]  /*0340*/  LEA.HI R12, R236.reuse, R9.reuse, RZ, 0x2 ;  /* 0x00000009ec0c7211 */ /* 0x0c0fe200078f10ff */
[----:B------:R-:W-:Y:S01]  /*0350*/  IMAD.IADD R4, R7, 0x1, -R4 ;  /* 0x0000000107047824 */ /* 0x000fe200078e0a04 */
[----:B------:R-:W-:Y:S01]  /*0360*/  LEA.HI R15, R236, R9, RZ, 0x3 ;  /* 0x00000009ec0f7211 */ /* 0x000fe200078f18ff */
[----:B------:R-:W-:Y:S01]  /*0370*/  IMAD.IADD R11, R9, 0x1, -R2 ;  /* 0x00000001090b7824 */ /* 0x000fe200078e0a02 */
[--C-:B------:R-:W-:Y:S01]  /*0380*/  SHF.R.S32.HI R6, RZ, 0x2, R12.reuse ;  /* 0x00000002ff067819 */ /* 0x100fe2000001140c */
[----:B------:R-:W-:Y:S01]  /*0390*/  IMAD.SHL.U32 R223, R4, 0x20, RZ ;  /* 0x0000002004df7824 */ /* 0x000fe200078e00ff */
[----:B------:R-:W-:Y:S01]  /*03a0*/  SHF.R.S32.HI R7, RZ, 0x1f, R12 ;  /* 0x0000001fff077819 */ /* 0x000fe2000001140c */
[----:B------:R-:W-:Y:S01]  /*03b0*/  IMAD.U32 R231, RZ, RZ, UR14 ;  /* 0x0000000effe77e24 */ /* 0x000fe2000f8e00ff */
[----:B------:R-:W-:Y:S01]  /*03c0*/  SHF.R.S32.HI R2, RZ, 0x1f, R11 ;  /* 0x0000001fff027819 */ /* 0x000fe2000001140b */
[----:B------:R-:W-:Y:S01]  /*03d0*/  ULDC UR58, c[0x0][0x1c8] ;  /* 0x00007200003a7ab9 */ /* 0x000fe20000000800 */
[----:B------:R-:W-:Y:S01]  /*03e0*/  LEA.HI R7, R7, R6, RZ, 0x3 ;  /* 0x0000000607077211 */ /* 0x000fe200078f18ff */
[----:B------:R-:W-:Y:S01]  /*03f0*/  ULDC.U8 UR10, c[0x0][0x3d0] ;  /* 0x0000f400000a7ab9 */ /* 0x000fe20000000000 */
[----:B------:R-:W-:Y:S01]  /*0400*/  LOP3.LUT R0, R0, 0xfffffff0, RZ, 0xc0, !PT ;  /* 0xfffffff000007812 */ /* 0x000fe200078ec0ff */
[----:B------:R-:W-:Y:S01]  /*0410*/  ULDC UR52, c[0x0][0x224] ;  /* 0x0000890000347ab9 */ /* 0x000fe20000000800 */
[----:B------:R-:W-:Y:S01]  /*0420*/  SHF.R.S32.HI R230, RZ, 0x3, R15 ;  /* 0x00000003ffe67819 */ /* 0x000fe2000001140f */
[----:B------:R-:W-:Y:S01]  /*0430*/  @UP5 UIMAD UR56, UR34, UR51, URZ ;  /* 0x00000033223852a4 */ /* 0x000fe2000f8e023f */
[----:B------:R-:W-:Y:S01]  /*0440*/  LOP3.LUT R10, R15, 0xfffffff8, RZ, 0xc0, !PT ;  /* 0xfffffff80f0a7812 */ /* 0x000fe200078ec0ff */
[----:B------:R-:W-:Y:S01]  /*0450*/  ULDC.64 UR4, c[0x0][0x118] ;  /* 0x0000460000047ab9 */ /* 0x000fe20000000a00 */
[----:B------:R-:W-:Y:S01]  /*0460*/  LOP3.LUT R7, R7, 0xfffffff8, RZ, 0xc0, !PT ;  /* 0xfffffff807077812 */ /* 0x000fe200078ec0ff */
[----:B------:R-:W-:Y:S01]  /*0470*/  IMAD.SHL.U32 R13, R230, 0x40, RZ ;  /* 0x00000040e60d7824 */ /* 0x000fe200078e00ff */
[----:B------:R-:W-:Y:S01]  /*0480*/  LEA.HI R2, R2, R11, RZ, 0x2 ;  /* 0x0000000b02027211 */ /* 0x000fe200078f10ff */
[C---:B------:R-:W-:Y:S01]  /*0490*/  IMAD.IADD R11, R9.reuse, 0x1, -R0 ;  /* 0x00000001090b7824 */ /* 0x040fe200078e0a00 */
[----:B------:R-:W-:Y:S01]  /*04a0*/  LEA.HI R8, R236, R9, RZ, 0x7 ;  /* 0x00000009ec087211 */ /* 0x000fe200078f38ff */
[----:B------:R-:W-:Y:S01]  /*04b0*/  IMAD.IADD R10, R9, 0x1, -R10 ;  /* 0x00000001090a7824 */ /* 0x000fe200078e0a0a */
[----:B------:R-:W-:Y:S01]  /*04c0*/  LOP3.LUT R13, R13, 0x1c0, RZ, 0xc0, !PT ;  /* 0x000001c00d0d7812 */ /* 0x000fe200078ec0ff */
[----:B------:R-:W-:Y:S01]  /*04d0*/  IMAD.IADD R7, R6, 0x1, -R7 ;  /* 0x0000000106077824 */ /* 0x000fe200078e0a07 */
[----:B------:R-:W-:Y:S01]  /*04e0*/  SHF.R.S32.HI R6, RZ, 0x1f, R11 ;  /* 0x0000001fff067819 */ /* 0x000fe2000001140b */
[----:B------:R-:W-:Y:S01]  /*04f0*/  IMAD.SHL.U32 R232, R10, 0x8, RZ ;  /* 0x000000080ae87824 */ /* 0x000fe200078e00ff */
[----:B------:R-:W-:Y:S01]  /*0500*/  SHF.R.U32.HI R229, RZ, 0x3, R13 ;  /* 0x00000003ffe57819 */ /* 0x000fe2000001160d */
[----:B------:R-:W-:Y:S01]  /*0510*/  ULDC UR42, c[0x0][0x2e8] ;  /* 0x0000ba00002a7ab9 */ /* 0x000fe20000000800 */
[----:B------:R-:W-:Y:S01]  /*0520*/  LEA.HI R6, R6, R11, RZ, 0x3 ;  /* 0x0000000b06067211 */ /* 0x000fe200078f18ff */
[----:B------:R-:W-:Y:S01]  /*0530*/  ULOP3.LUT UR58, UR38, UR58, URZ, 0x3c, !UPT ;  /* 0x0000003a263a7292 */ /* 0x000fe2000f8e3c3f */
[----:B------:R-:W-:Y:S01]  /*0540*/  LOP3.LUT R0, R13, 0x38, R232, 0xf8, !PT ;  /* 0x000000380d007812 */ /* 0x000fe200078ef8e8 */
[----:B------:R-:W-:Y:S01]  /*0550*/  IMAD.SHL.U32 R13, R4, 0x200, RZ ;  /* 0x00000200040d7824 */ /* 0x000fe200078e00ff */
[C---:B------:R-:W-:Y:S01]  /*0560*/  LOP3.LUT R228, R6.reuse, 0xfffffff8, RZ, 0xc0, !PT ;  /* 0xfffffff806e47812 */ /* 0x040fe200078ec0ff */
[----:B------:R-:W-:Y:S01]  /*0570*/  IMAD.SHL.U32 R6, R6, 0x40, RZ ;  /* 0x0000004006067824 */ /* 0x000fe200078e00ff */
        /* <DEDUP_REMOVED lines=8> */
[----:B------:R-:W-:Y:S01]  /*0600*/  LEA.HI R236, R236, R9, RZ, 0x6 ;  /* 0x00000009ecec7211 */ /* 0x000fe200078f30ff */
[----:B------:R-:W-:Y:S01]  /*0610*/  UISETP.NE.AND UP6, UPT, UR10, URZ, UPT ;  /* 0x0000003f0a00728c */ /* 0x000fe2000bfc5270 */
[----:B------:R-:W-:Y:S01]  /*0620*/  LOP3.LUT R10, R10, 0x1c0, RZ, 0xc0, !PT ;  /* 0x000001c00a0a7812 */ /* 0x000fe200078ec0ff */
[----:B------:R-:W-:Y:S01]  /*0630*/  USHF.R.S32.HI UR61, URZ, 0x1f, UR34 ;  /* 0x0000001f3f3d7899 */ /* 0x000fe20008011422 */
[----:B------:R-:W-:Y:S01]  /*0640*/  ISETP.NE.U32.AND P0, PT, R0, 0x1, PT ;  /* 0x000000010000780c */ /* 0x000fe20003f05070 */
[----:B------:R-:W-:Y:S01]  /*0650*/  USHF.R.S32.HI UR60, URZ, 0x1f, UR38 ;  /* 0x0000001f3f3c7899 */ /* 0x000fe20008011426 */
[----:B------:R-:W-:Y:S01]  /*0660*/  SHF.R.S32.HI R236, RZ, 0x6, R236 ;  /* 0x00000006ffec7819 */ /* 0x000fe200000114ec */
[----:B------:R-:W-:Y:S01]  /*0670*/  UIMAD.WIDE.U32 UR44, UR36, UR46, URZ ;  /* 0x0000002e242c72a5 */ /* 0x000fe2000f8e003f */
[----:B------:R-:W-:Y:S01]  /*0680*/  SHF.R.S32.HI R8, RZ, 0x7, R8 ;  /* 0x00000007ff087819 */ /* 0x000fe20000011408 */
[----:B------:R-:W-:Y:S01]  /*0690*/  UIMAD UR53, UR37, UR46, URZ ;  /* 0x0000002e253572a4 */ /* 0x000fe2000f8e023f */
[----:B------:R-:W-:Y:S01]  /*06a0*/  LOP3.LUT R0, R10, 0x10, R11, 0xf8, !PT ;  /* 0x000000100a007812 */ /* 0x000fe200078ef80b */
[----:B------:R-:W-:Y:S01]  /*06b0*/  IMAD R229, R236, 0x200, R229 ;  /* 0x00000200ece57824 */ /* 0x000fe200078e02e5 */
[----:B------:R-:W-:Y:S01]  /*06c0*/  LOP3.LUT R12, R12, 0x7ffffffc, RZ, 0xc0, !PT ;  /* 0x7ffffffc0c0c7812 */ /* 0x000fe200078ec0ff */
[----:B------:R-:W-:Y:S01]  /*06d0*/  IMAD.SHL.U32 R236, R236, 0x8, RZ ;  /* 0x00000008ecec7824 */ /* 0x000fe200078e00ff */
[C---:B------:R-:W-:Y:S01]  /*06e0*/  R2P PR, R7.reuse, 0x6 ;  /* 0x0000000607007804 */ /* 0x040fe20000000000 */
[----:B------:R-:W-:Y:S01]  /*06f0*/  IMAD.SHL.U32 R7, R7, 0x40, RZ ;  /* 0x0000004007077824 */ /* 0x000fe200078e00ff */
[--C-:B------:R-:W-:Y:S01]  /*0700*/  LOP3.LUT R222, R10, 0x8, R15.reuse, 0xf8, !PT ;  /* 0x000000080ade7812 */ /* 0x100fe200078ef80f */
[----:B------:R-:W-:Y:S01]  /*0710*/  IMAD.IADD R12, R9, 0x1, -R12 ;  /* 0x00000001090c7824 */ /* 0x000fe200078e0a0c */
[----:B------:R-:W-:Y:S01]  /*0720*/  LOP3.LUT R0, R0, 0x8, R15, 0xf8, !PT ;  /* 0x0000000800007812 */ /* 0x000fe200078ef80f */
[----:B------:R-:W-:Y:S01]  /*0730*/  IMAD R15, R8, 0x800, R13 ;  /* 0x00000800080f7824 */ /* 0x000fe200078e020d */
[----:B------:R-:W-:Y:S01]  /*0740*/  LOP3.LUT R7, R7, 0x1c0, RZ, 0xc0, !PT ;  /* 0x000001c007077812 */ /* 0x000fe200078ec0ff */
[----:B------:R-:W-:Y:S01]  /*0750*/  IMAD.SHL.U32 R9, R9, 0x2, RZ ;  /* 0x0000000209097824 */ /* 0x000fe200078e00ff */
[----:B------:R-:W-:Y:S01]  /*0760*/  LOP3.LUT R236, R236, 0x18, RZ, 0xc0, !PT ;  /* 0x00000018ecec7812 */ /* 0x000fe200078ec0ff */
[----:B------:R-:W-:Y:S01]  /*0770*/  IMAD.SHL.U32 R8, R8, 0x20, RZ ;  /* 0x0000002008087824 */ /* 0x000fe200078e00ff */
[----:B------:R-:W-:Y:S01]  /*0780*/  SHF.R.U32.HI R235, RZ, 0x3, R7 ;  /* 0x00000003ffeb7819 */ /* 0x000fe20000011607 */
[----:B------:R-:W-:Y:S01]  /*0790*/  IMAD.SHL.U32 R12, R12, 0x2, RZ ;  /* 0x000000020c0c7824 */ /* 0x000fe200078e00ff */
[----:B------:R-:W-:Y:S01]  /*07a0*/  LOP3.LUT R223, R236, 0x20, R223, 0xf8, !PT ;  /* 0x00000020ecdf7812 */ /* 0x000fe200078ef8df */
[----:B------:R-:W-:Y:S01]  /*07b0*/  IMAD.SHL.U32 R234, R229, 0x2, RZ ;  /* 0x00000002e5ea7824 */ /* 0x000fe200078e00ff */
[----:B------:R-:W-:Y:S01]  /*07c0*/  LOP3.LUT R226, R8, 0x6, R9, 0xf8, !PT ;  /* 0x0000000608e27812 */ /* 0x000fe200078ef809 */
[----:B------:R-:W-:Y:S01]  /*07d0*/  USHF.R.S32.HI UR55, URZ, 0x1f, UR49 ;  /* 0x0000001f3f377899 */ /* 0x000fe20008011431 */
[----:B------:R-:W-:Y:S01]  /*07e0*/  LOP3.LUT R8, R7, 0x20, R8, 0xf8, !PT ;  /* 0x0000002007087812 */ /* 0x000fe200078ef808 */
[----:B------:R-:W-:Y:S01]  /*07f0*/  UIMAD UR52, UR6, UR52, URZ ;  /* 0x00000034063472a4 */ /* 0x000fe2000f8e023f */
[----:B------:R-:W-:Y:S01]  /*0800*/  LOP3.LUT R236, R235, R7, R236, 0x1e, !PT ;  /* 0x00000007ebec7212 */ /* 0x000fe200078e1eec */
[----:B------:R-:W-:Y:S01]  /*0810*/  IMAD R7, R5, 0x400, R12 ;  /* 0x0000040005077824 */ /* 0x000fe200078e020c */
[----:B------:R-:W-:Y:S01]  /*0820*/  LOP3.LUT R235, R8, R235, RZ, 0x3c, !PT ;  /* 0x000000eb08eb7212 */ /* 0x000fe200078e3cff */
[----:B------:R-:W-:Y:S01]  /*0830*/  IMAD.SHL.U32 R8, R228, 0x40, RZ ;  /* 0x00000040e4087824 */ /* 0x000fe200078e00ff */
[----:B------:R-:W-:Y:S01]  /*0840*/  SHF.R.U32.HI R11, RZ, 0x3, R10 ;  /* 0x00000003ff0b7819 */ /* 0x000fe2000001160a */
[----:B------:R-:W-:Y:S01]  /*0850*/  IMAD.IADD R236, R7, 0x1, R236 ;  /* 0x0000000107ec7824 */ /* 0x000fe200078e02ec */
[----:B------:R-:W-:Y:S01]  /*0860*/  SEL R240, R240, 0x10, !P0 ;  /* 0x00000010f0f07807 */ /* 0x000fe20004000000 */
[----:B------:R-:W-:Y:S01]  /*0870*/  IMAD.SHL.U32 R7, R4, 0x8, RZ ;  /* 0x0000000804077824 */ /* 0x000fe200078e00ff */
[----:B------:R-:W-:Y:S01]  /*0880*/  LOP3.LUT R8, R8, 0x1c0, RZ, 0xc0, !PT ;  /* 0x000001c008087812 */ /* 0x000fe200078ec0ff */
[C---:B------:R-:W-:Y:S01]  /*0890*/  IMAD R10, R3.reuse, 0x400, R12 ;  /* 0x00000400030a7824 */ /* 0x040fe200078e020c */
[----:B------:R-:W-:Y:S01]  /*08a0*/  SHF.R.S32.HI R4, RZ, 0x2, R2 ;  /* 0x00000002ff047819 */ /* 0x000fe20000011402 */
[----:B------:R-:W-:Y:S01]  /*08b0*/  @!UP5 UIMAD UR51, UR7, UR51, URZ ;  /* 0x000000330733d2a4 */ /* 0x000fe2000f8e023f */
[----:B------:R-:W-:Y:S01]  /*08c0*/  SHF.R.U32.HI R220, RZ, 0x3, R8 ;  /* 0x00000003ffdc7819 */ /* 0x000fe20000011608 */
[----:B------:R-:W-:Y:S01]  /*08d0*/  IMAD.IADD R235, R10, 0x1, R235 ;  /* 0x000000010aeb7824 */ /* 0x000fe200078e02eb */
[----:B------:R-:W-:Y:S01]  /*08e0*/  LOP3.LUT R7, R8, 0x8, R7, 0xf8, !PT ;  /* 0x0000000808077812 */ /* 0x000fe200078ef807 */
[----:B------:R-:W-:Y:S01]  /*08f0*/  IMAD R227, R3, 0x10, R4 ;  /* 0x0000001003e37824 */ /* 0x000fe200078e0204 */
[----:B------:R-:W-:Y:S01]  /*0900*/  LOP3.LUT R2, R6, 0xfffffe00, RZ, 0xc0, !PT ;  /* 0xfffffe0006027812 */ /* 0x000fe200078ec0ff */
[----:B------:R-:W-:Y:S01]  /*0910*/  IMAD.SHL.U32 R235, R235, 0x2, RZ ;  /* 0x00000002ebeb7824 */ /* 0x000fe200078e00ff */
[----:B------:R-:W-:Y:S01]  /*0920*/  LOP3.LUT R223, R220, R223, R8, 0x1e, !PT ;  /* 0x000000dfdcdf7212 */ /* 0x000fe200078e1e08 */
[----:B------:R-:W-:Y:S01]  /*0930*/  USHF.R.S32.HI UR50, URZ, 0x1f, UR43 ;  /* 0x0000001f3f327899 */ /* 0x000fe2000801142b */
[----:B------:R-:W-:Y:S01]  /*0940*/  LOP3.LUT R220, R7, R220, RZ, 0x3c, !PT ;  /* 0x000000dc07dc7212 */ /* 0x000fe200078e3cff */
[--C-:B------:R-:W-:Y:S01]  /*0950*/  IMAD R3, R3, 0x400, R2.reuse ;  /* 0x0000040003037824 */ /* 0x100fe200078e0202 */
[----:B------:R-:W-:Y:S01]  /*0960*/  LOP3.LUT R222, R222, R11, RZ, 0x3c, !PT ;  /* 0x0000000bdede7212 */ /* 0x000fe200078e3cff */
[----:B------:R-:W-:Y:S01]  /*0970*/  IMAD R5, R5, 0x400, R2 ;  /* 0x0000040005057824 */ /* 0x000fe200078e0202 */
[----:B------:R-:W-:Y:S01]  /*0980*/  LOP3.LUT R0, R13, R0, R11, 0xf6, !PT ;  /* 0x000000000d007212 */ /* 0x000fe200078ef60b */
[----:B------:R-:W-:Y:S01]  /*0990*/  IMAD.IADD R224, R3, 0x1, R220 ;  /* 0x0000000103e07824 */ /* 0x000fe200078e02dc */
[----:B------:R-:W-:Y:S01]  /*09a0*/  IADD3 R237, R235, 0x20, RZ ;  /* 0x00000020ebed7810 */ /* 0x000fe20007ffe0ff */
[----:B------:R-:W-:Y:S01]  /*09b0*/  IMAD.MOV.U32 R3, RZ, RZ, 0x20 ;  /* 0x00000020ff037424 */ /* 0x000fe200078e00ff */
[----:B------:R-:W-:Y:S01]  /*09c0*/  LEA R236, R236, 0x18000, 0x1 ;  /* 0x00018000ecec7811 */ /* 0x000fe200078e08ff */
[----:B------:R-:W-:Y:S01]  /*09d0*/  IMAD.IADD R222, R15, 0x1, R222 ;  /* 0x000000010fde7824 */ /* 0x000fe200078e02de */
[----:B------:R-:W-:Y:S01]  /*09e0*/  @P1 IADD3 R237, R235, -0x20, RZ ;  /* 0xffffffe0ebed1810 */ /* 0x000fe20007ffe0ff */
[----:B------:R-:W-:Y:S01]  /*09f0*/  IMAD.IADD R220, R220, 0x1, R5 ;  /* 0x00000001dcdc7824 */ /* 0x000fe200078e0205 */
[----:B------:R-:W-:Y:S01]  /*0a00*/  SEL R3, R3, 0xffffffe0, !P4 ;  /* 0xffffffe003037807 */ /* 0x000fe20006000000 */
[----:B------:R-:W-:Y:S01]  /*0a10*/  IMAD.MOV.U32 R5, RZ, RZ, 0x40 ;  /* 0x00000040ff057424 */ /* 0x000fe200078e00ff */
[----:B------:R-:W-:Y:S01]  /*0a20*/  LOP3.LUT R223, R223, R2, RZ, 0xfc, !PT ;  /* 0x00000002dfdf7212 */ /* 0x000fe200078efcff */
[----:B------:R-:W-:Y:S01]  /*0a30*/  IMAD.SHL.U32 R222, R222, 0x2, RZ ;  /* 0x00000002dede7824 */ /* 0x000fe200078e00ff */
[----:B------:R-:W-:Y:S01]  /*0a40*/  IADD3 R238, R236, 0x40, RZ ;  /* 0x00000040ecee7810 */ /* 0x000fe20007ffe0ff */
[----:B------:R-:W-:Y:S01]  /*0a50*/  IMAD.SHL.U32 R221, R0, 0x2, RZ ;  /* 0x0000000200dd7824 */ /* 0x000fe200078e00ff */
[----:B------:R-:W-:Y:S01]  /*0a60*/  SEL R5, R5, 0xffffffc0, !P3 ;  /* 0xffffffc005057807 */ /* 0x000fe20005800000 */
[----:B------:R-:W-:Y:S01]  /*0a70*/  IMAD.IADD R212, R222, 0x1, R3 ;  /* 0x00000001ded47824 */ /* 0x000fe200078e0203 */
[----:B------:R-:W-:Y:S01]  /*0a80*/  LEA R220, R220, 0x28000, 0x1 ;  /* 0x00028000dcdc7811 */ /* 0x000fe200078e08ff */
[----:B------:R-:W-:Y:S01]  /*0a90*/  IMAD.IADD R239, R235, 0x1, R240 ;  /* 0x00000001ebef7824 */ /* 0x000fe200078e02f0 */
[----:B------:R-:W-:Y:S01]  /*0aa0*/  @P2 IADD3 R238, R236, -0x40, RZ ;  /* 0xffffffc0ecee2810 */ /* 0x000fe20007ffe0ff */
[--C-:B------:R-:W-:Y:S01]  /*0ab0*/  IMAD R0, R0, 0x2, R5.reuse ;  /* 0x0000000200007824 */ /* 0x100fe200078e0205 */
[----:B------:R-:W-:Y:S01]  /*0ac0*/  UMOV UR41, 0xffff8000 ;  /* 0xffff800000297882 */ /* 0x000fe20000000000 */
[----:B------:R-:W-:-:S02]  /*0ad0*/  IMAD.IADD R3, R222, 0x1, R5 ;  /* 0x00000001de037824 */ /* 0x000fc400078e0205 */
[----:B------:R-:W-:Y:S02]  /*0ae0*/  IMAD.IADD R2, R5, 0x1, R212 ;  /* 0x0000000105027824 */ /* 0x000fe400078e02d4 */
[----:B------:R-:W-:Y:S02]  /*0af0*/  IMAD.IADD R240, R240, 0x1, R237 ;  /* 0x00000001f0f07824 */ /* 0x000fe400078e02ed */
.L_x_851:
        /* <DEDUP_REMOVED lines=19> */
[----:B--23--:R-:W2:Y:S01]  /*0c30*/  @P2 LDG.E R7, [R12.64] ;  /* 0x000000040c072981 */ /* 0x00cea2000c1e1900 */
        /* <DEDUP_REMOVED lines=33> */
.L_x_815:
        /* <DEDUP_REMOVED lines=35> */
[----:B-1----:R-:W-:Y:S02]  /*1080*/  UISETP.NE.AND UP0, UPT, UR24, -0x1, UPT ;  /* 0xffffffff1800788c */ /* 0x002fe4000bf05270 */
        /* <DEDUP_REMOVED lines=13> */
[----:B------:R-:W-:Y:S02]  /*1160*/  ULEA UR16, UR33, 0xffffffc0, 0x6 ;  /* 0xffffffc021107891 */ /* 0x000fe4000f8e303f */
[----:B------:R-:W-:Y:S02]  /*1170*/  @UP3 UIADD3 UR35, UR17, UR19, URZ ;  /* 0x0000001311233290 */ /* 0x000fe4000fffe03f */
        /* <DEDUP_REMOVED lines=16> */
.L_x_817:
        /* <DEDUP_REMOVED lines=18> */
.L_x_818:
        /* <DEDUP_REMOVED lines=32> */
[----:B------:R-:W-:Y:S01]  /*15a0*/  UIMAD UR11, UR13, UR11, UR9 ;  /* 0x0000000b0d0b72a4 */ /* 0x000fe2000f8e0209 */
[----:B------:R-:W-:Y:S01]  /*15b0*/  IMAD.MOV.U32 R8, RZ, RZ, RZ ;  /* 0x000000ffff087224 */ /* 0x000fe200078e00ff */
[----:B------:R-:W-:Y:S01]  /*15c0*/  USHF.L.U32 UR13, UR34, 0x7, URZ ;  /* 0x00000007220d7899 */ /* 0x000fe2000800063f */
[----:B------:R-:W-:Y:S01]  /*15d0*/  IMAD R5, R4, R6, RZ ;  /* 0x0000000604057224 */ /* 0x000fe200078e02ff */
[----:B------:R-:W-:Y:S01]  /*15e0*/  IABS R4, UR38 ;  /* 0x0000002600047c13 */ /* 0x000fe20008000000 */
[----:B------:R-:W-:Y:S02]  /*15f0*/  USEL UR17, UR8, URZ, UP6 ;  /* 0x0000003f08117287 */ /* 0x000fe4000b000000 */
[----:B------:R-:W-:Y:S01]  /*1600*/  IMAD.HI.U32 R5, R9, R5, R8 ;  /* 0x0000000509057227 */ /* 0x000fe200078e0008 */
[----:B------:R-:W-:Y:S02]  /*1610*/  USEL UR8, UR13, URZ, UP1 ;  /* 0x0000003f0d087287 */ /* 0x000fe40008800000 */
[----:B------:R-:W-:-:S02]  /*1620*/  USEL UR11, UR11, URZ, UP6 ;  /* 0x0000003f0b0b7287 */ /* 0x000fc4000b000000 */
[----:B------:R-:W-:Y:S01]  /*1630*/  UIADD3 UR8, UP1, UR16, UR8, URZ ;  /* 0x0000000810087290 */ /* 0x000fe2000ff3e03f */
[----:B------:R-:W-:Y:S01]  /*1640*/  IMAD.HI.U32 R9, R5, R4, RZ ;  /* 0x0000000405097227 */ /* 0x000fe200078e00ff */
[----:B------:R-:W-:Y:S02]  /*1650*/  ULDC UR13, c[0x0][0x234] ;  /* 0x00008d00000d7ab9 */ /* 0x000fe40000000800 */
[----:B------:R-:W-:Y:S01]  /*1660*/  UIADD3.X UR9, UR32, UR6, URZ, UP1, !UPT ;  /* 0x0000000620097290 */ /* 0x000fe20008ffe43f */
[----:B------:R-:W-:Y:S01]  /*1670*/  IMAD.MOV R5, RZ, RZ, -R9 ;  /* 0x000000ffff057224 */ /* 0x000fe200078e0a09 */
[----:B------:R-:W-:-:S03]  /*1680*/  UIMAD UR6, UR37, UR8, URZ ;  /* 0x00000008250672a4 */ /* 0x000fc6000f8e023f */
[C---:B------:R-:W-:Y:S01]  /*1690*/  IMAD R5, R6.reuse, R5, R4 ;  /* 0x0000000506057224 */ /* 0x040fe200078e0204 */
[----:B------:R-:W-:Y:S02]  /*16a0*/  UIMAD UR10, UR36, UR9, UR6 ;  /* 0x00000009240a72a4 */ /* 0x000fe4000f8e0206 */
[----:B------:R-:W-:Y:S02]  /*16b0*/  @UP5 USEL UR6, UR56, UR18, !UP3 ;  /* 0x0000001238065287 */ /* 0x000fe4000d800000 */
[----:B------:R-:W-:Y:S01]  /*16c0*/  ISETP.GT.U32.AND P0, PT, R6, R5, PT ;  /* 0x000000050600720c */ /* 0x000fe20003f04070 */
[----:B------:R-:W-:Y:S02]  /*16d0*/  UIMAD.WIDE.U32 UR8, UR36, UR8, URZ ;  /* 0x00000008240872a5 */ /* 0x000fe4000f8e003f */
[----:B------:R-:W-:Y:S02]  /*16e0*/  @UP5 UIMAD UR13, UR38, UR13, UR6 ;  /* 0x0000000d260d52a4 */ /* 0x000fe4000f8e0206 */
[----:B------:R-:W-:-:S05]  /*16f0*/  UIADD3 UR10, UR9, UR10, URZ ;  /* 0x0000000a090a7290 */ /* 0x000fca000fffe03f */
[----:B------:R-:W-:-:S03]  /*1700*/  @!UP5 UMOV UR13, UR51 ;  /* 0x00000033000ddc82 */ /* 0x000fc60008000000 */
        /* <DEDUP_REMOVED lines=15> */
.L_x_819:
[----:B------:R-:W-:Y:S02]  /*1800*/  UMOV UR15, UR52 ;  /* 0x00000034000f7c82 */ /* 0x000fe40008000000 */
.L_x_820:
[----:B------:R-:W-:Y:S01]  /*1810*/  UIADD3 UR8, UP4, UP3, UR8, UR43, UR49 ;  /* 0x0000002b08087290 */ /* 0x000fe2000fb9e031 */
[----:B------:R-:W1:Y:S01]  /*1820*/  S2R R11, SR_TID.X ;  /* 0x00000000000b7919 */ /* 0x000e620000002100 */
[----:B------:R-:W-:Y:S01]  /*1830*/  SHF.R.S32.HI R4, RZ, 0x1f, R230 ;  /* 0x0000001fff047819 */ /* 0x000fe200000114e6 */
[----:B------:R-:W-:Y:S01]  /*1840*/  IMAD.U32 R7, RZ, RZ, UR5 ;  /* 0x00000005ff077e24 */ /* 0x000fe2000f8e00ff */
[----:B------:R-:W-:Y:S01]  /*1850*/  UIADD3 UR28, UP2, UP1, UR17, UR8, UR19 ;  /* 0x00000008111c7290 */ /* 0x000fe2000f95e013 */
[----:B------:R-:W-:Y:S01]  /*1860*/  IADD3 R10, P0, R230, UR16, RZ ;  /* 0x00000010e60a7c10 */ /* 0x000fe2000ff1e0ff */
[----:B------:R-:W-:Y:S01]  /*1870*/  UIADD3.X UR6, UR10, UR50, UR55, UP4, UP3 ;  /* 0x000000320a067290 */ /* 0x000fe2000a7e6437 */
[----:B------:R-:W-:Y:S01]  /*1880*/  IMAD.U32 R6, RZ, RZ, UR4 ;  /* 0x00000004ff067e24 */ /* 0x000fe2000f8e00ff */
[----:B------:R-:W-:Y:S01]  /*1890*/  ULDC.64 UR8, c[0x0][0x1a8] ;  /* 0x00006a0000087ab9 */ /* 0x000fe20000000a00 */
[----:B------:R-:W-:Y:S01]  /*18a0*/  IADD3.X R5, R4, UR32, RZ, P0, !PT ;  /* 0x0000002004057c10 */ /* 0x000fe200087fe4ff */
[----:B------:R-:W-:Y:S01]  /*18b0*/  UIADD3.X UR19, UR11, UR6, UR14, UP2, UP1 ;  /* 0x000000060b137290 */ /* 0x000fe200097e240e */
[--C-:B------:R-:W-:Y:S01]  /*18c0*/  SHF.R.S32.HI R233, RZ, 0x1f, R232.reuse ;  /* 0x0000001fffe97819 */ /* 0x100fe200000114e8 */
[----:B------:R-:W-:Y:S01]  /*18d0*/  UIMAD UR6, UR59, UR8, URZ ;  /* 0x000000083b0672a4 */ /* 0x000fe2000f8e023f */
[----:B------:R-:W-:Y:S01]  /*18e0*/  BSSY B1, `(.L_x_816) ;  /* 0x0000713000017945 */ /* 0x000fe20003800000 */
[----:B------:R-:W-:Y:S01]  /*18f0*/  UMOV UR17, 0x4 ;  /* 0x0000000400117882 */ /* 0x000fe20000000000 */
[----:B------:R-:W-:Y:S01]  /*1900*/  IMAD R5, R5, c[0x0][0x190], RZ ;  /* 0x0000640005057a24 */ /* 0x000fe200078e02ff */
[----:B------:R-:W-:Y:S01]  /*1910*/  UIMAD UR18, UR38, UR9, UR6 ;  /* 0x00000009261272a4 */ /* 0x000fe2000f8e0206 */
[----:B------:R-:W-:Y:S01]  /*1920*/  IMAD.WIDE.U32 R12, R10, c[0x0][0x190], R232 ;  /* 0x000064000a0c7a25 */ /* 0x000fe200078e00e8 */
[----:B------:R-:W-:-:S02]  /*1930*/  ULDC.64 UR4, c[0x0][0x200] ;  /* 0x0000800000047ab9 */ /* 0x000fc40000000a00 */
[----:B------:R-:W-:Y:S01]  /*1940*/  ULDC.64 UR8, c[0x0][0x378] ;  /* 0x0000de0000087ab9 */ /* 0x000fe20000000a00 */
[----:B------:R-:W-:Y:S01]  /*1950*/  IMAD R5, R10, c[0x0][0x194], R5 ;  /* 0x000065000a057a24 */ /* 0x000fe200078e0205 */
[----:B------:R-:W-:Y:S01]  /*1960*/  UIMAD UR6, UR59, UR8, URZ ;  /* 0x000000083b0672a4 */ /* 0x000fe2000f8e023f */
[----:B------:R-:W-:Y:S01]  /*1970*/  IADD3 R12, P0, R12, UR39, RZ ;  /* 0x000000270c0c7c10 */ /* 0x000fe2000ff1e0ff */
[----:B------:R-:W-:Y:S02]  /*1980*/  IMAD.U32 R10, RZ, RZ, UR38 ;  /* 0x00000026ff0a7e24 */ /* 0x000fe4000f8e00ff */
[----:B------:R-:W-:Y:S01]  /*1990*/  UIMAD UR11, UR38, UR9, UR6 ;  /* 0x00000009260b72a4 */ /* 0x000fe2000f8e0206 */
[----:B------:R-:W-:Y:S01]  /*19a0*/  IADD3.X R13, R13, UR35, R5, P0, !PT ;  /* 0x000000230d0d7c10 */ /* 0x000fe200087fe405 */
[----:B------:R-:W-:Y:S01]  /*19b0*/  IMAD.U32 R5, RZ, RZ, UR16 ;  /* 0x00000010ff057e24 */ /* 0x000fe2000f8e00ff */
[----:B------:R-:W-:Y:S01]  /*19c0*/  ULDC.64 UR8, c[0x0][0x370] ;  /* 0x0000dc0000087ab9 */ /* 0x000fe20000000a00 */
[----:B------:R-:W-:Y:S01]  /*19d0*/  IADD3 R14, P0, R232, UR27, RZ ;  /* 0x0000001be80e7c10 */ /* 0x000fe2000ff1e0ff */
[----:B------:R-:W-:-:S02]  /*19e0*/  UIMAD UR6, UR32, UR8, URZ ;  /* 0x00000008200672a4 */ /* 0x000fc4000f8e023f */
[----:B------:R-:W-:Y:S01]  /*19f0*/  UIADD3 UR8, UR16, UR13, URZ ;  /* 0x0000000d10087290 */ /* 0x000fe2000fffe03f */
[----:B------:R-:W-:Y:S01]  /*1a00*/  IADD3.X R15, R233, UR31, RZ, P0, !PT ;  /* 0x0000001fe90f7c10 */ /* 0x000fe200087fe4ff */
[----:B------:R-:W-:Y:S02]  /*1a10*/  UIMAD UR10, UR16, UR9, UR6 ;  /* 0x00000009100a72a4 */ /* 0x000fe4000f8e0206 */
[----:B------:R-:W-:Y:S02]  /*1a20*/  UIMAD.WIDE UR8, UR8, UR17, UR4 ;  /* 0x00000011080872a5 */ /* 0x000fe4000f8e0204 */
[----:B------:R-:W-:Y:S01]  /*1a30*/  UIADD3 UR6, -UR7, UR12, UR23 ;  /* 0x0000000c07067290 */ /* 0x000fe2000fffe117 */
[----:B------:R-:W-:Y:S01]  /*1a40*/  IMAD.WIDE.U32 R14, R5, c[0x0][0x370], R14 ;  /* 0x0000dc00050e7a25 */ /* 0x000fe200078e000e */
[----:B------:R-:W-:-:S03]  /*1a50*/  ULDC.64 UR4, c[0x0][0x3c8] ;  /* 0x0000f20000047ab9 */ /* 0x000fc60000000a00 */
[----:B------:R-:W-:Y:S01]  /*1a60*/  UMOV UR14, UR8 ;  /* 0x00000008000e7c82 */ /* 0x000fe20008000000 */
[----:B------:R-:W-:Y:S01]  /*1a70*/  IADD3 R15, R15, UR10, RZ ;  /* 0x0000000a0f0f7c10 */ /* 0x000fe2000fffe0ff */
[----:B------:R-:W-:Y:S01]  /*1a80*/  UIADD3 UR8, UR16, UR15, URZ ;  /* 0x0000000f10087290 */ /* 0x000fe2000fffe03f */
[----:B------:R-:W-:Y:S01]  /*1a90*/  IMAD R5, R4, c[0x0][0x370], RZ ;  /* 0x0000dc0004057a24 */ /* 0x000fe200078e02ff */
[----:B------:R-:W-:Y:S02]  /*1aa0*/  UMOV UR13, UR9 ;  /* 0x00000009000d7c82 */ /* 0x000fe40008000000 */
[----:B------:R-:W-:Y:S01]  /*1ab0*/  UIMAD.WIDE UR8, UR8, UR17, UR4 ;  /* 0x00000011080872a5 */ /* 0x000fe2000f8e0204 */
[----:B------:R1:W2:Y:S01]  /*1ac0*/  R2UR UR4, R6 ;  /* 0x00000000060473c2 */ /* 0x0002a200000e0000 */
[----:B------:R-:W-:Y:S01]  /*1ad0*/  IMAD R5, R230, c[0x0][0x374], R5 ;  /* 0x0000dd00e6057a24 */ /* 0x000fe200078e0205 */
[----:B------:R-:W-:Y:S02]  /*1ae0*/  ULDC UR17, c[0x0][0x2e8] ;  /* 0x0000ba0000117ab9 */ /* 0x000fe40000000800 */
[----:B------:R-:W-:-:S02]  /*1af0*/  UIADD3 UR6, UR6, -UR17, URZ ;  /* 0x8000001106067290 */ /* 0x000fc4000fffe03f */
[----:B------:R-:W-:Y:S02]  /*1b00*/  UMOV UR16, UR8 ;  /* 0x0000000800107c82 */ /* 0x000fe40008000000 */
[----:B------:R3:W4:Y:S01]  /*1b10*/  R2UR UR5, R7 ;  /* 0x00000000070573c2 */ /* 0x00072200000e0000 */
[----:B------:R-:W-:Y:S02]  /*1b20*/  USHF.R.S32.HI UR17, URZ, 0x1f, UR6 ;  /* 0x0000001f3f117899 */ /* 0x000fe40008011406 */
[----:B------:R-:W-:Y:S02]  /*1b30*/  UMOV UR15, UR9 ;  /* 0x00000009000f7c82 */ /* 0x000fe40008000000 */
[----:B------:R-:W-:Y:S02]  /*1b40*/  ULEA.HI UR17, UR17, UR6, URZ, 0x6 ;  /* 0x0000000611117291 */ /* 0x000fe4000f8f303f */
[----:B------:R-:W-:Y:S02]  /*1b50*/  UIADD3 UR6, UR33, -0x1, URZ ;  /* 0xffffffff21067890 */ /* 0x000fe4000fffe03f */
[----:B------:R-:W-:-:S04]  /*1b60*/  USHF.R.S32.HI UR17, URZ, 0x6, UR17 ;  /* 0x000000063f117899 */ /* 0x000fc80008011411 */
[----:B------:R-:W-:Y:S01]  /*1b70*/  UISETP.LT.AND UP1, UPT, URZ, UR17, UPT ;  /* 0x000000113f00728c */ /* 0x000fe2000bf21270 */
[----:B-1----:R-:W-:-:S03]  /*1b80*/  SHF.R.S32.HI R6, RZ, 0x1f, R11 ;  /* 0x0000001fff067819 */ /* 0x002fc6000001140b */
[----:B------:R-:W-:-:S04]  /*1b90*/  USEL UR17, URZ, UR17, !UP1 ;  /* 0x000000113f117287 */ /* 0x000fc8000c800000 */
        /* <DEDUP_REMOVED lines=41> */
.L_x_822:
        /* <DEDUP_REMOVED lines=18> */
.L_x_823:
        /* <DEDUP_REMOVED lines=30> */
.L_x_825:
[----:B------:R-:W-:Y:S05]  /*2130*/  BSYNC B0 ;  /* 0x0000000000007941 */ /* 0x000fea0003800000 */
.L_x_824:
        /* <DEDUP_REMOVED lines=17> */
.L_x_827:
[----:B------:R-:W-:Y:S05]  /*2250*/  BSYNC B0 ;  /* 0x0000000000007941 */ /* 0x000fea0003800000 */
.L_x_826:
[----:B------:R-:W-:Y:S01]  /*2260*/  ULDC.64 UR6, c[0x0][0x3a8] ;  /* 0x0000ea0000067ab9 */ /* 0x000fe20000000a00 */
[----:B------:R-:W-:Y:S01]  /*2270*/  IMAD.U32 R5, RZ, RZ, UR23 ;  /* 0x00000017ff057e24 */ /* 0x000fe2000f8e00ff */
[----:B------:R-:W-:Y:S01]  /*2280*/  UIMAD UR6, UR20, UR6, URZ ;  /* 0x00000006140672a4 */ /* 0x000fe2000f8e023f */
[----:B------:R-:W-:Y:S01]  /*2290*/  IMAD.U32 R8, RZ, RZ, UR38 ;  /* 0x00000026ff087e24 */ /* 0x000fe2000f8e00ff */
        /* <DEDUP_REMOVED lines=18> */
[----:B-1----:R-:W-:-:S04]  /*23c0*/  LEA R12, P1, R10, c[0x0][0x348], 0x1 ;  /* 0x0000d2000a0c7a11 */ /* 0x002fc800078208ff */
[----:B------:R-:W-:-:S05]  /*23d0*/  LEA.HI.X R13, R10, c[0x0][0x34c], R6, 0x1, P1 ;  /* 0x0000d3000a0d7a11 */ /* 0x000fca00008f0c06 */
[----:B------:R1:W-:Y:S04]  /*23e0*/  STG.E.128 [R12.64], RZ ;  /* 0x000000ff0c007986 */ /* 0x0003e8000c101d04 */
[----:B------:R1:W-:Y:S04]  /*23f0*/  STG.E.128 [R12.64+0x80], RZ ;  /* 0x000080ff0c007986 */ /* 0x0003e8000c101d04 */
[----:B------:R1:W-:Y:S04]  /*2400*/  STG.E.128 [R12.64+0x100], RZ ;  /* 0x000100ff0c007986 */ /* 0x0003e8000c101d04 */
[----:B------:R1:W-:Y:S02]  /*2410*/  STG.E.128 [R12.64+0x180], RZ ;  /* 0x000180ff0c007986 */ /* 0x0003e4000c101d04 */
.L_x_829:
[----:B------:R-:W-:Y:S05]  /*2420*/  BSYNC B0 ;  /* 0x0000000000007941 */ /* 0x000fea0003800000 */
.L_x_828:
[----:B------:R-:W-:Y:S05]  /*2430*/  @P0 BRA `(.L_x_830) ;  /* 0x000065d000000947 */ /* 0x000fea0003800000 */
[----:B------:R-:W-:-:S04]  /*2440*/  IADD3 R6, P0, R230, 0x20, RZ ;  /* 0x00000020e6067810 */ /* 0x000fc80007f1e0ff */
[----:B------:R-:W-:-:S05]  /*2450*/  IADD3.X R4, RZ, R4, RZ, P0, !PT ;  /* 0x00000004ff047210 */ /* 0x000fca00007fe4ff */
[----:B------:R-:W-:Y:S01]  /*2460*/  IMAD R7, R4, c[0x0][0x3a8], RZ ;  /* 0x0000ea0004077a24 */ /* 0x000fe200078e02ff */
[----:B------:R-:W-:-:S03]  /*2470*/  MOV R4, R8 ;  /* 0x0000000800047202 */ /* 0x000fc60000000f00 */
[C---:B------:R-:W-:Y:S02]  /*2480*/  IMAD R7, R6.reuse, c[0x0][0x3ac], R7 ;  /* 0x0000eb0006077a24 */ /* 0x040fe400078e0207 */
[----:B------:R-:W-:-:S05]  /*2490*/  IMAD.WIDE.U32 R4, R6, c[0x0][0x3a8], R4 ;  /* 0x0000ea0006047a25 */ /* 0x000fca00078e0004 */
[----:B------:R-:W-:Y:S02]  /*24a0*/  LEA R6, P0, R4, c[0x0][0x348], 0x1 ;  /* 0x0000d20004067a11 */ /* 0x000fe400078008ff */
[----:B------:R-:W-:-:S04]  /*24b0*/  IADD3 R7, R5, R7, RZ ;  /* 0x0000000705077210 */ /* 0x000fc80007ffe0ff */
[----:B------:R-:W-:-:S05]  /*24c0*/  LEA.HI.X R7, R4, c[0x0][0x34c], R7, 0x1, P0 ;  /* 0x0000d30004077a11 */ /* 0x000fca00000f0c07 */
[----:B------:R3:W-:Y:S04]  /*24d0*/  STG.E.128 [R6.64], RZ ;  /* 0x000000ff06007986 */ /* 0x0007e8000c101d04 */
[----:B------:R3:W-:Y:S04]  /*24e0*/  STG.E.128 [R6.64+0x80], RZ ;  /* 0x000080ff06007986 */ /* 0x0007e8000c101d04 */
[----:B------:R3:W-:Y:S04]  /*24f0*/  STG.E.128 [R6.64+0x100], RZ ;  /* 0x000100ff06007986 */ /* 0x0007e8000c101d04 */
[----:B------:R3:W-:Y:S01]  /*2500*/  STG.E.128 [R6.64+0x180], RZ ;  /* 0x000180ff06007986 */ /* 0x0007e2000c101d04 */
[----:B------:R-:W-:Y:S05]  /*2510*/  BRA `(.L_x_830) ;  /* 0x000064f000007947 */ /* 0x000fea0003800000 */
.L_x_821:
[----:B------:R-:W-:Y:S01]  /*2520*/  PLOP3.LUT P0, PT, PT, PT, UP6, 0x80, 0x0 ;  /* 0x000000000000781c */ /* 0x000fe20003f0f068 */
[----:B------:R-:W-:Y:S01]  /*2530*/  ULEA.HI UR8, UR6, UR6, URZ, 0x1 ;  /* 0x0000000606087291 */ /* 0x000fe2000f8f083f */
[----:B------:R-:W-:Y:S01]  /*2540*/  IADD3 R7, R230, 0x20, RZ ;  /* 0x00000020e6077810 */ /* 0x000fe20007ffe0ff */
[----:B------:R-:W-:Y:S01]  /*2550*/  IMAD.MOV.U32 R216, RZ, RZ, 0x40 ;  /* 0x00000040ffd87424 */ /* 0x000fe200078e00ff */
[----:B------:R-:W-:Y:S01]  /*2560*/  IADD3 R6, R229, 0x4000, RZ ;  /* 0x00004000e5067810 */ /* 0x000fe20007ffe0ff */
[----:B------:R-:W-:Y:S01]  /*2570*/  ULOP3.LUT UR8, UR8, 0xfffffffe, URZ, 0xc0, !UPT ;  /* 0xfffffffe08087892 */ /* 0x000fe2000f8ec03f */
[----:B------:R-:W-:Y:S01]  /*2580*/  BSSY B0, `(.L_x_831) ;  /* 0x000003d000007945 */ /* 0x000fe20003800000 */
[----:B------:R-:W-:-:S02]  /*2590*/  IMAD.WIDE.U32 R10, R216, c[0x0][0x370], RZ ;  /* 0x0000dc00d80a7a25 */ /* 0x000fc400078e00ff */
[----:B------:R-:W-:Y:S02]  /*25a0*/  UIADD3 UR8, UR6, -UR8, URZ ;  /* 0x8000000806087290 */ /* 0x000fe4000fffe03f */
[----:B------:R-:W-:Y:S02]  /*25b0*/  IMAD R5, R216, c[0x0][0x374], RZ ;  /* 0x0000dd00d8057a24 */ /* 0x000fe400078e02ff */
[----:B------:R-:W-:Y:S01]  /*25c0*/  @P0 BAR.SYNC.DEFER_BLOCKING 0x0 ;  /* 0x0000000000000b1d */ /* 0x000fe20000010000 */
[----:B------:R-:W-:Y:S02]  /*25d0*/  UISETP.NE.AND UP0, UPT, UR8, 0x1, UPT ;  /* 0x000000010800788c */ /* 0x000fe4000bf05270 */
[----:B------:R-:W-:-:S04]  /*25e0*/  UIMAD UR8, UR6, -0x40, UR12 ;  /* 0xffffffc0060878a4 */ /* 0x000fc8000f8e020c */
[----:B------:R-:W-:Y:S02]  /*25f0*/  PLOP3.LUT P0, PT, PT, PT, UP0, 0x80, 0x0 ;  /* 0x000000000000781c */ /* 0x000fe40003f0f008 */
[----:B------:R-:W-:Y:S02]  /*2600*/  ISETP.GE.AND P1, PT, R7, UR8, PT ;  /* 0x0000000807007c0c */ /* 0x000fe4000bf26270 */
[----:B------:R-:W-:Y:S02]  /*2610*/  ISETP.GE.AND P2, PT, R230, UR8, PT ;  /* 0x00000008e6007c0c */ /* 0x000fe4000bf46270 */
[----:B------:R-:W-:-:S05]  /*2620*/  SEL R6, R6, R229, !P0 ;  /* 0x000000e506067207 */ /* 0x000fca0004000000 */
[----:B------:R-:W-:-:S04]  /*2630*/  IMAD.SHL.U32 R245, R6, 0x2, RZ ;  /* 0x0000000206f57824 */ /* 0x000fc800078e00ff */
[----:B------:R-:W-:Y:S02]  /*2640*/  @!P1 IADD3 R10, P3, R248, R10, RZ ;  /* 0x0000000af80a9210 */ /* 0x000fe40007f7e0ff */
[----:B------:R1:W-:Y:S02]  /*2650*/  @P2 STS.128 [R234+0x10000], RZ ;  /* 0x010000ffea002388 */ /* 0x0003e40000000c00 */
[----:B------:R-:W-:Y:S02]  /*2660*/  @!P1 IADD3.X R11, R249, R11, R5, P3, !PT ;  /* 0x0000000bf90b9210 */ /* 0x000fe40001ffe405 */
        /* <DEDUP_REMOVED lines=39> */
.L_x_832:
[----:B------:R-:W-:Y:S01]  /*28e0*/  @!PT LDS RZ, [RZ] ;  /* 0x00000000fffff984 */ /* 0x000fe20000000800 */
[----:B------:R-:W-:Y:S01]  /*28f0*/  @!PT LDS RZ, [RZ] ;  /* 0x00000000fffff984 */ /* 0x000fe20000000800 */
[----:B------:R-:W-:Y:S01]  /*2900*/  @!PT LDS RZ, [RZ] ;  /* 0x00000000fffff984 */ /* 0x000fe20000000800 */
[----:B------:R2:W-:Y:S04]  /*2910*/  LDGSTS.E.BYPASS.LTC128B.128 [R245], [R250.64] ;  /* 0x00000000faf57fae */ /* 0x0005e8000b901d44 */
[----:B------:R2:W-:Y:S04]  /*2920*/  LDGSTS.E.BYPASS.LTC128B.128 [R245+0x2000], [R250.64+0x80] ;  /* 0x02000080faf57fae */ /* 0x0005e8000b901d44 */
[----:B------:R2:W-:Y:S04]  /*2930*/  LDGSTS.E.BYPASS.LTC128B.128 [R245+0x4000], [R250.64+0x100] ;  /* 0x04000100faf57fae */ /* 0x0005e8000b901d44 */
[----:B------:R2:W-:Y:S02]  /*2940*/  LDGSTS.E.BYPASS.LTC128B.128 [R245+0x6000], [R250.64+0x180] ;  /* 0x06000180faf57fae */ /* 0x0005e4000b901d44 */
.L_x_833:
[----:B------:R-:W-:Y:S05]  /*2950*/  BSYNC B0 ;  /* 0x0000000000007941 */ /* 0x000fea0003800000 */
.L_x_831:
[----:B------:R-:W-:Y:S01]  /*2960*/  BSSY B0, `(.L_x_834) ;  /* 0x000001e000007945 */ /* 0x000fe20003800000 */
[----:B------:R-:W-:-:S02]  /*2970*/  IMAD R5, R216, c[0x0][0x194], RZ ;  /* 0x00006500d8057a24 */ /* 0x000fc400078e02ff */
[----:B-1----:R-:W-:Y:S01]  /*2980*/  IMAD.WIDE.U32 R10, R216, c[0x0][0x190], RZ ;  /* 0x00006400d80a7a25 */ /* 0x002fe200078e00ff */
        /* <DEDUP_REMOVED lines=18> */
.L_x_835:
        /* <DEDUP_REMOVED lines=9> */
.L_x_836:
[----:B------:R-:W-:Y:S05]  /*2b40*/  BSYNC B0 ;  /* 0x0000000000007941 */ /* 0x000fea0003800000 */
.L_x_834:
[----:B------:R-:W-:Y:S01]  /*2b50*/  ULDC.64 UR18, c[0x0][0x198] ;  /* 0x0000660000127ab9 */ /* 0x000fe20000000a00 */
[----:B------:R-:W-:Y:S01]  /*2b60*/  IMAD.U32 R5, RZ, RZ, UR23 ;  /* 0x00000017ff057e24 */ /* 0x000fe2000f8e00ff */
[----:B------:R-:W-:Y:S01]  /*2b70*/  ULDC.64 UR10, c[0x0][0x1a0] ;  /* 0x00006800000a7ab9 */ /* 0x000fe20000000a00 */
[----:B------:R-:W-:Y:S01]  /*2b80*/  IMAD R14, R8, c[0x0][0x1b8], RZ ;  /* 0x00006e00080e7a24 */ /* 0x000fe200078e02ff */
[----:B------:R-:W-:Y:S01]  /*2b90*/  UIMAD UR18, UR20, UR18, URZ ;  /* 0x00000012141272a4 */ /* 0x000fe2000f8e023f */
[C-C-:B------:R-:W-:Y:S01]  /*2ba0*/  IMAD.WIDE.U32 R12, R5.reuse, c[0x0][0x198], R232.reuse ;  /* 0x00006600050c7a25 */ /* 0x140fe200078e00e8 */
[----:B------:R-:W-:Y:S01]  /*2bb0*/  UIMAD UR9, UR20, UR10, URZ ;  /* 0x0000000a140972a4 */ /* 0x000fe2000f8e023f */
[----:B------:R-:W-:Y:S01]  /*2bc0*/  MOV R243, 0x7f800000 ;  /* 0x7f80000000f37802 */ /* 0x000fe20000000f00 */
[----:B------:R-:W-:Y:S01]  /*2bd0*/  UIMAD UR19, UR23, UR19, UR18 ;  /* 0x00000013171372a4 */ /* 0x000fe2000f8e0212 */
[----:B-1----:R-:W-:Y:S01]  /*2be0*/  IMAD.WIDE.U32 R10, R5, c[0x0][0x1a0], R232 ;  /* 0x00006800050a7a25 */ /* 0x002fe200078e00e8 */
[----:B------:R-:W-:Y:S01]  /*2bf0*/  UIMAD UR10, UR23, UR11, UR9 ;  /* 0x0000000b170a72a4 */ /* 0x000fe2000f8e0209 */
[----:B------:R-:W-:Y:S01]  /*2c00*/  IADD3 R12, P3, R12, UR29, RZ ;  /* 0x0000001d0c0c7c10 */ /* 0x000fe2000ff7e0ff */
[----:B------:R-:W-:Y:S01]  /*2c10*/  UIMAD UR9, UR22, -0x40, UR7 ;  /* 0xffffffc0160978a4 */ /* 0x000fe2000f8e0207 */
[----:B------:R-:W-:Y:S01]  /*2c20*/  IMAD R14, R9, c[0x0][0x1bc], R14 ;  /* 0x00006f00090e7a24 */ /* 0x000fe200078e020e */
[----:B------:R-:W-:Y:S01]  /*2c30*/  IADD3 R10, P2, R10, UR25, RZ ;  /* 0x000000190a0a7c10 */ /* 0x000fe2000ff5e0ff */
[----:B------:R-:W-:Y:S01]  /*2c40*/  IMAD.U32 R6, RZ, RZ, UR19 ;  /* 0x00000013ff067e24 */ /* 0x000fe2000f8e00ff */
[----:B------:R-:W-:Y:S01]  /*2c50*/  MOV R5, UR10 ;  /* 0x0000000a00057c02 */ /* 0x000fe20008000f00 */
[----:B------:R-:W-:Y:S01]  /*2c60*/  IMAD.SHL.U32 R242, R227, 0x4, RZ ;  /* 0x00000004e3f27824 */ /* 0x000fe200078e00ff */
[----:B------:R-:W-:Y:S01]  /*2c70*/  ISETP.GE.AND P1, PT, R7, UR9, PT ;  /* 0x0000000907007c0c */ /* 0x000fe2000bf26270 */
[----:B------:R-:W-:Y:S01]  /*2c80*/  IMAD.MOV.U32 R244, RZ, RZ, 0x7f800000 ;  /* 0x7f800000fff47424 */ /* 0x000fe200078e00ff */
[----:B------:R-:W-:Y:S01]  /*2c90*/  IADD3.X R13, R13, UR30, R6, P3, !PT ;  /* 0x0000001e0d0d7c10 */ /* 0x000fe20009ffe406 */
[----:B------:R-:W-:Y:S01]  /*2ca0*/  IMAD R6, R8, c[0x0][0x1b0], RZ ;  /* 0x00006c0008067a24 */ /* 0x000fe200078e02ff */
[----:B------:R-:W-:-:S02]  /*2cb0*/  IADD3.X R11, R11, UR26, R5, P2, !PT ;  /* 0x0000001a0b0b7c10 */ /* 0x000fc400097fe405 */
[----:B------:R-:W-:Y:S01]  /*2cc0*/  ISETP.GE.AND P2, PT, R230, UR9, PT ;  /* 0x00000009e6007c0c */ /* 0x000fe2000bf46270 */
[C---:B------:R-:W-:Y:S02]  /*2cd0*/  IMAD R6, R9.reuse, c[0x0][0x1b4], R6 ;  /* 0x00006d0009067a24 */ /* 0x040fe400078e0206 */
[----:B------:R-:W-:-:S04]  /*2ce0*/  IMAD.WIDE.U32 R16, R9, c[0x0][0x1b0], R12 ;  /* 0x00006c0009107a25 */ /* 0x000fc800078e000c */
[----:B------:R-:W-:Y:S01]  /*2cf0*/  IMAD.WIDE.U32 R10, R9, c[0x0][0x1b8], R10 ;  /* 0x00006e00090a7a25 */ /* 0x000fe200078e000a */
[----:B------:R-:W-:-:S03]  /*2d00*/  @!P1 MOV R18, R16 ;  /* 0x0000001000129202 */ /* 0x000fc60000000f00 */
[----:B------:R-:W-:Y:S01]  /*2d10*/  IMAD.IADD R17, R17, 0x1, R6 ;  /* 0x0000000111117824 */ /* 0x000fe200078e0206 */
[----:B------:R-:W-:Y:S01]  /*2d20*/  @!P1 IADD3 R6, P3, R230, 0x20, RZ ;  /* 0x00000020e6069810 */ /* 0x000fe20007f7e0ff */
[----:B------:R-:W-:Y:S01]  /*2d30*/  IMAD.IADD R15, R11, 0x1, R14 ;  /* 0x000000010b0f7824 */ /* 0x000fe200078e020e */
[----:B------:R-:W-:Y:S01]  /*2d40*/  @!P2 MOV R14, R10 ;  /* 0x0000000a000ea202 */ /* 0x000fe20000000f00 */
[----:B------:R-:W-:Y:S01]  /*2d50*/  @!P2 IMAD R11, R4, c[0x0][0x198], RZ ;  /* 0x00006600040baa24 */ /* 0x000fe200078e02ff */
[----:B------:R1:W-:Y:S01]  /*2d60*/  @P2 STS.128 [R234+0x18000], RZ ;  /* 0x018000ffea002388 */ /* 0x0003e20000000c00 */
[----:B------:R-:W-:Y:S01]  /*2d70*/  @!P1 IMAD.X R9, RZ, RZ, R4, P3 ;  /* 0x000000ffff099224 */ /* 0x000fe200018e0604 */
[C---:B------:R-:W-:Y:S01]  /*2d80*/  @!P1 IADD3 R5, P3, R230.reuse, 0x20, RZ ;  /* 0x00000020e6059810 */ /* 0x040fe20007f7e0ff */
[----:B------:R-:W-:Y:S01]  /*2d90*/  @!P1 IMAD.MOV.U32 R19, RZ, RZ, R17 ;  /* 0x000000ffff139224 */ /* 0x000fe200078e0011 */
[----:B------:R1:W-:Y:S01]  /*2da0*/  @P2 STS.128 [R234+0x1a000], RZ ;  /* 0x01a000ffea002388 */ /* 0x0003e20000000c00 */
[----:B------:R-:W-:-:S02]  /*2db0*/  @!P2 IMAD R11, R230, c[0x0][0x19c], R11 ;  /* 0x00006700e60baa24 */ /* 0x000fc400078e020b */
[----:B------:R-:W-:Y:S01]  /*2dc0*/  @!P2 IMAD.WIDE.U32 R16, R230, c[0x0][0x198], R16 ;  /* 0x00006600e610aa25 */ /* 0x000fe200078e0010 */
[----:B------:R1:W-:Y:S03]  /*2dd0*/  @P2 STS.128 [R234+0x1c000], RZ ;  /* 0x01c000ffea002388 */ /* 0x0003e60000000c00 */
[----:B------:R-:W-:Y:S01]  /*2de0*/  @!P1 IMAD R9, R9, c[0x0][0x198], RZ ;  /* 0x0000660009099a24 */ /* 0x000fe200078e02ff */
[----:B------:R1:W-:Y:S01]  /*2df0*/  @P2 STS.128 [R234+0x1e000], RZ ;  /* 0x01e000ffea002388 */ /* 0x0003e20000000c00 */
[----:B------:R-:W-:Y:S01]  /*2e00*/  @!P2 IMAD R7, R4, c[0x0][0x1a0], RZ ;  /* 0x000068000407aa24 */ /* 0x000fe200078e02ff */
[----:B------:R-:W-:Y:S01]  /*2e10*/  @!P1 IADD3.X R4, RZ, R4, RZ, P3, !PT ;  /* 0x00000004ff049210 */ /* 0x000fe20001ffe4ff */
[----:B------:R-:W-:Y:S01]  /*2e20*/  @!P1 IMAD.MOV.U32 R12, RZ, RZ, R10 ;  /* 0x000000ffff0c9224 */ /* 0x000fe200078e000a */
[----:B------:R-:W-:Y:S01]  /*2e30*/  @!P2 LEA R10, P3, R16, c[0x0][0x168], 0x1 ;  /* 0x00005a00100aaa11 */ /* 0x000fe200078608ff */
[----:B------:R-:W-:-:S02]  /*2e40*/  @!P2 IMAD.IADD R11, R17, 0x1, R11 ;  /* 0x00000001110ba824 */ /* 0x000fc400078e020b */
[C---:B------:R-:W-:Y:S02]  /*2e50*/  @!P1 IMAD R9, R6.reuse, c[0x0][0x19c], R9 ;  /* 0x0000670006099a24 */ /* 0x040fe400078e0209 */
[----:B------:R-:W-:Y:S01]  /*2e60*/  @!P1 IMAD.WIDE.U32 R18, R6, c[0x0][0x198], R18 ;  /* 0x0000660006129a25 */ /* 0x000fe200078e0012 */
[----:B------:R-:W-:-:S03]  /*2e70*/  @!P2 LEA.HI.X R11, R16, c[0x0][0x16c], R11, 0x1, P3 ;  /* 0x00005b00100baa11 */ /* 0x000fc600018f0c0b */
[----:B------:R-:W-:Y:S01]  /*2e80*/  @!P1 IMAD.MOV.U32 R13, RZ, RZ, R15 ;  /* 0x000000ffff0d9224 */ /* 0x000fe200078e000f */
[----:B------:R-:W-:Y:S01]  /*2e90*/  @!P1 LEA R16, P5, R18, c[0x0][0x168], 0x1 ;  /* 0x00005a0012109a11 */ /* 0x000fe200078a08ff */
[----:B------:R-:W-:Y:S01]  /*2ea0*/  @!P1 IMAD R4, R4, c[0x0][0x1a0], RZ ;  /* 0x0000680004049a24 */ /* 0x000fe200078e02ff */
[----:B------:R-:W-:Y:S01]  /*2eb0*/  @!PT LDS RZ, [RZ] ;  /* 0x00000000fffff984 */ /* 0x000fe20000000800 */
[----:B------:R-:W-:Y:S01]  /*2ec0*/  @!PT LDS RZ, [RZ] ;  /* 0x00000000fffff984 */ /* 0x000fe20000000800 */
[----:B------:R-:W-:Y:S01]  /*2ed0*/  @!PT LDS RZ, [RZ] ;  /* 0x00000000fffff984 */ /* 0x000fe20000000800 */
[----:B------:R1:W-:Y:S01]  /*2ee0*/  @!P2 LDGSTS.E.BYPASS.LTC128B.128 [R234+0x18000], [R10.64] ;  /* 0x180000000aeaafae */ /* 0x0003e2000b901d44 */
[----:B------:R-:W-:Y:S02]  /*2ef0*/  @!P1 IMAD.IADD R9, R19, 0x1, R9 ;  /* 0x0000000113099824 */ /* 0x000fe400078e0209 */
[C---:B------:R-:W-:Y:S01]  /*2f00*/  @!P2 IMAD R7, R230.reuse, c[0x0][0x1a4], R7 ;  /* 0x00006900e607aa24 */ /* 0x040fe200078e0207 */
[----:B------:R1:W-:Y:S01]  /*2f10*/  @!P2 LDGSTS.E.BYPASS.LTC128B.128 [R234+0x1a000], [R10.64+0x80] ;  /* 0x1a0000800aeaafae */ /* 0x0003e2000b901d44 */
[----:B------:R-:W-:Y:S01]  /*2f20*/  @!P2 IMAD.WIDE.U32 R14, R230, c[0x0][0x1a0], R14 ;  /* 0x00006800e60eaa25 */ /* 0x000fe200078e000e */
[----:B------:R-:W-:Y:S02]  /*2f30*/  @!P1 LEA.HI.X R17, R18, c[0x0][0x16c], R9, 0x1, P5 ;  /* 0x00005b0012119a11 */ /* 0x000fe400028f0c09 */
[----:B------:R1:W-:Y:S01]  /*2f40*/  @!P2 LDGSTS.E.BYPASS.LTC128B.128 [R234+0x1c000], [R10.64+0x100] ;  /* 0x1c0001000aeaafae */ /* 0x0003e2000b901d44 */
[----:B------:R-:W-:Y:S01]  /*2f50*/  @!P1 IMAD R4, R5, c[0x0][0x1a4], R4 ;  /* 0x0000690005049a24 */ /* 0x000fe200078e0204 */
[----:B------:R-:W-:Y:S01]  /*2f60*/  @!P2 IADD3 R7, R15, R7, RZ ;  /* 0x000000070f07a210 */ /* 0x000fe20007ffe0ff */
[----:B------:R-:W-:Y:S01]  /*2f70*/  @!P1 IMAD.WIDE.U32 R12, R5, c[0x0][0x1a0], R12 ;  /* 0x00006800050c9a25 */ /* 0x000fe200078e000c */
[----:B------:R-:W-:Y:S01]  /*2f80*/  @!P2 LEA R8, P4, R14, c[0x0][0x170], 0x1 ;  /* 0x00005c000e08aa11 */ /* 0x000fe200078808ff */
[----:B------:R1:W-:Y:S01]  /*2f90*/  @!P2 LDGSTS.E.BYPASS.LTC128B.128 [R234+0x1e000], [R10.64+0x180] ;  /* 0x1e0001800aeaafae */ /* 0x0003e2000b901d44 */
[----:B------:R-:W-:Y:S01]  /*2fa0*/  IADD3 R5, R227, 0x8, RZ ;  /* 0x00000008e3057810 */ /* 0x000fe20007ffe0ff */
[----:B------:R-:W-:Y:S01]  /*2fb0*/  @!P1 IMAD.IADD R4, R13, 0x1, R4 ;  /* 0x000000010d049824 */ /* 0x000fe200078e0204 */
[----:B------:R-:W-:Y:S01]  /*2fc0*/  @!P1 LEA R6, P3, R12, c[0x0][0x170], 0x1 ;  /* 0x00005c000c069a11 */ /* 0x000fe200078608ff */
[----:B------:R1:W-:Y:S01]  /*2fd0*/  @P1 STS.128 [R234+0x19000], RZ ;  /* 0x019000ffea001388 */ /* 0x0003e20000000c00 */
[----:B------:R-:W-:-:S02]  /*2fe0*/  @!P2 LEA.HI.X R9, R14, c[0x0][0x174], R7, 0x1, P4 ;  /* 0x00005d000e09aa11 */ /* 0x000fc400020f0c07 */
[----:B------:R-:W-:Y:S01]  /*2ff0*/  @!P1 LEA.HI.X R7, R12, c[0x0][0x174], R4, 0x1, P3 ;  /* 0x00005d000c079a11 */ /* 0x000fe200018f0c04 */
[----:B------:R1:W-:Y:S01]  /*3000*/  @P1 STS.128 [R234+0x1b000], RZ ;  /* 0x01b000ffea001388 */ /* 0x0003e20000000c00 */
[----:B------:R-:W-:Y:S02]  /*3010*/  SHF.R.S32.HI R4, RZ, 0x1f, R227 ;  /* 0x0000001fff047819 */ /* 0x000fe400000114e3 */
[----:B------:R-:W-:Y:S01]  /*3020*/  ISETP.GE.AND P6, PT, R5, UR8, PT ;  /* 0x0000000805007c0c */ /* 0x000fe2000bfc6270 */
[----:B------:R1:W-:Y:S01]  /*3030*/  @P1 STS.128 [R234+0x1d000], RZ ;  /* 0x01d000ffea001388 */ /* 0x0003e20000000c00 */
[C---:B------:R-:W-:Y:S02]  /*3040*/  ISETP.GE.AND P3, PT, R227.reuse, UR8, PT ;  /* 0x00000008e3007c0c */ /* 0x040fe4000bf66270 */
[----:B------:R-:W-:Y:S01]  /*3050*/  SHF.L.U64.HI R241, R227, 0x2, R4 ;  /* 0x00000002e3f17819 */ /* 0x000fe20000010204 */
        /* <DEDUP_REMOVED lines=35> */
[----:B------:R-:W-:Y:S01]  /*3290*/  R2P PR, R228, 0x6 ;  /* 0x00000006e4007804 */ /* 0x000fe20000000000 */
[----:B------:R-:W-:Y:S01]  /*32a0*/  IMAD.MOV.U32 R217, RZ, RZ, 0x20 ;  /* 0x00000020ffd97424 */ /* 0x000fe200078e00ff */
[----:B------:R-:W-:-:S02]  /*32b0*/  IADD3 R218, R223, 0x4000, RZ ;  /* 0x00004000dfda7810 */ /* 0x000fc40007ffe0ff */
[----:B------:R-:W-:Y:S02]  /*32c0*/  IADD3 R219, R224, 0x4000, RZ ;  /* 0x00004000e0db7810 */ /* 0x000fe40007ffe0ff */
[----:B------:R-:W-:Y:S01]  /*32d0*/  SEL R217, R217, 0xffffffe0, !P1 ;  /* 0xffffffe0d9d97807 */ /* 0x000fe20004800000 */
[----:B------:R-:W-:Y:S01]  /*32e0*/  UIADD3 UR18, UR23, UR12, URZ ;  /* 0x0000000c17127290 */ /* 0x000fe2000fffe03f */
[----:B------:R-:W-:Y:S02]  /*32f0*/  SEL R218, R218, R223, !P0 ;  /* 0x000000dfdada7207 */ /* 0x000fe40004000000 */
[----:B------:R-:W-:Y:S02]  /*3300*/  SEL R216, R216, 0xffffffc0, !P2 ;  /* 0xffffffc0d8d87807 */ /* 0x000fe40005000000 */
[----:B------:R-:W-:Y:S02]  /*3310*/  SEL R219, R219, R224, !P0 ;  /* 0x000000e0dbdb7207 */ /* 0x000fe40004000000 */
[----:B------:R-:W-:Y:S01]  /*3320*/  IADD3 R215, R220, R217, RZ ;  /* 0x000000d9dcd77210 */ /* 0x000fe20007ffe0ff */
        /* <DEDUP_REMOVED lines=65> */
[----:B------:R-:W-:Y:S01]  /*3740*/  SHF.L.U32 R219, R219, 0x1, RZ ;  /* 0x00000001dbdb7819 */ /* 0x000fe200000006ff */
[----:B------:R-:W-:Y:S01]  /*3750*/  IMAD.SHL.U32 R218, R218, 0x2, RZ ;  /* 0x00000002dada7824 */ /* 0x000fe200078e00ff */
[----:B------:R-:W-:Y:S01]  /*3760*/  IADD3 R214, R216, R215, RZ ;  /* 0x000000d7d8d67210 */ /* 0x000fe20007ffe0ff */
[----:B------:R-:W-:Y:S01]  /*3770*/  IMAD.IADD R213, R220, 0x1, R216 ;  /* 0x00000001dcd57824 */ /* 0x000fe200078e02d8 */
[----:B------:R-:W-:-:S02]  /*3780*/  ULDC UR27, c[0x0][0x2e8] ;  /* 0x0000ba00001b7ab9 */ /* 0x000fc40000000800 */
[----:B------:R-:W-:Y:S02]  /*3790*/  UIADD3 UR20, UR23, 0x40, URZ ;  /* 0x0000004017147890 */ /* 0x000fe4000fffe03f */
[----:B------:R-:W-:Y:S02]  /*37a0*/  UIADD3 UR19, UR19, -UR27, URZ ;  /* 0x8000001b13137290 */ /* 0x000fe4000fffe03f */
[----:B-1----:R-:W-:Y:S02]  /*37b0*/  ULDC UR11, c[0x0][0x2e4] ;  /* 0x0000b900000b7ab9 */ /* 0x002fe40000000800 */
.L_x_841:
[----:B------:R-:W0:Y:S01]  /*37c0*/  LDGDEPBAR ;  /* 0x00000000000079af */ /* 0x000e220000000000 */
[C---:B------:R-:W-:Y:S01]  /*37d0*/  IMAD.IADD R111, R219.reuse, 0x1, R217 ;  /* 0x00000001db6f7824 */ /* 0x040fe200078e02d9 */
        /* <DEDUP_REMOVED lines=12> */
[----:B------:R-:W3:Y:S04]  /*38a0*/  LDSM.16.M88.4 R92, [R222+0x18800] ;  /* 0x01880000de5c783b */ /* 0x000ee80000000200 */
[----:B------:R-:W-:Y:S04]  /*38b0*/  LDSM.16.M88.4 R96, [R111] ;  /* 0x000000006f60783b */ /* 0x000fe80000000200 */
[----:B------:R-:W4:Y:S04]  /*38c0*/  LDSM.16.M88.4 R100, [R212+0x18000] ;  /* 0x01800000d464783b */ /* 0x000f280000000200 */
[----:B------:R-:W2:Y:S04]  /*38d0*/  LDSM.16.M88.4 R104, [R212+0x18800] ;  /* 0x01880000d468783b */ /* 0x000ea80000000200 */
[----:B-----5:R2:W5:Y:S04]  /*38e0*/  LDG.E R121, [R112.64] ;  /* 0x0000000470797981 */ /* 0x020568000c1e1900 */
[----:B------:R2:W5:Y:S01]  /*38f0*/  LDG.E R120, [R112.64+0x20] ;  /* 0x0000200470787981 */ /* 0x000562000c1e1900 */
[C---:B-1----:R-:W-:Y:S08]  /*3900*/  HMMA.16816.F32 R4, R84.reuse, R88, RZ ;  /* 0x000000585404723c */ /* 0x042ff000000018ff */
[C---:B------:R-:W-:Y:S01]  /*3910*/  HMMA.16816.F32 R8, R84.reuse, R90, RZ ;  /* 0x0000005a5408723c */ /* 0x040fe200000018ff */
[----:B------:R-:W-:Y:S07]  /*3920*/  LDSM.16.M88.4 R88, [R3+0x18000] ;  /* 0x018000000358783b */ /* 0x000fee0000000200 */
[C---:B---3--:R-:W-:Y:S08]  /*3930*/  HMMA.16816.F32 R12, R84.reuse, R92, RZ ;  /* 0x0000005c540c723c */ /* 0x048ff000000018ff */
[----:B------:R-:W-:Y:S01]  /*3940*/  HMMA.16816.F32 R16, R84, R94, RZ ;  /* 0x0000005e5410723c */ /* 0x000fe200000018ff */
[----:B------:R-:W1:Y:S04]  /*3950*/  LDSM.16.M88.4 R84, [R109] ;  /* 0x000000006d54783b */ /* 0x000e680000000200 */
[----:B------:R-:W3:Y:S03]  /*3960*/  LDSM.16.M88.4 R92, [R3+0x18800] ;  /* 0x01880000035c783b */ /* 0x000ee60000000200 */
[C---:B----4-:R-:W-:Y:S08]  /*3970*/  HMMA.16816.F32 R4, R96.reuse, R100, R4 ;  /* 0x000000646004723c */ /* 0x050ff00000001804 */
[C---:B------:R-:W-:Y:S01]  /*3980*/  HMMA.16816.F32 R8, R96.reuse, R102, R8 ;  /* 0x000000666008723c */ /* 0x040fe20000001808 */
[----:B------:R-:W-:Y:S07]  /*3990*/  LDSM.16.M88.4 R100, [R2+0x18000] ;  /* 0x018000000264783b */ /* 0x000fee0000000200 */
[C---:B--2---:R-:W-:Y:S08]  /*39a0*/  HMMA.16816.F32 R12, R96.reuse, R104, R12 ;  /* 0x00000068600c723c */ /* 0x044ff0000000180c */
[----:B------:R-:W-:Y:S01]  /*39b0*/  HMMA.16816.F32 R16, R96, R106, R16 ;  /* 0x0000006a6010723c */ /* 0x000fe20000001810 */
[----:B------:R-:W2:Y:S04]  /*39c0*/  LDSM.16.M88.4 R96, [R108] ;  /* 0x000000006c60783b */ /* 0x000ea80000000200 */
[----:B------:R-:W4:Y:S03]  /*39d0*/  LDSM.16.M88.4 R104, [R2+0x18800] ;  /* 0x018800000268783b */ /* 0x000f260000000200 */
[C---:B-1----:R-:W-:Y:S08]  /*39e0*/  HMMA.16816.F32 R4, R84.reuse, R88, R4 ;  /* 0x000000585404723c */ /* 0x042ff00000001804 */
[C---:B------:R-:W-:Y:S01]  /*39f0*/  HMMA.16816.F32 R8, R84.reuse, R90, R8 ;  /* 0x0000005a5408723c */ /* 0x040fe20000001808 */
[----:B------:R-:W-:Y:S07]  /*3a00*/  LDSM.16.M88.4 R88, [R222+0x1a000] ;  /* 0x01a00000de58783b */ /* 0x000fee0000000200 */
[C---:B---3--:R-:W-:Y:S08]  /*3a10*/  HMMA.16816.F32 R12, R84.reuse, R92, R12 ;  /* 0x0000005c540c723c */ /* 0x048ff0000000180c */
[----:B------:R-:W-:Y:S01]  /*3a20*/  HMMA.16816.F32 R16, R84, R94, R16 ;  /* 0x0000005e5410723c */ /* 0x000fe20000001810 */
[----:B------:R-:W1:Y:S04]  /*3a30*/  LDSM.16.M88.4 R84, [R219+0x2000] ;  /* 0x00200000db54783b */ /* 0x000e680000000200 */
[----:B------:R-:W3:Y:S03]  /*3a40*/  LDSM.16.M88.4 R92, [R222+0x1a800] ;  /* 0x01a80000de5c783b */ /* 0x000ee60000000200 */
[C---:B--2---:R-:W-:Y:S08]  /*3a50*/  HMMA.16816.F32 R4, R96.reuse, R100, R4 ;  /* 0x000000646004723c */ /* 0x044ff00000001804 */
[C---:B------:R-:W-:Y:S01]  /*3a60*/  HMMA.16816.F32 R8, R96.reuse, R102, R8 ;  /* 0x000000666008723c */ /* 0x040fe20000001808 */
[----:B------:R-:W-:Y:S07]  /*3a70*/  LDSM.16.M88.4 R100, [R212+0x1a000] ;  /* 0x01a00000d464783b */ /* 0x000fee0000000200 */
[C---:B----4-:R-:W-:Y:S08]  /*3a80*/  HMMA.16816.F32 R12, R96.reuse, R104, R12 ;  /* 0x00000068600c723c */ /* 0x050ff0000000180c */
[----:B------:R-:W-:Y:S01]  /*3a90*/  HMMA.16816.F32 R16, R96, R106, R16 ;  /* 0x0000006a6010723c */ /* 0x000fe20000001810 */
[----:B------:R-:W2:Y:S04]  /*3aa0*/  LDSM.16.M88.4 R96, [R111+0x2000] ;  /* 0x002000006f60783b */ /* 0x000ea80000000200 */
        /* <DEDUP_REMOVED lines=72> */
[C---:B------:R-:W-:Y:S08]  /*3f30*/  HMMA.16816.F32 R8, R84.reuse, R90, R8 ;  /* 0x0000005a5408723c */ /* 0x040ff00000001808 */
[C---:B---3--:R-:W-:Y:S08]  /*3f40*/  HMMA.16816.F32 R12, R84.reuse, R92, R12 ;  /* 0x0000005c540c723c */ /* 0x048ff0000000180c */
[----:B------:R-:W-:Y:S08]  /*3f50*/  HMMA.16816.F32 R16, R84, R94, R16 ;  /* 0x0000005e5410723c */ /* 0x000ff00000001810 */
[C---:B--2---:R-:W-:Y:S08]  /*3f60*/  HMMA.16816.F32 R4, R96.reuse, R100, R4 ;  /* 0x000000646004723c */ /* 0x044ff00000001804 */
        /* <DEDUP_REMOVED lines=13> */
.L_x_837:
[----:B------:R-:W-:Y:S01]  /*4040*/  IADD3 R87, R227, UR9, RZ ;  /* 0x00000009e3577c10 */ /* 0x000fe2000fffe0ff */
[----:B------:R-:W-:Y:S01]  /*4050*/  UIADD3 UR9, -UR8, UR7, -UR12 ;  /* 0x0000000708097290 */ /* 0x000fe2000fffe90c */
[----:B------:R-:W-:Y:S01]  /*4060*/  IMAD.U32 R91, RZ, RZ, UR22 ;  /* 0x00000016ff5b7e24 */ /* 0x000fe2000f8e00ff */
[----:B------:R-:W-:Y:S01]  /*4070*/  UMOV UR11, UR8 ;  /* 0x00000008000b7c82 */ /* 0x000fe20008000000 */
[----:B------:R-:W-:Y:S02]  /*4080*/  IADD3 R84, R87, 0x8, RZ ;  /* 0x0000000857547810 */ /* 0x000fe40007ffe0ff */
[----:B------:R-:W-:Y:S01]  /*4090*/  IMAD R100, R91, 0x40, R226 ;  /* 0x000000405b647824 */ /* 0x000fe200078e02e2 */
[C---:B------:R-:W-:Y:S02]  /*40a0*/  IADD3 R89, R87.reuse, UR9, RZ ;  /* 0x0000000957597c10 */ /* 0x040fe4000fffe0ff */
[----:B------:R-:W-:Y:S01]  /*40b0*/  IADD3 R85, R84, UR9, RZ ;  /* 0x0000000954557c10 */ /* 0x000fe2000fffe0ff */
[----:B------:R-:W-:Y:S01]  /*40c0*/  UIADD3 UR9, UR7, 0x1, -UR12 ;  /* 0x0000000107097890 */ /* 0x000fe2000fffe80c */
[----:B------:R-:W-:Y:S02]  /*40d0*/  IMNMX R89, RZ, R89, !PT ;  /* 0x00000059ff597217 */ /* 0x000fe40007800200 */
[C---:B------:R-:W-:Y:S01]  /*40e0*/  IADD3 R98, R100.reuse, 0x1, RZ ;  /* 0x0000000164627810 */ /* 0x040fe20007ffe0ff */
[----:B------:R-:W-:Y:S01]  /*40f0*/  UIADD3 UR9, UR9, UR42, URZ ;  /* 0x0000002a09097290 */ /* 0x000fe2000fffe03f */
[-C--:B------:R-:W-:Y:S02]  /*4100*/  ISETP.GE.AND P1, PT, R100, R89.reuse, PT ;  /* 0x000000596400720c */ /* 0x080fe40003f26270 */
[----:B------:R-:W-:Y:S02]  /*4110*/  ISETP.GE.AND P0, PT, R98, R89, PT ;  /* 0x000000596200720c */ /* 0x000fe40003f06270 */
[----:B------:R-:W-:Y:S02]  /*4120*/  IADD3 R96, R100, 0x8, RZ ;  /* 0x0000000864607810 */ /* 0x000fe40007ffe0ff */
[----:B------:R-:W-:Y:S02]  /*4130*/  IADD3 R87, R87, UR9, RZ ;  /* 0x0000000957577c10 */ /* 0x000fe4000fffe0ff */
[----:B------:R-:W-:Y:S02]  /*4140*/  IADD3 R84, R84, UR9, RZ ;  /* 0x0000000954547c10 */ /* 0x000fe4000fffe0ff */
[----:B------:R-:W-:Y:S02]  /*4150*/  IMNMX R87, R87, UR7, PT ;  /* 0x0000000757577c17 */ /* 0x000fe4000b800200 */
        /* <DEDUP_REMOVED lines=53> */
.L_x_838:
[C---:B------:R-:W-:Y:S01]  /*44b0*/  FMUL.FTZ R84, R243.reuse, 1.4426950216293334961 ;  /* 0x3fb8aa3bf3547820 */ /* 0x040fe20000410000 */
[----:B------:R-:W-:Y:S01]  /*44c0*/  FSETP.NEU.FTZ.AND P0, PT, R243, -INF , PT ;  /* 0xff800000f300780b */ /* 0x000fe20003f1d000 */
[----:B------:R-:W-:Y:S01]  /*44d0*/  UISETP.GT.AND UP3, UPT, UR6, UR17, UPT ;  /* 0x000000110600728c */ /* 0x000fe2000bf64270 */
[----:B------:R-:W-:Y:S02]  /*44e0*/  SHF.L.U32 R118, R224, 0x1, RZ ;  /* 0x00000001e0767819 */ /* 0x000fe400000006ff */
[----:B------:R-:W-:Y:S02]  /*44f0*/  FSEL R84, R84, RZ, P0 ;  /* 0x000000ff54547208 */ /* 0x000fe40000000000 */
[----:B------:R-:W-:Y:S02]  /*4500*/  FSETP.NEU.FTZ.AND P0, PT, R244, -INF , PT ;  /* 0xff800000f400780b */ /* 0x000fe40003f1d000 */
[-C--:B------:R-:W-:Y:S01]  /*4510*/  IADD3 R119, R217, R118.reuse, RZ ;  /* 0x00000076d9777210 */ /* 0x080fe20007ffe0ff */
[--C-:B------:R-:W-:Y:S01]  /*4520*/  FFMA.FTZ R122, R4, c[0x0][0x23c], -R84.reuse ;  /* 0x00008f00047a7a23 */ /* 0x100fe20000010854 */
[----:B------:R-:W-:Y:S01]  /*4530*/  IADD3 R117, R216, R118, RZ ;  /* 0x00000076d8757210 */ /* 0x000fe20007ffe0ff */
[----:B------:R-:W-:Y:S01]  /*4540*/  FMUL.FTZ R4, R244, 1.4426950216293334961 ;  /* 0x3fb8aa3bf4047820 */ /* 0x000fe20000410000 */
[----:B------:R-:W-:Y:S01]  /*4550*/  IADD3 R116, R216, R119, RZ ;  /* 0x00000077d8747210 */ /* 0x000fe20007ffe0ff */
[--C-:B------:R-:W-:Y:S01]  /*4560*/  FFMA.FTZ R123, R5, c[0x0][0x23c], -R84.reuse ;  /* 0x00008f00057b7a23 */ /* 0x100fe20000010854 */
[----:B------:R-:W-:Y:S01]  /*4570*/  MOV R252, c[0x0][0x22c] ;  /* 0x00008b0000fc7a02 */ /* 0x000fe20000000f00 */
[--C-:B------:R-:W-:Y:S01]  /*4580*/  FFMA.FTZ R127, R9, c[0x0][0x23c], -R84.reuse ;  /* 0x00008f00097f7a23 */ /* 0x100fe20000010854 */
[----:B------:R-:W-:Y:S01]  /*4590*/  FSEL R4, R4, RZ, P0 ;  /* 0x000000ff04047208 */ /* 0x000fe20000000000 */
[----:B------:R-:W-:Y:S01]  /*45a0*/  MUFU.EX2 R122, R122 ;  /* 0x0000007a007a7308 */ /* 0x000fe20000000800 */
[--C-:B------:R-:W-:Y:S01]  /*45b0*/  FFMA.FTZ R126, R8, c[0x0][0x23c], -R84.reuse ;  /* 0x00008f00087e7a23 */ /* 0x100fe20000010854 */
[----:B------:R-:W-:Y:S01]  /*45c0*/  PLOP3.LUT P1, PT, PT, PT, UP3, 0x80, 0x0 ;  /* 0x000000000000781c */ /* 0x000fe20003f2f038 */
        /* <DEDUP_REMOVED lines=8> */
[--C-:B------:R-:W-:Y:S02]  /*4650*/  FFMA.FTZ R197, R15, c[0x0][0x23c], -R4.reuse ;  /* 0x00008f000fc57a23 */ /* 0x100fe40000010804 */
[----:B------:R-:W-:Y:S01]  /*4660*/  FFMA.FTZ R200, R18, c[0x0][0x23c], -R4 ;  /* 0x00008f0012c87a23 */ /* 0x000fe20000010804 */
[----:B------:R-:W-:Y:S01]  /*4670*/  MUFU.EX2 R124, R124 ;  /* 0x0000007c007c7308 */ /* 0x000fe20000000800 */
[--C-:B------:R-:W-:Y:S02]  /*4680*/  FFMA.FTZ R198, R16, c[0x0][0x23c], -R84.reuse ;  /* 0x00008f0010c67a23 */ /* 0x100fe40000010854 */
[----:B------:R-:W-:Y:S02]  /*4690*/  FFMA.FTZ R84, R17, c[0x0][0x23c], -R84 ;  /* 0x00008f0011547a23 */ /* 0x000fe40000010854 */
[----:B------:R-:W-:Y:S02]  /*46a0*/  FFMA.FTZ R4, R19, c[0x0][0x23c], -R4 ;  /* 0x00008f0013047a23 */ /* 0x000fe40000010804 */
[----:B------:R-:W-:Y:S03]  /*46b0*/  IMAD R252, R252, c[0x0][0x1c0], RZ ;  /* 0x00007000fcfc7a24 */ /* 0x000fe600078e02ff */
        /* <DEDUP_REMOVED lines=39> */
[C---:B------:R-:W-:Y:S03]  /*4930*/  HMMA.16816.F32 R8, R16.reuse, R10, RZ ;  /* 0x0000000a1008723c */ /* 0x040fe600000018ff */
[----:B------:R-:W-:Y:S05]  /*4940*/  LDSM.16.M88.4 R112, [R2+0x20000] ;  /* 0x020000000270783b */ /* 0x000fea0000000200 */
[C---:B--2---:R-:W-:Y:S08]  /*4950*/  HMMA.16816.F32 R12, R16.reuse, R84, RZ ;  /* 0x00000054100c723c */ /* 0x044ff000000018ff */
[----:B------:R-:W-:Y:S01]  /*4960*/  HMMA.16816.F32 R16, R16, R86, RZ ;  /* 0x000000561010723c */ /* 0x000fe200000018ff */
[----:B------:R-:W1:Y:S07]  /*4970*/  LDSM.16.M88.4 R84, [R3+0x20800] ;  /* 0x020800000354783b */ /* 0x000e6e0000000200 */
[C---:B---3--:R-:W-:Y:S08]  /*4980*/  HMMA.16816.F32 R4, R88.reuse, R92, R4 ;  /* 0x0000005c5804723c */ /* 0x048ff00000001804 */
[C---:B------:R-:W-:Y:S01]  /*4990*/  HMMA.16816.F32 R8, R88.reuse, R94, R8 ;  /* 0x0000005e5808723c */ /* 0x040fe20000001808 */
[----:B------:R-:W-:Y:S07]  /*49a0*/  LDSM.16.M88.4 R92, [R118+0x12000] ;  /* 0x01200000765c783b */ /* 0x000fee0000000200 */
[C---:B----4-:R-:W-:Y:S08]  /*49b0*/  HMMA.16816.F32 R12, R88.reuse, R96, R12 ;  /* 0x00000060580c723c */ /* 0x050ff0000000180c */
[----:B------:R-:W-:Y:S01]  /*49c0*/  HMMA.16816.F32 R16, R88, R98, R16 ;  /* 0x000000625810723c */ /* 0x000fe20000001810 */
[----:B------:R-:W2:Y:S06]  /*49d0*/  LDSM.16.M88.4 R88, [R2+0x20800] ;  /* 0x020800000258783b */ /* 0x000eac0000000200 */
[----:B------:R-:W3:Y:S01]  /*49e0*/  LDSM.16.M88.4 R96, [R222+0x22000] ;  /* 0x02200000de60783b */ /* 0x000ee20000000200 */
[C---:B------:R-:W-:Y:S08]  /*49f0*/  HMMA.16816.F32 R4, R100.reuse, R104, R4 ;  /* 0x000000686404723c */ /* 0x040ff00000001804 */
        /* <DEDUP_REMOVED lines=34> */
[C---:B---3--:R-:W-:Y:S08]  /*4c20*/  HMMA.16816.F32 R4, R92.reuse, R96, R4 ;  /* 0x000000605c04723c */ /* 0x048ff00000001804 */
[C---:B------:R-:W-:Y:S01]  /*4c30*/  HMMA.16816.F32 R8, R92.reuse, R98, R8 ;  /* 0x000000625c08723c */ /* 0x040fe20000001808 */
[----:B------:R-:W-:Y:S07]  /*4c40*/  LDSM.16.M88.4 R96, [R3+0x24000] ;  /* 0x024000000360783b */ /* 0x000fee0000000200 */
[C---:B--2---:R-:W-:Y:S08]  /*4c50*/  HMMA.16816.F32 R12, R92.reuse, R88, R12 ;  /* 0x000000585c0c723c */ /* 0x044ff0000000180c */
        /* <DEDUP_REMOVED lines=32> */
[C---:B------:R-:W-:Y:S08]  /*4e60*/  HMMA.16816.F32 R8, R108.reuse, R114, R8 ;  /* 0x000000726c08723c */ /* 0x040ff00000001808 */
[C---:B-1----:R-:W-:Y:S08]  /*4e70*/  HMMA.16816.F32 R12, R108.reuse, R84, R12 ;  /* 0x000000546c0c723c */ /* 0x042ff0000000180c */
[----:B------:R-:W-:Y:S01]  /*4e80*/  HMMA.16816.F32 R16, R108, R86, R16 ;  /* 0x000000566c10723c */ /* 0x000fe20000001810 */
[----:B------:R-:W1:Y:S06]  /*4e90*/  LDSM.16.M88.4 R84, [R3+0x26800] ;  /* 0x026800000354783b */ /* 0x000e6c0000000200 */
[----:B------:R-:W-:Y:S01]  /*4ea0*/  LDSM.16.M88.4 R108, [R2+0x26000] ;  /* 0x02600000026c783b */ /* 0x000fe20000000200 */
[C---:B---3--:R-:W-:Y:S08]  /*4eb0*/  HMMA.16816.F32 R4, R92.reuse, R96, R4 ;  /* 0x000000605c04723c */ /* 0x048ff00000001804 */
[C---:B------:R-:W-:Y:S01]  /*4ec0*/  HMMA.16816.F32 R8, R92.reuse, R98, R8 ;  /* 0x000000625c08723c */ /* 0x040fe20000001808 */
[----:B------:R-:W3:Y:S07]  /*4ed0*/  LDSM.16.M88.4 R96, [R116+0x16000] ;  /* 0x016000007460783b */ /* 0x000eee0000000200 */
[C---:B--2---:R-:W-:Y:S08]  /*4ee0*/  HMMA.16816.F32 R12, R92.reuse, R88, R12 ;  /* 0x000000585c0c723c */ /* 0x044ff0000000180c */
[----:B------:R-:W-:Y:S01]  /*4ef0*/  HMMA.16816.F32 R16, R92, R90, R16 ;  /* 0x0000005a5c10723c */ /* 0x000fe20000001810 */
[----:B------:R-:W2:Y:S07]  /*4f00*/  LDSM.16.M88.4 R88, [R2+0x26800] ;  /* 0x026800000258783b */ /* 0x000eae0000000200 */
[C---:B----4-:R-:W-:Y:S08]  /*4f10*/  HMMA.16816.F32 R4, R100.reuse, R104, R4 ;  /* 0x000000686404723c */ /* 0x050ff00000001804 */
[C---:B------:R-:W-:Y:S08]  /*4f20*/  HMMA.16816.F32 R8, R100.reuse, R106, R8 ;  /* 0x0000006a6408723c */ /* 0x040ff00000001808 */
[C---:B-1----:R-:W-:Y:S07]  /*4f30*/  HMMA.16816.F32 R12, R100.reuse, R84, R12 ;  /* 0x00000054640c723c */ /* 0x042fee000000180c */
[----:B------:R-:W-:Y:S01]  /*4f40*/  LEA R85, -R252, RZ, 0x6 ;  /* 0x000000fffc557211 */ /* 0x000fe200078e31ff */
[----:B------:R-:W-:Y:S04]  /*4f50*/  HMMA.16816.F32 R16, R100, R86, R16 ;  /* 0x000000566410723c */ /* 0x000fe80000001810 */
[C---:B------:R-:W-:Y:S04]  /*4f60*/  LEA R246, P0, R85.reuse, R246, 0x2 ;  /* 0x000000f655f67211 */ /* 0x040fe800078010ff */
[C---:B---3--:R-:W-:Y:S05]  /*4f70*/  HMMA.16816.F32 R4, R96.reuse, R108, R4 ;  /* 0x0000006c6004723c */ /* 0x048fea0000001804 */
[----:B------:R-:W-:Y:S03]  /*4f80*/  LEA.HI.X.SX32 R247, R85, R247, 0x2, P0 ;  /* 0x000000f755f77211 */ /* 0x000fe600000f16ff */
[C---:B------:R-:W-:Y:S08]  /*4f90*/  HMMA.16816.F32 R8, R96.reuse, R110, R8 ;  /* 0x0000006e6008723c */ /* 0x040ff00000001808 */
[C---:B--2---:R-:W-:Y:S08]  /*4fa0*/  HMMA.16816.F32 R12, R96.reuse, R88, R12 ;  /* 0x00000058600c723c */ /* 0x044ff0000000180c */
        /* <DEDUP_REMOVED lines=34> */
[----:B------:R-:W-:Y:S01]  /*51d0*/  ULOP3.LUT UR8, UR6, 0x1, URZ, 0xc0, !UPT ;  /* 0x0000000106087892 */ /* 0x000fe2000f8ec03f */
[----:B------:R-:W-:Y:S03]  /*51e0*/  IMAD.MOV.U32 R87, RZ, RZ, c[0x0][0x190] ;  /* 0x00006400ff577624 */ /* 0x000fe600078e00ff */
[----:B------:R-:W-:Y:S01]  /*51f0*/  UISETP.NE.U32.AND UP0, UPT, UR8, 0x1, UPT ;  /* 0x000000010800788c */ /* 0x000fe2000bf05070 */
[----:B------:R-:W-:Y:S03]  /*5200*/  IMAD.U32 R19, R87, -0x40, RZ ;  /* 0xffffffc057137824 */ /* 0x000fe600078e00ff */
[----:B------:R-:W-:Y:S02]  /*5210*/  USEL UR8, UR41, 0x8000, !UP0 ;  /* 0x0000800029087887 */ /* 0x000fe4000c000000 */
[C---:B------:R-:W-:Y:S04]  /*5220*/  LEA R250, P0, R19.reuse, R250, 0x1 ;  /* 0x000000fa13fa7211 */ /* 0x040fe800078008ff */
[----:B------:R-:W-:Y:S01]  /*5230*/  LEA.HI.X.SX32 R251, R19, R251, 0x1, P0 ;  /* 0x000000fb13fb7211 */ /* 0x000fe200000f0eff */
[----:B------:R-:W-:Y:S01]  /*5240*/  IMAD.MOV.U32 R19, RZ, RZ, c[0x0][0x194] ;  /* 0x00006500ff137624 */ /* 0x000fe200078e00ff */
[----:B------:R-:W-:Y:S02]  /*5250*/  IADD3 R245, R245, UR8, RZ ;  /* 0x00000008f5f57c10 */ /* 0x000fe4000fffe0ff */
[----:B------:R-:W-:Y:S02]  /*5260*/  LEA R86, P0, R87, R250, 0x6 ;  /* 0x000000fa57567211 */ /* 0x000fe400078030ff */
[----:B------:R-:W-:Y:S01]  /*5270*/  IADD3 R219, R219, UR8, RZ ;  /* 0x00000008dbdb7c10 */ /* 0x000fe2000fffe0ff */
        /* <DEDUP_REMOVED lines=13> */
.L_x_839:
[----:B------:R-:W-:Y:S01]  /*5350*/  F2FP.PACK_AB R18, R4, R85 ;  /* 0x000000550412723e */ /* 0x000fe200000000ff */
[----:B------:R-:W-:Y:S01]  /*5360*/  IMAD.SHL.U32 R225, R223, 0x2, RZ ;  /* 0x00000002dfe17824 */ /* 0x000fe200078e00ff */
[----:B------:R-:W-:Y:S02]  /*5370*/  F2FP.PACK_AB R84, R6, R5 ;  /* 0x000000050654723e */ /* 0x000fe400000000ff */
[----:B-1----:R-:W-:Y:S01]  /*5380*/  F2FP.PACK_AB R86, R8, R7 ;  /* 0x000000070856723e */ /* 0x002fe200000000ff */
        /* <DEDUP_REMOVED lines=123> */
.L_x_840:
[----:B------:R-:W-:Y:S01]  /*5b40*/  LDSM.16.M88.4 R196, [R220] ;  /* 0x00000000dcc4783b */ /* 0x000fe20000000200 */
[----:B------:R-:W-:Y:S02]  /*5b50*/  ULOP3.LUT UR8, UR6, 0x1, URZ, 0xc0, !UPT ;  /* 0x0000000106087892 */ /* 0x000fe4000f8ec03f */
[----:B------:R-:W-:Y:S02]  /*5b60*/  UISETP.GT.AND UP2, UPT, UR6, UR17, UPT ;  /* 0x000000110600728c */ /* 0x000fe4000bf44270 */
[----:B------:R-:W2:Y:S01]  /*5b70*/  LDSM.16.MT88.4 R16, [R225+0x18000] ;  /* 0x01800000e110783b */ /* 0x000ea20000004200 */
[----:B------:R-:W-:Y:S02]  /*5b80*/  UISETP.NE.U32.AND UP0, UPT, UR8, 0x1, UPT ;  /* 0x000000010800788c */ /* 0x000fe4000bf05070 */
[----:B------:R-:W-:Y:S02]  /*5b90*/  @UP3 UIADD3 UR8, UP1, UR14, -0x100, URZ ;  /* 0xffffff000e083890 */ /* 0x000fe4000ff3e03f */
[----:B------:R-:W3:Y:S01]  /*5ba0*/  LDSM.16.M88.4 R124, [R220+0x1000] ;  /* 0x00100000dc7c783b */ /* 0x000ee20000000200 */
[----:B------:R-:W-:Y:S04]  /*5bb0*/  UIADD3 UR6, UR6, -0x1, URZ ;  /* 0xffffffff06067890 */ /* 0x000fe8000fffe03f */
        /* <DEDUP_REMOVED lines=76> */
[----:B------:R2:W3:Y:S07]  /*6080*/  LDSM.16.MT88.4 R204, [R225+0x1f800] ;  /* 0x01f80000e1cc783b */ /* 0x0004ee0000004200 */
[-C--:B-1----:R-:W-:Y:S08]  /*6090*/  HMMA.16816.F32 R100, R196, R208.reuse, R100 ;  /* 0x000000d0c464723c */ /* 0x082ff00000001864 */
[C---:B------:R-:W-:Y:S04]  /*60a0*/  HMMA.16816.F32 R104, R200.reuse, R208, R104 ;  /* 0x000000d0c868723c */ /* 0x040fe80000001868 */
[C---:B--2---:R-:W-:Y:S04]  /*60b0*/  IMAD R225, R252.reuse, 0x38, RZ ;  /* 0x00000038fce17824 */ /* 0x044fe800078e02ff */
[-C--:B------:R-:W-:Y:S08]  /*60c0*/  HMMA.16816.F32 R108, R200, R210.reuse, R108 ;  /* 0x000000d2c86c723c */ /* 0x080ff0000000186c */
[C---:B------:R-:W-:Y:S07]  /*60d0*/  HMMA.16816.F32 R112, R196.reuse, R210, R112 ;  /* 0x000000d2c470723c */ /* 0x040fee0000001870 */
[----:B------:R-:W-:Y:S01]  /*60e0*/  IMAD.SHL.U32 R211, R252, 0x20, RZ ;  /* 0x00000020fcd37824 */ /* 0x000fe200078e00ff */
[-C--:B---3--:R-:W-:Y:S08]  /*60f0*/  HMMA.16816.F32 R116, R196, R204.reuse, R116 ;  /* 0x000000ccc474723c */ /* 0x088ff00000001874 */
[C---:B------:R-:W-:Y:S07]  /*6100*/  HMMA.16816.F32 R120, R200.reuse, R204, R120 ;  /* 0x000000ccc878723c */ /* 0x040fee0000001878 */
[----:B------:R-:W-:Y:S01]  /*6110*/  @P1 IADD3 R204, P0, R242, UR14, RZ ;  /* 0x0000000ef2cc1c10 */ /* 0x000fe2000ff1e0ff */
[-C--:B------:R-:W-:Y:S01]  /*6120*/  HMMA.16816.F32 R124, R200, R206.reuse, R124 ;  /* 0x000000cec87c723c */ /* 0x080fe2000000187c */
[----:B------:R-:W-:Y:S02]  /*6130*/  @UP3 UMOV UR14, UR8 ;  /* 0x00000008000e3c82 */ /* 0x000fe40008000000 */
[----:B------:R-:W-:Y:S01]  /*6140*/  @UP3 UIADD3.X UR8, UR13, -0x1, URZ, UP1, !UPT ;  /* 0xffffffff0d083890 */ /* 0x000fe20008ffe43f */
[----:B------:R-:W-:Y:S03]  /*6150*/  @P1 IADD3.X R205, R241, UR13, RZ, P0, !PT ;  /* 0x0000000df1cd1c10 */ /* 0x000fe600087fe4ff */
[C---:B------:R-:W-:Y:S01]  /*6160*/  IMAD.SHL.U32 R201, R252.reuse, 0x8, RZ ;  /* 0x00000008fcc97824 */ /* 0x040fe200078e00ff */
[----:B------:R-:W-:Y:S01]  /*6170*/  HMMA.16816.F32 R128, R196, R206, R128 ;  /* 0x000000cec480723c */ /* 0x000fe20000001880 */
[----:B------:R1:W5:Y:S01]  /*6180*/  @P1 LDG.E R243, [R204.64+-0x100] ;  /* 0xffff0004ccf31981 */ /* 0x000362000c1e1900 */
[----:B------:R-:W-:Y:S02]  /*6190*/  @UP3 UMOV UR13, UR8 ;  /* 0x00000008000d3c82 */ /* 0x000fe40008000000 */
        /* <DEDUP_REMOVED lines=22> */
[----:B--2---:R-:W-:Y:S03]  /*6300*/  IADD3 R5, R203, 0x20, RZ ;  /* 0x00000020cb057810 */ /* 0x004fe60007ffe0ff */
[----:B------:R2:W-:Y:S05]  /*6310*/  RED.E.ADD.F32.FTZ.RN.STRONG.GPU [R204.64], R9 ;  /* 0x00000009cc00798e */ /* 0x0005ea000c10e784 */
[----:B------:R4:W-:Y:S01]  /*6320*/  RED.E.ADD.F32.FTZ.RN.STRONG.GPU [R206.64], R10 ;  /* 0x0000000ace00798e */ /* 0x0009e2000c10e784 */
[----:B---3--:R-:W-:Y:S01]  /*6330*/  IMAD.IADD R7, R201, 0x1, R5 ;  /* 0x00000001c9077824 */ /* 0x008fe200078e0205 */
[CC--:B-1----:R-:W-:Y:S04]  /*6340*/  LEA R210, P0, R225.reuse, R246.reuse, 0x2 ;  /* 0x000000f6e1d27211 */ /* 0x0c2fe800078010ff */
[-C--:B------:R-:W-:Y:S02]  /*6350*/  LEA.HI.X.SX32 R211, R225, R247.reuse, 0x2, P0 ;  /* 0x000000f7e1d37211 */ /* 0x080fe400000f16ff */
[CC--:B------:R-:W-:Y:S03]  /*6360*/  LEA R198, P0, R5.reuse, R246.reuse, 0x2 ;  /* 0x000000f605c67211 */ /* 0x0c0fe600078010ff */
[----:B------:R1:W-:Y:S01]  /*6370*/  RED.E.ADD.F32.FTZ.RN.STRONG.GPU [R210.64], R11 ;  /* 0x0000000bd200798e */ /* 0x0003e2000c10e784 */
[-C--:B------:R-:W-:Y:S01]  /*6380*/  LEA.HI.X.SX32 R199, R5, R247.reuse, 0x2, P0 ;  /* 0x000000f705c77211 */ /* 0x080fe200000f16ff */
[----:B------:R-:W-:Y:S01]  /*6390*/  IMAD.IADD R5, R201, 0x1, R7 ;  /* 0x00000001c9057824 */ /* 0x000fe200078e0207 */
[CC--:B--2---:R-:W-:Y:S02]  /*63a0*/  LEA R204, P0, R7.reuse, R246.reuse, 0x2 ;  /* 0x000000f607cc7211 */ /* 0x0c4fe400078010ff */
[----:B------:R2:W-:Y:S02]  /*63b0*/  RED.E.ADD.F32.FTZ.RN.STRONG.GPU [R246.64+0x80], R16 ;  /* 0x00008010f600798e */ /* 0x0005e4000c10e784 */
[-C--:B------:R-:W-:Y:S01]  /*63c0*/  LEA.HI.X.SX32 R205, R7, R247.reuse, 0x2, P0 ;  /* 0x000000f707cd7211 */ /* 0x080fe200000f16ff */
[----:B------:R-:W-:Y:S02]  /*63d0*/  IMAD.IADD R7, R201, 0x1, R5 ;  /* 0x00000001c9077824 */ /* 0x000fe400078e0205 */
[----:B------:R3:W-:Y:S01]  /*63e0*/  RED.E.ADD.F32.FTZ.RN.STRONG.GPU [R208.64+0x80], R17 ;  /* 0x00008011d000798e */ /* 0x0007e2000c10e784 */
[-C--:B----4-:R-:W-:Y:S01]  /*63f0*/  LEA R206, P1, R5, R246.reuse, 0x2 ;  /* 0x000000f605ce7211 */ /* 0x090fe200078210ff */
[----:B------:R-:W-:Y:S01]  /*6400*/  IMAD.IADD R9, R201, 0x1, R7 ;  /* 0x00000001c9097824 */ /* 0x000fe200078e0207 */
[-C--:B------:R-:W-:Y:S02]  /*6410*/  LEA R6, P0, R7, R246.reuse, 0x2 ;  /* 0x000000f607067211 */ /* 0x080fe400078010ff */
[----:B------:R4:W-:Y:S01]  /*6420*/  RED.E.ADD.F32.FTZ.RN.STRONG.GPU [R198.64], R18 ;  /* 0x00000012c600798e */ /* 0x0009e2000c10e784 */
[-C--:B------:R-:W-:Y:S01]  /*6430*/  LEA.HI.X.SX32 R207, R5, R247.reuse, 0x2, P1 ;  /* 0x000000f705cf7211 */ /* 0x080fe200008f16ff */
[----:B------:R-:W-:Y:S01]  /*6440*/  IMAD.IADD R5, R201, 0x1, R9 ;  /* 0x00000001c9057824 */ /* 0x000fe200078e0209 */
[-C--:B------:R-:W-:Y:S02]  /*6450*/  LEA.HI.X.SX32 R7, R7, R247.reuse, 0x2, P0 ;  /* 0x000000f707077211 */ /* 0x080fe400000f16ff */
[----:B------:R4:W-:Y:S01]  /*6460*/  RED.E.ADD.F32.FTZ.RN.STRONG.GPU [R204.64], R19 ;  /* 0x00000013cc00798e */ /* 0x0009e2000c10e784 */
[CC--:B------:R-:W-:Y:S04]  /*6470*/  LEA R10, P0, R9.reuse, R246.reuse, 0x2 ;  /* 0x000000f6090a7211 */ /* 0x0c0fe800078010ff */
[----:B------:R-:W-:Y:S01]  /*6480*/  RED.E.ADD.F32.FTZ.RN.STRONG.GPU [R206.64], R12 ;  /* 0x0000000cce00798e */ /* 0x000fe2000c10e784 */
[-C--:B-1----:R-:W-:Y:S02]  /*6490*/  LEA.HI.X.SX32 R11, R9, R247.reuse, 0x2, P0 ;  /* 0x000000f7090b7211 */ /* 0x082fe400000f16ff */
[----:B------:R-:W-:Y:S02]  /*64a0*/  IADD3 R9, R203, 0x40, RZ ;  /* 0x00000040cb097810 */ /* 0x000fe40007ffe0ff */
[----:B------:R1:W-:Y:S01]  /*64b0*/  RED.E.ADD.F32.FTZ.RN.STRONG.GPU [R6.64], R13 ;  /* 0x0000000d0600798e */ /* 0x0003e2000c10e784 */
[CC--:B--2---:R-:W-:Y:S04]  /*64c0*/  LEA R16, P0, R5.reuse, R246.reuse, 0x2 ;  /* 0x000000f605107211 */ /* 0x0c4fe800078010ff */
[----:B------:R2:W-:Y:S01]  /*64d0*/  RED.E.ADD.F32.FTZ.RN.STRONG.GPU [R10.64], R14 ;  /* 0x0000000e0a00798e */ /* 0x0005e2000c10e784 */
[-C--:B---3--:R-:W-:Y:S01]  /*64e0*/  LEA.HI.X.SX32 R17, R5, R247.reuse, 0x2, P0 ;  /* 0x000000f705117211 */ /* 0x088fe200000f16ff */
[----:B------:R-:W-:Y:S04]  /*64f0*/  IMAD.IADD R5, R201, 0x1, R9 ;  /* 0x00000001c9057824 */ /* 0x000fe800078e0209 */
[----:B------:R3:W-:Y:S01]  /*6500*/  RED.E.ADD.F32.FTZ.RN.STRONG.GPU [R16.64], R15 ;  /* 0x0000000f1000798e */ /* 0x0007e2000c10e784 */
[CC--:B----4-:R-:W-:Y:S04]  /*6510*/  LEA R18, P0, R9.reuse, R246.reuse, 0x2 ;  /* 0x000000f609127211 */ /* 0x0d0fe800078010ff */
[----:B------:R-:W-:Y:S01]  /*6520*/  RED.E.ADD.F32.FTZ.RN.STRONG.GPU [R246.64+0x100], R84 ;  /* 0x00010054f600798e */ /* 0x000fe2000c10e784 */
[-C--:B------:R-:W-:Y:S01]  /*6530*/  LEA.HI.X.SX32 R19, R9, R247.reuse, 0x2, P0 ;  /* 0x000000f709137211 */ /* 0x080fe200000f16ff */
[----:B------:R-:W-:Y:S01]  /*6540*/  IMAD.IADD R9, R201, 0x1, R5 ;  /* 0x00000001c9097824 */ /* 0x000fe200078e0205 */
[CC--:B------:R-:W-:Y:S02]  /*6550*/  LEA R204, P0, R5.reuse, R246.reuse, 0x2 ;  /* 0x000000f605cc7211 */ /* 0x0c0fe400078010ff */
[----:B------:R-:W-:Y:S02]  /*6560*/  RED.E.ADD.F32.FTZ.RN.STRONG.GPU [R208.64+0x100], R85 ;  /* 0x00010055d000798e */ /* 0x000fe4000c10e784 */
[-C--:B------:R-:W-:Y:S01]  /*6570*/  LEA.HI.X.SX32 R205, R5, R247.reuse, 0x2, P0 ;  /* 0x000000f705cd7211 */ /* 0x080fe200000f16ff */
[C---:B------:R-:W-:Y:S02]  /*6580*/  IMAD.IADD R5, R201.reuse, 0x1, R9 ;  /* 0x00000001c9057824 */ /* 0x040fe400078e0209 */
[----:B------:R-:W-:Y:S02]  /*6590*/  RED.E.ADD.F32.FTZ.RN.STRONG.GPU [R18.64], R86 ;  /* 0x000000561200798e */ /* 0x000fe4000c10e784 */
[----:B-1----:R-:W-:Y:S01]  /*65a0*/  IMAD.IADD R7, R201, 0x1, R5 ;  /* 0x00000001c9077824 */ /* 0x002fe200078e0205 */
[-C--:B------:R-:W-:Y:S02]  /*65b0*/  LEA R8, P0, R5, R246.reuse, 0x2 ;  /* 0x000000f605087211 */ /* 0x080fe400078010ff */
[CC--:B--2---:R-:W-:Y:S01]  /*65c0*/  LEA R10, P1, R9.reuse, R246.reuse, 0x2 ;  /* 0x000000f6090a7211 */ /* 0x0c4fe200078210ff */
[----:B------:R-:W-:Y:S03]  /*65d0*/  RED.E.ADD.F32.FTZ.RN.STRONG.GPU [R204.64], R87 ;  /* 0x00000057cc00798e */ /* 0x000fe6000c10e784 */
        /* <DEDUP_REMOVED lines=140> */
[C---:B------:R-:W-:Y:S02]  /*6ea0*/  LEA R94, P0, R201.reuse, R246, 0x2 ;  /* 0x000000f6c95e7211 */ /* 0x040fe400078010ff */
[----:B------:R-:W-:Y:S01]  /*6eb0*/  PLOP3.LUT P1, PT, PT, PT, UP0, 0x80, 0x0 ;  /* 0x000000000000781c */ /* 0x000fe20003f2f008 */
[----:B------:R-:W-:Y:S01]  /*6ec0*/  @UP3 UIADD3 UR16, UP0, UR16, -0x100, URZ ;  /* 0xffffff0010103890 */ /* 0x000fe2000ff1e03f */
[----:B------:R-:W1:Y:S01]  /*6ed0*/  LDSM.16.MT88.4 R8, [R218] ;  /* 0x00000000da08783b */ /* 0x000e620000004200 */
[----:B------:R-:W-:Y:S02]  /*6ee0*/  LEA.HI.X.SX32 R95, R201, R247, 0x2, P0 ;  /* 0x000000f7c95f7211 */ /* 0x000fe400000f16ff */
[----:B------:R-:W-:Y:S01]  /*6ef0*/  PLOP3.LUT P0, PT, PT, PT, UP2, 0x80, 0x0 ;  /* 0x000000000000781c */ /* 0x000fe20003f0f028 */
[----:B------:R-:W-:Y:S01]  /*6f00*/  @UP3 UIADD3.X UR15, UR15, -0x1, URZ, UP0, !UPT ;  /* 0xffffffff0f0f3890 */ /* 0x000fe200087fe43f */
        /* <DEDUP_REMOVED lines=70> */
[C---:B------:R-:W-:Y:S01]  /*7370*/  IADD3 R4, R218.reuse, -0x8000, RZ ;  /* 0xffff8000da047810 */ /* 0x040fe20007ffe0ff */
[-C--:B----4-:R-:W-:Y:S05]  /*7380*/  HMMA.16816.F32 R132, R8, R96.reuse, R132 ;  /* 0x000000600884723c */ /* 0x090fea0000001884 */
[----:B------:R-:W-:Y:S03]  /*7390*/  @P1 IADD3 R4, R218, 0x8000, RZ ;  /* 0x00008000da041810 */ /* 0x000fe60007ffe0ff */
[C---:B------:R-:W-:Y:S04]  /*73a0*/  HMMA.16816.F32 R136, R100.reuse, R96, R136 ;  /* 0x000000606488723c */ /* 0x040fe80000001888 */
[----:B--2---:R-:W-:Y:S04]  /*73b0*/  IMAD.MOV.U32 R218, RZ, RZ, R4 ;  /* 0x000000ffffda7224 */ /* 0x004fe800078e0004 */
        /* <DEDUP_REMOVED lines=228> */
.L_x_842:
        /* <DEDUP_REMOVED lines=18> */
.L_x_843:
[----:B------:R-:W-:Y:S01]  /*8320*/  BAR.SYNC.DEFER_BLOCKING 0x0 ;  /* 0x0000000000007b1d */ /* 0x000fe20000010000 */
[----:B------:R-:W-:Y:S01]  /*8330*/  USHF.R.S32.HI UR10, URZ, 0x1f, UR23 ;  /* 0x0000001f3f0a7899 */ /* 0x000fe20008011417 */
[--C-:B-1----:R-:W-:Y:S01]  /*8340*/  SHF.R.S32.HI R73, RZ, 0x1f, R232.reuse ;  /* 0x0000001fff497819 */ /* 0x102fe200000114e8 */
[----:B------:R-:W-:Y:S01]  /*8350*/  IMAD.U32 R4, RZ, RZ, UR23 ;  /* 0x00000017ff047e24 */ /* 0x000fe2000f8e00ff */
[----:B------:R-:W-:Y:S01]  /*8360*/  UIMAD UR7, UR22, -0x40, UR7 ;  /* 0xffffffc0160778a4 */ /* 0x000fe2000f8e0207 */
[----:B------:R-:W-:Y:S01]  /*8370*/  IMAD.MOV.U32 R72, RZ, RZ, R232 ;  /* 0x000000ffff487224 */ /* 0x000fe200078e00e8 */
        /* <DEDUP_REMOVED lines=31> */
[----:B------:R-:W-:-:S02]  /*8570*/  IMAD R69, R68, c[0x0][0x3a0], RZ ;  /* 0x0000e80044457a24 */ /* 0x000fc400078e02ff */
[----:B------:R-:W3:Y:S02]  /*8580*/  LDS.128 R8, [R234+0x1a000] ;  /* 0x01a00000ea087984 */ /* 0x000ee40000000c00 */
[C---:B------:R-:W-:Y:S02]  /*8590*/  IMAD.WIDE.U32 R76, R230.reuse, c[0x0][0x3a0], R70 ;  /* 0x0000e800e64c7a25 */ /* 0x040fe400078e0046 */
[----:B------:R-:W4:Y:S02]  /*85a0*/  LDS.128 R4, [R234+0x18000] ;  /* 0x01800000ea047984 */ /* 0x000f240000000c00 */
[----:B------:R-:W-:Y:S01]  /*85b0*/  IMAD R69, R230, c[0x0][0x3a4], R69 ;  /* 0x0000e900e6457a24 */ /* 0x000fe200078e0245 */
[----:B------:R-:W-:Y:S01]  /*85c0*/  LEA R78, P0, R76, c[0x0][0x340], 0x1 ;  /* 0x0000d0004c4e7a11 */ /* 0x000fe200078008ff */
[----:B------:R-:W1:Y:S03]  /*85d0*/  LDS.128 R16, [R234+0x1e000] ;  /* 0x01e00000ea107984 */ /* 0x000e660000000c00 */
[----:B------:R-:W-:-:S04]  /*85e0*/  IADD3 R69, R69, R77, RZ ;  /* 0x0000004d45457210 */ /* 0x000fc80007ffe0ff */
[----:B------:R-:W-:-:S05]  /*85f0*/  LEA.HI.X R79, R76, c[0x0][0x344], R69, 0x1, P0 ;  /* 0x0000d1004c4f7a11 */ /* 0x000fca00000f0c45 */
[----:B--2---:R2:W-:Y:S04]  /*8600*/  STG.E.128 [R78.64+0x100], R12 ;  /* 0x0001000c4e007986 */ /* 0x0045e8000c101d04 */
[----:B---3--:R2:W-:Y:S04]  /*8610*/  STG.E.128 [R78.64+0x80], R8 ;  /* 0x000080084e007986 */ /* 0x0085e8000c101d04 */
[----:B----4-:R2:W-:Y:S04]  /*8620*/  STG.E.128 [R78.64], R4 ;  /* 0x000000044e007986 */ /* 0x0105e8000c101d04 */
[----:B-1----:R2:W-:Y:S02]  /*8630*/  STG.E.128 [R78.64+0x180], R16 ;  /* 0x000180104e007986 */ /* 0x0025e4000c101d04 */
.L_x_845:
[----:B--23--:R-:W-:Y:S05]  /*8640*/  BSYNC B0 ;  /* 0x0000000000007941 */ /* 0x00cfea0003800000 */
.L_x_844:
        /* <DEDUP_REMOVED lines=17> */
.L_x_847:
[----:B------:R-:W-:Y:S05]  /*8760*/  BSYNC B0 ;  /* 0x0000000000007941 */ /* 0x000fea0003800000 */
.L_x_846:
[----:B------:R-:W-:Y:S01]  /*8770*/  ULDC.64 UR6, c[0x0][0x3a8] ;  /* 0x0000ea0000067ab9 */ /* 0x000fe20000000a00 */
[----:B------:R-:W-:Y:S01]  /*8780*/  IMAD.U32 R5, RZ, RZ, UR23 ;  /* 0x00000017ff057e24 */ /* 0x000fe2000f8e00ff */
[----:B------:R-:W-:Y:S01]  /*8790*/  UIMAD UR6, UR10, UR6, URZ ;  /* 0x000000060a0672a4 */ /* 0x000fe2000f8e023f */
[----:B------:R-:W-:Y:S02]  /*87a0*/  BSSY B0, `(.L_x_848) ;  /* 0x0000018000007945 */ /* 0x000fe40003800000 */
[----:B------:R-:W-:Y:S01]  /*87b0*/  IMAD.WIDE.U32 R4, R5, c[0x0][0x3a8], R72 ;  /* 0x0000ea0005047a25 */ /* 0x000fe200078e0048 */
[----:B------:R-:W-:-:S04]  /*87c0*/  UIMAD UR6, UR23, UR7, UR6 ;  /* 0x00000007170672a4 */ /* 0x000fc8000f8e0206 */
[----:B--2---:R-:W-:Y:S02]  /*87d0*/  IADD3 R8, P0, R4, UR11, RZ ;  /* 0x0000000b04087c10 */ /* 0x004fe4000ff1e0ff */
        /* <DEDUP_REMOVED lines=20> */
.L_x_849:
[----:B------:R-:W-:Y:S05]  /*8920*/  BSYNC B0 ;  /* 0x0000000000007941 */ /* 0x000fea0003800000 */
.L_x_848:
        /* <DEDUP_REMOVED lines=13> */
[----:B------:R1:W-:Y:S02]  /*8a00*/  STG.E.128 [R4.64+0x180], R20 ;  /* 0x0001801404007986 */ /* 0x0003e4000c101d04 */
.L_x_830:
[----:B------:R-:W-:Y:S05]  /*8a10*/  BSYNC B1 ;  /* 0x0000000000017941 */ /* 0x000fea0003800000 */
.L_x_816:
        /* <DEDUP_REMOVED lines=11> */
.L_x_850:
[----:B------:R-:W-:Y:S05]  /*8ad0*/  EXIT ;  /* 0x000000000000794d */ /* 0x000fea0003800000 */
.L_x_852:
        /* <DEDUP_REMOVED lines=10> */
.L_x_2022:


//--------------------- .text._ZN5flash44flash_bwd_dq_dk_dv_loop_seqk_parallel_kernelI23Flash_bwd_kernel_traitsILi256ELi64ELi64ELi8ELi4ELi2ELi2ELb0ELb0EN7cutlass6half_tE19Flash_kernel_traitsILi256ELi64ELi64ELi8ES3_EELb0ELb0ELb1ELb1ELb0ELb0ELb0EEEvNS_16Flash_bwd_paramsE --------------------------
	.section	.text._ZN5flash44flash_bwd_dq_dk_dv_loop_seqk_parallel_kernelI23Flash_bwd_kernel_traitsILi256ELi64ELi64ELi8ELi4ELi2ELi2ELb0ELb0EN7cutlass6half_tE19Flash_kernel_traitsILi256ELi64ELi64ELi8ES3_EELb0ELb0ELb1ELb1ELb0ELb0ELb0EEEvNS_16Flash_bwd_paramsE,"ax",@progbits
	.sectioninfo	@"SHI_REGISTERS=255"
	.align	128
        .global         _ZN5flash44flash_bwd_dq_dk_dv_loop_seqk_parallel_kernelI23Flash_bwd_kernel_traitsILi256ELi64ELi64ELi8ELi4ELi2ELi2ELb0ELb0EN7cutlass6half_tE19Flash_kernel_traitsILi256ELi64ELi64ELi8ES3_EELb0ELb0ELb1ELb1ELb0ELb0ELb0EEEvNS_16Flash_bwd_paramsE
        .type           _ZN5flash44flash_bwd_dq_dk_dv_loop_seqk_parallel_kernelI23Flash_bwd_kernel_traitsILi256ELi64ELi64ELi8ELi4ELi2ELi2ELb0ELb0EN7cutlass6half_tE19Flash_kernel_traitsILi256ELi64ELi64ELi8ES3_EELb0ELb0ELb1ELb1ELb0ELb0ELb0EEEvNS_16Flash_bwd_paramsE,@function
        .size           _ZN5flash44flash_bwd_dq_dk_dv_loop_seqk_parallel_kernelI23Flash_bwd_kernel_traitsILi256ELi64ELi64ELi8ELi4ELi2ELi2ELb0ELb0EN7cutlass6half_tE19Flash_kernel_traitsILi256ELi64ELi64ELi8ES3_EELb0ELb0ELb1ELb1ELb0ELb0ELb0EEEvNS_16Flash_bwd_paramsE,(.L_x_2023 - _ZN5flash44flash_bwd_dq_dk_dv_loop_seqk_parallel_kernelI23Flash_bwd_kernel_traitsILi256ELi64ELi64ELi8ELi4ELi2ELi2ELb0ELb0EN7cutlass6half_tE19Flash_kernel_traitsILi256ELi64ELi64ELi8ES3_EELb0ELb0ELb1ELb1ELb0ELb0ELb0EEEvNS_16Flash_bwd_paramsE)
        .other          _ZN5flash44flash_bwd_dq_dk_dv_loop_seqk_parallel_kernelI23Flash_bwd_kernel_traitsILi256ELi64ELi64ELi8ELi4ELi2ELi2ELb0ELb0EN7cutlass6half_tE19Flash_kernel_traitsILi256ELi64ELi64ELi8ES3_EELb0ELb0ELb1ELb1ELb0ELb0ELb0EEEvNS_16Flash_bwd_paramsE,@"STO_CUDA_ENTRY STV_DEFAULT"
_ZN5flash44flash_bwd_dq_dk_dv_loop_seqk_parallel_kernelI23Flash_bwd_kernel_traitsILi256ELi64ELi64ELi8ELi4ELi2ELi2ELb0ELb0EN7cutlass6half_tE19Flash_kernel_traitsILi256ELi64ELi64ELi8ES3_EELb0ELb0ELb1ELb1ELb0ELb0ELb0EEEvNS_16Flash_bwd_paramsE:
.text._ZN5flash44flash_bwd_dq_dk_dv_loop_seqk_parallel_kernelI23Flash_bwd_kernel_traitsILi256ELi64ELi64ELi8ELi4ELi2ELi2ELb0ELb0EN7cutlass6half_tE19Flash_kernel_traitsILi256ELi64ELi64ELi8ES3_EELb0ELb0ELb1ELb1ELb0ELb0ELb0EEEvNS_16Flash_bwd_paramsE:
        /* <DEDUP_REMOVED lines=13> */
[----:B------:R-:W-:Y:S01]  /*00d0*/  IMAD.MOV.U32 R208, RZ, RZ, 0x20 ;  /* 0x00000020ffd07424 */ /* 0x000fe200078e00ff */
[----:B------:R-:W-:Y:S01]  /*00e0*/  UISETP.NE.AND UP5, UPT, UR9, URZ, UPT ;  /* 0x0000003f0900728c */ /* 0x000fe2000bfa5270 */
[----:B------:R-:W-:Y:S01]  /*00f0*/  IMAD.MOV.U32 R238, RZ, RZ, -0x10 ;  /* 0xfffffff0ffee7424 */ /* 0x000fe200078e00ff */
        /* <DEDUP_REMOVED lines=15> */
[-C--:B------:R-:W-:Y:S01]  /*01f0*/  LEA.HI R8, R6, R222.reuse, RZ, 0x2 ;  /* 0x000000de06087211 */ /* 0x080fe200078f10ff */
        /* <DEDUP_REMOVED lines=13> */
[----:B------:R-:W-:Y:S01]  /*02d0*/  LEA.HI R0, R6, R222, RZ, 0x4 ;  /* 0x000000de06007211 */ /* 0x000fe200078f20ff */
[C---:B------:R-:W-:Y:S01]  /*02e0*/  IMAD.IADD R3, R7.reuse, 0x1, -R3 ;  /* 0x0000000107037824 */ /* 0x040fe200078e0a03 */
[----:B------:R-:W-:Y:S01]  /*02f0*/  SHF.R.S32.HI R10, RZ, 0x1f, R8 ;  /* 0x0000001fff0a7819 */ /* 0x000fe20000011408 */
[----:B------:R-:W-:Y:S01]  /*0300*/  IMAD.IADD R220, R7, 0x1, -R220 ;  /* 0x0000000107dc7824 */ /* 0x000fe200078e0adc */
[----:B------:R-:W-:Y:S01]  /*0310*/  SHF.R.S32.HI R7, RZ, 0x2, R8 ;  /* 0x00000002ff077819 */ /* 0x000fe20000011408 */
[----:B------:R-:W-:Y:S01]  /*0320*/  USHF.L.U32 UR43, UR48, 0x6, URZ ;  /* 0x00000006302b7899 */ /* 0x000fe2000800063f */
[----:B------:R-:W-:Y:S01]  /*0330*/  SHF.R.S32.HI R2, RZ, 0x4, R0 ;  /* 0x00000004ff027819 */ /* 0x000fe20000011400 */
[----:B------:R-:W-:Y:S01]  /*0340*/  ULDC UR51, c[0x0][0x214] ;  /* 0x0000850000337ab9 */ /* 0x000fe20000000800 */
[----:B------:R-:W-:Y:S01]  /*0350*/  LEA.HI R10, R10, R7, RZ, 0x3 ;  /* 0x000000070a0a7211 */ /* 0x000fe200078f18ff */
[----:B------:R-:W-:Y:S01]  /*0360*/  IMAD.U32 R225, RZ, RZ, UR14 ;  /* 0x0000000effe17e24 */ /* 0x000fe2000f8e00ff */
[----:B------:R-:W-:Y:S01]  /*0370*/  LEA.HI R4, R0, R2, RZ, 0x1 ;  /* 0x0000000200047211 */ /* 0x000fe200078f08ff */
[----:B------:R-:W-:Y:S01]  /*0380*/  ULDC UR58, c[0x0][0x1c8] ;  /* 0x00007200003a7ab9 */ /* 0x000fe20000000800 */
[----:B------:R-:W-:Y:S01]  /*0390*/  LOP3.LUT R5, R5, 0xffffffe0, RZ, 0xc0, !PT ;  /* 0xffffffe005057812 */ /* 0x000fe200078ec0ff */
[----:B------:R-:W-:Y:S01]  /*03a0*/  ULDC.U8 UR10, c[0x0][0x3d0] ;  /* 0x0000f400000a7ab9 */ /* 0x000fe20000000000 */
[----:B------:R-:W-:Y:S01]  /*03b0*/  LOP3.LUT R10, R10, 0xfffffff8, RZ, 0xc0, !PT ;  /* 0xfffffff80a0a7812 */ /* 0x000fe200078ec0ff */
[----:B------:R-:W-:Y:S01]  /*03c0*/  ULDC UR52, c[0x0][0x224] ;  /* 0x0000890000347ab9 */ /* 0x000fe20000000800 */
[----:B------:R-:W-:Y:S01]  /*03d0*/  LOP3.LUT R4, R4, 0xfffffffe, RZ, 0xc0, !PT ;  /* 0xfffffffe04047812 */ /* 0x000fe200078ec0ff */
[----:B------:R-:W-:Y:S01]  /*03e0*/  IMAD.IADD R5, R222, 0x1, -R5 ;  /* 0x00000001de057824 */ /* 0x000fe200078e0a05 */
[-C--:B------:R-:W-:Y:S01]  /*03f0*/  LEA.HI R13, R6, R222.reuse, RZ, 0x3 ;  /* 0x000000de060d7211 */ /* 0x080fe200078f18ff */
[----:B------:R-:W-:Y:S01]  /*0400*/  IMAD.IADD R10, R7, 0x1, -R10 ;  /* 0x00000001070a7824 */ /* 0x000fe200078e0a0a */
[----:B------:R-:W-:Y:S01]  /*0410*/  LOP3.LUT R0, R0, 0xfffffff0, RZ, 0xc0, !PT ;  /* 0xfffffff000007812 */ /* 0x000fe200078ec0ff */
[----:B------:R-:W-:Y:S01]  /*0420*/  IMAD.IADD R4, R2, 0x1, -R4 ;  /* 0x0000000102047824 */ /* 0x000fe200078e0a04 */
[----:B------:R-:W-:Y:S01]  /*0430*/  SHF.R.S32.HI R9, RZ, 0x3, R13 ;  /* 0x00000003ff097819 */ /* 0x000fe2000001140d */
[----:B------:R-:W-:Y:S01]  /*0440*/  @UP5 UIMAD UR56, UR35, UR51, URZ ;  /* 0x00000033233852a4 */ /* 0x000fe2000f8e023f */
[----:B------:R-:W-:Y:S01]  /*0450*/  LOP3.LUT R7, R13, 0xfffffff8, RZ, 0xc0, !PT ;  /* 0xfffffff80d077812 */ /* 0x000fe200078ec0ff */
[----:B------:R-:W-:Y:S01]  /*0460*/  IMAD.IADD R0, R222, 0x1, -R0 ;  /* 0x00000001de007824 */ /* 0x000fe200078e0a00 */
[----:B------:R-:W-:Y:S01]  /*0470*/  SHF.R.S32.HI R2, RZ, 0x1f, R5 ;  /* 0x0000001fff027819 */ /* 0x000fe20000011405 */
[----:B------:R-:W-:Y:S01]  /*0480*/  IMAD.SHL.U32 R9, R9, 0x40, RZ ;  /* 0x0000004009097824 */ /* 0x000fe200078e00ff */
[----:B------:R-:W-:Y:S01]  /*0490*/  LEA.HI R12, R6, R222, RZ, 0x7 ;  /* 0x000000de060c7211 */ /* 0x000fe200078f38ff */
[----:B------:R-:W-:Y:S01]  /*04a0*/  IMAD.IADD R7, R222, 0x1, -R7 ;  /* 0x00000001de077824 */ /* 0x000fe200078e0a07 */
[----:B------:R-:W-:Y:S01]  /*04b0*/  LEA.HI R2, R2, R5, RZ, 0x2 ;  /* 0x0000000502027211 */ /* 0x000fe200078f10ff */
[----:B------:R-:W-:Y:S01]  /*04c0*/  IMAD.SHL.U32 R219, R4, 0x20, RZ ;  /* 0x0000002004db7824 */ /* 0x000fe200078e00ff */
[----:B------:R-:W-:Y:S01]  /*04d0*/  SHF.R.S32.HI R5, RZ, 0x1f, R0 ;  /* 0x0000001fff057819 */ /* 0x000fe20000011400 */
[----:B------:R-:W-:Y:S01]  /*04e0*/  IMAD.SHL.U32 R226, R7, 0x8, RZ ;  /* 0x0000000807e27824 */ /* 0x000fe200078e00ff */
[----:B------:R-:W-:Y:S01]  /*04f0*/  LOP3.LUT R9, R9, 0x1c0, RZ, 0xc0, !PT ;  /* 0x000001c009097812 */ /* 0x000fe200078ec0ff */
[----:B------:R-:W-:Y:S01]  /*0500*/  UMOV UR40, URZ ;  /* 0x0000003f00287c82 */ /* 0x000fe20008000000 */
[----:B------:R-:W-:Y:S01]  /*0510*/  LEA.HI R5, R5, R0, RZ, 0x3 ;  /* 0x0000000005057211 */ /* 0x000fe200078f18ff */
[----:B------:R-:W-:Y:S01]  /*0520*/  ULDC.64 UR4, c[0x0][0x118] ;  /* 0x0000460000047ab9 */ /* 0x000fe20000000a00 */
[----:B------:R-:W-:Y:S01]  /*0530*/  SHF.R.U32.HI R224, RZ, 0x3, R9 ;  /* 0x00000003ffe07819 */ /* 0x000fe20000011609 */
[----:B------:R-:W-:Y:S01]  /*0540*/  ULDC UR42, c[0x0][0x2e8] ;  /* 0x0000ba00002a7ab9 */ /* 0x000fe20000000800 */
[----:B------:R-:W-:Y:S01]  /*0550*/  LOP3.LUT R9, R9, 0x38, R226, 0xf8, !PT ;  /* 0x0000003809097812 */ /* 0x000fe200078ef8e2 */
[----:B------:R-:W-:Y:S01]  /*0560*/  ULOP3.LUT UR58, UR36, UR58, URZ, 0x3c, !UPT ;  /* 0x0000003a243a7292 */ /* 0x000fe2000f8e3c3f */
[C---:B------:R-:W-:Y:S01]  /*0570*/  LOP3.LUT R11, R5.reuse, 0xfffffff8, RZ, 0xc0, !PT ;  /* 0xfffffff8050b7812 */ /* 0x040fe200078ec0ff */
[----:B------:R-:W-:Y:S01]  /*0580*/  IMAD.SHL.U32 R5, R5, 0x40, RZ ;  /* 0x0000004005057824 */ /* 0x000fe200078e00ff */
[C---:B------:R-:W-:Y:S01]  /*0590*/  LOP3.LUT P4, RZ, R7.reuse, 0x4, RZ, 0xc0, !PT ;  /* 0x0000000407ff7812 */ /* 0x040fe2000788c0ff */
[----:B------:R-:W-:Y:S01]  /*05a0*/  UISETP.NE.AND UP6, UPT, UR10, URZ, UPT ;  /* 0x0000003f0a00728c */ /* 0x000fe2000bfc5270 */
        /* <DEDUP_REMOVED lines=8> */
[----:B------:R-:W-:Y:S01]  /*0630*/  LEA.HI R6, R6, R222, RZ, 0x6 ;  /* 0x000000de06067211 */ /* 0x000fe200078f30ff */
[----:B------:R-:W-:Y:S01]  /*0640*/  USHF.R.S32.HI UR59, URZ, 0x1f, UR36 ;  /* 0x0000001f3f3b7899 */ /* 0x000fe20008011424 */
[----:B------:R-:W-:Y:S01]  /*0650*/  ISETP.NE.U32.AND P0, PT, R9, 0x1, PT ;  /* 0x000000010900780c */ /* 0x000fe20003f05070 */
[----:B------:R-:W-:Y:S01]  /*0660*/  USHF.R.S32.HI UR61, URZ, 0x1f, UR35 ;  /* 0x0000001f3f3d7899 */ /* 0x000fe20008011423 */
[----:B------:R-:W-:Y:S01]  /*0670*/  SHF.R.S32.HI R9, RZ, 0x7, R12 ;  /* 0x00000007ff097819 */ /* 0x000fe2000001140c */
[C---:B------:R-:W-:Y:S01]  /*0680*/  IMAD.SHL.U32 R12, R4.reuse, 0x200, RZ ;  /* 0x00000200040c7824 */ /* 0x040fe200078e00ff */
[C---:B------:R-:W-:Y:S01]  /*0690*/  LOP3.LUT R0, R7.reuse, 0x10, R0, 0xf8, !PT ;  /* 0x0000001007007812 */ /* 0x040fe200078ef800 */
[----:B------:R-:W-:Y:S01]  /*06a0*/  IMAD.SHL.U32 R4, R4, 0x8, RZ ;  /* 0x0000000804047824 */ /* 0x000fe200078e00ff */
[----:B------:R-:W-:Y:S01]  /*06b0*/  LOP3.LUT R8, R8, 0x7ffffffc, RZ, 0xc0, !PT ;  /* 0x7ffffffc08087812 */ /* 0x000fe200078ec0ff */
[----:B------:R-:W-:Y:S01]  /*06c0*/  USHF.R.S32.HI UR60, URZ, 0x1f, UR36 ;  /* 0x0000001f3f3c7899 */ /* 0x000fe20008011424 */
[----:B------:R-:W-:Y:S01]  /*06d0*/  SHF.R.S32.HI R6, RZ, 0x6, R6 ;  /* 0x00000006ff067819 */ /* 0x000fe20000011406 */
[----:B------:R-:W-:Y:S01]  /*06e0*/  UIMAD.WIDE.U32 UR44, UR38, UR46, URZ ;  /* 0x0000002e262c72a5 */ /* 0x000fe2000f8e003f */
[C---:B------:R-:W-:Y:S01]  /*06f0*/  R2P PR, R10.reuse, 0x6 ;  /* 0x000000060a007804 */ /* 0x040fe20000000000 */
[----:B------:R-:W-:Y:S01]  /*0700*/  IMAD.SHL.U32 R10, R10, 0x40, RZ ;  /* 0x000000400a0a7824 */ /* 0x000fe200078e00ff */
[--C-:B------:R-:W-:Y:S01]  /*0710*/  LOP3.LUT R218, R7, 0x8, R13.reuse, 0xf8, !PT ;  /* 0x0000000807da7812 */ /* 0x100fe200078ef80d */
[----:B------:R-:W-:Y:S01]  /*0720*/  IMAD.IADD R8, R222, 0x1, -R8 ;  /* 0x00000001de087824 */ /* 0x000fe200078e0a08 */
[----:B------:R-:W-:Y:S01]  /*0730*/  LOP3.LUT R0, R0, 0x8, R13, 0xf8, !PT ;  /* 0x0000000800007812 */ /* 0x000fe200078ef80d */
[C---:B------:R-:W-:Y:S01]  /*0740*/  IMAD R13, R9.reuse, 0x800, R12 ;  /* 0x00000800090d7824 */ /* 0x040fe200078e020c */
[----:B------:R-:W-:Y:S01]  /*0750*/  SHF.R.U32.HI R7, RZ, 0x3, R7 ;  /* 0x00000003ff077819 */ /* 0x000fe20000011607 */
[----:B------:R-:W-:Y:S01]  /*0760*/  IMAD R224, R6, 0x200, R224 ;  /* 0x0000020006e07824 */ /* 0x000fe200078e02e0 */
[----:B------:R-:W-:Y:S01]  /*0770*/  LOP3.LUT R10, R10, 0x1c0, RZ, 0xc0, !PT ;  /* 0x000001c00a0a7812 */ /* 0x000fe200078ec0ff */
[----:B------:R-:W-:Y:S01]  /*0780*/  IMAD.SHL.U32 R222, R222, 0x2, RZ ;  /* 0x00000002dede7824 */ /* 0x000fe200078e00ff */
[----:B------:R-:W-:Y:S01]  /*0790*/  LOP3.LUT R218, R218, R7, RZ, 0x3c, !PT ;  /* 0x00000007dada7212 */ /* 0x000fe200078e3cff */
[----:B------:R-:W-:Y:S01]  /*07a0*/  IMAD.SHL.U32 R9, R9, 0x20, RZ ;  /* 0x0000002009097824 */ /* 0x000fe200078e00ff */
[----:B------:R-:W-:Y:S01]  /*07b0*/  LOP3.LUT R0, R12, R0, R7, 0xf6, !PT ;  /* 0x000000000c007212 */ /* 0x000fe200078ef607 */
[----:B------:R-:W-:Y:S01]  /*07c0*/  IMAD.SHL.U32 R6, R6, 0x8, RZ ;  /* 0x0000000806067824 */ /* 0x000fe200078e00ff */
[----:B------:R-:W-:Y:S01]  /*07d0*/  SHF.R.U32.HI R7, RZ, 0x3, R10 ;  /* 0x00000003ff077819 */ /* 0x000fe2000001160a */
[----:B------:R-:W-:Y:S01]  /*07e0*/  IMAD.SHL.U32 R8, R8, 0x2, RZ ;  /* 0x0000000208087824 */ /* 0x000fe200078e00ff */
[----:B------:R-:W-:Y:S01]  /*07f0*/  LOP3.LUT R222, R9, 0x6, R222, 0xf8, !PT ;  /* 0x0000000609de7812 */ /* 0x000fe200078ef8de */
[----:B------:R-:W-:Y:S01]  /*0800*/  IMAD.IADD R218, R13, 0x1, R218 ;  /* 0x000000010dda7824 */ /* 0x000fe200078e02da */
[----:B------:R-:W-:Y:S01]  /*0810*/  LOP3.LUT R6, R6, 0x18, RZ, 0xc0, !PT ;  /* 0x0000001806067812 */ /* 0x000fe200078ec0ff */
[--C-:B------:R-:W-:Y:S01]  /*0820*/  IMAD R228, R220, 0x400, R8.reuse ;  /* 0x00000400dce47824 */ /* 0x100fe200078e0208 */
[----:B------:R-:W-:Y:S01]  /*0830*/  LOP3.LUT R9, R10, 0x20, R9, 0xf8, !PT ;  /* 0x000000200a097812 */ /* 0x000fe200078ef809 */
[----:B------:R-:W-:Y:S01]  /*0840*/  IMAD R8, R3, 0x400, R8 ;  /* 0x0000040003087824 */ /* 0x000fe200078e0208 */
[----:B------:R-:W-:Y:S01]  /*0850*/  LOP3.LUT R11, R11, 0x1c0, RZ, 0xc0, !PT ;  /* 0x000001c00b0b7812 */ /* 0x000fe200078ec0ff */
[----:B------:R-:W-:Y:S01]  /*0860*/  IMAD.SHL.U32 R218, R218, 0x2, RZ ;  /* 0x00000002dada7824 */ /* 0x000fe200078e00ff */
[----:B------:R-:W-:Y:S01]  /*0870*/  LOP3.LUT R219, R6, 0x20, R219, 0xf8, !PT ;  /* 0x0000002006db7812 */ /* 0x000fe200078ef8db */
[----:B------:R-:W-:Y:S01]  /*0880*/  IMAD.SHL.U32 R217, R0, 0x2, RZ ;  /* 0x0000000200d97824 */ /* 0x000fe200078e00ff */
[----:B------:R-:W-:Y:S01]  /*0890*/  LOP3.LUT R9, R9, R7, RZ, 0x3c, !PT ;  /* 0x0000000709097212 */ /* 0x000fe200078e3cff */
[----:B------:R-:W-:Y:S01]  /*08a0*/  UIMAD UR53, UR39, UR46, URZ ;  /* 0x0000002e273572a4 */ /* 0x000fe2000f8e023f */
[----:B------:R-:W-:Y:S01]  /*08b0*/  SHF.R.U32.HI R216, RZ, 0x3, R11 ;  /* 0x00000003ffd87819 */ /* 0x000fe2000001160b */
[----:B------:R-:W-:Y:S01]  /*08c0*/  USHF.R.S32.HI UR55, URZ, 0x1f, UR49 ;  /* 0x0000001f3f377899 */ /* 0x000fe20008011431 */
[----:B------:R-:W-:Y:S01]  /*08d0*/  SHF.R.S32.HI R223, RZ, 0x2, R2 ;  /* 0x00000002ffdf7819 */ /* 0x000fe20000011402 */
[----:B------:R-:W-:Y:S01]  /*08e0*/  IMAD.IADD R228, R228, 0x1, R9 ;  /* 0x00000001e4e47824 */ /* 0x000fe200078e0209 */
[----:B------:R-:W-:Y:S01]  /*08f0*/  LOP3.LUT R2, R5, 0xfffffe00, RZ, 0xc0, !PT ;  /* 0xfffffe0005027812 */ /* 0x000fe200078ec0ff */
[----:B------:R-:W-:Y:S01]  /*0900*/  UIMAD UR52, UR6, UR52, URZ ;  /* 0x00000034063472a4 */ /* 0x000fe2000f8e023f */
[----:B------:R-:W-:Y:S01]  /*0910*/  LOP3.LUT R219, R216, R219, R11, 0x1e, !PT ;  /* 0x000000dbd8db7212 */ /* 0x000fe200078e1e0b */
[C---:B------:R-:W-:Y:S01]  /*0920*/  IMAD R223, R220.reuse, 0x10, R223 ;  /* 0x00000010dcdf7824 */ /* 0x040fe200078e02df */
[----:B------:R-:W-:Y:S01]  /*0930*/  LOP3.LUT R229, R7, R10, R6, 0x1e, !PT ;  /* 0x0000000a07e57212 */ /* 0x000fe200078e1e06 */
[----:B------:R-:W-:Y:S01]  /*0940*/  IMAD R220, R220, 0x400, R2 ;  /* 0x00000400dcdc7824 */ /* 0x000fe200078e0202 */
[----:B------:R-:W-:Y:S01]  /*0950*/  LOP3.LUT R4, R11, 0x8, R4, 0xf8, !PT ;  /* 0x000000080b047812 */ /* 0x000fe200078ef804 */
[----:B------:R-:W-:Y:S01]  /*0960*/  IMAD R3, R3, 0x400, R2 ;  /* 0x0000040003037824 */ /* 0x000fe200078e0202 */
        /* <DEDUP_REMOVED lines=10> */
[----:B------:R-:W-:Y:S01]  /*0a10*/  IADD3 R230, R228, 0x20, RZ ;  /* 0x00000020e4e67810 */ /* 0x000fe20007ffe0ff */
[----:B------:R-:W-:Y:S01]  /*0a20*/  IMAD.IADD R208, R218, 0x1, R208 ;  /* 0x00000001dad07824 */ /* 0x000fe200078e02d0 */
[----:B------:R-:W-:Y:S01]  /*0a30*/  LEA R229, R229, 0x18000, 0x1 ;  /* 0x00018000e5e57811 */ /* 0x000fe200078e08ff */
[--C-:B------:R-:W-:Y:S01]  /*0a40*/  IMAD R0, R0, 0x2, R2.reuse ;  /* 0x0000000200007824 */ /* 0x100fe200078e0202 */
[----:B------:R-:W-:Y:S01]  /*0a50*/  @P1 IADD3 R230, R228, -0x20, RZ ;  /* 0xffffffe0e4e61810 */ /* 0x000fe20007ffe0ff */
[----:B------:R-:W-:Y:S01]  /*0a60*/  IMAD.IADD R3, R218, 0x1, R2 ;  /* 0x00000001da037824 */ /* 0x000fe200078e0202 */
[C---:B------:R-:W-:Y:S01]  /*0a70*/  IADD3 R231, R229.reuse, 0x40, RZ ;  /* 0x00000040e5e77810 */ /* 0x040fe20007ffe0ff */
[----:B------:R-:W-:Y:S01]  /*0a80*/  IMAD.IADD R232, R228, 0x1, R238 ;  /* 0x00000001e4e87824 */ /* 0x000fe200078e02ee */
[----:B------:R-:W-:Y:S01]  /*0a90*/  LEA R216, R216, 0x28000, 0x1 ;  /* 0x00028000d8d87811 */ /* 0x000fe200078e08ff */
[----:B------:R-:W-:Y:S01]  /*0aa0*/  IMAD.IADD R2, R2, 0x1, R208 ;  /* 0x0000000102027824 */ /* 0x000fe200078e02d0 */
[----:B------:R-:W-:Y:S01]  /*0ab0*/  @P2 IADD3 R231, R229, -0x40, RZ ;  /* 0xffffffc0e5e72810 */ /* 0x000fe20007ffe0ff */
[----:B------:R-:W-:Y:S01]  /*0ac0*/  IMAD.IADD R238, R238, 0x1, R230 ;  /* 0x00000001eeee7824 */ /* 0x000fe200078e02e6 */
[----:B------:R-:W-:-:S02]  /*0ad0*/  @!UP5 UIMAD UR51, UR7, UR51, URZ ;  /* 0x000000330733d2a4 */ /* 0x000fc4000f8e023f */
[----:B------:R-:W-:Y:S02]  /*0ae0*/  USHF.R.S32.HI UR50, URZ, 0x1f, UR43 ;  /* 0x0000001f3f327899 */ /* 0x000fe4000801142b */
[----:B------:R-:W-:Y:S02]  /*0af0*/  UMOV UR41, 0xffff8000 ;  /* 0xffff800000297882 */ /* 0x000fe40000000000 */
.L_x_901:
[----:B------:R-:W-:Y:S02]  /*0b00*/  ULDC.64 UR6, c[0x0][0x240] ;  /* 0x0000900000067ab9 */ /* 0x000fe40000000a00 */
[----:B------:R-:W-:Y:S02]  /*0b10*/  UISETP.NE.U32.AND UP1, UPT, URZ, UR6, UPT ;  /* 0x000000063f00728c */ /* 0x000fe4000bf25070 */
[----:B------:R-:W-:Y:S02]  /*0b20*/  ULDC.64 UR10, c[0x0][0x250] ;  /* 0x00009400000a7ab9 */ /* 0x000fe40000000a00 */
[----:B------:R-:W-:Y:S02]  /*0b30*/  UISETP.NE.U32.AND UP2, UPT, URZ, UR10, UPT ;  /* 0x0000000a3f00728c */ /* 0x000fe4000bf45070 */
[----:B------:R-:W-:-:S02]  /*0b40*/  USHF.R.S32.HI UR37, URZ, 0x1f, UR35 ;  /* 0x0000001f3f257899 */ /* 0x000fc40008011423 */
[----:B------:R-:W-:Y:S02]  /*0b50*/  USHF.L.U32 UR14, UR35, 0x2, URZ ;  /* 0x00000002230e7899 */ /* 0x000fe4000800063f */
[----:B------:R-:W-:Y:S02]  /*0b60*/  UISETP.NE.AND.EX UP1, UPT, URZ, UR7, UPT, UP1 ;  /* 0x000000073f00728c */ /* 0x000fe4000bf25310 */
[----:B------:R-:W-:Y:S02]  /*0b70*/  UISETP.NE.AND.EX UP2, UPT, URZ, UR11, UPT, UP2 ;  /* 0x0000000b3f00728c */ /* 0x000fe4000bf45320 */
[----:B------:R-:W-:Y:S02]  /*0b80*/  USHF.L.U64.HI UR13, UR35, 0x2, UR37 ;  /* 0x00000002230d7899 */ /* 0x000fe40008010225 */
[----:B------:R-:W-:Y:S01]  /*0b90*/  UIADD3 UR6, UP0, UR14, UR6, URZ ;  /* 0x000000060e067290 */ /* 0x000fe2000ff1e03f */
[----:B------:R-:W-:Y:S01]  /*0ba0*/  PLOP3.LUT P2, PT, PT, PT, UP1, 0x80, 0x0 ;  /* 0x000000000000781c */ /* 0x000fe20003f4f018 */
[----:B------:R-:W-:-:S02]  /*0bb0*/  ULDC.U8 UR12, c[0x0][0x312] ;  /* 0x0000c480000c7ab9 */ /* 0x000fc40000000000 */
[----:B------:R-:W-:Y:S02]  /*0bc0*/  UIADD3.X UR7, UR13, UR7, URZ, UP0, !UPT ;  /* 0x000000070d077290 */ /* 0x000fe400087fe43f */
[----:B------:R-:W-:Y:S01]  /*0bd0*/  ULDC.64 UR8, c[0x0][0x248] ;  /* 0x0000920000087ab9 */ /* 0x000fe20000000a00 */
[----:B---34-:R-:W-:Y:S01]  /*0be0*/  IMAD.U32 R4, RZ, RZ, UR6 ;  /* 0x00000006ff047e24 */ /* 0x018fe2000f8e00ff */
[----:B------:R-:W-:Y:S02]  /*0bf0*/  UISETP.NE.AND UP3, UPT, UR12, URZ, UPT ;  /* 0x0000003f0c00728c */ /* 0x000fe4000bf65270 */
[----:B------:R-:W-:Y:S01]  /*0c00*/  UISETP.EQ.U32.AND UP4, UPT, URZ, UR8, UPT ;  /* 0x000000083f00728c */ /* 0x000fe2000bf82070 */
[----:B------:R-:W-:Y:S01]  /*0c10*/  IMAD.U32 R5, RZ, RZ, UR7 ;  /* 0x00000007ff057e24 */ /* 0x000fe2000f8e00ff */
[----:B------:R-:W-:Y:S02]  /*0c20*/  @UP2 UIADD3 UR6, UP0, UR14, UR10, URZ ;  /* 0x0000000a0e062290 */ /* 0x000fe4000ff1e03f */
[----:B------:R-:W-:-:S02]  /*0c30*/  UISETP.EQ.OR.EX UP4, UPT, URZ, UR9, !UP3, UP4 ;  /* 0x000000093f00728c */ /* 0x000fc4000df82740 */
[----:B------:R-:W-:Y:S01]  /*0c40*/  @UP2 UIADD3.X UR7, UR13, UR11, URZ, UP0, !UPT ;  /* 0x0000000b0d072290 */ /* 0x000fe200087fe43f */
[----:B-12---:R1:W2:Y:S01]  /*0c50*/  @P2 LDG.E R7, [R4.64] ;  /* 0x0000000404072981 */ /* 0x0062a2000c1e1900 */
[----:B------:R-:W-:Y:S02]  /*0c60*/  UIADD3 UR8, UP0, UR14, UR8, URZ ;  /* 0x000000080e087290 */ /* 0x000fe4000ff1e03f */
[----:B------:R-:W-:Y:S02]  /*0c70*/  PLOP3.LUT P1, PT, PT, PT, UP4, 0x80, 0x0 ;  /* 0x000000000000781c */ /* 0x000fe40003f2f048 */
[----:B------:R-:W-:Y:S01]  /*0c80*/  UIADD3.X UR9, UR13, UR9, URZ, UP0, !UPT ;  /* 0x000000090d097290 */ /* 0x000fe200087fe43f */
[----:B------:R-:W-:Y:S01]  /*0c90*/  PLOP3.LUT P0, PT, PT, PT, UP2, 0x80, 0x0 ;  /* 0x000000000000781c */ /* 0x000fe20003f0f028 */
[----:B------:R-:W-:-:S04]  /*0ca0*/  IMAD.U32 R10, RZ, RZ, UR8 ;  /* 0x00000008ff0a7e24 */ /* 0x000fc8000f8e00ff */
[----:B------:R-:W-:Y:S01]  /*0cb0*/  IMAD.U32 R11, RZ, RZ, UR9 ;  /* 0x00000009ff0b7e24 */ /* 0x000fe2000f8e00ff */
[----:B-1----:R1:W3:Y:S01]  /*0cc0*/  @P2 LDG.E R5, [R4.64+0x4] ;  /* 0x0000040404052981 */ /* 0x0022e2000c1e1900 */
[----:B------:R-:W-:Y:S02]  /*0cd0*/  IMAD.U32 R8, RZ, RZ, UR6 ;  /* 0x00000006ff087e24 */ /* 0x000fe4000f8e00ff */
[----:B------:R-:W-:-:S05]  /*0ce0*/  IMAD.U32 R9, RZ, RZ, UR7 ;  /* 0x00000007ff097e24 */ /* 0x000fca000f8e00ff */
[----:B-----5:R4:W5:Y:S04]  /*0cf0*/  @P0 LDG.E R6, [R8.64] ;  /* 0x0000000408060981 */ /* 0x020968000c1e1900 */
[----:B-1----:R-:W5:Y:S01]  /*0d00*/  @!P1 LDG.E R4, [R10.64] ;  /* 0x000000040a049981 */ /* 0x002f62000c1e1900 */
[----:B------:R-:W1:Y:S01]  /*0d10*/  S2UR UR18, SR_CTAID.X ;  /* 0x00000000001279c3 */ /* 0x000e620000002500 */
[----:B------:R-:W-:Y:S02]  /*0d20*/  UMOV UR16, 0xffffffff ;  /* 0xffffffff00107882 */ /* 0x000fe40000000000 */
[----:B------:R-:W-:Y:S02]  /*0d30*/  UMOV UR29, 0xffffffff ;  /* 0xffffffff001d7882 */ /* 0x000fe40000000000 */
[----:B------:R-:W-:Y:S01]  /*0d40*/  UMOV UR23, URZ ;  /* 0x0000003f00177c82 */ /* 0x000fe20008000000 */
[----:B----4-:R-:W4:Y:S01]  /*0d50*/  S2R R8, SR_TID.X ;  /* 0x0000000000087919 */ /* 0x010f220000002100 */
[----:B------:R-:W-:-:S02]  /*0d60*/  ULDC UR7, c[0x0][0xc] ;  /* 0x0000030000077ab9 */ /* 0x000fc40000000800 */
[----:B------:R-:W-:Y:S02]  /*0d70*/  USHF.L.U32 UR7, UR7, 0x6, URZ ;  /* 0x0000000607077899 */ /* 0x000fe4000800063f */
[----:B------:R-:W-:Y:S02]  /*0d80*/  ULDC UR9, c[0x0][0x218] ;  /* 0x0000860000097ab9 */ /* 0x000fe40000000800 */
[----:B-1----:R-:W-:-:S04]  /*0d90*/  USHF.L.U32 UR6, UR18, 0x6, URZ ;  /* 0x0000000612067899 */ /* 0x002fc8000800063f */
[----:B------:R-:W-:-:S06]  /*0da0*/  UIMAD UR6, UR7, UR40, UR6 ;  /* 0x00000028070672a4 */ /* 0x000fcc000f8e0206 */
[----:B------:R-:W-:Y:S01]  /*0db0*/  IMAD.U32 R14, RZ, RZ, UR6 ;  /* 0x00000006ff0e7e24 */ /* 0x000fe2000f8e00ff */
[----:B--2---:R4:W1:Y:S02]  /*0dc0*/  @P2 R2UR UR16, R7 ;  /* 0x00000000071023c2 */ /* 0x00486400000e0000 */
[----:B----4-:R-:W-:-:S06]  /*0dd0*/  SHF.R.S32.HI R7, RZ, 0x1f, R8 ;  /* 0x0000001fff077819 */ /* 0x010fcc0000011408 */
[----:B---3--:R-:W1:Y:S08]  /*0de0*/  @P2 R2UR UR12, R5 ;  /* 0x00000000050c23c2 */ /* 0x008e7000000e0000 */
[----:B-----5:R2:W3:Y:S01]  /*0df0*/  @P0 R2UR UR23, R6 ;  /* 0x00000000061703c2 */ /* 0x0204e200000e0000 */
[----:B-1----:R-:W-:-:S07]  /*0e00*/  @UP1 UIADD3 UR12, UR12, -UR16, URZ ;  /* 0x800000100c0c1290 */ /* 0x002fce000fffe03f */
[----:B------:R1:W4:Y:S01]  /*0e10*/  @!P1 R2UR UR29, R4 ;  /* 0x00000000041d93c2 */ /* 0x00032200000e0000 */
[----:B------:R-:W-:-:S04]  /*0e20*/  ISETP.NE.U32.AND P1, PT, RZ, c[0x0][0x248], PT ;  /* 0x00009200ff007a0c */ /* 0x000fc80003f25070 */
[----:B------:R-:W-:Y:S01]  /*0e30*/  ISETP.NE.AND.EX P1, PT, RZ, c[0x0][0x24c], PT, P1 ;  /* 0x00009300ff007a0c */ /* 0x000fe20003f25310 */
[----:B------:R-:W-:Y:S01]  /*0e40*/  @!UP1 ULDC UR12, c[0x0][0x214] ;  /* 0x00008500000c9ab9 */ /* 0x000fe20000000800 */
[----:B--2---:R-:W-:-:S04]  /*0e50*/  LEA.HI R6, R7, R8, RZ, 0x3 ;  /* 0x0000000807067211 */ /* 0x004fc800078f18ff */
[----:B------:R-:W-:-:S04]  /*0e60*/  SHF.R.S32.HI R6, RZ, 0x3, R6 ;  /* 0x00000003ff067819 */ /* 0x000fc80000011406 */
[----:B------:R-:W-:Y:S02]  /*0e70*/  IADD3 R15, P0, R6, UR6, RZ ;  /* 0x00000006060f7c10 */ /* 0x000fe4000ff1e0ff */
[----:B------:R-:W-:-:S04]  /*0e80*/  SHF.R.S32.HI R5, RZ, 0x1f, R6 ;  /* 0x0000001fff057819 */ /* 0x000fc80000011406 */
[----:B------:R-:W-:Y:S01]  /*0e90*/  LEA.HI.X.SX32 R14, R14, R5, 0x1, P0 ;  /* 0x000000050e0e7211 */ /* 0x000fe200000f0eff */
[----:B------:R-:W-:Y:S05]  /*0ea0*/  @!P1 BRA `(.L_x_853) ;  /* 0x0000007000009947 */ /* 0x000fea0003800000 */
[----:B---3--:R-:W-:-:S13]  /*0eb0*/  PLOP3.LUT P0, PT, PT, PT, UP3, 0x80, 0x0 ;  /* 0x000000000000781c */ /* 0x008fda0003f0f038 */
[----:B-1----:R-:W2:Y:S04]  /*0ec0*/  @P0 LDG.E R4, [R10.64+0x4] ;  /* 0x000004040a040981 */ /* 0x002ea8000c1e1900 */
[----:B------:R-:W3:Y:S01]  /*0ed0*/  @!P0 LDG.E R9, [R10.64] ;  /* 0x000000040a098981 */ /* 0x000ee2000c1e1900 */
[----:B--2---:R-:W1:Y:S02]  /*0ee0*/  @P0 R2UR UR6, R4 ;  /* 0x00000000040603c2 */ /* 0x004e6400000e0000 */
[----:B-1--4-:R-:W-:-:S11]  /*0ef0*/  @UP3 UIADD3 UR9, UR6, -UR29, URZ ;  /* 0x8000001d06093290 */ /* 0x012fd6000fffe03f */
[----:B---3--:R1:W2:Y:S01]  /*0f00*/  @!P0 R2UR UR9, R9 ;  /* 0x00000000090983c2 */ /* 0x0082a200000e0000 */
[----:B------:R-:W-:-:S07]  /*0f10*/  DEPBAR.LE SB1, 0x0, {2} ;  /* 0x000090040000791a */ /* 0x000fce0000000000 */
.L_x_853:
        /* <DEDUP_REMOVED lines=9> */
[----:B-1----:R-:W2:Y:S01]  /*0fb0*/  @P0 LDG.E R4, [R10.64] ;  /* 0x000000040a040981 */ /* 0x002ea2000c1e1900 */
        /* <DEDUP_REMOVED lines=25> */
[----:B----4-:R-:W-:Y:S02]  /*1150*/  UISETP.NE.AND UP0, UPT, UR29, -0x1, UPT ;  /* 0xffffffff1d00788c */ /* 0x010fe4000bf05270 */
        /* <DEDUP_REMOVED lines=24> */
[----:B------:R-:W-:-:S04]  /*12e0*/  UIMAD UR7, UR37, UR10, URZ ;  /* 0x0000000a250772a4 */ /* 0x000fc8000f8e023f */
[----:B------:R-:W-:Y:S02]  /*12f0*/  UIMAD UR11, UR35, UR11, UR7 ;  /* 0x0000000b230b72a4 */ /* 0x000fe4000f8e0207 */
[----:B------:R-:W-:-:S04]  /*1300*/  UIMAD.WIDE.U32 UR6, UR23, UR6, URZ ;  /* 0x00000006170672a5 */ /* 0x000fc8000f8e003f */
[----:B------:R-:W-:-:S04]  /*1310*/  UIADD3 UR7, UR7, UR9, URZ ;  /* 0x0000000907077290 */ /* 0x000fc8000fffe03f */
[----:B------:R-:W-:-:S04]  /*1320*/  UIMAD.WIDE.U32 UR6, UR35, UR10, UR6 ;  /* 0x0000000a230672a5 */ /* 0x000fc8000f8e0006 */
[----:B------:R-:W-:-:S03]  /*1330*/  UIADD3 UR28, UR7, UR11, URZ ;  /* 0x0000000b071c7290 */ /* 0x000fc6000fffe03f */
[----:B------:R-:W-:Y:S02]  /*1340*/  UMOV UR27, UR6 ;  /* 0x00000006001b7c82 */ /* 0x000fe40008000000 */
.L_x_855:
        /* <DEDUP_REMOVED lines=42> */
.L_x_856:
        /* <DEDUP_REMOVED lines=12> */
[----:B------:R-:W-:-:S03]  /*16b0*/  @!UP3 UIADD3 UR24, UR7, UR9, URZ ;  /* 0x000000090718b290 */ /* 0x000fc6000fffe03f */
[----:B------:R-:W-:Y:S02]  /*16c0*/  @!UP3 UMOV UR20, UR6 ;  /* 0x000000060014bc82 */ /* 0x000fe40008000000 */
[----:B------:R-:W-:-:S04]  /*16d0*/  UIMAD.WIDE.U32 UR6, UR18, UR10, URZ ;  /* 0x0000000a120672a5 */ /* 0x000fc8000f8e003f */
[----:B------:R-:W-:Y:S02]  /*16e0*/  UIMAD UR13, UR18, UR11, UR7 ;  /* 0x0000000b120d72a4 */ /* 0x000fe4000f8e0207 */
[----:B------:R-:W-:Y:S02]  /*16f0*/  UIMAD UR7, UR37, UR14, UR54 ;  /* 0x0000000e250772a4 */ /* 0x000fe4000f8e0236 */
[----:B------:R-:W-:Y:S02]  /*1700*/  UIMAD.WIDE.U32 UR10, UR38, UR16, URZ ;  /* 0x00000010260a72a5 */ /* 0x000fe4000f8e003f */
[----:B------:R-:W-:Y:S02]  /*1710*/  UIADD3 UR7, UR47, UR7, URZ ;  /* 0x000000072f077290 */ /* 0x000fe4000fffe03f */
[----:B------:R-:W-:Y:S02]  /*1720*/  USEL UR17, UR6, URZ, UP6 ;  /* 0x0000003f06117287 */ /* 0x000fe4000b000000 */
[----:B------:R-:W-:-:S02]  /*1730*/  UIMAD UR7, UR38, UR7, UR53 ;  /* 0x00000007260772a4 */ /* 0x000fc4000f8e0235 */
[----:B------:R-:W-:Y:S02]  /*1740*/  USHF.L.U64.HI UR6, UR35, 0x7, UR37 ;  /* 0x0000000723067899 */ /* 0x000fe40008010225 */
[----:B------:R-:W-:Y:S02]  /*1750*/  UIADD3 UR14, UR45, UR7, URZ ;  /* 0x000000072d0e7290 */ /* 0x000fe4000fffe03f */
[----:B------:R-:W-:Y:S02]  /*1760*/  UIMAD UR7, UR39, UR16, URZ ;  /* 0x00000010270772a4 */ /* 0x000fe4000f8e023f */
[----:B------:R-:W-:Y:S02]  /*1770*/  USEL UR18, UR44, UR10, !UP3 ;  /* 0x0000000a2c127287 */ /* 0x000fe4000d800000 */
[----:B------:R-:W-:Y:S02]  /*1780*/  @UP3 UIADD3 UR14, UR11, UR7, URZ ;  /* 0x000000070b0e3290 */ /* 0x000fe4000fffe03f */
[----:B------:R-:W-:-:S02]  /*1790*/  USEL UR7, UR6, URZ, UP1 ;  /* 0x0000003f06077287 */ /* 0x000fc40008800000 */
[----:B------:R-:W-:Y:S02]  /*17a0*/  USEL UR6, UR15, URZ, UP1 ;  /* 0x0000003f0f067287 */ /* 0x000fe40008800000 */
[----:B------:R-:W-:Y:S02]  /*17b0*/  USEL UR11, UR13, URZ, UP6 ;  /* 0x0000003f0d0b7287 */ /* 0x000fe4000b000000 */
[----:B------:R-:W-:Y:S02]  /*17c0*/  UIADD3 UR6, UP1, UR19, UR6, URZ ;  /* 0x0000000613067290 */ /* 0x000fe4000ff3e03f */
[----:B------:R-:W-:Y:S02]  /*17d0*/  ULDC UR15, c[0x0][0x234] ;  /* 0x00008d00000f7ab9 */ /* 0x000fe40000000800 */
[----:B------:R-:W-:Y:S02]  /*17e0*/  UIADD3.X UR9, UR33, UR7, URZ, UP1, !UPT ;  /* 0x0000000721097290 */ /* 0x000fe40008ffe43f */
[----:B------:R-:W-:-:S04]  /*17f0*/  UIMAD UR7, UR39, UR6, URZ ;  /* 0x00000006270772a4 */ /* 0x000fc8000f8e023f */
[----:B------:R-:W-:Y:S02]  /*1800*/  UIMAD UR9, UR38, UR9, UR7 ;  /* 0x00000009260972a4 */ /* 0x000fe4000f8e0207 */
[----:B------:R-:W-:-:S04]  /*1810*/  @UP5 USEL UR7, UR56, UR16, !UP3 ;  /* 0x0000001038075287 */ /* 0x000fc8000d800000 */
[----:B------:R-:W-:Y:S02]  /*1820*/  @UP5 UIMAD UR15, UR36, UR15, UR7 ;  /* 0x0000000f240f52a4 */ /* 0x000fe4000f8e0207 */
[----:B------:R-:W-:-:S04]  /*1830*/  UIMAD.WIDE.U32 UR6, UR38, UR6, URZ ;  /* 0x00000006260672a5 */ /* 0x000fc8000f8e003f */
[----:B------:R-:W-:Y:S02]  /*1840*/  UIADD3 UR10, UR7, UR9, URZ ;  /* 0x00000009070a7290 */ /* 0x000fe4000fffe03f */
[----:B------:R-:W-:Y:S01]  /*1850*/  @!UP5 UMOV UR15, UR51 ;  /* 0x00000033000fdc82 */ /* 0x000fe20008000000 */
[----:B------:R-:W-:Y:S05]  /*1860*/  @!P0 BRA `(.L_x_857) ;  /* 0x0000005000008947 */ /* 0x000fea0003800000 */
[----:B------:R-:W-:Y:S02]  /*1870*/  ULDC UR9, c[0x0][0x224] ;  /* 0x0000890000097ab9 */ /* 0x000fe40000000800 */
[----:B------:R-:W-:-:S04]  /*1880*/  @!UP3 UIMAD UR16, UR35, UR9, URZ ;  /* 0x000000092310b2a4 */ /* 0x000fc8000f8e023f */
[----:B------:R-:W-:-:S04]  /*1890*/  ULEA UR9, UR35, UR16, 0x7 ;  /* 0x0000001023097291 */ /* 0x000fc8000f8e383f */
[----:B------:R-:W-:Y:S01]  /*18a0*/  UIMAD UR13, UR57, UR36, UR9 ;  /* 0x00000024390d72a4 */ /* 0x000fe2000f8e0209 */
[----:B------:R-:W-:Y:S05]  /*18b0*/  BRA `(.L_x_858) ;  /* 0x0000001000007947 */ /* 0x000fea0003800000 */
.L_x_857:
[----:B------:R-:W-:-:S04]  /*18c0*/  UMOV UR13, UR52 ;  /* 0x00000034000d7c82 */ /* 0x000fc80008000000 */
.L_x_858:
[----:B------:R-:W-:Y:S01]  /*18d0*/  UIADD3 UR6, UP4, UP3, UR6, UR43, UR49 ;  /* 0x0000002b06067290 */ /* 0x000fe2000fb9e031 */
[----:B------:R-:W-:Y:S01]  /*18e0*/  IMAD.U32 R10, RZ, RZ, UR5 ;  /* 0x00000005ff0a7e24 */ /* 0x000fe2000f8e00ff */
[----:B------:R-:W-:Y:S01]  /*18f0*/  UMOV UR16, 0x4 ;  /* 0x0000000400107882 */ /* 0x000fe20000000000 */
[----:B------:R-:W-:Y:S01]  /*1900*/  IMAD.U32 R4, RZ, RZ, UR4 ;  /* 0x00000004ff047e24 */ /* 0x000fe2000f8e00ff */
[----:B------:R-:W-:Y:S01]  /*1910*/  UIADD3 UR32, UP2, UP1, UR17, UR6, UR18 ;  /* 0x0000000611207290 */ /* 0x000fe2000f95e012 */
[----:B------:R-:W-:Y:S01]  /*1920*/  LEA.HI R11, R7, R8, RZ, 0x5 ;  /* 0x00000008070b7211 */ /* 0x000fe200078f28ff */
[----:B------:R-:W-:Y:S01]  /*1930*/  UIADD3.X UR6, UR10, UR50, UR55, UP4, UP3 ;  /* 0x000000320a067290 */ /* 0x000fe2000a7e6437 */
[----:B------:R-:W-:Y:S01]  /*1940*/  IADD3 R9, P0, R6, UR19, RZ ;  /* 0x0000001306097c10 */ /* 0x000fe2000ff1e0ff */
[----:B------:R-:W-:Y:S01]  /*1950*/  ULDC.64 UR4, c[0x0][0x3c8] ;  /* 0x0000f20000047ab9 */ /* 0x000fe20000000a00 */
[----:B------:R-:W-:Y:S01]  /*1960*/  IMAD.U32 R22, RZ, RZ, UR19 ;  /* 0x00000013ff167e24 */ /* 0x000fe2000f8e00ff */
[----:B------:R-:W-:Y:S01]  /*1970*/  UIADD3.X UR14, UR11, UR6, UR14, UP2, UP1 ;  /* 0x000000060b0e7290 */ /* 0x000fe200097e240e */
[--C-:B------:R-:W-:Y:S01]  /*1980*/  SHF.R.S32.HI R227, RZ, 0x1f, R226.reuse ;  /* 0x0000001fffe37819 */ /* 0x100fe200000114e2 */
[----:B------:R-:W-:Y:S01]  /*1990*/  IMAD R17, R5, c[0x0][0x370], RZ ;  /* 0x0000dc0005117a24 */ /* 0x000fe200078e02ff */
[----:B------:R-:W-:Y:S01]  /*19a0*/  ULDC.64 UR6, c[0x0][0x1a8] ;  /* 0x00006a0000067ab9 */ /* 0x000fe20000000a00 */
[----:B------:R-:W-:Y:S01]  /*19b0*/  IADD3 R18, P2, R226, UR20, RZ ;  /* 0x00000014e2127c10 */ /* 0x000fe2000ff5e0ff */
[----:B------:R-:W-:Y:S01]  /*19c0*/  UIMAD UR6, UR59, UR6, URZ ;  /* 0x000000063b0672a4 */ /* 0x000fe2000f8e023f */
[----:B------:R-:W-:Y:S01]  /*19d0*/  IMAD.WIDE.U32 R20, R9, c[0x0][0x190], R226 ;  /* 0x0000640009147a25 */ /* 0x000fe200078e00e2 */
[----:B------:R-:W-:Y:S01]  /*19e0*/  BSSY B1, `(.L_x_854) ;  /* 0x000092b000017945 */ /* 0x000fe20003800000 */
[----:B------:R-:W-:Y:S01]  /*19f0*/  IADD3.X R19, R227, UR24, RZ, P2, !PT ;  /* 0x00000018e3137c10 */ /* 0x000fe200097fe4ff */
[----:B------:R-:W-:Y:S01]  /*1a00*/  UIMAD UR10, UR36, UR7, UR6 ;  /* 0x00000007240a72a4 */ /* 0x000fe2000f8e0206 */
[----:B------:R-:W-:Y:S01]  /*1a10*/  IMAD R17, R6, c[0x0][0x374], R17 ;  /* 0x0000dd0006117a24 */ /* 0x000fe200078e0211 */
[----:B------:R-:W-:Y:S01]  /*1a20*/  IADD3 R236, R226, 0x40, RZ ;  /* 0x00000040e2ec7810 */ /* 0x000fe20007ffe0ff */
[----:B------:R-:W-:Y:S01]  /*1a30*/  ULDC.64 UR6, c[0x0][0x370] ;  /* 0x0000dc0000067ab9 */ /* 0x000fe20000000a00 */
[----:B------:R-:W-:Y:S01]  /*1a40*/  IMAD.WIDE.U32 R22, R22, c[0x0][0x370], R18 ;  /* 0x0000dc0016167a25 */ /* 0x000fe200078e0012 */
[----:B------:R-:W-:Y:S01]  /*1a50*/  UIMAD UR6, UR33, UR6, URZ ;  /* 0x00000006210672a4 */ /* 0x000fe2000f8e023f */
[----:B------:R-:W-:-:S02]  /*1a60*/  IADD3 R235, R226, 0x80, RZ ;  /* 0x00000080e2eb7810 */ /* 0x000fc40007ffe0ff */
[----:B------:R-:W-:Y:S01]  /*1a70*/  IMAD.U32 R18, RZ, RZ, UR36 ;  /* 0x00000024ff127e24 */ /* 0x000fe2000f8e00ff */
[----:B------:R-:W-:Y:S01]  /*1a80*/  UIMAD UR11, UR19, UR7, UR6 ;  /* 0x00000007130b72a4 */ /* 0x000fe2000f8e0206 */
[----:B------:R-:W-:Y:S02]  /*1a90*/  IADD3 R234, R226, 0xc0, RZ ;  /* 0x000000c0e2ea7810 */ /* 0x000fe40007ffe0ff */
[----:B------:R-:W-:Y:S02]  /*1aa0*/  ULDC.64 UR6, c[0x0][0x378] ;  /* 0x0000de0000067ab9 */ /* 0x000fe40000000a00 */
[----:B------:R-:W-:Y:S01]  /*1ab0*/  UIMAD UR6, UR59, UR6, URZ ;  /* 0x000000063b0672a4 */ /* 0x000fe2000f8e023f */
[----:B------:R-:W-:-:S03]  /*1ac0*/  IADD3 R23, R23, UR11, RZ ;  /* 0x0000000b17177c10 */ /* 0x000fc6000fffe0ff */
[----:B------:R-:W-:Y:S02]  /*1ad0*/  UIMAD UR9, UR36, UR7, UR6 ;  /* 0x00000007240972a4 */ /* 0x000fe4000f8e0206 */
[----:B------:R-:W-:Y:S01]  /*1ae0*/  UIADD3 UR6, UR19, UR13, URZ ;  /* 0x0000000d13067290 */ /* 0x000fe2000fffe03f */
[----:B------:R-:W-:Y:S02]  /*1af0*/  IMAD.WIDE.U32 R18, R18, c[0x0][0x378], R22 ;  /* 0x0000de0012127a25 */ /* 0x000fe400078e0016 */
[----:B------:R-:W-:Y:S02]  /*1b00*/  ULDC UR13, c[0x0][0x2e8] ;  /* 0x0000ba00000d7ab9 */ /* 0x000fe40000000800 */
[----:B------:R-:W-:Y:S01]  /*1b10*/  UIMAD.WIDE UR6, UR6, UR16, UR4 ;  /* 0x00000010060672a5 */ /* 0x000fe2000f8e0204 */
[----:B------:R-:W-:Y:S01]  /*1b20*/  IADD3 R19, R19, UR9, RZ ;  /* 0x0000000913137c10 */ /* 0x000fe2000fffe0ff */
[----:B------:R-:W-:Y:S01]  /*1b30*/  IMAD.U32 R22, RZ, RZ, UR36 ;  /* 0x00000024ff167e24 */ /* 0x000fe2000f8e00ff */
[----:B------:R-:W-:-:S03]  /*1b40*/  ULDC.64 UR4, c[0x0][0x200] ;  /* 0x0000800000047ab9 */ /* 0x000fc60000000a00 */
[----:B------:R-:W-:Y:S01]  /*1b50*/  IMAD.WIDE.U32 R18, R6, c[0x0][0x370], R18 ;  /* 0x0000dc0006127a25 */ /* 0x000fe200078e0012 */
[----:B------:R-:W-:Y:S02]  /*1b60*/  UMOV UR18, UR6 ;  /* 0x0000000600127c82 */ /* 0x000fe40008000000 */
[----:B------:R-:W-:Y:S01]  /*1b70*/  UIADD3 UR6, UR19, UR15, URZ ;  /* 0x0000000f13067290 */ /* 0x000fe2000fffe03f */
[----:B------:R-:W-:Y:S01]  /*1b80*/  IMAD.IADD R17, R19, 0x1, R17 ;  /* 0x0000000113117824 */ /* 0x000fe200078e0211 */
[----:B------:R-:W-:Y:S01]  /*1b90*/  UMOV UR17, UR7 ;  /* 0x0000000700117c82 */ /* 0x000fe20008000000 */
[C---:B------:R-:W-:Y:S01]  /*1ba0*/  LEA R243, P2, R18.reuse, c[0x0][0x330], 0x1 ;  /* 0x0000cc0012f37a11 */ /* 0x040fe200078408ff */
[----:B------:R-:W-:Y:S01]  /*1bb0*/  UIMAD.WIDE UR6, UR6, UR16, UR4 ;  /* 0x00000010060672a5 */ /* 0x000fe2000f8e0204 */
[----:B------:R1:W2:Y:S02]  /*1bc0*/  R2UR UR4, R4 ;  /* 0x00000000040473c2 */ /* 0x0002a400000e0000 */
[----:B------:R-:W-:-:S04]  /*1bd0*/  LEA.HI.X R242, R18, c[0x0][0x334], R17, 0x1, P2 ;  /* 0x0000cd0012f27a11 */ /* 0x000fc800010f0c11 */
[----:B------:R-:W-:Y:S02]  /*1be0*/  UMOV UR16, UR6 ;  /* 0x0000000600107c82 */ /* 0x000fe40008000000 */
[----:B------:R-:W-:Y:S01]  /*1bf0*/  UIADD3 UR6, -UR8, UR12, UR26 ;  /* 0x0000000c08067290 */ /* 0x000fe2000fffe11a */
[----:B------:R3:W4:Y:S01]  /*1c00*/  R2UR UR5, R10 ;  /* 0x000000000a0573c2 */ /* 0x00072200000e0000 */
[----:B------:R-:W-:Y:S02]  /*1c10*/  UMOV UR15, UR7 ;  /* 0x00000007000f7c82 */ /* 0x000fe40008000000 */
[----:B------:R-:W-:Y:S02]  /*1c20*/  UIADD3 UR6, UR6, -UR13, URZ ;  /* 0x8000000d06067290 */ /* 0x000fe4000fffe03f */
[----:B------:R-:W-:Y:S02]  /*1c30*/  UIADD3 UR7, UR34, -0x1, URZ ;  /* 0xffffffff22077890 */ /* 0x000fe4000fffe03f */
[----:B------:R-:W-:-:S04]  /*1c40*/  USHF.R.S32.HI UR19, URZ, 0x1f, UR6 ;  /* 0x0000001f3f137899 */ /* 0x000fc80008011406 */
[----:B------:R-:W-:Y:S01]  /*1c50*/  ULEA.HI UR19, UR19, UR6, URZ, 0x6 ;  /* 0x0000000613137291 */ /* 0x000fe2000f8f303f */
[----:B-1----:R-:W-:-:S03]  /*1c60*/  LOP3.LUT R4, R11, 0xffffffe0, RZ, 0xc0, !PT ;  /* 0xffffffe00b047812 */ /* 0x002fc600078ec0ff */
[----:B------:R-:W-:Y:S01]  /*1c70*/  USHF.R.S32.HI UR19, URZ, 0x6, UR19 ;  /* 0x000000063f137899 */ /* 0x000fe20008011413 */
[----:B------:R-:W-:Y:S01]  /*1c80*/  SHF.R.S32.HI R11, RZ, 0x5, R11 ;  /* 0x00000005ff0b7819 */ /* 0x000fe2000001140b */
[----:B------:R-:W-:Y:S02]  /*1c90*/  IMAD.IADD R4, R8, 0x1, -R4 ;  /* 0x0000000108047824 */ /* 0x000fe400078e0a04 */
[----:B------:R-:W-:Y:S01]  /*1ca0*/  UISETP.LT.AND UP1, UPT, URZ, UR19, UPT ;  /* 0x000000133f00728c */ /* 0x000fe2000bf21270 */
[----:B---3--:R-:W-:Y:S01]  /*1cb0*/  IADD3.X R10, R5, UR33, RZ, P0, !PT ;  /* 0x00000021050a7c10 */ /* 0x008fe200087fe4ff */
[----:B------:R-:W-:Y:S02]  /*1cc0*/  IMAD R4, R11, UR48, R4 ;  /* 0x000000300b047c24 */ /* 0x000fe4000f8e0204 */
[----:B------:R-:W-:Y:S02]  /*1cd0*/  USEL UR19, URZ, UR19, !UP1 ;  /* 0x000000133f137287 */ /* 0x000fe4000c800000 */
[----:B------:R-:W-:Y:S01]  /*1ce0*/  IMAD R11, R10, c[0x0][0x190], RZ ;  /* 0x000064000a0b7a24 */ /* 0x000fe200078e02ff */
[----:B------:R-:W-:Y:S01]  /*1cf0*/  IADD3 R16, P0, R4, UR32, RZ ;  /* 0x0000002004107c10 */ /* 0x000fe2000ff1e0ff */
[----:B------:R-:W-:-:S02]  /*1d00*/  UISETP.GT.AND UP1, UPT, UR34, UR19, UPT ;  /* 0x000000132200728c */ /* 0x000fc4000bf24270 */
[----:B------:R-:W-:Y:S01]  /*1d10*/  IMAD R11, R9, c[0x0][0x194], R11 ;  /* 0x00006500090b7a24 */ /* 0x000fe200078e020b */
[----:B------:R-:W-:Y:S02]  /*1d20*/  LEA.HI.X.SX32 R4, R4, UR14, 0x1, P0 ;  /* 0x0000000e04047c11 */ /* 0x000fe400080f0eff */
[----:B------:R-:W-:-:S04]  /*1d30*/  IADD3 R20, P0, R20, UR31, RZ ;  /* 0x0000001f14147c10 */ /* 0x000fc8000ff1e0ff */
[----:B------:R-:W-:Y:S02]  /*1d40*/  IADD3.X R21, R21, UR30, R11, P0, !PT ;  /* 0x0000001e15157c10 */ /* 0x000fe400087fe40b */
[----:B------:R-:W-:-:S03]  /*1d50*/  LEA R250, P0, R16, c[0x0][0x350], 0x2 ;  /* 0x0000d40010fa7a11 */ /* 0x000fc600078010ff */
[----:B------:R-:W-:Y:S01]  /*1d60*/  IMAD.WIDE.U32 R22, R22, c[0x0][0x1a8], R20 ;  /* 0x00006a0016167a25 */ /* 0x000fe200078e0014 */
[----:B------:R-:W-:Y:S02]  /*1d70*/  LEA.HI.X R251, R16, c[0x0][0x354], R4, 0x2, P0 ;  /* 0x0000d50010fb7a11 */ /* 0x000fe400000f1404 */
[----:B------:R-:W-:Y:S02]  /*1d80*/  PLOP3.LUT P0, PT, PT, PT, UP1, 0x80, 0x0 ;  /* 0x000000000000781c */ /* 0x000fe40003f0f018 */
[----:B------:R-:W-:Y:S02]  /*1d90*/  LEA R240, P3, R22, c[0x0][0x160], 0x1 ;  /* 0x0000580016f07a11 */ /* 0x000fe400078608ff */
[----:B------:R-:W-:-:S04]  /*1da0*/  IADD3 R4, R23, UR10, RZ ;  /* 0x0000000a17047c10 */ /* 0x000fc8000fffe0ff */
[----:B------:R-:W-:-:S05]  /*1db0*/  LEA.HI.X R239, R22, c[0x0][0x164], R4, 0x1, P3 ;  /* 0x0000590016ef7a11 */ /* 0x000fca00018f0c04 */
        /* <DEDUP_REMOVED lines=19> */
.L_x_860:
        /* <DEDUP_REMOVED lines=18> */
.L_x_861:
        /* <DEDUP_REMOVED lines=9> */
[----:B------:R-:W-:Y:S02]  /*20a0*/  IADD3 R8, P0, R8, UR14, RZ ;  /* 0x0000000e08087c10 */ /* 0x000fe4000ff1e0ff */
[----:B------:R-:W-:Y:S02]  /*20b0*/  ISETP.GE.AND P5, PT, R6, UR8, PT ;  /* 0x0000000806007c0c */ /* 0x000fe4000bfa6270 */
        /* <DEDUP_REMOVED lines=14> */
[----:B------:R-:W-:Y:S01]  /*21a0*/  IMAD R8, R6, c[0x0][0x3a4], R8 ;  /* 0x0000e90006087a24 */ /* 0x000fe200078e0208 */
        /* <DEDUP_REMOVED lines=9> */
.L_x_863:
[----:B------:R-:W-:Y:S05]  /*2240*/  BSYNC B0 ;  /* 0x0000000000007941 */ /* 0x000fea0003800000 */
.L_x_862:
        /* <DEDUP_REMOVED lines=21> */
.L_x_865:
[----:B------:R-:W-:Y:S05]  /*23a0*/  BSYNC B0 ;  /* 0x0000000000007941 */ /* 0x000fea0003800000 */
.L_x_864:
[----:B------:R-:W-:Y:S01]  /*23b0*/  ULDC.64 UR6, c[0x0][0x3a8] ;  /* 0x0000ea0000067ab9 */ /* 0x000fe20000000a00 */
[----:B------:R-:W-:Y:S01]  /*23c0*/  IMAD.WIDE.U32 R8, R4, c[0x0][0x3a8], R226 ;  /* 0x0000ea0004087a25 */ /* 0x000fe200078e00e2 */
[----:B------:R-:W-:Y:S01]  /*23d0*/  UIMAD UR6, UR9, UR6, URZ ;  /* 0x00000006090672a4 */ /* 0x000fe2000f8e023f */
[----:B------:R-:W-:Y:S03]  /*23e0*/  BSSY B0, `(.L_x_866) ;  /* 0x000001c000007945 */ /* 0x000fe60003800000 */
[----:B------:R-:W-:Y:S01]  /*23f0*/  UIMAD UR6, UR26, UR7, UR6 ;  /* 0x000000071a0672a4 */ /* 0x000fe2000f8e0206 */
[----:B------:R-:W-:-:S02]  /*2400*/  IADD3 R10, P0, R8, UR10, RZ ;  /* 0x0000000a080a7c10 */ /* 0x000fc4000ff1e0ff */
[----:B------:R-:W-:-:S03]  /*2410*/  MOV R8, UR36 ;  /* 0x0000002400087c02 */ /* 0x000fc60008000f00 */
        /* <DEDUP_REMOVED lines=18> */
[----:B--2---:R-:W-:-:S04]  /*2540*/  LEA R12, P5, R10, c[0x0][0x348], 0x1 ;  /* 0x0000d2000a0c7a11 */ /* 0x004fc800078a08ff */
[----:B------:R-:W-:-:S05]  /*2550*/  LEA.HI.X R13, R10, c[0x0][0x34c], R7, 0x1, P5 ;  /* 0x0000d3000a0d7a11 */ /* 0x000fca00028f0c07 */
[----:B------:R2:W-:Y:S04]  /*2560*/  @!P3 STG.E.128 [R12.64], RZ ;  /* 0x000000ff0c00b986 */ /* 0x0005e8000c101d04 */
[----:B------:R2:W-:Y:S04]  /*2570*/  @!P2 STG.E.128 [R12.64+0x80], RZ ;  /* 0x000080ff0c00a986 */ /* 0x0005e8000c101d04 */
[----:B------:R2:W-:Y:S04]  /*2580*/  @!P1 STG.E.128 [R12.64+0x100], RZ ;  /* 0x000100ff0c009986 */ /* 0x0005e8000c101d04 */
[----:B------:R2:W-:Y:S02]  /*2590*/  @!P0 STG.E.128 [R12.64+0x180], RZ ;  /* 0x000180ff0c008986 */ /* 0x0005e4000c101d04 */
.L_x_867:
[----:B------:R-:W-:Y:S05]  /*25a0*/  BSYNC B0 ;  /* 0x0000000000007941 */ /* 0x000fea0003800000 */
.L_x_866:
        /* <DEDUP_REMOVED lines=8> */
[----:B------:R-:W-:Y:S01]  /*2630*/  IMAD R5, R5, c[0x0][0x3a8], RZ ;  /* 0x0000ea0005057a24 */ /* 0x000fe200078e02ff */
[----:B------:R-:W-:-:S03]  /*2640*/  LEA R4, P3, R8, c[0x0][0x348], 0x1 ;  /* 0x0000d20008047a11 */ /* 0x000fc600078608ff */
[----:B------:R-:W-:-:S04]  /*2650*/  IMAD R5, R6, c[0x0][0x3ac], R5 ;  /* 0x0000eb0006057a24 */ /* 0x000fc800078e0205 */
        /* <DEDUP_REMOVED lines=9> */
.L_x_859:
[----:B------:R-:W-:Y:S01]  /*26f0*/  PLOP3.LUT P0, PT, PT, PT, UP6, 0x80, 0x0 ;  /* 0x000000000000781c */ /* 0x000fe20003f0f068 */
[----:B------:R-:W-:Y:S01]  /*2700*/  ULEA.HI UR6, UR7, UR7, URZ, 0x1 ;  /* 0x0000000707067291 */ /* 0x000fe2000f8f083f */
[----:B------:R-:W-:Y:S01]  /*2710*/  IMAD.SHL.U32 R233, R224, 0x2, RZ ;  /* 0x00000002e0e97824 */ /* 0x000fe200078e00ff */
[----:B------:R-:W-:Y:S02]  /*2720*/  BSSY B0, `(.L_x_869) ;  /* 0x0000034000007945 */ /* 0x000fe40003800000 */
[----:B------:R-:W-:-:S04]  /*2730*/  ULOP3.LUT UR6, UR6, 0xfffffffe, URZ, 0xc0, !UPT ;  /* 0xfffffffe06067892 */ /* 0x000fc8000f8ec03f */
[----:B------:R-:W-:-:S04]  /*2740*/  UIADD3 UR6, UR7, -UR6, URZ ;  /* 0x8000000607067290 */ /* 0x000fc8000fffe03f */
[----:B------:R-:W-:Y:S01]  /*2750*/  @P0 BAR.SYNC.DEFER_BLOCKING 0x0 ;  /* 0x0000000000000b1d */ /* 0x000fe20000010000 */
[----:B------:R-:W-:Y:S02]  /*2760*/  UISETP.NE.AND UP0, UPT, UR6, 0x1, UPT ;  /* 0x000000010600788c */ /* 0x000fe4000bf05270 */
[----:B------:R-:W-:-:S06]  /*2770*/  UIMAD UR6, UR7, -0x40, UR12 ;  /* 0xffffffc0070678a4 */ /* 0x000fcc000f8e020c */
        /* <DEDUP_REMOVED lines=46> */
.L_x_870:
[----:B------:R-:W-:Y:S05]  /*2a60*/  BSYNC B0 ;  /* 0x0000000000007941 */ /* 0x000fea0003800000 */
.L_x_869:
        /* <DEDUP_REMOVED lines=16> */
[----:B------:R-:W-:Y:S01]  /*2b70*/  @!P4 IMAD.MOV.U32 R19, RZ, RZ, c[0x0][0x370] ;  /* 0x0000dc00ff13c624 */ /* 0x000fe200078e00ff */
[----:B------:R2:W-:Y:S01]  /*2b80*/  @P4 STS.128 [R233+0x11000], RZ ;  /* 0x011000ffe9004388 */ /* 0x0005e20000000c00 */
[----:B------:R-:W-:-:S03]  /*2b90*/  @!P4 IMAD.MOV.U32 R18, RZ, RZ, c[0x0][0x374] ;  /* 0x0000dd00ff12c624 */ /* 0x000fc600078e00ff */
[----:B---3--:R-:W-:-:S04]  /*2ba0*/  @!P4 LEA R24, P0, R19, R243, 0x6 ;  /* 0x000000f31318c211 */ /* 0x008fc800078030ff */
        /* <DEDUP_REMOVED lines=28> */
.L_x_872:
[----:B------:R-:W-:Y:S05]  /*2d70*/  BSYNC B0 ;  /* 0x0000000000007941 */ /* 0x000fea0003800000 */
.L_x_871:
        /* <DEDUP_REMOVED lines=23> */
.L_x_874:
[----:B------:R-:W-:Y:S01]  /*2ef0*/  IMAD.U32 R16, RZ, RZ, UR31 ;  /* 0x0000001fff107e24 */ /* 0x000fe2000f8e00ff */
[----:B------:R-:W-:Y:S01]  /*2f00*/  ISETP.GE.AND P1, PT, R226, c[0x0][0x220], PT ;  /* 0x00008800e2007a0c */ /* 0x000fe20003f26270 */
[----:B------:R-:W-:Y:S01]  /*2f10*/  IMAD.U32 R17, RZ, RZ, UR30 ;  /* 0x0000001eff117e24 */ /* 0x000fe2000f8e00ff */
[----:B------:R-:W-:-:S02]  /*2f20*/  ISETP.GE.AND P3, PT, R236, c[0x0][0x220], PT ;  /* 0x00008800ec007a0c */ /* 0x000fc40003f66270 */
[----:B------:R-:W-:Y:S01]  /*2f30*/  ISETP.GE.AND P2, PT, R235, c[0x0][0x220], PT ;  /* 0x00008800eb007a0c */ /* 0x000fe20003f46270 */
[----:B------:R-:W-:-:S04]  /*2f40*/  IMAD.WIDE.U32 R16, R9, c[0x0][0x190], R16 ;  /* 0x0000640009107a25 */ /* 0x000fc800078e0010 */
[----:B------:R-:W-:Y:S01]  /*2f50*/  IMAD.U32 R9, RZ, RZ, UR36 ;  /* 0x00000024ff097e24 */ /* 0x000fe2000f8e00ff */
[----:B------:R-:W-:Y:S02]  /*2f60*/  IADD3 R17, R11, R17, RZ ;  /* 0x000000110b117210 */ /* 0x000fe40007ffe0ff */
[----:B------:R-:W-:Y:S01]  /*2f70*/  MOV R11, 0x2 ;  /* 0x00000002000b7802 */ /* 0x000fe20000000f00 */
[----:B--2---:R-:W-:Y:S01]  /*2f80*/  @!P1 IMAD.MOV.U32 R20, RZ, RZ, R240 ;  /* 0x000000ffff149224 */ /* 0x004fe200078e00f0 */
        /* <DEDUP_REMOVED lines=40> */
.L_x_875:
[----:B------:R-:W-:Y:S05]  /*3210*/  BSYNC B0 ;  /* 0x0000000000007941 */ /* 0x000fea0003800000 */
.L_x_873:
        /* <DEDUP_REMOVED lines=21> */
.L_x_877:
[----:B------:R-:W-:Y:S02]  /*3370*/  ISETP.GE.AND P4, PT, R226, c[0x0][0x220], PT ;  /* 0x00008800e2007a0c */ /* 0x000fe40003f86270 */
[----:B------:R-:W-:-:S02]  /*3380*/  ISETP.GE.AND P2, PT, R235, c[0x0][0x220], PT ;  /* 0x00008800eb007a0c */ /* 0x000fc40003f46270 */
[----:B------:R-:W-:Y:S02]  /*3390*/  ISETP.GE.AND P3, PT, R236, c[0x0][0x220], PT ;  /* 0x00008800ec007a0c */ /* 0x000fe40003f66270 */
[----:B------:R-:W-:-:S04]  /*33a0*/  IADD3 R22, P5, R22, R16, RZ ;  /* 0x0000001016167210 */ /* 0x000fc80007fbe0ff */
[----:B------:R-:W-:-:S03]  /*33b0*/  IADD3.X R11, R4, R17, R11, P5, !PT ;  /* 0x00000011040b7210 */ /* 0x000fc60002ffe40b */
[----:B------:R-:W-:Y:S01]  /*33c0*/  @!P4 IMAD.MOV.U32 R9, RZ, RZ, c[0x0][0x190] ;  /* 0x00006400ff09c624 */ /* 0x000fe200078e00ff */
[----:B------:R1:W-:Y:S01]  /*33d0*/  @P4 STS [R249+0x1000], RZ ;  /* 0x001000fff9004388 */ /* 0x0003e20000000800 */
[----:B------:R-:W-:Y:S02]  /*33e0*/  @!P4 IMAD.MOV.U32 R16, RZ, RZ, c[0x0][0x194] ;  /* 0x00006500ff10c624 */ /* 0x000fe400078e00ff */
[C---:B--2---:R-:W-:Y:S01]  /*33f0*/  @!P3 LEA R20, P5, R22.reuse, c[0x0][0x160], 0x1 ;  /* 0x000058001614ba11 */ /* 0x044fe200078a08ff */
[----:B------:R1:W-:Y:S02]  /*3400*/  @P4 STS [R249+0x1004], RZ ;  /* 0x001004fff9004388 */ /* 0x0003e40000000800 */
[C---:B-1----:R-:W-:Y:S02]  /*3410*/  @!P4 LEA R18, P1, R9.reuse, R240, 0x6 ;  /* 0x000000f00912c211 */ /* 0x042fe400078230ff */
        /* <DEDUP_REMOVED lines=32> */
[----:B-1----:R-:W-:-:S04]  /*3620*/  LEA R16, P1, R22, c[0x0][0x160], 0x1 ;  /* 0x0000580016107a11 */ /* 0x002fc800078208ff */
[----:B------:R-:W-:-:S05]  /*3630*/  LEA.HI.X R17, R22, c[0x0][0x164], R11, 0x1, P1 ;  /* 0x0000590016117a11 */ /* 0x000fca00008f0c0b */
[----:B------:R-:W-:Y:S01]  /*3640*/  @!PT LDS RZ, [RZ] ;  /* 0x00000000fffff984 */ /* 0x000fe20000000800 */
[----:B------:R-:W-:Y:S01]  /*3650*/  @!PT LDS RZ, [RZ] ;  /* 0x00000000fffff984 */ /* 0x000fe20000000800 */
[----:B------:R-:W-:Y:S01]  /*3660*/  @!PT LDS RZ, [RZ] ;  /* 0x00000000fffff984 */ /* 0x000fe20000000800 */
[----:B------:R1:W-:Y:S04]  /*3670*/  LDGSTS.E.BYPASS.LTC128B.128 [R249+0x7000], [R16.64+0x180] ;  /* 0x0700018010f97fae */ /* 0x0003e8000b901d44 */
.L_x_878:
[----:B------:R-:W-:Y:S05]  /*3680*/  BSYNC B0 ;  /* 0x0000000000007941 */ /* 0x000fea0003800000 */
.L_x_876:
[C---:B------:R-:W-:Y:S01]  /*3690*/  IADD3 R4, R223.reuse, 0x8, RZ ;  /* 0x00000008df047810 */ /* 0x040fe20007ffe0ff */
[C---:B------:R-:W-:Y:S01]  /*36a0*/  IMAD.SHL.U32 R245, R223.reuse, 0x4, RZ ;  /* 0x00000004dff57824 */ /* 0x040fe200078e00ff */
[----:B------:R-:W-:Y:S01]  /*36b0*/  ISETP.GE.AND P3, PT, R223, UR6, PT ;  /* 0x00000006df007c0c */ /* 0x000fe2000bf66270 */
[----:B------:R-:W-:Y:S01]  /*36c0*/  USHF.R.S32.HI UR9, URZ, 0x1f, UR26 ;  /* 0x0000001f3f097899 */ /* 0x000fe2000801141a */
[----:B------:R-:W-:Y:S01]  /*36d0*/  ISETP.GE.AND P2, PT, R4, UR6, PT ;  /* 0x0000000604007c0c */ /* 0x000fe2000bf46270 */
[----:B------:R-:W-:Y:S01]  /*36e0*/  UIADD3 UR6, -UR26, UR8, URZ ;  /* 0x000000081a067290 */ /* 0x000fe2000fffe13f */
[----:B------:R-:W-:Y:S01]  /*36f0*/  SHF.R.S32.HI R244, RZ, 0x1f, R223 ;  /* 0x0000001ffff47819 */ /* 0x000fe200000114df */
[----:B------:R-:W-:Y:S01]  /*3700*/  ULDC.64 UR10, c[0x0][0x198] ;  /* 0x00006600000a7ab9 */ /* 0x000fe20000000a00 */
[----:B-1----:R-:W-:Y:S01]  /*3710*/  IADD3 R16, P1, R245, UR16, RZ ;  /* 0x00000010f5107c10 */ /* 0x002fe2000ff3e0ff */
[----:B------:R-:W-:Y:S01]  /*3720*/  IMAD.MOV.U32 R247, RZ, RZ, 0x7f800000 ;  /* 0x7f800000fff77424 */ /* 0x000fe200078e00ff */
[----:B------:R-:W-:Y:S01]  /*3730*/  SHF.L.U64.HI R244, R223, 0x2, R244 ;  /* 0x00000002dff47819 */ /* 0x000fe200000102f4 */
[----:B------:R-:W-:Y:S01]  /*3740*/  IMAD.MOV.U32 R248, RZ, RZ, 0x7f800000 ;  /* 0x7f800000fff87424 */ /* 0x000fe200078e00ff */
[----:B------:R-:W-:Y:S01]  /*3750*/  ISETP.GE.AND P6, PT, R6, UR6, PT ;  /* 0x0000000606007c0c */ /* 0x000fe2000bfc6270 */
[----:B------:R-:W-:Y:S01]  /*3760*/  UIMAD UR10, UR9, UR10, URZ ;  /* 0x0000000a090a72a4 */ /* 0x000fe2000f8e023f */
[----:B------:R-:W-:Y:S01]  /*3770*/  IADD3.X R17, R244, UR15, RZ, P1, !PT ;  /* 0x0000000ff4117c10 */ /* 0x000fe20008ffe4ff */
[----:B------:R-:W-:-:S02]  /*3780*/  IMAD.U32 R4, RZ, RZ, UR26 ;  /* 0x0000001aff047e24 */ /* 0x000fc4000f8e00ff */
[----:B------:R-:W-:Y:S02]  /*3790*/  UIMAD UR10, UR26, UR11, UR10 ;  /* 0x0000000b1a0a72a4 */ /* 0x000fe4000f8e020a */
[----:B------:R1:W5:Y:S04]  /*37a0*/  @!P3 LDG.E R247, [R16.64] ;  /* 0x0000000410f7b981 */ /* 0x000368000c1e1900 */
[----:B------:R1:W5:Y:S01]  /*37b0*/  @!P2 LDG.E R248, [R16.64+0x20] ;  /* 0x0000200410f8a981 */ /* 0x000362000c1e1900 */
[----:B------:R-:W-:-:S03]  /*37c0*/  IMAD.U32 R9, RZ, RZ, UR10 ;  /* 0x0000000aff097e24 */ /* 0x000fc6000f8e00ff */
[----:B------:R2:W-:Y:S04]  /*37d0*/  @P6 STS.128 [R233+0x18000], RZ ;  /* 0x018000ffe9006388 */ /* 0x0005e80000000c00 */
[----:B------:R2:W-:Y:S04]  /*37e0*/  @P6 STS.128 [R233+0x1a000], RZ ;  /* 0x01a000ffe9006388 */ /* 0x0005e80000000c00 */
[----:B------:R2:W-:Y:S04]  /*37f0*/  @P6 STS.128 [R233+0x1c000], RZ ;  /* 0x01c000ffe9006388 */ /* 0x0005e80000000c00 */
[----:B------:R2:W-:Y:S01]  /*3800*/  @P6 STS.128 [R233+0x1e000], RZ ;  /* 0x01e000ffe9006388 */ /* 0x0005e20000000c00 */
[----:B-1----:R-:W-:-:S05]  /*3810*/  IMAD.WIDE.U32 R16, R4, c[0x0][0x198], R226 ;  /* 0x0000660004107a25 */ /* 0x002fca00078e00e2 */
[----:B--2---:R-:W-:-:S04]  /*3820*/  IADD3 R18, P1, R16, UR27, RZ ;  /* 0x0000001b10127c10 */ /* 0x004fc8000ff3e0ff */
        /* <DEDUP_REMOVED lines=25> */
[----:B---3--:R-:W-:-:S03]  /*39c0*/  @!P4 LEA R24, P1, R22, c[0x0][0x168], 0x1 ;  /* 0x00005a001618ca11 */ /* 0x008fc600078208ff */
        /* <DEDUP_REMOVED lines=26> */
.L_x_880:
[----:B------:R-:W-:Y:S05]  /*3b70*/  BSYNC B0 ;  /* 0x0000000000007941 */ /* 0x000fea0003800000 */
.L_x_879:
        /* <DEDUP_REMOVED lines=9> */
[----:B------:R-:W-:Y:S01]  /*3c10*/  MOV R20, UR27 ;  /* 0x0000001b00147c02 */ /* 0x000fe20008000f00 */
[----:B------:R-:W-:Y:S01]  /*3c20*/  IMAD.MOV.U32 R19, RZ, RZ, R11 ;  /* 0x000000ffff137224 */ /* 0x000fe200078e000b */
[----:B------:R-:W-:Y:S01]  /*3c30*/  ISETP.GE.AND P4, PT, R226, c[0x0][0x220], PT ;  /* 0x00008800e2007a0c */ /* 0x000fe20003f86270 */
[----:B------:R-:W-:Y:S01]  /*3c40*/  IMAD.X R9, RZ, RZ, R14, P1 ;  /* 0x000000ffff097224 */ /* 0x000fe200008e060e */
[----:B------:R-:W-:Y:S01]  /*3c50*/  IADD3 R16, P1, R6, 0x20, RZ ;  /* 0x0000002006107810 */ /* 0x000fe20007f3e0ff */
[----:B------:R-:W-:Y:S01]  /*3c60*/  IMAD.WIDE.U32 R20, R10, c[0x0][0x198], R20 ;  /* 0x000066000a147a25 */ /* 0x000fe200078e0014 */
[----:B------:R-:W-:-:S03]  /*3c70*/  ISETP.GE.AND P3, PT, R236, c[0x0][0x220], PT ;  /* 0x00008800ec007a0c */ /* 0x000fc60003f66270 */
[----:B------:R-:W-:Y:S02]  /*3c80*/  IMAD R9, R9, c[0x0][0x198], RZ ;  /* 0x0000660009097a24 */ /* 0x000fe400078e02ff */
[----:B------:R-:W-:-:S04]  /*3c90*/  IMAD.WIDE.U32 R18, R16, c[0x0][0x198], R18 ;  /* 0x0000660010127a25 */ /* 0x000fc800078e0012 */
[----:B------:R-:W-:Y:S01]  /*3ca0*/  IMAD R9, R10, c[0x0][0x19c], R9 ;  /* 0x000067000a097a24 */ /* 0x000fe200078e0209 */
[----:B------:R1:W-:Y:S01]  /*3cb0*/  @P4 STS.128 [R233+0x19000], RZ ;  /* 0x019000ffe9004388 */ /* 0x0003e20000000c00 */
[----:B------:R-:W-:-:S03]  /*3cc0*/  IMAD.X R10, RZ, RZ, R5, P1 ;  /* 0x000000ffff0a7224 */ /* 0x000fc600008e0605 */
[----:B------:R-:W-:Y:S01]  /*3cd0*/  IADD3 R21, R21, R9, RZ ;  /* 0x0000000915157210 */ /* 0x000fe20007ffe0ff */
[----:B------:R-:W-:Y:S01]  /*3ce0*/  IMAD R10, R10, c[0x0][0x198], RZ ;  /* 0x000066000a0a7a24 */ /* 0x000fe200078e02ff */
[----:B------:R-:W-:-:S03]  /*3cf0*/  MOV R9, 0x2 ;  /* 0x0000000200097802 */ /* 0x000fc60000000f00 */
[----:B------:R-:W-:-:S04]  /*3d00*/  IMAD.WIDE.U32 R20, R13, c[0x0][0x1b0], R20 ;  /* 0x00006c000d147a25 */ /* 0x000fc800078e0014 */
[----:B-12---:R-:W-:Y:S01]  /*3d10*/  IMAD.WIDE R22, R226, R9, c[0x0][0x168] ;  /* 0x00005a00e2167625 */ /* 0x006fe200078e0209 */
        /* <DEDUP_REMOVED lines=29> */
.L_x_882:
[----:B------:R-:W-:Y:S05]  /*3ef0*/  BSYNC B0 ;  /* 0x0000000000007941 */ /* 0x000fea0003800000 */
.L_x_881:
[----:B------:R-:W-:Y:S01]  /*3f00*/  ULDC.64 UR10, c[0x0][0x1a0] ;  /* 0x00006800000a7ab9 */ /* 0x000fe20000000a00 */
[----:B------:R1:W-:Y:S01]  /*3f10*/  @P6 STS.128 [R233+0x20000], RZ ;  /* 0x020000ffe9006388 */ /* 0x0003e20000000c00 */
[----:B------:R-:W-:Y:S01]  /*3f20*/  UIMAD UR6, UR9, UR10, URZ ;  /* 0x0000000a090672a4 */ /* 0x000fe2000f8e023f */
[----:B------:R-:W-:Y:S01]  /*3f30*/  IMAD.WIDE.U32 R10, R4, c[0x0][0x1a0], R226 ;  /* 0x00006800040a7a25 */ /* 0x000fe200078e00e2 */
[----:B------:R-:W-:Y:S01]  /*3f40*/  BSSY B0, `(.L_x_883) ;  /* 0x000003a000007945 */ /* 0x000fe20003800000 */
[----:B------:R1:W-:Y:S01]  /*3f50*/  @P6 STS.128 [R233+0x22000], RZ ;  /* 0x022000ffe9006388 */ /* 0x0003e20000000c00 */
[----:B------:R-:W-:-:S02]  /*3f60*/  UIMAD UR6, UR26, UR11, UR6 ;  /* 0x0000000b1a0672a4 */ /* 0x000fc4000f8e0206 */
[----:B-12---:R-:W-:Y:S01]  /*3f70*/  IADD3 R16, P1, R10, UR21, RZ ;  /* 0x000000150a107c10 */ /* 0x006fe2000ff3e0ff */
        /* <DEDUP_REMOVED lines=28> */
[----:B---3--:R-:W-:Y:S01]  /*4140*/  IMAD.WIDE R24, R226, R4, c[0x0][0x170] ;  /* 0x00005c00e2187625 */ /* 0x008fe200078e0204 */
        /* <DEDUP_REMOVED lines=25> */
.L_x_884:
[----:B------:R-:W-:Y:S05]  /*42e0*/  BSYNC B0 ;  /* 0x0000000000007941 */ /* 0x000fea0003800000 */
.L_x_883:
        /* <DEDUP_REMOVED lines=8> */
[----:B------:R-:W-:Y:S01]  /*4370*/  MOV R19, UR25 ;  /* 0x0000001900137c02 */ /* 0x000fe20008000f00 */
[----:B------:R-:W-:Y:S01]  /*4380*/  IMAD.MOV.U32 R4, RZ, RZ, 0x2 ;  /* 0x00000002ff047424 */ /* 0x000fe200078e00ff */
[----:B------:R-:W-:Y:S01]  /*4390*/  IADD3 R6, P2, R6, 0x20, RZ ;  /* 0x0000002006067810 */ /* 0x000fe20007f5e0ff */
[----:B------:R-:W-:Y:S01]  /*43a0*/  IMAD.X R14, RZ, RZ, R14, P1 ;  /* 0x000000ffff0e7224 */ /* 0x000fe200008e060e */
[----:B------:R-:W-:Y:S01]  /*43b0*/  ISETP.GE.AND P4, PT, R226, c[0x0][0x220], PT ;  /* 0x00008800e2007a0c */ /* 0x000fe20003f86270 */
[----:B------:R-:W-:Y:S01]  /*43c0*/  IMAD.WIDE.U32 R18, R15, c[0x0][0x1a0], R18 ;  /* 0x000068000f127a25 */ /* 0x000fe200078e0012 */
[----:B------:R-:W-:-:S02]  /*43d0*/  ISETP.GE.AND P3, PT, R236, c[0x0][0x220], PT ;  /* 0x00008800ec007a0c */ /* 0x000fc40003f66270 */
[----:B------:R-:W-:Y:S01]  /*43e0*/  ISETP.GE.AND P1, PT, R234, c[0x0][0x220], PT ;  /* 0x00008800ea007a0c */ /* 0x000fe20003f26270 */
[----:B------:R-:W-:Y:S02]  /*43f0*/  IMAD R14, R14, c[0x0][0x1a0], RZ ;  /* 0x000068000e0e7a24 */ /* 0x000fe400078e02ff */
[----:B------:R-:W-:Y:S01]  /*4400*/  IMAD.X R5, RZ, RZ, R5, P2 ;  /* 0x000000ffff057224 */ /* 0x000fe200010e0605 */
[----:B------:R-:W-:Y:S01]  /*4410*/  ISETP.GE.AND P2, PT, R235, c[0x0][0x220], PT ;  /* 0x00008800eb007a0c */ /* 0x000fe20003f46270 */
[----:B------:R-:W-:Y:S01]  /*4420*/  IMAD R14, R15, c[0x0][0x1a4], R14 ;  /* 0x000069000f0e7a24 */ /* 0x000fe200078e020e */
[----:B------:R-:W-:Y:S01]  /*4430*/  MOV R15, R9 ;  /* 0x00000009000f7202 */ /* 0x000fe20000000f00 */
[----:B------:R-:W-:Y:S02]  /*4440*/  IMAD R5, R5, c[0x0][0x1a0], RZ ;  /* 0x0000680005057a24 */ /* 0x000fe400078e02ff */
[----:B------:R1:W-:Y:S01]  /*4450*/  @P4 STS.128 [R233+0x21000], RZ ;  /* 0x021000ffe9004388 */ /* 0x0003e20000000c00 */
[----:B------:R-:W-:Y:S01]  /*4460*/  IADD3 R19, R19, R14, RZ ;  /* 0x0000000e13137210 */ /* 0x000fe20007ffe0ff */
[----:B------:R-:W-:-:S02]  /*4470*/  IMAD.MOV.U32 R14, RZ, RZ, R16 ;  /* 0x000000ffff0e7224 */ /* 0x000fc400078e0010 */
[C---:B------:R-:W-:Y:S02]  /*4480*/  IMAD R5, R6.reuse, c[0x0][0x1a4], R5 ;  /* 0x0000690006057a24 */ /* 0x040fe400078e0205 */
        /* <DEDUP_REMOVED lines=29> */
.L_x_886:
[----:B------:R-:W-:Y:S05]  /*4660*/  BSYNC B0 ;  /* 0x0000000000007941 */ /* 0x000fea0003800000 */
.L_x_885:
        /* <DEDUP_REMOVED lines=15> */
[----:B------:R-:W-:-:S05]  /*4760*/  IMAD.U32 R5, RZ, RZ, UR21 ;  /* 0x00000015ff057e24 */ /* 0x000fca000f8e00ff */
[----:B--2---:R1:W2:Y:S01]  /*4770*/  @P3 LDG.E R4, [R4.64] ;  /* 0x0000000404043981 */ /* 0x0042a2000c1e1900 */
[----:B------:R-:W2:Y:S01]  /*4780*/  @P3 MUFU.RCP R6, c[0x0][0x238] ;  /* 0x00008e0000063b08 */ /* 0x000ea20000001000 */
[----:B------:R-:W-:Y:S01]  /*4790*/  IMAD.U32 R237, RZ, RZ, UR22 ;  /* 0x00000016ffed7e24 */ /* 0x000fe2000f8e00ff */
[----:B------:R-:W-:Y:S01]  /*47a0*/  IADD3 R215, R219, 0x4000, RZ ;  /* 0x00004000dbd77810 */ /* 0x000fe20007ffe0ff */
[----:B------:R-:W-:Y:S01]  /*47b0*/  IMAD.MOV.U32 R212, RZ, RZ, 0x40 ;  /* 0x00000040ffd47424 */ /* 0x000fe200078e00ff */
[----:B------:R-:W-:Y:S01]  /*47c0*/  IADD3 R214, R220, 0x4000, RZ ;  /* 0x00004000dcd67810 */ /* 0x000fe20007ffe0ff */
[----:B------:R-:W-:Y:S01]  /*47d0*/  IMAD R237, R237, 0x40, R222 ;  /* 0x00000040eded7824 */ /* 0x000fe200078e02de */
[----:B------:R-:W-:Y:S01]  /*47e0*/  UIADD3 UR9, UR26, UR12, URZ ;  /* 0x0000000c1a097290 */ /* 0x000fe2000fffe03f */
[----:B------:R-:W-:Y:S01]  /*47f0*/  SEL R215, R215, R219, !P0 ;  /* 0x000000dbd7d77207 */ /* 0x000fe20004000000 */
[----:B------:R-:W-:Y:S01]  /*4800*/  IMAD.MOV.U32 R246, RZ, RZ, R249 ;  /* 0x000000fffff67224 */ /* 0x000fe200078e00f9 */
[----:B------:R-:W-:Y:S01]  /*4810*/  SEL R214, R214, R220, !P0 ;  /* 0x000000dcd6d67207 */ /* 0x000fe20004000000 */
[----:B------:R-:W-:Y:S01]  /*4820*/  UIADD3 UR9, -UR8, 0x40, UR9 ;  /* 0x0000004008097890 */ /* 0x000fe2000fffe109 */
        /* <DEDUP_REMOVED lines=13> */
[----:B-1----:R-:W-:Y:S01]  /*4900*/  LEA.HI R5, R7, R8, RZ, 0x4 ;  /* 0x0000000807057211 */ /* 0x002fe200078f20ff */
        /* <DEDUP_REMOVED lines=31> */
[----:B------:R-:W-:Y:S01]  /*4b00*/  R2P PR, R5, 0x6 ;  /* 0x0000000605007804 */ /* 0x000fe20000000000 */
[----:B------:R-:W-:Y:S01]  /*4b10*/  CS2R R72, SRZ ;  /* 0x0000000000487805 */ /* 0x000fe2000001ff00 */
[----:B------:R-:W-:Y:S01]  /*4b20*/  CS2R R70, SRZ ;  /* 0x0000000000467805 */ /* 0x000fe2000001ff00 */
[----:B------:R-:W-:Y:S01]  /*4b30*/  CS2R R68, SRZ ;  /* 0x0000000000447805 */ /* 0x000fe2000001ff00 */
[----:B------:R-:W-:Y:S01]  /*4b40*/  CS2R R62, SRZ ;  /* 0x00000000003e7805 */ /* 0x000fe2000001ff00 */
[----:B------:R-:W-:Y:S01]  /*4b50*/  SEL R213, R213, 0xffffffe0, !P1 ;  /* 0xffffffe0d5d57807 */ /* 0x000fe20004800000 */
[----:B------:R-:W-:Y:S01]  /*4b60*/  CS2R R60, SRZ ;  /* 0x00000000003c7805 */ /* 0x000fe2000001ff00 */
[----:B------:R-:W-:Y:S01]  /*4b70*/  SEL R212, R212, 0xffffffc0, !P2 ;  /* 0xffffffc0d4d47807 */ /* 0x000fe20005000000 */
[----:B------:R-:W-:Y:S01]  /*4b80*/  CS2R R66, SRZ ;  /* 0x0000000000427805 */ /* 0x000fe2000001ff00 */
[----:B------:R-:W-:Y:S01]  /*4b90*/  CS2R R64, SRZ ;  /* 0x0000000000407805 */ /* 0x000fe2000001ff00 */
        /* <DEDUP_REMOVED lines=21> */
[----:B------:R-:W-:Y:S01]  /*4cf0*/  IMAD.SHL.U32 R215, R215, 0x2, RZ ;  /* 0x00000002d7d77824 */ /* 0x000fe200078e00ff */
[----:B------:R-:W-:Y:S01]  /*4d00*/  IADD3 R237, R237, UR8, RZ ;  /* 0x00000008eded7c10 */ /* 0x000fe2000fffe0ff */
[----:B------:R-:W-:Y:S01]  /*4d10*/  IMAD.SHL.U32 R214, R214, 0x2, RZ ;  /* 0x00000002d6d67824 */ /* 0x000fe200078e00ff */
[----:B------:R-:W-:Y:S01]  /*4d20*/  ULDC UR13, c[0x0][0x2e8] ;  /* 0x0000ba00000d7ab9 */ /* 0x000fe20000000800 */
[----:B------:R-:W-:Y:S01]  /*4d30*/  IMAD.IADD R209, R216, 0x1, R212 ;  /* 0x00000001d8d17824 */ /* 0x000fe200078e02d4 */
[----:B------:R-:W-:Y:S01]  /*4d40*/  UMOV UR6, URZ ;  /* 0x0000003f00067c82 */ /* 0x000fe20008000000 */
[----:B------:R-:W-:Y:S01]  /*4d50*/  IMAD.IADD R210, R212, 0x1, R211 ;  /* 0x00000001d4d27824 */ /* 0x000fe200078e02d3 */
[----:B------:R-:W-:-:S02]  /*4d60*/  ULDC UR14, c[0x0][0x2e4] ;  /* 0x0000b900000e7ab9 */ /* 0x000fc40000000800 */
[----:B------:R-:W-:Y:S01]  /*4d70*/  UIADD3 UR20, UR9, -UR13, URZ ;  /* 0x8000000d09147290 */ /* 0x000fe2000fffe03f */
[----:B--2---:R-:W-:-:S04]  /*4d80*/  @P3 FMUL.FTZ R4, R4, R6 ;  /* 0x0000000604043220 */ /* 0x004fc80000410000 */
[----:B------:R-:W1:Y:S02]  /*4d90*/  @P3 R2UR UR10, R4 ;  /* 0x00000000040a33c2 */ /* 0x000e6400000e0000 */
[----:B-1----:R-:W-:-:S05]  /*4da0*/  @UP1 UMOV UR6, UR10 ;  /* 0x0000000a00061c82 */ /* 0x002fca0008000000 */
.L_x_891:
[----:B------:R-:W0:Y:S01]  /*4db0*/  LDGDEPBAR ;  /* 0x00000000000079af */ /* 0x000e220000000000 */
[C---:B------:R-:W-:Y:S01]  /*4dc0*/  IMAD.IADD R118, R214.reuse, 0x1, R213 ;  /* 0x00000001d6767824 */ /* 0x040fe200078e02d5 */
[----:B------:R-:W-:Y:S01]  /*4dd0*/  USHF.L.U32 UR9, UR7, 0x6, URZ ;  /* 0x0000000607097899 */ /* 0x000fe2000800063f */
[--C-:B------:R-:W-:Y:S01]  /*4de0*/  IMAD.IADD R117, R214, 0x1, R212.reuse ;  /* 0x00000001d6757824 */ /* 0x100fe200078e02d4 */
[----:B------:R-:W-:Y:S01]  /*4df0*/  ULDC UR10, c[0x0][0x2e4] ;  /* 0x0000b900000a7ab9 */ /* 0x000fe20000000800 */
[----:B------:R-:W-:Y:S01]  /*4e00*/  IMAD.IADD R116, R118, 0x1, R212 ;  /* 0x0000000176747824 */ /* 0x000fe200078e02d4 */
[----:B------:R-:W-:Y:S01]  /*4e10*/  UISETP.GE.AND UP0, UPT, UR9, UR20, UPT ;  /* 0x000000140900728c */ /* 0x000fe2000bf06270 */
[----:B------:R-:W-:Y:S04]  /*4e20*/  DEPBAR.LE SB0, 0x0 ;  /* 0x000080000000791a */ /* 0x000fe80000000000 */
[----:B------:R-:W-:Y:S06]  /*4e30*/  BAR.SYNC.DEFER_BLOCKING 0x0 ;  /* 0x0000000000007b1d */ /* 0x000fec0000010000 */
[----:B------:R-:W-:Y:S05]  /*4e40*/  LDSM.16.M88.4 R16, [R214] ;  /* 0x00000000d610783b */ /* 0x000fea0000000200 */
[----:B------:R-:W1:Y:S05]  /*4e50*/  LDSM.16.M88.4 R8, [R218+0x18000] ;  /* 0x01800000da08783b */ /* 0x000e6a0000000200 */
[----:B------:R-:W2:Y:S05]  /*4e60*/  LDSM.16.M88.4 R84, [R218+0x18800] ;  /* 0x01880000da54783b */ /* 0x000eaa0000000200 */
[----:B------:R-:W-:Y:S05]  /*4e70*/  LDSM.16.M88.4 R88, [R118] ;  /* 0x000000007658783b */ /* 0x000fea0000000200 */
[----:B------:R-:W3:Y:S05]  /*4e80*/  LDSM.16.M88.4 R92, [R208+0x18000] ;  /* 0x01800000d05c783b */ /* 0x000eea0000000200 */
[----:B------:R-:W4:Y:S05]  /*4e90*/  LDSM.16.M88.4 R96, [R208+0x18800] ;  /* 0x01880000d060783b */ /* 0x000f2a0000000200 */
[----:B------:R-:W-:Y:S05]  /*4ea0*/  LDSM.16.M88.4 R100, [R117] ;  /* 0x000000007564783b */ /* 0x000fea0000000200 */
[----:B------:R-:W3:Y:S05]  /*4eb0*/  LDSM.16.M88.4 R104, [R3+0x18000] ;  /* 0x018000000368783b */ /* 0x000eea0000000200 */
[----:B------:R-:W4:Y:S01]  /*4ec0*/  LDSM.16.M88.4 R108, [R3+0x18800] ;  /* 0x01880000036c783b */ /* 0x000f220000000200 */
[C---:B-1----:R-:W-:Y:S04]  /*4ed0*/  HMMA.16816.F32 R4, R16.reuse, R8, RZ ;  /* 0x000000081004723c */ /* 0x042fe800000018ff */
[----:B------:R-:W-:Y:S04]  /*4ee0*/  LDSM.16.M88.4 R112, [R2+0x18800] ;  /* 0x018800000270783b */ /* 0x000fe80000000200 */
[C---:B------:R-:W-:Y:S08]  /*4ef0*/  HMMA.16816.F32 R8, R16.reuse, R10, RZ ;  /* 0x0000000a1008723c */ /* 0x040ff000000018ff */
[C---:B--2---:R-:W-:Y:S08]  /*4f00*/  HMMA.16816.F32 R12, R16.reuse, R84, RZ ;  /* 0x00000054100c723c */ /* 0x044ff000000018ff */
[----:B------:R-:W-:Y:S01]  /*4f10*/  HMMA.16816.F32 R16, R16, R86, RZ ;  /* 0x000000561010723c */ /* 0x000fe200000018ff */
[----:B------:R-:W-:Y:S07]  /*4f20*/  LDSM.16.M88.4 R84, [R116] ;  /* 0x000000007454783b */ /* 0x000fee0000000200 */
        /* <DEDUP_REMOVED lines=9> */
[----:B------:R-:W3:Y:S07]  /*4fc0*/  LDSM.16.M88.4 R104, [R218+0x1a800] ;  /* 0x01a80000da68783b */ /* 0x000eee0000000200 */
[C---:B------:R-:W-:Y:S08]  /*4fd0*/  HMMA.16816.F32 R12, R100.reuse, R108, R12 ;  /* 0x0000006c640c723c */ /* 0x040ff0000000180c */
[----:B------:R-:W-:Y:S01]  /*4fe0*/  HMMA.16816.F32 R16, R100, R110, R16 ;  /* 0x0000006e6410723c */ /* 0x000fe20000001810 */
[----:B------:R-:W-:Y:S05]  /*4ff0*/  LDSM.16.M88.4 R100, [R208+0x1a000] ;  /* 0x01a00000d064783b */ /* 0x000fea0000000200 */
[----:B------:R-:W-:Y:S02]  /*5000*/  LDSM.16.M88.4 R108, [R208+0x1a800] ;  /* 0x01a80000d06c783b */ /* 0x000fe40000000200 */
[C---:B-1----:R-:W-:Y:S08]  /*5010*/  HMMA.16816.F32 R4, R84.reuse, R92, R4 ;  /* 0x0000005c5404723c */ /* 0x042ff00000001804 */
[C---:B------:R-:W-:Y:S01]  /*5020*/  HMMA.16816.F32 R8, R84.reuse, R94, R8 ;  /* 0x0000005e5408723c */ /* 0x040fe20000001808 */
[----:B------:R-:W1:Y:S07]  /*5030*/  LDSM.16.M88.4 R92, [R118+0x2000] ;  /* 0x00200000765c783b */ /* 0x000e6e0000000200 */
[C---:B------:R-:W-:Y:S08]  /*5040*/  HMMA.16816.F32 R12, R84.reuse, R112, R12 ;  /* 0x00000070540c723c */ /* 0x040ff0000000180c */
[----:B------:R-:W-:Y:S01]  /*5050*/  HMMA.16816.F32 R16, R84, R114, R16 ;  /* 0x000000725410723c */ /* 0x000fe20000001810 */
[----:B------:R-:W-:Y:S07]  /*5060*/  LDSM.16.M88.4 R84, [R117+0x2000] ;  /* 0x002000007554783b */ /* 0x000fee0000000200 */
[C---:B--2---:R-:W-:Y:S08]  /*5070*/  HMMA.16816.F32 R4, R88.reuse, R96, R4 ;  /* 0x000000605804723c */ /* 0x044ff00000001804 */
[C---:B------:R-:W-:Y:S01]  /*5080*/  HMMA.16816.F32 R8, R88.reuse, R98, R8 ;  /* 0x000000625808723c */ /* 0x040fe20000001808 */
[----:B------:R-:W2:Y:S07]  /*5090*/  LDSM.16.M88.4 R96, [R3+0x1a000] ;  /* 0x01a000000360783b */ /* 0x000eae0000000200 */
[C---:B---3--:R-:W-:Y:S08]  /*50a0*/  HMMA.16816.F32 R12, R88.reuse, R104, R12 ;  /* 0x00000068580c723c */ /* 0x048ff0000000180c */
        /* <DEDUP_REMOVED lines=9> */
[----:B------:R-:W4:Y:S03]  /*5140*/  LDSM.16.M88.4 R92, [R2+0x1a800] ;  /* 0x01a80000025c783b */ /* 0x000f260000000200 */
[----:B------:R-:W-:Y:S04]  /*5150*/  IADD3.X R109, R244, UR17, RZ, P0, !PT ;  /* 0x00000011f46d7c10 */ /* 0x000fe800087fe4ff */
[C---:B--2---:R-:W-:Y:S01]  /*5160*/  HMMA.16816.F32 R4, R84.reuse, R96, R4 ;  /* 0x000000605404723c */ /* 0x044fe20000001804 */
[----:B-----5:R2:W5:Y:S05]  /*5170*/  LDG.E R121, [R108.64] ;  /* 0x000000046c797981 */ /* 0x02056a000c1e1900 */
[----:B------:R2:W5:Y:S02]  /*5180*/  LDG.E R120, [R108.64+0x20] ;  /* 0x000020046c787981 */ /* 0x000564000c1e1900 */
[C---:B------:R-:W-:Y:S03]  /*5190*/  HMMA.16816.F32 R8, R84.reuse, R98, R8 ;  /* 0x000000625408723c */ /* 0x040fe60000001808 */
[----:B------:R-:W-:Y:S05]  /*51a0*/  LDSM.16.M88.4 R96, [R214+0x4000] ;  /* 0x00400000d660783b */ /* 0x000fea0000000200 */
[C---:B---3--:R-:W-:Y:S08]  /*51b0*/  HMMA.16816.F32 R12, R84.reuse, R88, R12 ;  /* 0x00000058540c723c */ /* 0x048ff0000000180c */
[----:B------:R-:W-:Y:S01]  /*51c0*/  HMMA.16816.F32 R16, R84, R90, R16 ;  /* 0x0000005a5410723c */ /* 0x000fe20000001810 */
[----:B------:R-:W-:Y:S05]  /*51d0*/  LDSM.16.M88.4 R84, [R218+0x1c800] ;  /* 0x01c80000da54783b */ /* 0x000fea0000000200 */
[----:B------:R-:W-:Y:S02]  /*51e0*/  LDSM.16.M88.4 R88, [R118+0x4000] ;  /* 0x004000007658783b */ /* 0x000fe40000000200 */
[C---:B-1----:R-:W-:Y:S03]  /*51f0*/  HMMA.16816.F32 R4, R100.reuse, R104, R4 ;  /* 0x000000686404723c */ /* 0x042fe60000001804 */
[----:B--2---:R-:W1:Y:S05]  /*5200*/  LDSM.16.M88.4 R108, [R218+0x1c000] ;  /* 0x01c00000da6c783b */ /* 0x004e6a0000000200 */
[C---:B------:R-:W-:Y:S01]  /*5210*/  HMMA.16816.F32 R8, R100.reuse, R106, R8 ;  /* 0x0000006a6408723c */ /* 0x040fe20000001808 */
[----:B------:R-:W2:Y:S07]  /*5220*/  LDSM.16.M88.4 R104, [R208+0x1c000] ;  /* 0x01c00000d068783b */ /* 0x000eae0000000200 */
[C---:B----4-:R-:W-:Y:S08]  /*5230*/  HMMA.16816.F32 R12, R100.reuse, R92, R12 ;  /* 0x0000005c640c723c */ /* 0x050ff0000000180c */
        /* <DEDUP_REMOVED lines=32> */
[C---:B------:R-:W-:Y:S08]  /*5440*/  HMMA.16816.F32 R8, R92.reuse, R110, R8 ;  /* 0x0000006e5c08723c */ /* 0x040ff00000001808 */
[C---:B----4-:R-:W-:Y:S08]  /*5450*/  HMMA.16816.F32 R12, R92.reuse, R84, R12 ;  /* 0x000000545c0c723c */ /* 0x050ff0000000180c */
[----:B------:R-:W-:Y:S01]  /*5460*/  HMMA.16816.F32 R16, R92, R86, R16 ;  /* 0x000000565c10723c */ /* 0x000fe20000001810 */
[----:B------:R-:W-:Y:S05]  /*5470*/  LDSM.16.M88.4 R84, [R117+0x6000] ;  /* 0x006000007554783b */ /* 0x000fea0000000200 */
[----:B------:R-:W1:Y:S02]  /*5480*/  LDSM.16.M88.4 R92, [R3+0x1e000] ;  /* 0x01e00000035c783b */ /* 0x000e640000000200 */
[C---:B--2---:R-:W-:Y:S07]  /*5490*/  HMMA.16816.F32 R4, R100.reuse, R104, R4 ;  /* 0x000000686404723c */ /* 0x044fee0000001804 */
[----:B------:R-:W-:Y:S01]  /*54a0*/  IADD3 R104, R237, UR9, RZ ;  /* 0x00000009ed687c10 */ /* 0x000fe2000fffe0ff */
[C---:B------:R-:W-:Y:S04]  /*54b0*/  HMMA.16816.F32 R8, R100.reuse, R106, R8 ;  /* 0x0000006a6408723c */ /* 0x040fe80000001808 */
[C---:B------:R-:W-:Y:S02]  /*54c0*/  IADD3 R108, R104.reuse, 0x8, RZ ;  /* 0x00000008686c7810 */ /* 0x040fe40007ffe0ff */
[----:B------:R-:W-:Y:S02]  /*54d0*/  IADD3 R109, R104, -0x1, RZ ;  /* 0xffffffff686d7810 */ /* 0x000fe40007ffe0ff */
[C---:B---3--:R-:W-:Y:S03]  /*54e0*/  HMMA.16816.F32 R12, R100.reuse, R88, R12 ;  /* 0x00000058640c723c */ /* 0x048fe6000000180c */
[----:B------:R-:W-:Y:S02]  /*54f0*/  ISETP.GE.AND P1, PT, R108, RZ, PT ;  /* 0x000000ff6c00720c */ /* 0x000fe40003f26270 */
[C---:B------:R-:W-:Y:S02]  /*5500*/  IADD3 R107, R104.reuse, 0x7, RZ ;  /* 0x00000007686b7810 */ /* 0x040fe40007ffe0ff */
[C---:B------:R-:W-:Y:S01]  /*5510*/  IADD3 R110, R104.reuse, -0x8, RZ ;  /* 0xfffffff8686e7810 */ /* 0x040fe20007ffe0ff */
[----:B------:R-:W-:Y:S01]  /*5520*/  HMMA.16816.F32 R16, R100, R90, R16 ;  /* 0x0000005a6410723c */ /* 0x000fe20000001810 */
[----:B------:R-:W-:Y:S02]  /*5530*/  LDSM.16.M88.4 R88, [R116+0x6000] ;  /* 0x006000007458783b */ /* 0x000fe40000000200 */
[----:B------:R-:W-:Y:S02]  /*5540*/  ISETP.GE.AND P0, PT, R107, RZ, PT ;  /* 0x000000ff6b00720c */ /* 0x000fe40003f06270 */
[C---:B------:R-:W-:Y:S01]  /*5550*/  IADD3 R111, R104.reuse, -0x9, RZ ;  /* 0xfffffff7686f7810 */ /* 0x040fe20007ffe0ff */
[----:B------:R-:W2:Y:S01]  /*5560*/  LDSM.16.M88.4 R100, [R2+0x1e000] ;  /* 0x01e000000264783b */ /* 0x000ea20000000200 */
[----:B------:R-:W-:Y:S02]  /*5570*/  IABS R105, R104 ;  /* 0x0000006800697213 */ /* 0x000fe40000000000 */
[C---:B------:R-:W-:Y:S02]  /*5580*/  @!P1 IADD3 R108, -R104.reuse, -0x8, RZ ;  /* 0xfffffff8686c9810 */ /* 0x040fe40007ffe1ff */
[----:B------:R-:W-:Y:S02]  /*5590*/  ISETP.GE.AND P1, PT, R109, RZ, PT ;  /* 0x000000ff6d00720c */ /* 0x000fe40003f26270 */
[----:B------:R-:W-:Y:S01]  /*55a0*/  I2F R105, R105 ;  /* 0x0000006900697306 */ /* 0x000fe20000201400 */
[C---:B-1----:R-:W-:Y:S05]  /*55b0*/  HMMA.16816.F32 R4, R84.reuse, R92, R4 ;  /* 0x0000005c5404723c */ /* 0x042fea0000001804 */
[----:B------:R-:W-:Y:S02]  /*55c0*/  @!P0 IADD3 R107, -R104, -0x7, RZ ;  /* 0xfffffff9686b8810 */ /* 0x000fe40007ffe1ff */
[----:B------:R-:W-:Y:S01]  /*55d0*/  ISETP.GE.AND P0, PT, R110, RZ, PT ;  /* 0x000000ff6e00720c */ /* 0x000fe20003f06270 */
[C---:B------:R-:W-:Y:S01]  /*55e0*/  HMMA.16816.F32 R8, R84.reuse, R94, R8 ;  /* 0x0000005e5408723c */ /* 0x040fe20000001808 */
[----:B------:R-:W1:Y:S01]  /*55f0*/  I2F R106, R108 ;  /* 0x0000006c006a7306 */ /* 0x000e620000201400 */
[----:B------:R-:W3:Y:S02]  /*5600*/  LDSM.16.M88.4 R92, [R2+0x1e800] ;  /* 0x01e80000025c783b */ /* 0x000ee40000000200 */
[C---:B------:R-:W-:Y:S02]  /*5610*/  @!P1 IADD3 R109, -R104.reuse, 0x1, RZ ;  /* 0x00000001686d9810 */ /* 0x040fe40007ffe1ff */
[----:B------:R-:W-:Y:S02]  /*5620*/  ISETP.GE.AND P1, PT, R111, RZ, PT ;  /* 0x000000ff6f00720c */ /* 0x000fe40003f26270 */
[C---:B------:R-:W-:Y:S03]  /*5630*/  HMMA.16816.F32 R12, R84.reuse, R96, R12 ;  /* 0x00000060540c723c */ /* 0x040fe6000000180c */
[----:B------:R-:W4:Y:S01]  /*5640*/  I2F R107, R107 ;  /* 0x0000006b006b7306 */ /* 0x000f220000201400 */
[C---:B------:R-:W-:Y:S03]  /*5650*/  @!P0 IADD3 R110, -R104.reuse, 0x8, RZ ;  /* 0x00000008686e8810 */ /* 0x040fe60007ffe1ff */
[C---:B------:R-:W-:Y:S01]  /*5660*/  IADD3 R97, R104.reuse, -0x10, RZ ;  /* 0xfffffff068617810 */ /* 0x040fe20007ffe0ff */
[----:B------:R-:W-:Y:S03]  /*5670*/  HMMA.16816.F32 R16, R84, R98, R16 ;  /* 0x000000625410723c */ /* 0x000fe60000001810 */
[----:B------:R-:W-:Y:S02]  /*5680*/  ISETP.GE.AND P0, PT, R97, RZ, PT ;  /* 0x000000ff6100720c */ /* 0x000fe40003f06270 */
[----:B------:R-:W1:Y:S01]  /*5690*/  I2F R108, R109 ;  /* 0x0000006d006c7306 */ /* 0x000e620000201400 */
[C---:B------:R-:W-:Y:S02]  /*56a0*/  @!P1 IADD3 R111, -R104.reuse, 0x9, RZ ;  /* 0x00000009686f9810 */ /* 0x040fe40007ffe1ff */
[C---:B--2---:R-:W-:Y:S05]  /*56b0*/  HMMA.16816.F32 R4, R88.reuse, R100, R4 ;  /* 0x000000645804723c */ /* 0x044fea0000001804 */
[C---:B------:R-:W-:Y:S02]  /*56c0*/  IADD3 R85, R104.reuse, -0x11, RZ ;  /* 0xffffffef68557810 */ /* 0x040fe40007ffe0ff */
[----:B------:R-:W2:Y:S01]  /*56d0*/  I2F R96, R110 ;  /* 0x0000006e00607306 */ /* 0x000ea20000201400 */
[C---:B------:R-:W-:Y:S01]  /*56e0*/  IADD3 R86, R104.reuse, -0x18, RZ ;  /* 0xffffffe868567810 */ /* 0x040fe20007ffe0ff */
[C---:B------:R-:W-:Y:S03]  /*56f0*/  HMMA.16816.F32 R8, R88.reuse, R102, R8 ;  /* 0x000000665808723c */ /* 0x040fe60000001808 */
[C---:B------:R-:W-:Y:S02]  /*5700*/  IADD3 R84, R104.reuse, -0x19, RZ ;  /* 0xffffffe768547810 */ /* 0x040fe40007ffe0ff */
[----:B------:R-:W-:Y:S02]  /*5710*/  ISETP.GE.AND P2, PT, R85, RZ, PT ;  /* 0x000000ff5500720c */ /* 0x000fe40003f46270 */
[----:B------:R-:W-:Y:S01]  /*5720*/  @!P0 IADD3 R97, -R104, 0x10, RZ ;  /* 0x0000001068618810 */ /* 0x000fe20007ffe1ff */
[----:B------:R-:W2:Y:S01]  /*5730*/  I2F R111, R111 ;  /* 0x0000006f006f7306 */ /* 0x000ea20000201400 */
[----:B------:R-:W-:Y:S01]  /*5740*/  ISETP.GE.AND P1, PT, R86, RZ, PT ;  /* 0x000000ff5600720c */ /* 0x000fe20003f26270 */
[C---:B---3--:R-:W-:Y:S03]  /*5750*/  HMMA.16816.F32 R12, R88.reuse, R92, R12 ;  /* 0x0000005c580c723c */ /* 0x048fe6000000180c */
[----:B------:R-:W-:Y:S02]  /*5760*/  ISETP.GE.AND P0, PT, R84, RZ, PT ;  /* 0x000000ff5400720c */ /* 0x000fe40003f06270 */
[----:B-1----:R-:W-:Y:S02]  /*5770*/  FFMA.FTZ R6, R106, -UR6, R6 ;  /* 0x800000066a067c23 */ /* 0x002fe40008010006 */
[----:B----4-:R-:W-:Y:S01]  /*5780*/  FFMA.FTZ R7, R107, -UR6, R7 ;  /* 0x800000066b077c23 */ /* 0x010fe20008010007 */
[----:B------:R-:W1:Y:S01]  /*5790*/  I2F R97, R97 ;  /* 0x0000006100617306 */ /* 0x000e620000201400 */
[C---:B------:R-:W-:Y:S01]  /*57a0*/  @!P2 IADD3 R85, -R104.reuse, 0x11, RZ ;  /* 0x000000116855a810 */ /* 0x040fe20007ffe1ff */
[----:B------:R-:W-:Y:S03]  /*57b0*/  HMMA.16816.F32 R16, R88, R94, R16 ;  /* 0x0000005e5810723c */ /* 0x000fe60000001810 */
[----:B------:R-:W-:Y:S01]  /*57c0*/  @!P1 IADD3 R86, -R104, 0x18, RZ ;  /* 0x0000001868569810 */ /* 0x000fe20007ffe1ff */
[----:B------:R-:W-:Y:S02]  /*57d0*/  FFMA.FTZ R5, R108, -UR6, R5 ;  /* 0x800000066c057c23 */ /* 0x000fe40008010005 */
[----:B------:R-:W-:Y:S01]  /*57e0*/  @!P0 IADD3 R84, -R104, 0x19, RZ ;  /* 0x0000001968548810 */ /* 0x000fe20007ffe1ff */
[C---:B------:R-:W-:Y:S01]  /*57f0*/  FFMA.FTZ R4, R105.reuse, -UR6, R4 ;  /* 0x8000000669047c23 */ /* 0x040fe20008010004 */
[----:B------:R-:W3:Y:S01]  /*5800*/  I2F R85, R85 ;  /* 0x0000005500557306 */ /* 0x000ee20000201400 */
[----:B------:R-:W-:Y:S01]  /*5810*/  FFMA.FTZ R11, R108, -UR6, R11 ;  /* 0x800000066c0b7c23 */ /* 0x000fe2000801000b */
[----:B------:R-:W-:Y:S02]  /*5820*/  PLOP3.LUT P0, PT, PT, PT, UP0, 0x80, 0x0 ;  /* 0x000000000000781c */ /* 0x000fe40003f0f008 */
[----:B------:R-:W-:Y:S02]  /*5830*/  FFMA.FTZ R10, R105, -UR6, R10 ;  /* 0x80000006690a7c23 */ /* 0x000fe4000801000a */
[C---:B--2---:R-:W-:Y:S02]  /*5840*/  FFMA.FTZ R8, R96.reuse, -UR6, R8 ;  /* 0x8000000660087c23 */ /* 0x044fe40008010008 */
[C---:B------:R-:W-:Y:S02]  /*5850*/  FFMA.FTZ R9, R111.reuse, -UR6, R9 ;  /* 0x800000066f097c23 */ /* 0x040fe40008010009 */
[----:B------:R-:W2:Y:S01]  /*5860*/  I2F R86, R86 ;  /* 0x0000005600567306 */ /* 0x000ea20000201400 */
[----:B------:R-:W-:Y:S02]  /*5870*/  FFMA.FTZ R14, R96, -UR6, R14 ;  /* 0x80000006600e7c23 */ /* 0x000fe4000801000e */
[----:B------:R-:W-:Y:S02]  /*5880*/  FFMA.FTZ R15, R111, -UR6, R15 ;  /* 0x800000066f0f7c23 */ /* 0x000fe4000801000f */
[C---:B-1----:R-:W-:Y:S02]  /*5890*/  FFMA.FTZ R12, R97.reuse, -UR6, R12 ;  /* 0x80000006610c7c23 */ /* 0x042fe4000801000c */
[----:B------:R-:W-:Y:S03]  /*58a0*/  FFMA.FTZ R18, R97, -UR6, R18 ;  /* 0x8000000661127c23 */ /* 0x000fe60008010012 */
[----:B------:R-:W1:Y:S01]  /*58b0*/  I2F R84, R84 ;  /* 0x0000005400547306 */ /* 0x000e620000201400 */
[C---:B---3--:R-:W-:Y:S02]  /*58c0*/  FFMA.FTZ R13, R85.reuse, -UR6, R13 ;  /* 0x80000006550d7c23 */ /* 0x048fe4000801000d */
[----:B------:R-:W-:Y:S02]  /*58d0*/  FFMA.FTZ R19, R85, -UR6, R19 ;  /* 0x8000000655137c23 */ /* 0x000fe40008010013 */
[----:B--2---:R-:W-:Y:S02]  /*58e0*/  FFMA.FTZ R16, R86, -UR6, R16 ;  /* 0x8000000656107c23 */ /* 0x004fe40008010010 */
[----:B-1----:R-:W-:Y:S01]  /*58f0*/  FFMA.FTZ R17, R84, -UR6, R17 ;  /* 0x8000000654117c23 */ /* 0x002fe20008010011 */
[----:B------:R-:W-:-:S05]  /*5900*/  @!P0 BRA `(.L_x_887) ;  /* 0x000000c000008947 */ /* 0x000fca0003800000 */
[----:B------:R-:W-:Y:S04]  /*5910*/  USHF.L.U32 UR10, UR22, 0x6, URZ ;  /* 0x00000006160a7899 */ /* 0x000fe8000800063f */
[----:B------:R-:W-:Y:S02]  /*5920*/  UIADD3 UR11, UR10, UR12, URZ ;  /* 0x0000000c0a0b7290 */ /* 0x000fe4000fffe03f */
[----:B------:R-:W-:Y:S02]  /*5930*/  UIADD3 UR10, UR10, 0x40, URZ ;  /* 0x000000400a0a7890 */ /* 0x000fe4000fffe03f */
[----:B------:R-:W-:Y:S02]  /*5940*/  UIADD3 UR13, UR14, UR11, -UR8 ;  /* 0x0000000b0e0d7290 */ /* 0x000fe4000fffe808 */
[----:B------:R-:W-:Y:S02]  /*5950*/  UIADD3 UR11, UR9, 0x40, URZ ;  /* 0x00000040090b7890 */ /* 0x000fe4000fffe03f */
[----:B------:R-:W-:Y:S01]  /*5960*/  IMAD.U32 R84, RZ, RZ, UR10 ;  /* 0x0000000aff547e24 */ /* 0x000fe2000f8e00ff */
[----:B------:R-:W-:Y:S02]  /*5970*/  UMOV UR10, UR14 ;  /* 0x0000000e000a7c82 */ /* 0x000fe40008000000 */
[----:B------:R-:W-:Y:S02]  /*5980*/  UISETP.GE.AND UP0, UPT, UR11, UR13, UPT ;  /* 0x0000000d0b00728c */ /* 0x000fe4000bf06270 */
[----:B------:R-:W-:Y:S04]  /*5990*/  ISETP.LT.AND P0, PT, R84, UR8, PT ;  /* 0x0000000854007c0c */ /* 0x000fe8000bf01270 */
[----:B------:R-:W-:Y:S11]  /*59a0*/  PLOP3.LUT P1, PT, PT, PT, UP0, 0x80, 0x0 ;  /* 0x000000000000781c */ /* 0x000ff60003f2f008 */
[----:B------:R-:W-:Y:S02]  /*59b0*/  @!UPT UIADD3 URZ, URZ, URZ, URZ ;  /* 0x0000003f3f3ff290 */ /* 0x000fe4000fffe03f */
[----:B------:R-:W-:-:S05]  /*59c0*/  @!P1 BRA P0, `(.L_x_888) ;  /* 0x0000047000009947 */ /* 0x000fca0000000000 */
.L_x_887:
        /* <DEDUP_REMOVED lines=14> */
[CC--:B------:R-:W-:Y:S02]  /*5ab0*/  ISETP.GE.AND P1, PT, R84.reuse, R95.reuse, PT ;  /* 0x0000005f5400720c */ /* 0x0c0fe40003f26270 */
[-C--:B------:R-:W-:Y:S02]  /*5ac0*/  ISETP.GE.AND P0, PT, R93, R95.reuse, PT ;  /* 0x0000005f5d00720c */ /* 0x080fe40003f06270 */
        /* <DEDUP_REMOVED lines=55> */
.L_x_888:
        /* <DEDUP_REMOVED lines=15> */
[--C-:B------:R-:W-:Y:S01]  /*5f30*/  FFMA.FTZ R198, R9, c[0x0][0x23c], -R84.reuse ;  /* 0x00008f0009c67a23 */ /* 0x100fe20000010854 */
[----:B------:R-:W-:Y:S01]  /*5f40*/  MUFU.EX2 R201, R201 ;  /* 0x000000c900c97308 */ /* 0x000fe20000000800 */
[----:B------:R-:W-:Y:S01]  /*5f50*/  FFMA.FTZ R197, R12, c[0x0][0x23c], -R84 ;  /* 0x00008f000cc57a23 */ /* 0x000fe20000010854 */
[----:B------:R-:W-:Y:S01]  /*5f60*/  PLOP3.LUT P1, PT, PT, PT, UP3, 0x80, 0x0 ;  /* 0x000000000000781c */ /* 0x000fe20003f2f038 */
[--C-:B------:R-:W-:Y:S02]  /*5f70*/  FFMA.FTZ R129, R6, c[0x0][0x23c], -R4.reuse ;  /* 0x00008f0006817a23 */ /* 0x100fe40000010804 */
[--C-:B------:R-:W-:Y:S02]  /*5f80*/  FFMA.FTZ R128, R7, c[0x0][0x23c], -R4.reuse ;  /* 0x00008f0007807a23 */ /* 0x100fe40000010804 */
[--C-:B------:R-:W-:Y:S02]  /*5f90*/  FFMA.FTZ R127, R10, c[0x0][0x23c], -R4.reuse ;  /* 0x00008f000a7f7a23 */ /* 0x100fe40000010804 */
[--C-:B------:R-:W-:Y:S01]  /*5fa0*/  FFMA.FTZ R126, R11, c[0x0][0x23c], -R4.reuse ;  /* 0x00008f000b7e7a23 */ /* 0x100fe20000010804 */
[----:B------:R-:W1:Y:S01]  /*5fb0*/  MUFU.EX2 R200, R200 ;  /* 0x000000c800c87308 */ /* 0x000e620000000800 */
[--C-:B------:R-:W-:Y:S02]  /*5fc0*/  FFMA.FTZ R123, R18, c[0x0][0x23c], -R4.reuse ;  /* 0x00008f00127b7a23 */ /* 0x100fe40000010804 */
[--C-:B------:R-:W-:Y:S02]  /*5fd0*/  FFMA.FTZ R125, R14, c[0x0][0x23c], -R4.reuse ;  /* 0x00008f000e7d7a23 */ /* 0x100fe40000010804 */
[--C-:B------:R-:W-:Y:S02]  /*5fe0*/  FFMA.FTZ R124, R15, c[0x0][0x23c], -R4.reuse ;  /* 0x00008f000f7c7a23 */ /* 0x100fe40000010804 */
[----:B------:R-:W-:Y:S02]  /*5ff0*/  FFMA.FTZ R4, R19, c[0x0][0x23c], -R4 ;  /* 0x00008f0013047a23 */ /* 0x000fe40000010804 */
[--C-:B------:R-:W-:Y:S01]  /*6000*/  FFMA.FTZ R196, R13, c[0x0][0x23c], -R84.reuse ;  /* 0x00008f000dc47a23 */ /* 0x100fe20000010854 */
[----:B------:R-:W-:Y:S01]  /*6010*/  MUFU.EX2 R129, R129 ;  /* 0x0000008100817308 */ /* 0x000fe20000000800 */
[--C-:B------:R-:W-:Y:S02]  /*6020*/  FFMA.FTZ R131, R16, c[0x0][0x23c], -R84.reuse ;  /* 0x00008f0010837a23 */ /* 0x100fe40000010854 */
[----:B------:R-:W-:Y:S02]  /*6030*/  FFMA.FTZ R84, R17, c[0x0][0x23c], -R84 ;  /* 0x00008f0011547a23 */ /* 0x000fe40000010854 */
[----:B------:R-:W-:Y:S05]  /*6040*/  IMAD R252, R252, c[0x0][0x1c0], RZ ;  /* 0x00007000fcfc7a24 */ /* 0x000fea00078e02ff */
[----:B------:R-:W2:Y:S10]  /*6050*/  MUFU.EX2 R128, R128 ;  /* 0x0000008000807308 */ /* 0x000eb40000000800 */
[----:B------:R-:W-:Y:S10]  /*6060*/  MUFU.EX2 R199, R199 ;  /* 0x000000c700c77308 */ /* 0x000ff40000000800 */
[----:B------:R-:W3:Y:S10]  /*6070*/  MUFU.EX2 R198, R198 ;  /* 0x000000c600c67308 */ /* 0x000ef40000000800 */
[----:B------:R-:W-:Y:S10]  /*6080*/  MUFU.EX2 R127, R127 ;  /* 0x0000007f007f7308 */ /* 0x000ff40000000800 */
[----:B------:R-:W4:Y:S10]  /*6090*/  MUFU.EX2 R126, R126 ;  /* 0x0000007e007e7308 */ /* 0x000f340000000800 */
[----:B------:R4:W-:Y:S10]  /*60a0*/  MUFU.EX2 R122, R4 ;  /* 0x00000004007a7308 */ /* 0x0009f40000000800 */
[----:B------:R-:W-:Y:S10]  /*60b0*/  MUFU.EX2 R197, R197 ;  /* 0x000000c500c57308 */ /* 0x000ff40000000800 */
[----:B------:R-:W1:Y:S10]  /*60c0*/  MUFU.EX2 R196, R196 ;  /* 0x000000c400c47308 */ /* 0x000e740000000800 */
[----:B------:R-:W-:Y:S10]  /*60d0*/  MUFU.EX2 R125, R125 ;  /* 0x0000007d007d7308 */ /* 0x000ff40000000800 */
[----:B------:R-:W1:Y:S10]  /*60e0*/  MUFU.EX2 R124, R124 ;  /* 0x0000007c007c7308 */ /* 0x000e740000000800 */
[----:B------:R-:W-:Y:S10]  /*60f0*/  MUFU.EX2 R130, R84 ;  /* 0x0000005400827308 */ /* 0x000ff40000000800 */
[----:B------:R-:W4:Y:S10]  /*6100*/  MUFU.EX2 R131, R131 ;  /* 0x0000008300837308 */ /* 0x000f340000000800 */
[----:B------:R-:W4:Y:S01]  /*6110*/  MUFU.EX2 R123, R123 ;  /* 0x0000007b007b7308 */ /* 0x000f220000000800 */
[----:B-1----:R-:W-:Y:S02]  /*6120*/  F2FP.PACK_AB R7, R200, R201 ;  /* 0x000000c9c807723e */ /* 0x002fe400000000ff */
[----:B--2---:R-:W-:Y:S02]  /*6130*/  F2FP.PACK_AB R6, R128, R129 ;  /* 0x000000818006723e */ /* 0x004fe400000000ff */
[----:B---3--:R-:W-:Y:S01]  /*6140*/  F2FP.PACK_AB R5, R198, R199 ;  /* 0x000000c7c605723e */ /* 0x008fe200000000ff */
[----:B------:R1:W-:Y:S01]  /*6150*/  STS [R228+0x2a000], R7 ;  /* 0x02a00007e4007388 */ /* 0x0003e20000000800 */
[----:B----4-:R-:W-:Y:S05]  /*6160*/  F2FP.PACK_AB R4, R126, R127 ;  /* 0x0000007f7e04723e */ /* 0x010fea00000000ff */
[----:B------:R2:W-:Y:S06]  /*6170*/  STS [R228+0x2a400], R6 ;  /* 0x02a40006e4007388 */ /* 0x0005ec0000000800 */
[----:B------:R3:W-:Y:S06]  /*6180*/  STS [R232+0x2a000], R5 ;  /* 0x02a00005e8007388 */ /* 0x0007ec0000000800 */
[----:B------:R4:W-:Y:S01]  /*6190*/  STS [R232+0x2a400], R4 ;  /* 0x02a40004e8007388 */ /* 0x0009e20000000800 */
[----:B-1----:R-:W-:Y:S05]  /*61a0*/  F2FP.PACK_AB R7, R196, R197 ;  /* 0x000000c5c407723e */ /* 0x002fea00000000ff */
[----:B------:R-:W-:Y:S01]  /*61b0*/  STS [R230+0x2a000], R7 ;  /* 0x02a00007e6007388 */ /* 0x000fe20000000800 */
[----:B--2---:R-:W-:Y:S05]  /*61c0*/  F2FP.PACK_AB R6, R124, R125 ;  /* 0x0000007d7c06723e */ /* 0x004fea00000000ff */
[----:B------:R-:W-:Y:S01]  /*61d0*/  STS [R230+0x2a400], R6 ;  /* 0x02a40006e6007388 */ /* 0x000fe20000000800 */
[----:B---3--:R-:W-:Y:S05]  /*61e0*/  F2FP.PACK_AB R5, R130, R131 ;  /* 0x000000838205723e */ /* 0x008fea00000000ff */
[----:B------:R-:W-:Y:S01]  /*61f0*/  STS [R238+0x2a000], R5 ;  /* 0x02a00005ee007388 */ /* 0x000fe20000000800 */
[----:B----4-:R-:W-:Y:S05]  /*6200*/  F2FP.PACK_AB R4, R122, R123 ;  /* 0x0000007b7a04723e */ /* 0x010fea00000000ff */
        /* <DEDUP_REMOVED lines=154> */
[C---:B------:R-:W-:Y:S01]  /*6bb0*/  IMAD.U32 R86, R85.reuse, -0x40, RZ ;  /* 0xffffffc055567824 */ /* 0x040fe200078e00ff */
[----:B------:R-:W-:Y:S01]  /*6bc0*/  ISETP.GE.AND P2, PT, R234, c[0x0][0x220], PT ;  /* 0x00008800ea007a0c */ /* 0x000fe20003f46270 */
[----:B------:R-:W-:Y:S01]  /*6bd0*/  IMAD.MOV.U32 R84, RZ, RZ, c[0x0][0x194] ;  /* 0x00006500ff547624 */ /* 0x000fe200078e00ff */
[----:B------:R-:W-:Y:S02]  /*6be0*/  ULOP3.LUT UR9, UR7, 0x1, URZ, 0xc0, !UPT ;  /* 0x0000000107097892 */ /* 0x000fe4000f8ec03f */
[C---:B------:R-:W-:Y:S02]  /*6bf0*/  LEA R90, P0, R86.reuse, R240, 0x1 ;  /* 0x000000f0565a7211 */ /* 0x040fe400078008ff */
[----:B------:R-:W-:Y:S01]  /*6c00*/  SHF.R.S32.HI R87, RZ, 0x1f, R86 ;  /* 0x0000001fff577819 */ /* 0x000fe20000011456 */
[----:B------:R-:W-:Y:S01]  /*6c10*/  UISETP.NE.U32.AND UP0, UPT, UR9, 0x1, UPT ;  /* 0x000000010900788c */ /* 0x000fe2000bf05070 */
[----:B------:R-:W-:Y:S02]  /*6c20*/  LEA.HI.X.SX32 R91, R86, R241, 0x1, P0 ;  /* 0x000000f1565b7211 */ /* 0x000fe400000f0eff */
[C---:B------:R-:W-:Y:S01]  /*6c30*/  LEA R88, P6, R85.reuse, R86, 0x5 ;  /* 0x0000005655587211 */ /* 0x040fe200078c28ff */
[----:B------:R-:W-:Y:S03]  /*6c40*/  USEL UR9, UR41, 0x8000, !UP0 ;  /* 0x0000800029097887 */ /* 0x000fe6000c000000 */
[----:B------:R-:W-:Y:S02]  /*6c50*/  @!P3 LEA R94, P0, R88, R240, 0x1 ;  /* 0x000000f0585eb211 */ /* 0x000fe400078008ff */
[--C-:B------:R-:W-:Y:S02]  /*6c60*/  LEA.HI.X R87, R85, R87, R84.reuse, 0x5, P6 ;  /* 0x0000005755577211 */ /* 0x100fe400030f2c54 */
[----:B------:R-:W-:Y:S02]  /*6c70*/  IADD3 R249, R249, UR9, RZ ;  /* 0x00000009f9f97c10 */ /* 0x000fe4000fffe0ff */
[----:B------:R-:W-:Y:S02]  /*6c80*/  IADD3 R246, R246, UR9, RZ ;  /* 0x00000009f6f67c10 */ /* 0x000fe4000fffe0ff */
[C-C-:B------:R-:W-:Y:S01]  /*6c90*/  @!P3 LEA.HI.X R95, R88.reuse, R239, R87.reuse, 0x1, P0 ;  /* 0x000000ef585fb211 */ /* 0x140fe200000f0c57 */
[----:B------:R1:W-:Y:S01]  /*6ca0*/  @P5 STS [R249], RZ ;  /* 0x000000fff9005388 */ /* 0x0003e20000000800 */
[C---:B------:R-:W-:Y:S02]  /*6cb0*/  @!P5 LEA R96, P0, R85.reuse, R90, 0x6 ;  /* 0x0000005a5560d211 */ /* 0x040fe400078030ff */
[CC--:B------:R-:W-:Y:S01]  /*6cc0*/  @!P4 LEA R92, P6, R88.reuse, R240.reuse, 0x1 ;  /* 0x000000f0585cc211 */ /* 0x0c0fe200078c08ff */
[----:B------:R1:W-:Y:S01]  /*6cd0*/  @P5 STS [R249+0x4], RZ ;  /* 0x000004fff9005388 */ /* 0x0003e20000000800 */
[----:B------:R-:W-:Y:S02]  /*6ce0*/  @!P5 LEA.HI.X R97, R85, R91, R84, 0x6, P0 ;  /* 0x0000005b5561d211 */ /* 0x000fe400000f3454 */
[CCC-:B------:R-:W-:Y:S01]  /*6cf0*/  @!P4 LEA.HI.X R93, R88.reuse, R239.reuse, R87.reuse, 0x1, P6 ;  /* 0x000000ef585dc211 */ /* 0x1c0fe200030f0c57 */
[----:B------:R1:W-:Y:S01]  /*6d00*/  @P5 STS [R249+0x8], RZ ;  /* 0x000008fff9005388 */ /* 0x0003e20000000800 */
[----:B------:R-:W-:Y:S01]  /*6d10*/  @!P2 LEA R86, P6, R88, R240, 0x1 ;  /* 0x000000f05856a211 */ /* 0x000fe200078c08ff */
        /* <DEDUP_REMOVED lines=66> */
.L_x_889:
[----:B------:R-:W-:Y:S01]  /*7140*/  F2FP.PACK_AB R4, R5, R4 ;  /* 0x000000040504723e */ /* 0x000fe200000000ff */
        /* <DEDUP_REMOVED lines=18> */
[----:B------:R-:W2:Y:S06]  /*7270*/  LDSM.16.MT88.4 R8, [R221+0x10000] ;  /* 0x01000000dd08783b */ /* 0x000eac0000004200 */
[----:B------:R-:W3:Y:S06]  /*7280*/  LDSM.16.MT88.4 R12, [R0+0x2a000] ;  /* 0x02a00000000c783b */ /* 0x000eec0000004200 */
[----:B------:R-:W4:Y:S06]  /*7290*/  LDSM.16.MT88.4 R16, [R221+0x12000] ;  /* 0x01200000dd10783b */ /* 0x000f2c0000004200 */
[----:B-1----:R-:W1:Y:S06]  /*72a0*/  LDSM.16.MT88.4 R84, [R221+0x14000] ;  /* 0x01400000dd54783b */ /* 0x002e6c0000004200 */
[----:B------:R-:W5:Y:S06]  /*72b0*/  LDSM.16.MT88.4 R88, [R221+0x16000] ;  /* 0x01600000dd58783b */ /* 0x000f6c0000004200 */
[----:B------:R-:W-:Y:S06]  /*72c0*/  LDSM.16.MT88.4 R92, [R221+0x10800] ;  /* 0x01080000dd5c783b */ /* 0x000fec0000004200 */
[----:B------:R-:W-:Y:S01]  /*72d0*/  LDSM.16.MT88.4 R96, [R0+0x2a800] ;  /* 0x02a800000060783b */ /* 0x000fe20000004200 */
[-C--:B--2---:R-:W-:Y:S05]  /*72e0*/  HMMA.16816.F32 R20, R4, R8.reuse, R20 ;  /* 0x000000080414723c */ /* 0x084fea0000001814 */
[----:B------:R-:W-:Y:S03]  /*72f0*/  LDSM.16.MT88.4 R100, [R221+0x12800] ;  /* 0x01280000dd64783b */ /* 0x000fe60000004200 */
[C---:B---3--:R-:W-:Y:S03]  /*7300*/  HMMA.16816.F32 R24, R12.reuse, R8, R24 ;  /* 0x000000080c18723c */ /* 0x048fe60000001818 */
[----:B------:R-:W-:Y:S06]  /*7310*/  LDSM.16.MT88.4 R104, [R221+0x14800] ;  /* 0x01480000dd68783b */ /* 0x000fec0000004200 */
[----:B------:R-:W-:Y:S01]  /*7320*/  LDSM.16.MT88.4 R108, [R221+0x16800] ;  /* 0x01680000dd6c783b */ /* 0x000fe20000004200 */
[-C--:B------:R-:W-:Y:S08]  /*7330*/  HMMA.16816.F32 R28, R12, R10.reuse, R28 ;  /* 0x0000000a0c1c723c */ /* 0x080ff0000000181c */
[C---:B------:R-:W-:Y:S01]  /*7340*/  HMMA.16816.F32 R32, R4.reuse, R10, R32 ;  /* 0x0000000a0420723c */ /* 0x040fe20000001820 */
[----:B------:R-:W2:Y:S07]  /*7350*/  LDSM.16.MT88.4 R8, [R217+0x2a800] ;  /* 0x02a80000d908783b */ /* 0x000eae0000004200 */
[-C--:B----4-:R-:W-:Y:S08]  /*7360*/  HMMA.16816.F32 R36, R4, R16.reuse, R36 ;  /* 0x000000100424723c */ /* 0x090ff00000001824 */
[C---:B------:R-:W-:Y:S08]  /*7370*/  HMMA.16816.F32 R40, R12.reuse, R16, R40 ;  /* 0x000000100c28723c */ /* 0x040ff00000001828 */
[-C--:B------:R-:W-:Y:S08]  /*7380*/  HMMA.16816.F32 R44, R12, R18.reuse, R44 ;  /* 0x000000120c2c723c */ /* 0x080ff0000000182c */
[C---:B------:R-:W-:Y:S01]  /*7390*/  HMMA.16816.F32 R48, R4.reuse, R18, R48 ;  /* 0x000000120430723c */ /* 0x040fe20000001830 */
[----:B------:R-:W-:Y:S07]  /*73a0*/  LDSM.16.MT88.4 R16, [R0+0x2b000] ;  /* 0x02b000000010783b */ /* 0x000fee0000004200 */
[-C--:B-1----:R-:W-:Y:S08]  /*73b0*/  HMMA.16816.F32 R52, R4, R84.reuse, R52 ;  /* 0x000000540434723c */ /* 0x082ff00000001834 */
        /* <DEDUP_REMOVED lines=9> */
[----:B------:R-:W1:Y:S06]  /*7450*/  LDSM.16.MT88.4 R4, [R217+0x2b000] ;  /* 0x02b00000d904783b */ /* 0x000e6c0000004200 */
[----:B------:R-:W3:Y:S01]  /*7460*/  LDSM.16.MT88.4 R88, [R221+0x15000] ;  /* 0x01500000dd58783b */ /* 0x000ee20000004200 */
        /* <DEDUP_REMOVED lines=22> */
[-C--:B-1----:R-:W-:Y:S08]  /*75d0*/  HMMA.16816.F32 R20, R4, R12.reuse, R20 ;  /* 0x0000000c0414723c */ /* 0x082ff00000001814 */
[C---:B------:R-:W-:Y:S08]  /*75e0*/  HMMA.16816.F32 R24, R16.reuse, R12, R24 ;  /* 0x0000000c1018723c */ /* 0x040ff00000001818 */
[-C--:B------:R-:W-:Y:S08]  /*75f0*/  HMMA.16816.F32 R28, R16, R14.reuse, R28 ;  /* 0x0000000e101c723c */ /* 0x080ff0000000181c */
[C---:B------:R-:W-:Y:S01]  /*7600*/  HMMA.16816.F32 R32, R4.reuse, R14, R32 ;  /* 0x0000000e0420723c */ /* 0x040fe20000001820 */
[----:B------:R-:W1:Y:S06]  /*7610*/  LDSM.16.MT88.4 R12, [R221+0x17800] ;  /* 0x01780000dd0c783b */ /* 0x000e6c0000004200 */
        /* <DEDUP_REMOVED lines=9> */
[-C--:B--2---:R-:W-:Y:S08]  /*76b0*/  HMMA.16816.F32 R68, R4, R92.reuse, R68 ;  /* 0x0000005c0444723c */ /* 0x084ff00000001844 */
        /* <DEDUP_REMOVED lines=15> */
[-C--:B-1----:R-:W-:Y:S08]  /*77b0*/  HMMA.16816.F32 R68, R8, R12.reuse, R68 ;  /* 0x0000000c0844723c */ /* 0x082ff00000001844 */
        /* <DEDUP_REMOVED lines=32> */
[CCC-:B------:R-:W-:Y:S01]  /*79c0*/  @!P4 LEA.HI.X R13, R8.reuse, R242.reuse, R7.reuse, 0x1, P6 ;  /* 0x000000f2080dc211 */ /* 0x1c0fe200030f0c07 */
        /* <DEDUP_REMOVED lines=36> */
.L_x_890:
[----:B------:R-:W-:Y:S01]  /*7c10*/  LDSM.16.M88.4 R128, [R216] ;  /* 0x00000000d880783b */ /* 0x000fe20000000200 */
[----:B------:R-:W-:Y:S02]  /*7c20*/  ULOP3.LUT UR9, UR7, 0x1, URZ, 0xc0, !UPT ;  /* 0x0000000107097892 */ /* 0x000fe4000f8ec03f */
[----:B------:R-:W-:Y:S02]  /*7c30*/  UISETP.GT.AND UP2, UPT, UR7, UR19, UPT ;  /* 0x000000130700728c */ /* 0x000fe4000bf44270 */
[----:B-1----:R-:W1:Y:S01]  /*7c40*/  LDSM.16.MT88.4 R16, [R221+0x18000] ;  /* 0x01800000dd10783b */ /* 0x002e620000004200 */
[----:B------:R-:W-:Y:S02]  /*7c50*/  UISETP.NE.U32.AND UP0, UPT, UR9, 0x1, UPT ;  /* 0x000000010900788c */ /* 0x000fe4000bf05070 */
[----:B------:R-:W-:Y:S02]  /*7c60*/  @UP3 UIADD3 UR10, UP1, UR16, -0x100, URZ ;  /* 0xffffff00100a3890 */ /* 0x000fe4000ff3e03f */
[----:B------:R-:W2:Y:S01]  /*7c70*/  LDSM.16.M88.4 R124, [R216+0x1000] ;  /* 0x00100000d87c783b */ /* 0x000ea20000000200 */
[----:B------:R-:W-:Y:S02]  /*7c80*/  UIADD3 UR7, UR7, -0x1, URZ ;  /* 0xffffffff07077890 */ /* 0x000fe4000fffe03f */
[----:B------:R-:W-:Y:S02]  /*7c90*/  @UP3 UIADD3.X UR9, UR15, -0x1, URZ, UP1, !UPT ;  /* 0xffffffff0f093890 */ /* 0x000fe40008ffe43f */
[----:B------:R-:W3:Y:S05]  /*7ca0*/  LDSM.16.MT88.4 R96, [R221+0x1a000] ;  /* 0x01a00000dd60783b */ /* 0x000eea0000004200 */
[----:B------:R-:W4:Y:S05]  /*7cb0*/  LDSM.16.MT88.4 R112, [R221+0x1c000] ;  /* 0x01c00000dd70783b */ /* 0x000f2a0000004200 */
[----:B------:R-:W3:Y:S05]  /*7cc0*/  LDSM.16.MT88.4 R196, [R221+0x1e000] ;  /* 0x01e00000ddc4783b */ /* 0x000eea0000004200 */
[----:B------:R-:W-:Y:S05]  /*7cd0*/  LDSM.16.M88.4 R200, [R211] ;  /* 0x00000000d3c8783b */ /* 0x000fea0000000200 */
[----:B------:R-:W3:Y:S01]  /*7ce0*/  LDSM.16.MT88.4 R204, [R221+0x18800] ;  /* 0x01880000ddcc783b */ /* 0x000ee20000004200 */
        /* <DEDUP_REMOVED lines=16> */
[----:B------:R-:W1:Y:S07]  /*7df0*/  LDSM.16.M88.4 R196, [R211+0x1000] ;  /* 0x00100000d3c4783b */ /* 0x000e6e0000000200 */
[-C--:B------:R-:W-:Y:S08]  /*7e00*/  HMMA.16816.F32 R4, R200, R204.reuse, R4 ;  /* 0x000000ccc804723c */ /* 0x080ff00000001804 */
[C---:B-1----:R-:W-:Y:S08]  /*7e10*/  HMMA.16816.F32 R8, R196.reuse, R204, R8 ;  /* 0x000000ccc408723c */ /* 0x042ff00000001808 */
[-C--:B------:R-:W-:Y:S08]  /*7e20*/  HMMA.16816.F32 R12, R196, R206.reuse, R12 ;  /* 0x000000cec40c723c */ /* 0x080ff0000000180c */
[C---:B------:R-:W-:Y:S01]  /*7e30*/  HMMA.16816.F32 R16, R200.reuse, R206, R16 ;  /* 0x000000cec810723c */ /* 0x040fe20000001810 */
[----:B------:R-:W1:Y:S07]  /*7e40*/  LDSM.16.MT88.4 R204, [R221+0x1a800] ;  /* 0x01a80000ddcc783b */ /* 0x000e6e0000004200 */
[-C--:B-1----:R-:W-:Y:S08]  /*7e50*/  HMMA.16816.F32 R84, R200, R204.reuse, R84 ;  /* 0x000000ccc854723c */ /* 0x082ff00000001854 */
[C---:B------:R-:W-:Y:S08]  /*7e60*/  HMMA.16816.F32 R88, R196.reuse, R204, R88 ;  /* 0x000000ccc458723c */ /* 0x040ff00000001858 */
        /* <DEDUP_REMOVED lines=10> */
[-C--:B------:R-:W-:Y:S01]  /*7f10*/  HMMA.16816.F32 R124, R196, R206.reuse, R124 ;  /* 0x000000cec47c723c */ /* 0x080fe2000000187c */
[----:B------:R-:W-:Y:S07]  /*7f20*/  LDSM.16.M88.4 R196, [R209] ;  /* 0x00000000d1c4783b */ /* 0x000fee0000000200 */
[----:B------:R-:W-:Y:S01]  /*7f30*/  HMMA.16816.F32 R128, R200, R206, R128 ;  /* 0x000000cec880723c */ /* 0x000fe20000001880 */
[----:B------:R-:W1:Y:S05]  /*7f40*/  LDSM.16.MT88.4 R200, [R221+0x19000] ;  /* 0x01900000ddc8783b */ /* 0x000e6a0000004200 */
[----:B------:R-:W2:Y:S02]  /*7f50*/  LDSM.16.M88.4 R204, [R209+0x1000] ;  /* 0x00100000d1cc783b */ /* 0x000ea40000000200 */
[-C--:B-1----:R-:W-:Y:S08]  /*7f60*/  HMMA.16816.F32 R4, R196, R200.reuse, R4 ;  /* 0x000000c8c404723c */ /* 0x082ff00000001804 */
[C---:B--2---:R-:W-:Y:S08]  /*7f70*/  HMMA.16816.F32 R8, R204.reuse, R200, R8 ;  /* 0x000000c8cc08723c */ /* 0x044ff00000001808 */
        /* <DEDUP_REMOVED lines=45> */
[CC--:B------:R-:W-:Y:S02]  /*8250*/  LEA R202, P0, R200.reuse, R250.reuse, 0x2 ;  /* 0x000000fac8ca7211 */ /* 0x0c0fe400078010ff */
[----:B------:R1:W5:Y:S02]  /*8260*/  @P1 LDG.E R248, [R196.64+-0xe0] ;  /* 0xffff2004c4f81981 */ /* 0x000364000c1e1900 */
[-C--:B------:R-:W-:Y:S03]  /*8270*/  LEA.HI.X.SX32 R203, R200, R251.reuse, 0x2, P0 ;  /* 0x000000fbc8cb7211 */ /* 0x080fe600000f16ff */
[----:B------:R2:W-:Y:S05]  /*8280*/  RED.E.ADD.F32.FTZ.RN.STRONG.GPU [R250.64], R4 ;  /* 0x00000004fa00798e */ /* 0x0005ea000c10e784 */
[----:B------:R3:W-:Y:S01]  /*8290*/  RED.E.ADD.F32.FTZ.RN.STRONG.GPU [R202.64], R5 ;  /* 0x00000005ca00798e */ /* 0x0007e2000c10e784 */
[C---:B-1----:R-:W-:Y:S02]  /*82a0*/  IMAD.SHL.U32 R196, R252.reuse, 0x10, RZ ;  /* 0x00000010fcc47824 */ /* 0x042fe400078e00ff */
[----:B------:R-:W-:Y:S03]  /*82b0*/  IMAD R197, R252, 0x18, RZ ;  /* 0x00000018fcc57824 */ /* 0x000fe600078e02ff */
[-C--:B------:R-:W-:Y:S02]  /*82c0*/  LEA R204, P1, R196, R250.reuse, 0x2 ;  /* 0x000000fac4cc7211 */ /* 0x080fe400078210ff */
[CC--:B------:R-:W-:Y:S01]  /*82d0*/  LEA R198, P0, R197.reuse, R250.reuse, 0x2 ;  /* 0x000000fac5c67211 */ /* 0x0c0fe200078010ff */
[----:B--2---:R-:W-:Y:S01]  /*82e0*/  IMAD.SHL.U32 R4, R252, 0x20, RZ ;  /* 0x00000020fc047824 */ /* 0x004fe200078e00ff */
[-C--:B------:R-:W-:Y:S02]  /*82f0*/  LEA.HI.X.SX32 R205, R196, R251.reuse, 0x2, P1 ;  /* 0x000000fbc4cd7211 */ /* 0x080fe400008f16ff */
[-C--:B------:R-:W-:Y:S01]  /*8300*/  LEA.HI.X.SX32 R199, R197, R251.reuse, 0x2, P0 ;  /* 0x000000fbc5c77211 */ /* 0x080fe200000f16ff */
[----:B---3--:R-:W-:Y:S01]  /*8310*/  IMAD R5, R252, 0x28, RZ ;  /* 0x00000028fc057824 */ /* 0x008fe200078e02ff */
[CC--:B------:R-:W-:Y:S01]  /*8320*/  LEA R206, P1, R4.reuse, R250.reuse, 0x2 ;  /* 0x000000fa04ce7211 */ /* 0x0c0fe200078210ff */
[----:B------:R1:W-:Y:S03]  /*8330*/  RED.E.ADD.F32.FTZ.RN.STRONG.GPU [R204.64], R6 ;  /* 0x00000006cc00798e */ /* 0x0003e6000c10e784 */
[-C--:B------:R-:W-:Y:S02]  /*8340*/  LEA.HI.X.SX32 R207, R4, R251.reuse, 0x2, P1 ;  /* 0x000000fb04cf7211 */ /* 0x080fe400008f16ff */
[----:B------:R-:W-:Y:S05]  /*8350*/  RED.E.ADD.F32.FTZ.RN.STRONG.GPU [R198.64], R7 ;  /* 0x00000007c600798e */ /* 0x000fea000c10e784 */
[----:B------:R2:W-:Y:S01]  /*8360*/  RED.E.ADD.F32.FTZ.RN.STRONG.GPU [R206.64], R8 ;  /* 0x00000008ce00798e */ /* 0x0005e2000c10e784 */
[CC--:B-1----:R-:W-:Y:S01]  /*8370*/  LEA R204, P0, R5.reuse, R250.reuse, 0x2 ;  /* 0x000000fa05cc7211 */ /* 0x0c2fe200078010ff */
[C---:B------:R-:W-:Y:S02]  /*8380*/  IMAD R6, R252.reuse, 0x30, RZ ;  /* 0x00000030fc067824 */ /* 0x040fe400078e02ff */
[----:B------:R-:W-:Y:S01]  /*8390*/  IMAD R252, R252, 0x38, RZ ;  /* 0x00000038fcfc7824 */ /* 0x000fe200078e02ff */
[-C--:B------:R-:W-:Y:S02]  /*83a0*/  LEA.HI.X.SX32 R205, R5, R251.reuse, 0x2, P0 ;  /* 0x000000fb05cd7211 */ /* 0x080fe400000f16ff */
[CC--:B------:R-:W-:Y:S03]  /*83b0*/  LEA R4, P1, R6.reuse, R250.reuse, 0x2 ;  /* 0x000000fa06047211 */ /* 0x0c0fe600078210ff */
[----:B------:R1:W-:Y:S01]  /*83c0*/  RED.E.ADD.F32.FTZ.RN.STRONG.GPU [R204.64], R9 ;  /* 0x00000009cc00798e */ /* 0x0003e2000c10e784 */
[-C--:B------:R-:W-:Y:S02]  /*83d0*/  LEA.HI.X.SX32 R5, R6, R251.reuse, 0x2, P1 ;  /* 0x000000fb06057211 */ /* 0x080fe400008f16ff */
[-C--:B--2---:R-:W-:Y:S02]  /*83e0*/  LEA R8, P0, R252, R250.reuse, 0x2 ;  /* 0x000000fafc087211 */ /* 0x084fe400078010ff */
[----:B------:R-:W-:Y:S01]  /*83f0*/  IADD3 R6, R196, 0x20, RZ ;  /* 0x00000020c4067810 */ /* 0x000fe20007ffe0ff */
[----:B------:R2:W-:Y:S01]  /*8400*/  RED.E.ADD.F32.FTZ.RN.STRONG.GPU [R4.64], R10 ;  /* 0x0000000a0400798e */ /* 0x0005e2000c10e784 */
[-C--:B-1----:R-:W-:Y:S05]  /*8410*/  LEA.HI.X.SX32 R9, R252, R251.reuse, 0x2, P0 ;  /* 0x000000fbfc097211 */ /* 0x082fea00000f16ff */
[----:B------:R1:W-:Y:S01]  /*8420*/  RED.E.ADD.F32.FTZ.RN.STRONG.GPU [R8.64], R11 ;  /* 0x0000000b0800798e */ /* 0x0003e2000c10e784 */
[-C--:B--2---:R-:W-:Y:S01]  /*8430*/  LEA R10, P0, R6, R250.reuse, 0x2 ;  /* 0x000000fa060a7211 */ /* 0x084fe200078010ff */
[C---:B------:R-:W-:Y:S03]  /*8440*/  IMAD.IADD R4, R200.reuse, 0x1, R6 ;  /* 0x00000001c8047824 */ /* 0x040fe600078e0206 */
[----:B------:R2:W-:Y:S01]  /*8450*/  RED.E.ADD.F32.FTZ.RN.STRONG.GPU [R250.64+0x80], R16 ;  /* 0x00008010fa00798e */ /* 0x0005e2000c10e784 */
[----:B------:R-:W-:Y:S04]  /*8460*/  IMAD.IADD R5, R200, 0x1, R4 ;  /* 0x00000001c8057824 */ /* 0x000fe800078e0204 */
[----:B------:R3:W-:Y:S01]  /*8470*/  RED.E.ADD.F32.FTZ.RN.STRONG.GPU [R202.64+0x80], R17 ;  /* 0x00008011ca00798e */ /* 0x0007e2000c10e784 */
[-C--:B-1----:R-:W-:Y:S02]  /*8480*/  LEA.HI.X.SX32 R11, R6, R251.reuse, 0x2, P0 ;  /* 0x000000fb060b7211 */ /* 0x082fe400000f16ff */
[CC--:B------:R-:W-:Y:S03]  /*8490*/  LEA R6, P0, R4.reuse, R250.reuse, 0x2 ;  /* 0x000000fa04067211 */ /* 0x0c0fe600078010ff */
[----:B------:R1:W-:Y:S01]  /*84a0*/  RED.E.ADD.F32.FTZ.RN.STRONG.GPU [R10.64], R18 ;  /* 0x000000120a00798e */ /* 0x0003e2000c10e784 */
[-C--:B------:R-:W-:Y:S01]  /*84b0*/  LEA.HI.X.SX32 R7, R4, R251.reuse, 0x2, P0 ;  /* 0x000000fb04077211 */ /* 0x080fe200000f16ff */
[C---:B------:R-:W-:Y:S01]  /*84c0*/  IMAD.IADD R4, R200.reuse, 0x1, R5 ;  /* 0x00000001c8047824 */ /* 0x040fe200078e0205 */
[CC--:B--2---:R-:W-:Y:S03]  /*84d0*/  LEA R16, P1, R5.reuse, R250.reuse, 0x2 ;  /* 0x000000fa05107211 */ /* 0x0c4fe600078210ff */
[----:B------:R2:W-:Y:S01]  /*84e0*/  RED.E.ADD.F32.FTZ.RN.STRONG.GPU [R6.64], R19 ;  /* 0x000000130600798e */ /* 0x0005e2000c10e784 */
[-C--:B---3--:R-:W-:Y:S01]  /*84f0*/  LEA.HI.X.SX32 R17, R5, R251.reuse, 0x2, P1 ;  /* 0x000000fb05117211 */ /* 0x088fe200008f16ff */
[----:B------:R-:W-:Y:S01]  /*8500*/  IMAD.IADD R8, R200, 0x1, R4 ;  /* 0x00000001c8087824 */ /* 0x000fe200078e0204 */
[----:B------:R-:W-:Y:S03]  /*8510*/  IADD3 R5, R196, 0x40, RZ ;  /* 0x00000040c4057810 */ /* 0x000fe60007ffe0ff */
[----:B------:R-:W-:Y:S01]  /*8520*/  RED.E.ADD.F32.FTZ.RN.STRONG.GPU [R16.64], R12 ;  /* 0x0000000c1000798e */ /* 0x000fe2000c10e784 */
[CC--:B-1----:R-:W-:Y:S04]  /*8530*/  LEA R10, P0, R4.reuse, R250.reuse, 0x2 ;  /* 0x000000fa040a7211 */ /* 0x0c2fe800078010ff */
[-C--:B------:R-:W-:Y:S01]  /*8540*/  LEA.HI.X.SX32 R11, R4, R251.reuse, 0x2, P0 ;  /* 0x000000fb040b7211 */ /* 0x080fe200000f16ff */
[----:B------:R-:W-:Y:S01]  /*8550*/  IMAD.IADD R4, R200, 0x1, R8 ;  /* 0x00000001c8047824 */ /* 0x000fe200078e0208 */
[CC--:B--2---:R-:W-:Y:S03]  /*8560*/  LEA R6, P0, R8.reuse, R250.reuse, 0x2 ;  /* 0x000000fa08067211 */ /* 0x0c4fe600078010ff */
[----:B------:R-:W-:Y:S01]  /*8570*/  RED.E.ADD.F32.FTZ.RN.STRONG.GPU [R10.64], R13 ;  /* 0x0000000d0a00798e */ /* 0x000fe2000c10e784 */
[-C--:B------:R-:W-:Y:S02]  /*8580*/  LEA.HI.X.SX32 R7, R8, R251.reuse, 0x2, P0 ;  /* 0x000000fb08077211 */ /* 0x080fe400000f16ff */
[CC--:B------:R-:W-:Y:S03]  /*8590*/  LEA R8, P0, R4.reuse, R250.reuse, 0x2 ;  /* 0x000000fa04087211 */ /* 0x0c0fe600078010ff */
[----:B------:R1:W-:Y:S01]  /*85a0*/  RED.E.ADD.F32.FTZ.RN.STRONG.GPU [R6.64], R14 ;  /* 0x0000000e0600798e */ /* 0x0003e2000c10e784 */
[-C--:B------:R-:W-:Y:S01]  /*85b0*/  LEA.HI.X.SX32 R9, R4, R251.reuse, 0x2, P0 ;  /* 0x000000fb04097211 */ /* 0x080fe200000f16ff */
[C---:B------:R-:W-:Y:S04]  /*85c0*/  IMAD.IADD R4, R200.reuse, 0x1, R5 ;  /* 0x00000001c8047824 */ /* 0x040fe800078e0205 */
[----:B------:R2:W-:Y:S05]  /*85d0*/  RED.E.ADD.F32.FTZ.RN.STRONG.GPU [R8.64], R15 ;  /* 0x0000000f0800798e */ /* 0x0005ea000c10e784 */
[----:B------:R-:W-:Y:S05]  /*85e0*/  RED.E.ADD.F32.FTZ.RN.STRONG.GPU [R250.64+0x100], R84 ;  /* 0x00010054fa00798e */ /* 0x000fea000c10e784 */
[----:B------:R-:W-:Y:S01]  /*85f0*/  RED.E.ADD.F32.FTZ.RN.STRONG.GPU [R202.64+0x100], R85 ;  /* 0x00010055ca00798e */ /* 0x000fe2000c10e784 */
[CC--:B-1----:R-:W-:Y:S04]  /*8600*/  LEA R6, P0, R5.reuse, R250.reuse, 0x2 ;  /* 0x000000fa05067211 */ /* 0x0c2fe800078010ff */
[-C--:B------:R-:W-:Y:S01]  /*8610*/  LEA.HI.X.SX32 R7, R5, R251.reuse, 0x2, P0 ;  /* 0x000000fb05077211 */ /* 0x080fe200000f16ff */
[----:B------:R-:W-:Y:S01]  /*8620*/  IMAD.IADD R5, R200, 0x1, R4 ;  /* 0x00000001c8057824 */ /* 0x000fe200078e0204 */
[CC--:B--2---:R-:W-:Y:S03]  /*8630*/  LEA R8, P0, R4.reuse, R250.reuse, 0x2 ;  /* 0x000000fa04087211 */ /* 0x0c4fe600078010ff */
[----:B------:R1:W-:Y:S01]  /*8640*/  RED.E.ADD.F32.FTZ.RN.STRONG.GPU [R6.64], R86 ;  /* 0x000000560600798e */ /* 0x0003e2000c10e784 */
[-C--:B------:R-:W-:Y:S01]  /*8650*/  LEA.HI.X.SX32 R9, R4, R251.reuse, 0x2, P0 ;  /* 0x000000fb04097211 */ /* 0x080fe200000f16ff */
[----:B------:R-:W-:Y:S01]  /*8660*/  IMAD.IADD R4, R200, 0x1, R5 ;  /* 0x00000001c8047824 */ /* 0x000fe200078e0205 */
[CC--:B------:R-:W-:Y:S03]  /*8670*/  LEA R12, P1, R5.reuse, R250.reuse, 0x2 ;  /* 0x000000fa050c7211 */ /* 0x0c0fe600078210ff */
[----:B------:R2:W-:Y:S01]  /*8680*/  RED.E.ADD.F32.FTZ.RN.STRONG.GPU [R8.64], R87 ;  /* 0x000000570800798e */ /* 0x0005e2000c10e784 */
[-C--:B------:R-:W-:Y:S02]  /*8690*/  LEA.HI.X.SX32 R13, R5, R251.reuse, 0x2, P1 ;  /* 0x000000fb050d7211 */ /* 0x080fe400008f16ff */
[-C--:B------:R-:W-:Y:S02]  /*86a0*/  LEA R10, P0, R4, R250.reuse, 0x2 ;  /* 0x000000fa040a7211 */ /* 0x080fe400078010ff */
[----:B------:R-:W-:Y:S01]  /*86b0*/  IADD3 R5, R196, 0x60, RZ ;  /* 0x00000060c4057810 */ /* 0x000fe20007ffe0ff */
[----:B------:R-:W-:Y:S01]  /*86c0*/  RED.E.ADD.F32.FTZ.RN.STRONG.GPU [R12.64], R88 ;  /* 0x000000580c00798e */ /* 0x000fe2000c10e784 */
[-C--:B------:R-:W-:Y:S04]  /*86d0*/  LEA.HI.X.SX32 R11, R4, R251.reuse, 0x2, P0 ;  /* 0x000000fb040b7211 */ /* 0x080fe800000f16ff */
[----:B------:R-:W-:Y:S05]  /*86e0*/  LDSM.16.MT88.4 R84, [R215+0x4000] ;  /* 0x00400000d754783b */ /* 0x000fea0000004200 */
[----:B------:R-:W-:Y:S01]  /*86f0*/  RED.E.ADD.F32.FTZ.RN.STRONG.GPU [R10.64], R89 ;  /* 0x000000590a00798e */ /* 0x000fe2000c10e784 */
[C---:B-1----:R-:W-:Y:S04]  /*8700*/  IMAD.IADD R6, R200.reuse, 0x1, R4 ;  /* 0x00000001c8067824 */ /* 0x042fe800078e0204 */
[----:B------:R-:W-:Y:S01]  /*8710*/  IMAD.IADD R4, R200, 0x1, R6 ;  /* 0x00000001c8047824 */ /* 0x000fe200078e0206 */
[CC--:B--2---:R-:W-:Y:S04]  /*8720*/  LEA R8, P0, R6.reuse, R250.reuse, 0x2 ;  /* 0x000000fa06087211 */ /* 0x0c4fe800078010ff */
[-C--:B------:R-:W-:Y:S02]  /*8730*/  LEA.HI.X.SX32 R9, R6, R251.reuse, 0x2, P0 ;  /* 0x000000fb06097211 */ /* 0x080fe400000f16ff */
[CC--:B------:R-:W-:Y:S03]  /*8740*/  LEA R6, P0, R4.reuse, R250.reuse, 0x2 ;  /* 0x000000fa04067211 */ /* 0x0c0fe600078010ff */
[----:B------:R1:W-:Y:S01]  /*8750*/  RED.E.ADD.F32.FTZ.RN.STRONG.GPU [R8.64], R90 ;  /* 0x0000005a0800798e */ /* 0x0003e2000c10e784 */
[-C--:B------:R-:W-:Y:S01]  /*8760*/  LEA.HI.X.SX32 R7, R4, R251.reuse, 0x2, P0 ;  /* 0x000000fb04077211 */ /* 0x080fe200000f16ff */
[C---:B------:R-:W-:Y:S04]  /*8770*/  IMAD.IADD R4, R200.reuse, 0x1, R5 ;  /* 0x00000001c8047824 */ /* 0x040fe800078e0205 */
[----:B------:R2:W-:Y:S05]  /*8780*/  RED.E.ADD.F32.FTZ.RN.STRONG.GPU [R6.64], R91 ;  /* 0x0000005b0600798e */ /* 0x0005ea000c10e784 */
[----:B------:R-:W-:Y:S05]  /*8790*/  RED.E.ADD.F32.FTZ.RN.STRONG.GPU [R250.64+0x180], R96 ;  /* 0x00018060fa00798e */ /* 0x000fea000c10e784 */
[----:B------:R-:W-:Y:S05]  /*87a0*/  RED.E.ADD.F32.FTZ.RN.STRONG.GPU [R202.64+0x180], R97 ;  /* 0x00018061ca00798e */ /* 0x000fea000c10e784 */
[----:B------:R-:W-:Y:S01]  /*87b0*/  LDSM.16.MT88.4 R88, [R215+0x6000] ;  /* 0x00600000d758783b */ /* 0x000fe20000004200 */
        /* <DEDUP_REMOVED lines=69> */
[-C--:B------:R-:W-:Y:S02]  /*8c10*/  LEA.HI.X.SX32 R11, R4, R251.reuse, 0x2, P0 ;  /* 0x000000fb040b7211 */ /* 0x080fe400000f16ff */
[----:B------:R-:W-:Y:S03]  /*8c20*/  IADD3 R196, R196, 0xe0, RZ ;  /* 0x000000e0c4c47810 */ /* 0x000fe60007ffe0ff */
        /* <DEDUP_REMOVED lines=23> */
[CC--:B------:R-:W-:Y:S03]  /*8da0*/  LEA R10, P0, R4.reuse, R250.reuse, 0x2 ;  /* 0x000000fa040a7211 */ /* 0x0c0fe600078010ff */
[----:B------:R-:W-:Y:S01]  /*8db0*/  RED.E.ADD.F32.FTZ.RN.STRONG.GPU [R12.64], R120 ;  /* 0x000000780c00798e */ /* 0x000fe2000c10e784 */
[-C--:B------:R-:W-:Y:S05]  /*8dc0*/  LEA.HI.X.SX32 R11, R4, R251.reuse, 0x2, P0 ;  /* 0x000000fb040b7211 */ /* 0x080fea00000f16ff */
        /* <DEDUP_REMOVED lines=9> */
[----:B------:R2:W-:Y:S01]  /*8e60*/  RED.E.ADD.F32.FTZ.RN.STRONG.GPU [R6.64], R123 ;  /* 0x0000007b0600798e */ /* 0x0005e2000c10e784 */
[----:B------:R-:W-:Y:S04]  /*8e70*/  IMAD.IADD R5, R200, 0x1, R4 ;  /* 0x00000001c8057824 */ /* 0x000fe800078e0204 */
[----:B------:R-:W-:Y:S05]  /*8e80*/  RED.E.ADD.F32.FTZ.RN.STRONG.GPU [R250.64+0x380], R128 ;  /* 0x00038080fa00798e */ /* 0x000fea000c10e784 */
[----:B------:R-:W-:Y:S01]  /*8e90*/  RED.E.ADD.F32.FTZ.RN.STRONG.GPU [R202.64+0x380], R129 ;  /* 0x00038081ca00798e */ /* 0x000fe2000c10e784 */
[CC--:B-1----:R-:W-:Y:S04]  /*8ea0*/  LEA R8, P0, R196.reuse, R250.reuse, 0x2 ;  /* 0x000000fac4087211 */ /* 0x0c2fe800078010ff */
[-C--:B------:R-:W-:Y:S02]  /*8eb0*/  LEA.HI.X.SX32 R9, R196, R251.reuse, 0x2, P0 ;  /* 0x000000fbc4097211 */ /* 0x080fe400000f16ff */
[-C--:B------:R-:W-:Y:S01]  /*8ec0*/  LEA R10, P0, R4, R250.reuse, 0x2 ;  /* 0x000000fa040a7211 */ /* 0x080fe200078010ff */
[----:B--2---:R-:W-:Y:S02]  /*8ed0*/  IMAD.IADD R6, R200, 0x1, R5 ;  /* 0x00000001c8067824 */ /* 0x004fe400078e0205 */
[----:B------:R1:W-:Y:S01]  /*8ee0*/  RED.E.ADD.F32.FTZ.RN.STRONG.GPU [R8.64], R130 ;  /* 0x000000820800798e */ /* 0x0003e2000c10e784 */
[-C--:B------:R-:W-:Y:S01]  /*8ef0*/  LEA.HI.X.SX32 R11, R4, R251.reuse, 0x2, P0 ;  /* 0x000000fb040b7211 */ /* 0x080fe200000f16ff */
[----:B------:R-:W-:Y:S01]  /*8f00*/  IMAD.IADD R4, R200, 0x1, R6 ;  /* 0x00000001c8047824 */ /* 0x000fe200078e0206 */
[CC--:B------:R-:W-:Y:S02]  /*8f10*/  LEA R12, P0, R5.reuse, R250.reuse, 0x2 ;  /* 0x000000fa050c7211 */ /* 0x0c0fe400078010ff */
[-C--:B------:R-:W-:Y:S01]  /*8f20*/  LEA R16, P2, R6, R250.reuse, 0x2 ;  /* 0x000000fa06107211 */ /* 0x080fe200078410ff */
[----:B------:R-:W-:Y:S01]  /*8f30*/  RED.E.ADD.F32.FTZ.RN.STRONG.GPU [R10.64], R131 ;  /* 0x000000830a00798e */ /* 0x000fe2000c10e784 */
[-C--:B------:R-:W-:Y:S01]  /*8f40*/  LEA.HI.X.SX32 R13, R5, R251.reuse, 0x2, P0 ;  /* 0x000000fb050d7211 */ /* 0x080fe200000f16ff */
[----:B------:R-:W-:Y:S01]  /*8f50*/  IMAD.IADD R200, R200, 0x1, R4 ;  /* 0x00000001c8c87824 */ /* 0x000fe200078e0204 */
[-C--:B------:R-:W-:Y:S02]  /*8f60*/  LEA.HI.X.SX32 R17, R6, R251.reuse, 0x2, P2 ;  /* 0x000000fb06117211 */ /* 0x080fe400010f16ff */
[CC--:B------:R-:W-:Y:S01]  /*8f70*/  LEA R14, P1, R4.reuse, R250.reuse, 0x2 ;  /* 0x000000fa040e7211 */ /* 0x0c0fe200078210ff */
[----:B------:R-:W-:Y:S03]  /*8f80*/  RED.E.ADD.F32.FTZ.RN.STRONG.GPU [R12.64], R124 ;  /* 0x0000007c0c00798e */ /* 0x000fe6000c10e784 */
[-C--:B------:R-:W-:Y:S02]  /*8f90*/  LEA.HI.X.SX32 R15, R4, R251.reuse, 0x2, P1 ;  /* 0x000000fb040f7211 */ /* 0x080fe400008f16ff */
[----:B------:R-:W-:Y:S01]  /*8fa0*/  RED.E.ADD.F32.FTZ.RN.STRONG.GPU [R16.64], R125 ;  /* 0x0000007d1000798e */ /* 0x000fe2000c10e784 */
[----:B------:R-:W-:Y:S01]  /*8fb0*/  PLOP3.LUT P1, PT, PT, PT, UP0, 0x80, 0x0 ;  /* 0x000000000000781c */ /* 0x000fe20003f2f008 */
[----:B------:R-:W-:Y:S03]  /*8fc0*/  @UP3 UIADD3 UR18, UP0, UR18, -0x100, URZ ;  /* 0xffffff0012123890 */ /* 0x000fe6000ff1e03f */
[----:B------:R-:W-:Y:S01]  /*8fd0*/  RED.E.ADD.F32.FTZ.RN.STRONG.GPU [R14.64], R126 ;  /* 0x0000007e0e00798e */ /* 0x000fe2000c10e784 */
[----:B------:R-:W-:Y:S01]  /*8fe0*/  @UP3 UIADD3.X UR17, UR17, -0x1, URZ, UP0, !UPT ;  /* 0xffffffff11113890 */ /* 0x000fe200087fe43f */
[C---:B-1----:R-:W-:Y:S03]  /*8ff0*/  LEA R8, P0, R200.reuse, R250, 0x2 ;  /* 0x000000fac8087211 */ /* 0x042fe600078010ff */
[----:B------:R-:W-:Y:S01]  /*9000*/  LDSM.16.MT88.4 R4, [R217+0x28000] ;  /* 0x02800000d904783b */ /* 0x000fe20000004200 */
[----:B------:R-:W-:Y:S04]  /*9010*/  LEA.HI.X.SX32 R9, R200, R251, 0x2, P0 ;  /* 0x000000fbc8097211 */ /* 0x000fe800000f16ff */
[----:B------:R-:W-:Y:S01]  /*9020*/  LDSM.16.MT88.4 R12, [R0+0x28000] ;  /* 0x02800000000c783b */ /* 0x000fe20000004200 */
[----:B------:R-:W-:Y:S04]  /*9030*/  PLOP3.LUT P0, PT, PT, PT, UP2, 0x80, 0x0 ;  /* 0x000000000000781c */ /* 0x000fe80003f0f028 */
[----:B------:R-:W-:Y:S05]  /*9040*/  RED.E.ADD.F32.FTZ.RN.STRONG.GPU [R8.64], R127 ;  /* 0x0000007f0800798e */ /* 0x000fea000c10e784 */
[----:B------:R-:W1:Y:S05]  /*9050*/  LDSM.16.MT88.4 R8, [R215] ;  /* 0x00000000d708783b */ /* 0x000e6a0000004200 */
[----:B------:R-:W2:Y:S01]  /*9060*/  LDSM.16.MT88.4 R16, [R215+0x2000] ;  /* 0x00200000d710783b */ /* 0x000ea20000004200 */
        /* <DEDUP_REMOVED lines=294> */
.L_x_892:
        /* <DEDUP_REMOVED lines=18> */
.L_x_893:
[----:B------:R-:W-:Y:S01]  /*a3f0*/  BAR.SYNC.DEFER_BLOCKING 0x0 ;  /* 0x0000000000007b1d */ /* 0x000fe20000010000 */
[----:B-1----:R-:W-:Y:S01]  /*a400*/  IMAD.SHL.U32 R76, R224, 0x2, RZ ;  /* 0x00000002e04c7824 */ /* 0x002fe200078e00ff */
[----:B------:R-:W-:Y:S01]  /*a410*/  USHF.L.U32 UR6, UR22, 0x6, URZ ;  /* 0x0000000616067899 */ /* 0x000fe2000800063f */
[--C-:B------:R-:W-:Y:S01]  /*a420*/  SHF.R.S32.HI R79, RZ, 0x1f, R226.reuse ;  /* 0x0000001fff4f7819 */ /* 0x100fe200000114e2 */
[----:B------:R-:W-:Y:S01]  /*a430*/  IMAD.MOV.U32 R78, RZ, RZ, R226 ;  /* 0x000000ffff4e7224 */ /* 0x000fe200078e00e2 */
[----:B------:R-:W-:Y:S01]  /*a440*/  UIMAD UR8, UR22, -0x40, UR8 ;  /* 0xffffffc0160878a4 */ /* 0x000fe2000f8e0208 */
[----:B------:R-:W1:Y:S01]  /*a450*/  S2R R6, SR_TID.X ;  /* 0x0000000000067919 */ /* 0x000e620000002100 */
[----:B------:R-:W-:Y:S01]  /*a460*/  USHF.R.S32.HI UR12, URZ, 0x1f, UR6 ;  /* 0x0000001f3f0c7899 */ /* 0x000fe20008011406 */
[----:B------:R-:W-:Y:S01]  /*a470*/  IMAD.U32 R68, RZ, RZ, UR6 ;  /* 0x00000006ff447e24 */ /* 0x000fe2000f8e00ff */
[----:B------:R-:W-:Y:S01]  /*a480*/  ULDC.64 UR10, c[0x0][0x3a0] ;  /* 0x0000e800000a7ab9 */ /* 0x000fe20000000a00 */
[----:B------:R-:W-:Y:S01]  /*a490*/  BSSY B0, `(.L_x_894) ;  /* 0x0000036000007945 */ /* 0x000fe20003800000 */
[----:B------:R-:W-:Y:S01]  /*a4a0*/  UIMAD UR7, UR12, UR10, URZ ;  /* 0x0000000a0c0772a4 */ /* 0x000fe2000f8e023f */
[----:B------:R-:W-:Y:S01]  /*a4b0*/  IMAD.WIDE.U32 R8, R68, c[0x0][0x3a0], R78 ;  /* 0x0000e80044087a25 */ /* 0x000fe200078e004e */
[----:B------:R-:W-:-:S02]  /*a4c0*/  IADD3 R73, R226, 0x40, RZ ;  /* 0x00000040e2497810 */ /* 0x000fc40007ffe0ff */
[----:B------:R-:W-:Y:S01]  /*a4d0*/  UIMAD UR7, UR6, UR11, UR7 ;  /* 0x0000000b060772a4 */ /* 0x000fe2000f8e0207 */
[----:B------:R-:W-:Y:S02]  /*a4e0*/  IADD3 R72, R226, 0x80, RZ ;  /* 0x00000080e2487810 */ /* 0x000fe40007ffe0ff */
[----:B------:R-:W-:Y:S01]  /*a4f0*/  IADD3 R80, P0, R8, UR15, RZ ;  /* 0x0000000f08507c10 */ /* 0x000fe2000ff1e0ff */
[----:B------:R-:W-:Y:S01]  /*a500*/  ULDC.64 UR10, c[0x0][0x3b8] ;  /* 0x0000ee00000a7ab9 */ /* 0x000fe20000000a00 */
[----:B------:R-:W-:Y:S01]  /*a510*/  IADD3 R69, R226, 0xc0, RZ ;  /* 0x000000c0e2457810 */ /* 0x000fe20007ffe0ff */
[----:B------:R-:W-:Y:S01]  /*a520*/  IMAD.U32 R4, RZ, RZ, UR7 ;  /* 0x00000007ff047e24 */ /* 0x000fe2000f8e00ff */
[----:B------:R-:W-:Y:S01]  /*a530*/  UIMAD UR7, UR60, UR10, URZ ;  /* 0x0000000a3c0772a4 */ /* 0x000fe2000f8e023f */
[----:B------:R2:W3:Y:S03]  /*a540*/  LDS.128 R64, [R76+0x19000] ;  /* 0x019000004c407984 */ /* 0x0004e60000000c00 */
[----:B------:R-:W-:Y:S01]  /*a550*/  IADD3.X R81, R9, UR16, R4, P0, !PT ;  /* 0x0000001009517c10 */ /* 0x000fe200087fe404 */
[----:B------:R-:W-:Y:S01]  /*a560*/  IMAD.U32 R4, RZ, RZ, UR36 ;  /* 0x00000024ff047e24 */ /* 0x000fe2000f8e00ff */
[----:B------:R2:W4:Y:S01]  /*a570*/  LDS.128 R60, [R76+0x1b000] ;  /* 0x01b000004c3c7984 */ /* 0x0005220000000c00 */
[----:B------:R-:W-:Y:S01]  /*a580*/  UIMAD UR7, UR36, UR11, UR7 ;  /* 0x0000000b240772a4 */ /* 0x000fe2000f8e0207 */
[----:B-1----:R-:W-:Y:S01]  /*a590*/  SHF.R.S32.HI R5, RZ, 0x1f, R6 ;  /* 0x0000001fff057819 */ /* 0x002fe20000011406 */
[----:B------:R-:W-:Y:S01]  /*a5a0*/  IMAD.WIDE.U32 R80, R4, c[0x0][0x3b8], R80 ;  /* 0x0000ee0004507a25 */ /* 0x000fe200078e0050 */
[----:B------:R2:W1:Y:S02]  /*a5b0*/  LDS.128 R56, [R76+0x1d000] ;  /* 0x01d000004c387984 */ /* 0x0004640000000c00 */
[----:B------:R-:W-:-:S02]  /*a5c0*/  LEA.HI R5, R5, R6, RZ, 0x3 ;  /* 0x0000000605057211 */ /* 0x000fc400078f18ff */
[----:B------:R2:W1:Y:S01]  /*a5d0*/  LDS.128 R52, [R76+0x1f000] ;  /* 0x01f000004c347984 */ /* 0x0004620000000c00 */
[----:B------:R-:W-:Y:S02]  /*a5e0*/  IADD3 R75, R81, UR7, RZ ;  /* 0x00000007514b7c10 */ /* 0x000fe4000fffe0ff */
[----:B------:R-:W-:Y:S01]  /*a5f0*/  SHF.R.S32.HI R71, RZ, 0x3, R5 ;  /* 0x00000003ff477819 */ /* 0x000fe20000011405 */
[----:B------:R2:W1:Y:S03]  /*a600*/  LDS.128 R48, [R76+0x20000] ;  /* 0x020000004c307984 */ /* 0x0004660000000c00 */
[----:B------:R-:W-:Y:S01]  /*a610*/  ISETP.GE.AND P5, PT, R71, UR8, PT ;  /* 0x0000000847007c0c */ /* 0x000fe2000bfa6270 */
        /* <DEDUP_REMOVED lines=10> */
[----:B------:R-:W3:Y:S01]  /*a6c0*/  LDS.128 R16, [R76+0x1a000] ;  /* 0x01a000004c107984 */ /* 0x000ee20000000c00 */
[----:B------:R-:W-:Y:S01]  /*a6d0*/  IMAD R74, R70, c[0x0][0x3a0], RZ ;  /* 0x0000e800464a7a24 */ /* 0x000fe200078e02ff */
[----:B------:R-:W-:Y:S01]  /*a6e0*/  ISETP.GE.AND P2, PT, R73, c[0x0][0x220], PT ;  /* 0x0000880049007a0c */ /* 0x000fe20003f46270 */
[----:B------:R-:W-:Y:S01]  /*a6f0*/  IMAD.MOV.U32 R77, RZ, RZ, R75 ;  /* 0x000000ffff4d7224 */ /* 0x000fe200078e004b */
[----:B------:R-:W4:Y:S01]  /*a700*/  LDS.128 R12, [R76+0x1c000] ;  /* 0x01c000004c0c7984 */ /* 0x000f220000000c00 */
[----:B------:R-:W-:Y:S01]  /*a710*/  IMAD R74, R71, c[0x0][0x3a4], R74 ;  /* 0x0000e900474a7a24 */ /* 0x000fe200078e024a */
[----:B------:R-:W-:-:S02]  /*a720*/  ISETP.GE.AND P1, PT, R72, c[0x0][0x220], PT ;  /* 0x0000880048007a0c */ /* 0x000fc40003f26270 */
[----:B------:R-:W-:Y:S01]  /*a730*/  LDS.128 R8, [R76+0x1e000] ;  /* 0x01e000004c087984 */ /* 0x000fe20000000c00 */
[----:B------:R-:W-:-:S03]  /*a740*/  ISETP.GE.AND P0, PT, R69, c[0x0][0x220], PT ;  /* 0x0000880045007a0c */ /* 0x000fc60003f06270 */
[----:B------:R2:W1:Y:S02]  /*a750*/  @!P3 LDS.128 R4, [R76+0x18000] ;  /* 0x018000004c04b984 */ /* 0x0004640000000c00 */
[----:B--2---:R-:W-:-:S04]  /*a760*/  IMAD.MOV.U32 R76, RZ, RZ, R80 ;  /* 0x000000ffff4c7224 */ /* 0x004fc800078e0050 */
[----:B------:R-:W-:-:S04]  /*a770*/  IMAD.WIDE.U32 R76, R71, c[0x0][0x3a0], R76 ;  /* 0x0000e800474c7a25 */ /* 0x000fc800078e004c */
[----:B------:R-:W-:Y:S01]  /*a780*/  IMAD.IADD R74, R74, 0x1, R77 ;  /* 0x000000014a4a7824 */ /* 0x000fe200078e024d */
[----:B------:R-:W-:-:S04]  /*a790*/  LEA R82, P4, R76, c[0x0][0x340], 0x1 ;  /* 0x0000d0004c527a11 */ /* 0x000fc800078808ff */
[----:B------:R-:W-:-:S05]  /*a7a0*/  LEA.HI.X R83, R76, c[0x0][0x344], R74, 0x1, P4 ;  /* 0x0000d1004c537a11 */ /* 0x000fca00020f0c4a */
[----:B---3--:R2:W-:Y:S04]  /*a7b0*/  @!P2 STG.E.128 [R82.64+0x80], R16 ;  /* 0x000080105200a986 */ /* 0x0085e8000c101d04 */
[----:B----4-:R2:W-:Y:S04]  /*a7c0*/  @!P1 STG.E.128 [R82.64+0x100], R12 ;  /* 0x0001000c52009986 */ /* 0x0105e8000c101d04 */
[----:B-1----:R2:W-:Y:S04]  /*a7d0*/  @!P3 STG.E.128 [R82.64], R4 ;  /* 0x000000045200b986 */ /* 0x0025e8000c101d04 */
[----:B------:R2:W-:Y:S02]  /*a7e0*/  @!P0 STG.E.128 [R82.64+0x180], R8 ;  /* 0x0001800852008986 */ /* 0x0005e4000c101d04 */
.L_x_895:
[----:B---34-:R-:W-:Y:S05]  /*a7f0*/  BSYNC B0 ;  /* 0x0000000000007941 */ /* 0x018fea0003800000 */
.L_x_894:
[----:B--2---:R-:W-:Y:S01]  /*a800*/  IADD3 R4, R71, 0x20, RZ ;  /* 0x0000002047047810 */ /* 0x004fe20007ffe0ff */
        /* <DEDUP_REMOVED lines=19> */
[----:B-1----:R2:W-:Y:S04]  /*a940*/  @!P1 STG.E.128 [R8.64+0x100], R56 ;  /* 0x0001003808009986 */ /* 0x0025e8000c101d04 */
[----:B------:R2:W-:Y:S02]  /*a950*/  @!P0 STG.E.128 [R8.64+0x180], R52 ;  /* 0x0001803408008986 */ /* 0x0005e4000c101d04 */
.L_x_897:
[----:B------:R-:W-:Y:S05]  /*a960*/  BSYNC B0 ;  /* 0x0000000000007941 */ /* 0x000fea0003800000 */
.L_x_896:
        /* <DEDUP_REMOVED lines=17> */
[----:B--2---:R-:W-:Y:S01]  /*aa80*/  IMAD.MOV.U32 R8, RZ, RZ, R6 ;  /* 0x000000ffff087224 */ /* 0x004fe200078e0006 */
        /* <DEDUP_REMOVED lines=9> */
[----:B-1----:R1:W-:Y:S04]  /*ab20*/  @!P3 STG.E.128 [R10.64], R48 ;  /* 0x000000300a00b986 */ /* 0x0023e8000c101d04 */
[----:B------:R1:W-:Y:S04]  /*ab30*/  @!P2 STG.E.128 [R10.64+0x80], R40 ;  /* 0x000080280a00a986 */ /* 0x0003e8000c101d04 */
[----:B------:R1:W-:Y:S04]  /*ab40*/  @!P1 STG.E.128 [R10.64+0x100], R32 ;  /* 0x000100200a009986 */ /* 0x0003e8000c101d04 */
[----:B------:R1:W-:Y:S02]  /*ab50*/  @!P0 STG.E.128 [R10.64+0x180], R24 ;  /* 0x000180180a008986 */ /* 0x0003e4000c101d04 */
.L_x_899:
[----:B------:R-:W-:Y:S05]  /*ab60*/  BSYNC B0 ;  /* 0x0000000000007941 */ /* 0x000fea0003800000 */
.L_x_898:
        /* <DEDUP_REMOVED lines=10> */
[----:B--2---:R-:W-:-:S03]  /*ac10*/  LEA R8, P4, R6, c[0x0][0x348], 0x1 ;  /* 0x0000d20006087a11 */ /* 0x004fc600078808ff */
[----:B------:R-:W-:-:S04]  /*ac20*/  IMAD R4, R71, c[0x0][0x3ac], R4 ;  /* 0x0000eb0047047a24 */ /* 0x000fc800078e0204 */
[----:B------:R-:W-:-:S05]  /*ac30*/  IMAD.IADD R4, R4, 0x1, R7 ;  /* 0x0000000104047824 */ /* 0x000fca00078e0207 */
[----:B------:R-:W-:-:S05]  /*ac40*/  LEA.HI.X R9, R6, c[0x0][0x34c], R4, 0x1, P4 ;  /* 0x0000d30006097a11 */ /* 0x000fca00020f0c04 */
[----:B-1----:R1:W-:Y:S04]  /*ac50*/  @!P3 STG.E.128 [R8.64], R44 ;  /* 0x0000002c0800b986 */ /* 0x0023e8000c101d04 */
[----:B------:R1:W-:Y:S04]  /*ac60*/  @!P2 STG.E.128 [R8.64+0x80], R36 ;  /* 0x000080240800a986 */ /* 0x0003e8000c101d04 */
[----:B------:R1:W-:Y:S04]  /*ac70*/  @!P1 STG.E.128 [R8.64+0x100], R28 ;  /* 0x0001001c08009986 */ /* 0x0003e8000c101d04 */
[----:B------:R1:W-:Y:S02]  /*ac80*/  @!P0 STG.E.128 [R8.64+0x180], R20 ;  /* 0x0001801408008986 */ /* 0x0003e4000c101d04 */
.L_x_868:
[----:B------:R-:W-:Y:S05]  /*ac90*/  BSYNC B1 ;  /* 0x0000000000017941 */ /* 0x000fea0003800000 */
.L_x_854:
        /* <DEDUP_REMOVED lines=12> */
.L_x_900:
[----:B------:R-:W-:Y:S05]  /*ad60*/  EXIT ;  /* 0x000000000000794d */ /* 0x000fea0003800000 */
.L_x_902:
        /* <DEDUP_REMOVED lines=9> */
.L_x_2023:


//--------------------- .text._ZN5flash27flash_bwd_convert_dq_kernelI23Flash_bwd_kernel_traitsILi256ELi64ELi64ELi8ELi4ELi2ELi2ELb0ELb1EN7cutlass6half_tE19Flash_kernel_traitsILi256ELi64ELi64ELi8ES3_EEEEvNS_16Flash_bwd_paramsEi --------------------------
	.section	.text._ZN5flash27flash_bwd_convert_dq_kernelI23Flash_bwd_kernel_traitsILi256ELi64ELi64ELi8ELi4ELi2ELi2ELb0ELb1EN7cutlass6half_tE19Flash_kernel_traitsILi256ELi64ELi64ELi8ES3_EEEEvNS_16Flash_bwd_paramsEi,"ax",@progbits
	.sectioninfo	@"SHI_REGISTERS=96"
	.align	128
        .global         _ZN5flash27flash_bwd_convert_dq_kernelI23Flash_bwd_kernel_traitsILi256ELi64ELi64ELi8ELi4ELi2ELi2ELb0ELb1EN7cutlass6half_tE19Flash_kernel_traitsILi256ELi64ELi64ELi8ES3_EEEEvNS_16Flash_bwd_paramsEi
        .type           _ZN5flash27flash_bwd_convert_dq_kernelI23Flash_bwd_kernel_traitsILi256ELi64ELi64ELi8ELi4ELi2ELi2ELb0ELb1EN7cutlass6half_tE19Flash_kernel_traitsILi256ELi64ELi64ELi8ES3_EEEEvNS_16Flash_bwd_paramsEi,@function
        .size           _ZN5flash27flash_bwd_convert_dq_kernelI23Flash_bwd_kernel_traitsILi256ELi64ELi64ELi8ELi4ELi2ELi2ELb0ELb1EN7cutlass6half_tE19Flash_kernel_traitsILi256ELi64ELi64ELi8ES3_EEEEvNS_16Flash_bwd_paramsEi,(.L_x_2024 - _ZN5flash27flash_bwd_convert_dq_kernelI23Flash_bwd_kernel_traitsILi256ELi64ELi64ELi8ELi4ELi2ELi2ELb0ELb1EN7cutlass6half_tE19Flash_kernel_traitsILi256ELi64ELi64ELi8ES3_EEEEvNS_16Flash_bwd_paramsEi)
        .other          _ZN5flash27flash_bwd_convert_dq_kernelI23Flash_bwd_kernel_traitsILi256ELi64ELi64ELi8ELi4ELi2ELi2ELb0ELb1EN7cutlass6half_tE19Flash_kernel_traitsILi256ELi64ELi64ELi8ES3_EEEEvNS_16Flash_bwd_paramsEi,@"STO_CUDA_ENTRY STV_DEFAULT"
_ZN5flash27flash_bwd_convert_dq_kernelI23Flash_bwd_kernel_traitsILi256ELi64ELi64ELi8ELi4ELi2ELi2ELb0ELb1EN7cutlass6half_tE19Flash_kernel_traitsILi256ELi64ELi64ELi8ES3_EEEEvNS_16Flash_bwd_paramsEi:
.text._ZN5flash27flash_bwd_convert_dq_kernelI23Flash_bwd_kernel_traitsILi256ELi64ELi64ELi8ELi4ELi2ELi2ELb0ELb1EN7cutlass6half_tE19Flash_kernel_traitsILi256ELi64ELi64ELi8ES3_EEEEvNS_16Flash_bwd_paramsEi:
        /* <DEDUP_REMOVED lines=185> */
.L_x_904:
        /* <DEDUP_REMOVED lines=171> */
.L_x_903:
        /* <DEDUP_REMOVED lines=181> */
.L_x_906:
[----:B------:R-:W-:Y:S05]  /*2190*/  BSYNC B0 ;  /* 0x0000000000007941 */ /* 0x000fea0003800000 */
.L_x_905:
        /* <DEDUP_REMOVED lines=22> */
.L_x_907:
        /* <DEDUP_REMOVED lines=16> */
.L_x_2024:


//--------------------- .text._ZN5flash44flash_bwd_dq_dk_dv_loop_seqk_parallel_kernelI23Flash_bwd_kernel_traitsILi256ELi64ELi64ELi8ELi4ELi2ELi2ELb0ELb1EN7cutlass6half_tE19Flash_kernel_traitsILi256ELi64ELi64ELi8ES3_EELb1ELb0ELb0ELb0ELb0ELb0ELb0EEEvNS_16Flash_bwd_paramsE --------------------------
	.section	.text._ZN5flash44flash_bwd_dq_dk_dv_loop_seqk_parallel_kernelI23Flash_bwd_kernel_traitsILi256ELi64ELi64ELi8ELi4ELi2ELi2ELb0ELb1EN7cutlass6half_tE19Flash_kernel_traitsILi256ELi64ELi64ELi8ES3_EELb1ELb0ELb0ELb0ELb0ELb0ELb0EEEvNS_16Flash_bwd_paramsE,"ax",@progbits
	.sectioninfo	@"SHI_REGISTERS=255"
	.align	128
        .global         _ZN5flash44flash_bwd_dq_dk_dv_loop_seqk_parallel_kernelI23Flash_bwd_kernel_traitsILi256ELi64ELi64ELi8ELi4ELi2ELi2ELb0ELb1EN7cutlass6half_tE19Flash_kernel_traitsILi256ELi64ELi64ELi8ES3_EELb1ELb0ELb0ELb0ELb0ELb0ELb0EEEvNS_16Flash_bwd_paramsE
        .type           _ZN5flash44flash_bwd_dq_dk_dv_loop_seqk_parallel_kernelI23Flash_bwd_kernel_traitsILi256ELi64ELi64ELi8ELi4ELi2ELi2ELb0ELb1EN7cutlass6half_tE19Flash_kernel_traitsILi256ELi64ELi64ELi8ES3_EELb1ELb0ELb0ELb0ELb0ELb0ELb0EEEvNS_16Flash_bwd_paramsE,@function
        .size           _ZN5flash44flash_bwd_dq_dk_dv_loop_seqk_parallel_kernelI23Flash_bwd_kernel_traitsILi256ELi64ELi64ELi8ELi4ELi2ELi2ELb0ELb1EN7cutlass6half_tE19Flash_kernel_traitsILi256ELi64ELi64ELi8ES3_EELb1ELb0ELb0ELb0ELb0ELb0ELb0EEEvNS_16Flash_bwd_paramsE,(.L_x_2025 - _ZN5flash44flash_bwd_dq_dk_dv_loop_seqk_parallel_kernelI23Flash_bwd_kernel_traitsILi256ELi64ELi64ELi8ELi4ELi2ELi2ELb0ELb1EN7cutlass6half_tE19Flash_kernel_traitsILi256ELi64ELi64ELi8ES3_EELb1ELb0ELb0ELb0ELb0ELb0ELb0EEEvNS_16Flash_bwd_paramsE)
        .other          _ZN5flash44flash_bwd_dq_dk_dv_loop_seqk_parallel_kernelI23Flash_bwd_kernel_traitsILi256ELi64ELi64ELi8ELi4ELi2ELi2ELb0ELb1EN7cutlass6half_tE19Flash_kernel_traitsILi256ELi64ELi64ELi8ES3_EELb1ELb0ELb0ELb0ELb0ELb0ELb0EEEvNS_16Flash_bwd_paramsE,@"STO_CUDA_ENTRY STV_DEFAULT"
_ZN5flash44flash_bwd_dq_dk_dv_loop_seqk_parallel_kernelI23Flash_bwd_kernel_traitsILi256ELi64ELi64ELi8ELi4ELi2ELi2ELb0ELb1EN7cutlass6half_tE19Flash_kernel_traitsILi256ELi64ELi64ELi8ES3_EELb1ELb0ELb0ELb0ELb0ELb0ELb0EEEvNS_16Flash_bwd_paramsE:
.text._ZN5flash44flash_bwd_dq_dk_dv_loop_seqk_parallel_kernelI23Flash_bwd_kernel_traitsILi256ELi64ELi64ELi8ELi4ELi2ELi2ELb0ELb1EN7cutlass6half_tE19Flash_kernel_traitsILi256ELi64ELi64ELi8ES3_EELb1ELb0ELb0ELb0ELb0ELb0ELb0EEEvNS_16Flash_bwd_paramsE:
        /* <DEDUP_REMOVED lines=21> */
[----:B------:R-:W-:Y:S02]  /*0150*/  ULDC.U8 UR9, c[0x0][0x328] ;  /* 0x0000ca0000097ab9 */ /* 0x000fe40000000000 */
[----:B------:R-:W-:Y:S02]  /*0160*/  UIMAD UR57, UR7, UR6, UR57 ;  /* 0x00000006073972a4 */ /* 0x000fe4000f8e0239 */
        /* <DEDUP_REMOVED lines=10> */
[----:B------:R-:W-:Y:S01]  /*0210*/  UIMAD.WIDE UR38, UR47, UR38, URZ ;  /* 0x000000262f2672a5 */ /* 0x000fe2000f8e023f */
[CC--:B------:R-:W-:Y:S01]  /*0220*/  LEA.HI R3, R6.reuse, R5.reuse, RZ, 0x4 ;  /* 0x0000000506037211 */ /* 0x0c0fe200078f20ff */
[----:B---3--:R-:W-:Y:S01]  /*0230*/  USHF.R.S32.HI UR6, URZ, 0x1f, UR36 ;  /* 0x0000001f3f067899 */ /* 0x008fe20008011424 */
[CC--:B------:R-:W-:Y:S01]  /*0240*/  LEA.HI R245, R6.reuse, R5.reuse, RZ, 0x7 ;  /* 0x0000000506f57211 */ /* 0x0c0fe200078f38ff */
[----:B------:R-:W-:Y:S01]  /*0250*/  UIMAD UR48, UR36, UR47, URZ ;  /* 0x0000002f243072a4 */ /* 0x000fe2000f8e023f */
[CC--:B------:R-:W-:Y:S01]  /*0260*/  LEA.HI R13, R6.reuse, R5.reuse, RZ, 0x6 ;  /* 0x00000005060d7211 */ /* 0x0c0fe200078f30ff */
[----:B------:R-:W-:Y:S01]  /*0270*/  USHF.R.S32.HI UR9, URZ, 0x1f, UR34 ;  /* 0x0000001f3f097899 */ /* 0x000fe20008011422 */
[----:B------:R-:W-:Y:S01]  /*0280*/  LEA.HI R6, R6, R5, RZ, 0x2 ;  /* 0x0000000506067211 */ /* 0x000fe200078f10ff */
[----:B------:R-:W-:Y:S01]  /*0290*/  IMAD.U32 R252, RZ, RZ, UR6 ;  /* 0x00000006fffc7e24 */ /* 0x000fe2000f8e00ff */
[----:B------:R-:W-:Y:S01]  /*02a0*/  LOP3.LUT R4, R2, 0xffffffe0, RZ, 0xc0, !PT ;  /* 0xffffffe002047812 */ /* 0x000fe200078ec0ff */
[----:B------:R-:W-:Y:S01]  /*02b0*/  UIMAD UR47, UR47, UR12, URZ ;  /* 0x0000000c2f2f72a4 */ /* 0x000fe2000f8e023f */
[--C-:B------:R-:W-:Y:S01]  /*02c0*/  SHF.R.S32.HI R0, RZ, 0x5, R2.reuse ;  /* 0x00000005ff007819 */ /* 0x100fe20000011402 */
[----:B------:R-:W-:Y:S01]  /*02d0*/  UIMAD UR6, UR34, UR13, UR36 ;  /* 0x0000000d220672a4 */ /* 0x000fe2000f8e0224 */
[----:B------:R-:W-:Y:S01]  /*02e0*/  SHF.R.S32.HI R12, RZ, 0x1f, R2 ;  /* 0x0000001fff0c7819 */ /* 0x000fe20000011402 */
[----:B------:R-:W-:Y:S01]  /*02f0*/  IMAD.IADD R9, R5, 0x1, -R4 ;  /* 0x0000000105097824 */ /* 0x000fe200078e0a04 */
[----:B------:R-:W-:Y:S01]  /*0300*/  LOP3.LUT R7, R10, 0xfffffff8, RZ, 0xc0, !PT ;  /* 0xfffffff80a077812 */ /* 0x000fe200078ec0ff */
[----:B------:R-:W-:Y:S01]  /*0310*/  ULDC UR14, c[0x0][0x1c0] ;  /* 0x00007000000e7ab9 */ /* 0x000fe20000000800 */
[----:B------:R-:W-:Y:S01]  /*0320*/  LOP3.LUT R8, R3, 0xfffffff0, RZ, 0xc0, !PT ;  /* 0xfffffff003087812 */ /* 0x000fe200078ec0ff */
[----:B------:R-:W-:Y:S01]  /*0330*/  ULDC UR11, c[0x0][0x1c0] ;  /* 0x00007000000b7ab9 */ /* 0x000fe20000000800 */
[----:B------:R-:W-:Y:S01]  /*0340*/  LOP3.LUT R11, R6, 0x7ffffffc, RZ, 0xc0, !PT ;  /* 0x7ffffffc060b7812 */ /* 0x000fe200078ec0ff */
[C---:B------:R-:W-:Y:S01]  /*0350*/  IMAD.IADD R7, R5.reuse, 0x1, -R7 ;  /* 0x0000000105077824 */ /* 0x040fe200078e0a07 */
[-C--:B------:R-:W-:Y:S01]  /*0360*/  LEA.HI R4, R12, R0.reuse, RZ, 0x2 ;  /* 0x000000000c047211 */ /* 0x080fe200078f10ff */
[C---:B------:R-:W-:Y:S01]  /*0370*/  IMAD.IADD R8, R5.reuse, 0x1, -R8 ;  /* 0x0000000105087824 */ /* 0x040fe200078e0a08 */
[----:B------:R-:W-:Y:S01]  /*0380*/  LEA.HI R2, R2, R0, RZ, 0x1 ;  /* 0x0000000002027211 */ /* 0x000fe200078f08ff */
[----:B------:R-:W-:Y:S01]  /*0390*/  IMAD.IADD R14, R5, 0x1, -R11 ;  /* 0x00000001050e7824 */ /* 0x000fe200078e0a0b */
[----:B------:R-:W-:Y:S01]  /*03a0*/  LOP3.LUT R5, R4, 0xfffffffc, RZ, 0xc0, !PT ;  /* 0xfffffffc04057812 */ /* 0x000fe200078ec0ff */
[----:B------:R-:W-:Y:S01]  /*03b0*/  IMAD.SHL.U32 R228, R7, 0x8, RZ ;  /* 0x0000000807e47824 */ /* 0x000fe200078e00ff */
[----:B------:R-:W-:Y:S01]  /*03c0*/  LOP3.LUT R2, R2, 0xfffffffe, RZ, 0xc0, !PT ;  /* 0xfffffffe02027812 */ /* 0x000fe200078ec0ff */
[----:B------:R-:W-:Y:S01]  /*03d0*/  UIMAD UR54, UR8, UR34, URZ ;  /* 0x00000022083672a4 */ /* 0x000fe2000f8e023f */
[----:B------:R-:W-:Y:S01]  /*03e0*/  SHF.R.S32.HI R4, RZ, 0x4, R3 ;  /* 0x00000004ff047819 */ /* 0x000fe20000011403 */
[C---:B------:R-:W-:Y:S01]  /*03f0*/  IMAD.IADD R246, R0.reuse, 0x1, -R5 ;  /* 0x0000000100f67824 */ /* 0x040fe200078e0a05 */
[----:B------:R-:W-:Y:S01]  /*0400*/  SHF.R.S32.HI R239, RZ, 0x3, R10 ;  /* 0x00000003ffef7819 */ /* 0x000fe2000001140a */
[----:B------:R-:W-:Y:S01]  /*0410*/  IMAD.IADD R216, R0, 0x1, -R2 ;  /* 0x0000000100d87824 */ /* 0x000fe200078e0a02 */
[----:B------:R-:W-:Y:S01]  /*0420*/  LEA.HI R0, R3, R4, RZ, 0x1 ;  /* 0x0000000403007211 */ /* 0x000fe200078f08ff */
[----:B------:R-:W-:Y:S01]  /*0430*/  UIMAD UR7, UR34, UR11, UR36 ;  /* 0x0000000b220772a4 */ /* 0x000fe2000f8e0224 */
[--C-:B------:R-:W-:Y:S01]  /*0440*/  SHF.R.S32.HI R3, RZ, 0x2, R6.reuse ;  /* 0x00000002ff037819 */ /* 0x100fe20000011406 */
[----:B------:R-:W-:Y:S01]  /*0450*/  @!UP2 UIMAD UR8, UR34, UR14, UR36 ;  /* 0x0000000e2208a2a4 */ /* 0x000fe2000f8e0224 */
[----:B------:R-:W-:Y:S01]  /*0460*/  LOP3.LUT R2, R0, 0xfffffffe, RZ, 0xc0, !PT ;  /* 0xfffffffe00027812 */ /* 0x000fe200078ec0ff */
[----:B------:R-:W-:Y:S01]  /*0470*/  USHF.L.U32 UR46, UR47, 0x6, URZ ;  /* 0x000000062f2e7899 */ /* 0x000fe2000800063f */
[----:B------:R-:W-:Y:S01]  /*0480*/  SHF.R.S32.HI R0, RZ, 0x1f, R6 ;  /* 0x0000001fff007819 */ /* 0x000fe20000011406 */
[----:B------:R-:W-:Y:S01]  /*0490*/  USHF.L.U32 UR41, UR6, 0x5, URZ ;  /* 0x0000000506297899 */ /* 0x000fe2000800063f */
[----:B------:R-:W-:Y:S01]  /*04a0*/  SHF.R.S32.HI R5, RZ, 0x1f, R8 ;  /* 0x0000001fff057819 */ /* 0x000fe20000011408 */
[----:B------:R-:W-:Y:S01]  /*04b0*/  IMAD.IADD R11, R4, 0x1, -R2 ;  /* 0x00000001040b7824 */ /* 0x000fe200078e0a02 */
[----:B------:R-:W-:Y:S01]  /*04c0*/  LEA.HI R0, R0, R3, RZ, 0x3 ;  /* 0x0000000300007211 */ /* 0x000fe200078f18ff */
[----:B------:R-:W-:Y:S01]  /*04d0*/  IMAD.SHL.U32 R2, R239, 0x40, RZ ;  /* 0x00000040ef027824 */ /* 0x000fe200078e00ff */
[----:B------:R-:W-:Y:S01]  /*04e0*/  SHF.R.S32.HI R245, RZ, 0x7, R245 ;  /* 0x00000007fff57819 */ /* 0x000fe200000114f5 */
[----:B------:R-:W-:Y:S01]  /*04f0*/  IMAD.SHL.U32 R213, R11, 0x200, RZ ;  /* 0x000002000bd57824 */ /* 0x000fe200078e00ff */
[----:B------:R-:W-:Y:S01]  /*0500*/  LOP3.LUT R0, R0, 0xfffffff8, RZ, 0xc0, !PT ;  /* 0xfffffff800007812 */ /* 0x000fe200078ec0ff */
[----:B------:R-:W-:Y:S01]  /*0510*/  ULDC UR51, c[0x0][0x214] ;  /* 0x0000850000337ab9 */ /* 0x000fe20000000800 */
[C---:B------:R-:W-:Y:S01]  /*0520*/  LOP3.LUT P4, RZ, R7.reuse, 0x4, RZ, 0xc0, !PT ;  /* 0x0000000407ff7812 */ /* 0x040fe2000788c0ff */
[----:B------:R-:W-:Y:S01]  /*0530*/  IMAD.U32 R251, RZ, RZ, UR9 ;  /* 0x00000009fffb7e24 */ /* 0x000fe2000f8e00ff */
[----:B------:R-:W-:Y:S01]  /*0540*/  LOP3.LUT P3, RZ, R7, 0x2, RZ, 0xc0, !PT ;  /* 0x0000000207ff7812 */ /* 0x000fe2000786c0ff */
[----:B------:R-:W-:Y:S01]  /*0550*/  IMAD.IADD R4, R3, 0x1, -R0 ;  /* 0x0000000103047824 */ /* 0x000fe200078e0a00 */
[----:B------:R-:W-:Y:S01]  /*0560*/  LOP3.LUT R0, R2, 0x1c0, RZ, 0xc0, !PT ;  /* 0x000001c002007812 */ /* 0x000fe200078ec0ff */
[----:B------:R-:W-:Y:S01]  /*0570*/  ULDC UR58, c[0x0][0x1c8] ;  /* 0x00007200003a7ab9 */ /* 0x000fe20000000800 */
[----:B------:R-:W-:Y:S01]  /*0580*/  SHF.R.S32.HI R3, RZ, 0x1f, R9 ;  /* 0x0000001fff037819 */ /* 0x000fe20000011409 */
[----:B------:R-:W-:Y:S01]  /*0590*/  ULDC.U8 UR10, c[0x0][0x3d0] ;  /* 0x0000f400000a7ab9 */ /* 0x000fe20000000000 */
[----:B------:R-:W-:Y:S01]  /*05a0*/  LOP3.LUT R2, R0, 0x38, R228, 0xf8, !PT ;  /* 0x0000003800027812 */ /* 0x000fe200078ef8e4 */
[----:B------:R-:W-:Y:S01]  /*05b0*/  ULDC UR52, c[0x0][0x224] ;  /* 0x0000890000347ab9 */ /* 0x000fe20000000800 */
[----:B------:R-:W-:Y:S01]  /*05c0*/  SHF.R.U32.HI R0, RZ, 0x3, R0 ;  /* 0x00000003ff007819 */ /* 0x000fe20000011600 */
[----:B------:R-:W-:Y:S01]  /*05d0*/  @UP2 UIMAD UR56, UR34, UR51, URZ ;  /* 0x00000033223822a4 */ /* 0x000fe2000f8e023f */
[----:B------:R-:W-:Y:S01]  /*05e0*/  LEA.HI R238, R3, R9, RZ, 0x2 ;  /* 0x0000000903ee7211 */ /* 0x000fe200078f10ff */
[----:B------:R-:W-:Y:S01]  /*05f0*/  IMAD.U32 R3, RZ, RZ, UR15 ;  /* 0x0000000fff037e24 */ /* 0x000fe2000f8e00ff */
[----:B------:R-:W-:Y:S01]  /*0600*/  LEA.HI R9, R5, R8, RZ, 0x3 ;  /* 0x0000000805097211 */ /* 0x000fe200078f18ff */
[----:B------:R-:W-:Y:S01]  /*0610*/  UMOV UR40, URZ ;  /* 0x0000003f00287c82 */ /* 0x000fe20008000000 */
[----:B------:R-:W-:Y:S01]  /*0620*/  LOP3.LUT R6, R2, R0, RZ, 0x3c, !PT ;  /* 0x0000000002067212 */ /* 0x000fe200078e3cff */
[----:B------:R-:W-:Y:S01]  /*0630*/  IMAD.SHL.U32 R0, R7, 0x40, RZ ;  /* 0x0000004007007824 */ /* 0x000fe200078e00ff */
[----:B------:R-:W-:Y:S01]  /*0640*/  LOP3.LUT R2, R9, 0xfffffff8, RZ, 0xc0, !PT ;  /* 0xfffffff809027812 */ /* 0x000fe200078ec0ff */
[----:B------:R-:W-:Y:S01]  /*0650*/  ULDC.64 UR4, c[0x0][0x118] ;  /* 0x0000460000047ab9 */ /* 0x000fe20000000a00 */
[----:B------:R-:W-:Y:S01]  /*0660*/  LOP3.LUT R3, R4, 0x1, RZ, 0xc0, !PT ;  /* 0x0000000104037812 */ /* 0x000fe200078ec0ff */
[----:B------:R-:W-:Y:S01]  /*0670*/  ULOP3.LUT UR58, UR36, UR58, URZ, 0x3c, !UPT ;  /* 0x0000003a243a7292 */ /* 0x000fe2000f8e3c3f */
[----:B------:R-:W-:Y:S01]  /*0680*/  LOP3.LUT R0, R0, 0x1c0, RZ, 0xc0, !PT ;  /* 0x000001c000007812 */ /* 0x000fe200078ec0ff */
[----:B------:R-:W-:Y:S01]  /*0690*/  IMAD.IADD R8, R8, 0x1, -R2 ;  /* 0x0000000108087824 */ /* 0x000fe200078e0a02 */
[----:B------:R-:W-:Y:S01]  /*06a0*/  ISETP.NE.U32.AND P0, PT, R3, 0x1, PT ;  /* 0x000000010300780c */ /* 0x000fe20003f05070 */
[----:B------:R-:W-:Y:S01]  /*06b0*/  IMAD.SHL.U32 R2, R216, 0x10, RZ ;  /* 0x00000010d8027824 */ /* 0x000fe200078e00ff */
[----:B------:R-:W-:Y:S01]  /*06c0*/  LOP3.LUT R208, R0, 0x8, R10, 0xf8, !PT ;  /* 0x0000000800d07812 */ /* 0x000fe200078ef80a */
[C---:B------:R-:W-:Y:S01]  /*06d0*/  IMAD.SHL.U32 R3, R4.reuse, 0x40, RZ ;  /* 0x0000004004037824 */ /* 0x040fe200078e00ff */
[----:B------:R-:W-:Y:S01]  /*06e0*/  R2P PR, R4, 0x6 ;  /* 0x0000000604007804 */ /* 0x000fe20000000000 */
[----:B------:R-:W-:Y:S01]  /*06f0*/  IMAD.SHL.U32 R4, R11, 0x20, RZ ;  /* 0x000000200b047824 */ /* 0x000fe200078e00ff */
[----:B------:R-:W-:Y:S01]  /*0700*/  LOP3.LUT R5, R0, 0x10, R2, 0xf8, !PT ;  /* 0x0000001000057812 */ /* 0x000fe200078ef802 */
[----:B------:R-:W-:Y:S01]  /*0710*/  IMAD R2, R245, 0x800, R213 ;  /* 0x00000800f5027824 */ /* 0x000fe200078e02d5 */
[----:B------:R-:W-:Y:S01]  /*0720*/  SHF.R.U32.HI R0, RZ, 0x3, R0 ;  /* 0x00000003ff007819 */ /* 0x000fe20000011600 */
[----:B------:R-:W-:Y:S01]  /*0730*/  UISETP.NE.AND UP3, UPT, UR10, URZ, UPT ;  /* 0x0000003f0a00728c */ /* 0x000fe2000bf65270 */
[----:B------:R-:W-:Y:S01]  /*0740*/  LOP3.LUT R5, R5, 0x8, R10, 0xf8, !PT ;  /* 0x0000000805057812 */ /* 0x000fe200078ef80a */
[----:B------:R-:W-:Y:S01]  /*0750*/  USHF.R.S32.HI UR61, URZ, 0x1f, UR36 ;  /* 0x0000001f3f3d7899 */ /* 0x000fe20008011424 */
[----:B------:R-:W-:Y:S01]  /*0760*/  LOP3.LUT R208, R208, R0, RZ, 0x3c, !PT ;  /* 0x00000000d0d07212 */ /* 0x000fe200078e3cff */
[----:B------:R-:W-:Y:S01]  /*0770*/  USHF.R.S32.HI UR60, URZ, 0x1f, UR34 ;  /* 0x0000001f3f3c7899 */ /* 0x000fe20008011422 */
[----:B------:R-:W-:Y:S01]  /*0780*/  LOP3.LUT R213, R213, R5, R0, 0xf6, !PT ;  /* 0x00000005d5d57212 */ /* 0x000fe200078ef600 */
[----:B------:R-:W-:Y:S01]  /*0790*/  IMAD.SHL.U32 R5, R245, 0x20, RZ ;  /* 0x00000020f5057824 */ /* 0x000fe200078e00ff */
[----:B------:R-:W-:Y:S01]  /*07a0*/  LOP3.LUT R0, R3, 0x1c0, RZ, 0xc0, !PT ;  /* 0x000001c003007812 */ /* 0x000fe200078ec0ff */
[----:B------:R-:W-:Y:S01]  /*07b0*/  IMAD.IADD R208, R2, 0x1, R208 ;  /* 0x0000000102d07824 */ /* 0x000fe200078e02d0 */
[----:B------:R-:W-:Y:S01]  /*07c0*/  SHF.R.S32.HI R2, RZ, 0x6, R13 ;  /* 0x00000006ff027819 */ /* 0x000fe2000001140d */
[----:B------:R-:W-:Y:S01]  /*07d0*/  USHF.R.S32.HI UR59, URZ, 0x1f, UR36 ;  /* 0x0000001f3f3b7899 */ /* 0x000fe20008011424 */
[----:B------:R-:W-:Y:S01]  /*07e0*/  SHF.R.U32.HI R3, RZ, 0x3, R0 ;  /* 0x00000003ff037819 */ /* 0x000fe20000011600 */
[----:B------:R-:W-:Y:S01]  /*07f0*/  IMAD.SHL.U32 R209, R208, 0x2, RZ ;  /* 0x00000002d0d17824 */ /* 0x000fe200078e00ff */
[----:B------:R-:W-:Y:S01]  /*0800*/  LOP3.LUT P6, RZ, R8, 0x4, RZ, 0xc0, !PT ;  /* 0x0000000408ff7812 */ /* 0x000fe200078cc0ff */
[----:B------:R-:W-:Y:S01]  /*0810*/  IMAD R222, R2, 0x200, R6 ;  /* 0x0000020002de7824 */ /* 0x000fe200078e0206 */
[----:B------:R-:W-:Y:S01]  /*0820*/  LOP3.LUT P5, RZ, R8, 0x2, RZ, 0xc0, !PT ;  /* 0x0000000208ff7812 */ /* 0x000fe200078ac0ff */
[----:B------:R-:W-:Y:S01]  /*0830*/  IMAD.SHL.U32 R2, R2, 0x8, RZ ;  /* 0x0000000802027824 */ /* 0x000fe200078e00ff */
[----:B------:R-:W-:Y:S01]  /*0840*/  SEL R212, R214, 0xffffffc0, !P4 ;  /* 0xffffffc0d6d47807 */ /* 0x000fe20006000000 */
[----:B------:R-:W-:Y:S01]  /*0850*/  IMAD.SHL.U32 R222, R222, 0x2, RZ ;  /* 0x00000002dede7824 */ /* 0x000fe200078e00ff */
[----:B------:R-:W-:Y:S01]  /*0860*/  SEL R214, R214, 0xffffffc0, !P6 ;  /* 0xffffffc0d6d67807 */ /* 0x000fe20007000000 */
[----:B------:R-:W-:Y:S01]  /*0870*/  UIMAD.WIDE.U32 UR42, UR38, UR44, URZ ;  /* 0x0000002c262a72a5 */ /* 0x000fe2000f8e003f */
[----:B------:R-:W-:Y:S01]  /*0880*/  LOP3.LUT R2, R2, 0x18, RZ, 0xc0, !PT ;  /* 0x0000001802027812 */ /* 0x000fe200078ec0ff */
[----:B------:R-:W-:Y:S01]  /*0890*/  UIMAD UR53, UR39, UR44, URZ ;  /* 0x0000002c273572a4 */ /* 0x000fe2000f8e023f */
[----:B------:R-:W-:Y:S01]  /*08a0*/  SEL R231, R231, 0x10, !P0 ;  /* 0x00000010e7e77807 */ /* 0x000fe20004000000 */
[----:B------:R-:W-:Y:S01]  /*08b0*/  USHF.R.S32.HI UR55, URZ, 0x1f, UR48 ;  /* 0x0000001f3f377899 */ /* 0x000fe20008011430 */
[----:B------:R-:W-:Y:S01]  /*08c0*/  LOP3.LUT R7, R2, 0x20, R4, 0xf8, !PT ;  /* 0x0000002002077812 */ /* 0x000fe200078ef804 */
[----:B------:R-:W-:Y:S01]  /*08d0*/  UIMAD UR52, UR7, UR52, URZ ;  /* 0x00000034073472a4 */ /* 0x000fe2000f8e023f */
[----:B------:R-:W-:Y:S01]  /*08e0*/  LOP3.LUT R4, R0, 0x20, R5, 0xf8, !PT ;  /* 0x0000002000047812 */ /* 0x000fe200078ef805 */
[----:B------:R-:W-:Y:S01]  /*08f0*/  IMAD.SHL.U32 R5, R8, 0x40, RZ ;  /* 0x0000004008057824 */ /* 0x000fe200078e00ff */
[----:B------:R-:W-:Y:S01]  /*0900*/  LOP3.LUT R6, R3, R0, R2, 0x1e, !PT ;  /* 0x0000000003067212 */ /* 0x000fe200078e1e02 */
[----:B------:R-:W-:Y:S01]  /*0910*/  IMAD.SHL.U32 R0, R14, 0x2, RZ ;  /* 0x000000020e007824 */ /* 0x000fe200078e00ff */
[----:B------:R-:W-:Y:S01]  /*0920*/  LOP3.LUT R3, R4, R3, RZ, 0x3c, !PT ;  /* 0x0000000304037212 */ /* 0x000fe200078e3cff */
[----:B------:R-:W-:Y:S01]  /*0930*/  @!UP2 UIMAD UR51, UR8, UR51, URZ ;  /* 0x000000330833a2a4 */ /* 0x000fe2000f8e023f */
[----:B------:R-:W-:Y:S01]  /*0940*/  SHF.R.S32.HI R238, RZ, 0x2, R238 ;  /* 0x00000002ffee7819 */ /* 0x000fe200000114ee */
[--C-:B------:R-:W-:Y:S01]  /*0950*/  IMAD R4, R246, 0x400, R0.reuse ;  /* 0x00000400f6047824 */ /* 0x100fe200078e0200 */
[----:B------:R-:W-:Y:S01]  /*0960*/  IADD3 R236, R228, 0x40, RZ ;  /* 0x00000040e4ec7810 */ /* 0x000fe20007ffe0ff */
[----:B------:R-:W-:Y:S01]  /*0970*/  IMAD R2, R216, 0x400, R0 ;  /* 0x00000400d8027824 */ /* 0x000fe200078e0200 */
[----:B------:R-:W-:Y:S01]  /*0980*/  LOP3.LUT R0, R5, 0x1c0, RZ, 0xc0, !PT ;  /* 0x000001c005007812 */ /* 0x000fe200078ec0ff */
[----:B------:R-:W-:Y:S01]  /*0990*/  IMAD.IADD R227, R4, 0x1, R3 ;  /* 0x0000000104e37824 */ /* 0x000fe200078e0203 */
[----:B------:R-:W-:Y:S01]  /*09a0*/  IADD3 R235, R228, 0x80, RZ ;  /* 0x00000080e4eb7810 */ /* 0x000fe20007ffe0ff */
        /* <DEDUP_REMOVED lines=8> */
[----:B------:R-:W-:Y:S01]  /*0a30*/  IMAD R238, R246, 0x10, R238 ;  /* 0x00000010f6ee7824 */ /* 0x000fe200078e02ee */
[----:B------:R-:W-:Y:S01]  /*0a40*/  LOP3.LUT R0, R3, 0xfffffe00, RZ, 0xc0, !PT ;  /* 0xfffffe0003007812 */ /* 0x000fe200078ec0ff */
[C---:B------:R-:W-:Y:S01]  /*0a50*/  IMAD.IADD R232, R227.reuse, 0x1, R231 ;  /* 0x00000001e3e87824 */ /* 0x040fe200078e02e7 */
[----:B------:R-:W-:Y:S01]  /*0a60*/  LOP3.LUT R2, R4, R2, RZ, 0x3c, !PT ;  /* 0x0000000204027212 */ /* 0x000fe200078e3cff */
[----:B------:R-:W-:Y:S01]  /*0a70*/  USHF.R.S32.HI UR50, URZ, 0x1f, UR46 ;  /* 0x0000001f3f327899 */ /* 0x000fe2000801142e */
[----:B------:R-:W-:Y:S01]  /*0a80*/  IADD3 R230, R227, 0x20, RZ ;  /* 0x00000020e3e67810 */ /* 0x000fe20007ffe0ff */
[--C-:B------:R-:W-:Y:S01]  /*0a90*/  IMAD R216, R216, 0x400, R0.reuse ;  /* 0x00000400d8d87824 */ /* 0x100fe200078e0200 */
        /* <DEDUP_REMOVED lines=11> */
[----:B------:R-:W-:Y:S01]  /*0b50*/  IMAD R2, R208, 0x2, R2 ;  /* 0x00000002d0027824 */ /* 0x000fe200078e0202 */
[----:B------:R-:W-:Y:S01]  /*0b60*/  IADD3 R243, R242, 0x40, RZ ;  /* 0x00000040f2f37810 */ /* 0x000fe20007ffe0ff */
[----:B------:R-:W-:Y:S01]  /*0b70*/  IMAD.IADD R211, R210, 0x1, R218 ;  /* 0x00000001d2d37824 */ /* 0x000fe200078e02da */
[----:B------:R-:W-:Y:S01]  /*0b80*/  @P2 IADD3 R243, R242, -0x40, RZ ;  /* 0xffffffc0f2f32810 */ /* 0x000fe20007ffe0ff */
[----:B------:R-:W-:Y:S01]  /*0b90*/  IMAD.IADD R217, R214, 0x1, R216 ;  /* 0x00000001d6d97824 */ /* 0x000fe200078e02d8 */
[----:B------:R-:W-:Y:S01]  /*0ba0*/  USHF.R.S32.HI UR49, URZ, 0x1f, UR41 ;  /* 0x0000001f3f317899 */ /* 0x000fe20008011429 */
[----:B------:R-:W-:Y:S01]  /*0bb0*/  IMAD R208, R208, 0x2, R212 ;  /* 0x00000002d0d07824 */ /* 0x000fe200078e02d4 */
[----:B------:R-:W-:Y:S01]  /*0bc0*/  ULDC.U8 UR29, c[0x0][0x2d8] ;  /* 0x0000b600001d7ab9 */ /* 0x000fe20000000000 */
[----:B------:R-:W-:-:S02]  /*0bd0*/  IMAD.IADD R3, R212, 0x1, R2 ;  /* 0x00000001d4037824 */ /* 0x000fc400078e0202 */
[C---:B------:R-:W-:Y:S02]  /*0be0*/  IMAD R212, R213.reuse, 0x2, R212 ;  /* 0x00000002d5d47824 */ /* 0x040fe400078e02d4 */
[----:B------:R-:W-:Y:S02]  /*0bf0*/  IMAD.IADD R215, R210, 0x1, R214 ;  /* 0x00000001d2d77824 */ /* 0x000fe400078e02d6 */
[----:B------:R-:W-:Y:S02]  /*0c00*/  IMAD.IADD R219, R218, 0x1, R216 ;  /* 0x00000001dadb7824 */ /* 0x000fe400078e02d8 */
[----:B------:R-:W-:Y:S02]  /*0c10*/  IMAD.SHL.U32 R213, R213, 0x2, RZ ;  /* 0x00000002d5d57824 */ /* 0x000fe400078e00ff */
[----:B------:R-:W-:Y:S02]  /*0c20*/  IMAD.IADD R231, R231, 0x1, R230 ;  /* 0x00000001e7e77824 */ /* 0x000fe400078e02e6 */
[----:B------:R-:W-:-:S02]  /*0c30*/  IMAD.IADD R214, R211, 0x1, R214 ;  /* 0x00000001d3d67824 */ /* 0x000fc400078e02d6 */
[----:B------:R-:W-:Y:S02]  /*0c40*/  IMAD.IADD R218, R218, 0x1, R217 ;  /* 0x00000001dada7824 */ /* 0x000fe400078e02d9 */
.L_x_952:
        /* <DEDUP_REMOVED lines=21> */
[----:B------:R1:W2:Y:S01]  /*0da0*/  @P2 LDG.E R9, [R4.64] ;  /* 0x0000000404092981 */ /* 0x0002a2000c1e1900 */
[----:B------:R-:W-:Y:S01]  /*0db0*/  UIADD3 UR8, UP0, UR13, UR8, URZ ;  /* 0x000000080d087290 */ /* 0x000fe2000ff1e03f */
[----:B------:R-:W-:-:S02]  /*0dc0*/  PLOP3.LUT P0, PT, PT, PT, UP4, 0x80, 0x0 ;  /* 0x000000000000781c */ /* 0x000fc40003f0f048 */
[----:B------:R1:W3:Y:S01]  /*0dd0*/  @P2 LDG.E R8, [R4.64+0x4] ;  /* 0x0000040404082981 */ /* 0x0002e2000c1e1900 */
[----:B------:R-:W-:Y:S01]  /*0de0*/  PLOP3.LUT P1, PT, PT, PT, UP1, 0x80, 0x0 ;  /* 0x000000000000781c */ /* 0x000fe20003f2f018 */
[----:B------:R-:W-:Y:S01]  /*0df0*/  UIADD3.X UR9, UR12, UR9, URZ, UP0, !UPT ;  /* 0x000000090c097290 */ /* 0x000fe200087fe43f */
[----:B------:R-:W-:Y:S02]  /*0e00*/  IMAD.U32 R6, RZ, RZ, UR6 ;  /* 0x00000006ff067e24 */ /* 0x000fe4000f8e00ff */
[----:B----4-:R-:W-:-:S06]  /*0e10*/  IMAD.U32 R7, RZ, RZ, UR7 ;  /* 0x00000007ff077e24 */ /* 0x010fcc000f8e00ff */
        /* <DEDUP_REMOVED lines=33> */
.L_x_908:
        /* <DEDUP_REMOVED lines=21> */
[----:B------:R-:W-:Y:S02]  /*1180*/  ULDC.64 UR8, c[0x0][0x178] ;  /* 0x00005e0000087ab9 */ /* 0x000fe40000000a00 */
[----:B------:R-:W-:Y:S02]  /*1190*/  UIMAD UR12, UR37, UR8, URZ ;  /* 0x00000008250c72a4 */ /* 0x000fe4000f8e023f */
[----:B------:R-:W-:Y:S02]  /*11a0*/  UIADD3 UR7, UR27, 0x3f, URZ ;  /* 0x0000003f1b077890 */ /* 0x000fe4000fffe03f */
[----:B------:R-:W-:Y:S02]  /*11b0*/  UISETP.NE.AND UP1, UPT, UR14, -0x1, UPT ;  /* 0xffffffff0e00788c */ /* 0x000fe4000bf25270 */
[----:B------:R-:W-:Y:S02]  /*11c0*/  UIMAD.WIDE.U32 UR10, UR34, UR8, URZ ;  /* 0x00000008220a72a5 */ /* 0x000fe4000f8e003f */
[----:B------:R-:W-:-:S02]  /*11d0*/  UISETP.NE.AND UP0, UPT, UR31, -0x1, UPT ;  /* 0xffffffff1f00788c */ /* 0x000fc4000bf05270 */
[----:B------:R-:W-:Y:S02]  /*11e0*/  USHF.R.S32.HI UR8, URZ, 0x1f, UR7 ;  /* 0x0000001f3f087899 */ /* 0x000fe40008011407 */
[----:B------:R-:W-:Y:S02]  /*11f0*/  UIMAD UR15, UR34, UR9, UR12 ;  /* 0x00000009220f72a4 */ /* 0x000fe4000f8e020c */
[----:B------:R-:W-:Y:S01]  /*1200*/  ULEA.HI UR35, UR8, UR7, URZ, 0x6 ;  /* 0x0000000708237291 */ /* 0x000fe2000f8f303f */
[----:B------:R-:W-:Y:S01]  /*1210*/  PLOP3.LUT P0, PT, PT, PT, UP0, 0x80, 0x0 ;  /* 0x000000000000781c */ /* 0x000fe20003f0f008 */
[----:B------:R-:W-:Y:S02]  /*1220*/  ULDC.64 UR12, c[0x0][0x190] ;  /* 0x00006400000c7ab9 */ /* 0x000fe40000000a00 */
[----:B------:R-:W-:Y:S02]  /*1230*/  UIMAD.WIDE.U32 UR8, UR14, UR12, URZ ;  /* 0x0000000c0e0872a5 */ /* 0x000fe4000f8e003f */
[----:B------:R-:W-:-:S02]  /*1240*/  UIMAD UR7, UR14, UR13, URZ ;  /* 0x0000000d0e0772a4 */ /* 0x000fc4000f8e023f */
[----:B------:R-:W-:Y:S02]  /*1250*/  UIADD3 UR26, UR11, UR15, URZ ;  /* 0x0000000f0b1a7290 */ /* 0x000fe4000fffe03f */
[----:B------:R-:W-:Y:S02]  /*1260*/  @UP1 UIADD3 UR26, UR9, UR7, URZ ;  /* 0x00000007091a1290 */ /* 0x000fe4000fffe03f */
[----:B------:R-:W-:Y:S02]  /*1270*/  @UP0 UIADD3 UR7, UR30, UR31, URZ ;  /* 0x0000001f1e070290 */ /* 0x000fe4000fffe03f */
[----:B------:R-:W-:Y:S02]  /*1280*/  USEL UR32, UR10, UR8, !UP1 ;  /* 0x000000080a207287 */ /* 0x000fe4000c800000 */
[----:B------:R-:W-:Y:S02]  /*1290*/  ULDC.64 UR12, c[0x0][0x198] ;  /* 0x00006600000c7ab9 */ /* 0x000fe40000000a00 */
        /* <DEDUP_REMOVED lines=10> */
[----:B------:R-:W-:Y:S02]  /*1340*/  ULDC.64 UR10, c[0x0][0x180] ;  /* 0x00006000000a7ab9 */ /* 0x000fe40000000a00 */
[----:B------:R-:W-:Y:S02]  /*1350*/  UIMAD UR12, UR30, UR9, UR7 ;  /* 0x000000091e0c72a4 */ /* 0x000fe4000f8e0207 */
[----:B------:R-:W-:Y:S02]  /*1360*/  UIMAD.WIDE.U32 UR8, UR30, UR8, URZ ;  /* 0x000000081e0872a5 */ /* 0x000fe4000f8e003f */
[----:B------:R-:W-:Y:S02]  /*1370*/  UIMAD UR7, UR37, UR10, URZ ;  /* 0x0000000a250772a4 */ /* 0x000fe4000f8e023f */
[----:B------:R-:W-:-:S02]  /*1380*/  UIADD3 UR9, UR9, UR12, URZ ;  /* 0x0000000c09097290 */ /* 0x000fc4000fffe03f */
[----:B------:R-:W-:Y:S02]  /*1390*/  UIMAD UR7, UR34, UR11, UR7 ;  /* 0x0000000b220772a4 */ /* 0x000fe4000f8e0207 */
[----:B------:R-:W-:-:S04]  /*13a0*/  UIMAD.WIDE.U32 UR8, UR34, UR10, UR8 ;  /* 0x0000000a220872a5 */ /* 0x000fc8000f8e0008 */
[----:B------:R-:W-:-:S03]  /*13b0*/  UIADD3 UR23, UR9, UR7, URZ ;  /* 0x0000000709177290 */ /* 0x000fc6000fffe03f */
[----:B------:R-:W-:Y:S02]  /*13c0*/  UMOV UR21, UR8 ;  /* 0x0000000800157c82 */ /* 0x000fe40008000000 */
.L_x_910:
        /* <DEDUP_REMOVED lines=43> */
.L_x_911:
        /* <DEDUP_REMOVED lines=45> */
.L_x_912:
[----:B------:R-:W-:-:S03]  /*1950*/  UMOV UR11, UR52 ;  /* 0x00000034000b7c82 */ /* 0x000fc60008000000 */
.L_x_913:
[----:B------:R-:W1:Y:S01]  /*1960*/  S2R R21, SR_TID.X ;  /* 0x0000000000157919 */ /* 0x000e620000002100 */
[--C-:B------:R-:W-:Y:S01]  /*1970*/  SHF.R.S32.HI R229, RZ, 0x1f, R228.reuse ;  /* 0x0000001fffe57819 */ /* 0x100fe200000114e4 */
        /* <DEDUP_REMOVED lines=9> */
[----:B------:R-:W-:Y:S01]  /*1a10*/  IMAD.WIDE.U32 R8, R14, c[0x0][0x190], R228 ;  /* 0x000064000e087a25 */ /* 0x000fe200078e00e4 */
[----:B------:R-:W-:Y:S01]  /*1a20*/  ULDC.64 UR8, c[0x0][0x370] ;  /* 0x0000dc0000087ab9 */ /* 0x000fe20000000a00 */
[----:B------:R-:W-:Y:S01]  /*1a30*/  BSSY B1, `(.L_x_909) ;  /* 0x0000912000017945 */ /* 0x000fe20003800000 */
[----:B------:R-:W-:Y:S01]  /*1a40*/  UIADD3.X UR12, UR12, UR7, UR15, UP1, UP0 ;  /* 0x000000070c0c7290 */ /* 0x000fe20008fe040f */
[----:B------:R-:W-:Y:S01]  /*1a50*/  IMAD.WIDE.U32 R4, R6, c[0x0][0x370], R4 ;  /* 0x0000dc0006047a25 */ /* 0x000fe200078e0004 */
[----:B------:R-:W-:Y:S01]  /*1a60*/  UISETP.GE.AND UP0, UPT, UR27, 0x1, UPT ;  /* 0x000000011b00788c */ /* 0x000fe2000bf06270 */
[----:B------:R-:W-:Y:S01]  /*1a70*/  IADD3 R8, P1, R8, UR32, RZ ;  /* 0x0000002008087c10 */ /* 0x000fe2000ff3e0ff */
[----:B------:R-:W-:-:S02]  /*1a80*/  UIMAD UR7, UR33, UR8, URZ ;  /* 0x00000008210772a4 */ /* 0x000fc4000f8e023f */
[----:B------:R-:W-:Y:S02]  /*1a90*/  UMOV UR15, 0x4 ;  /* 0x00000004000f7882 */ /* 0x000fe40000000000 */
[----:B------:R-:W-:Y:S01]  /*1aa0*/  UIMAD UR10, UR16, UR9, UR7 ;  /* 0x00000009100a72a4 */ /* 0x000fe2000f8e0207 */
[----:B-1----:R-:W-:Y:S02]  /*1ab0*/  SHF.R.S32.HI R6, RZ, 0x1f, R21 ;  /* 0x0000001fff067819 */ /* 0x002fe40000011415 */
[----:B------:R-:W-:Y:S02]  /*1ac0*/  ULDC.64 UR8, c[0x0][0x378] ;  /* 0x0000de0000087ab9 */ /* 0x000fe40000000a00 */
[----:B------:R-:W-:Y:S01]  /*1ad0*/  UIMAD UR7, UR14, UR8, URZ ;  /* 0x000000080e0772a4 */ /* 0x000fe2000f8e023f */
[----:B------:R-:W-:Y:S01]  /*1ae0*/  LEA.HI R6, R6, R21, RZ, 0x5 ;  /* 0x0000001506067211 */ /* 0x000fe200078f28ff */
[----:B------:R-:W-:Y:S01]  /*1af0*/  UIADD3 UR8, UR16, UR11, URZ ;  /* 0x0000000b10087290 */ /* 0x000fe2000fffe03f */
[----:B------:R-:W-:Y:S01]  /*1b00*/  IADD3 R5, R5, UR10, RZ ;  /* 0x0000000a05057c10 */ /* 0x000fe2000fffe0ff */
[----:B------:R-:W-:Y:S01]  /*1b10*/  UIMAD UR14, UR36, UR9, UR7 ;  /* 0x00000009240e72a4 */ /* 0x000fe2000f8e0207 */
[----:B------:R-:W-:Y:S01]  /*1b20*/  LOP3.LUT R7, R6, 0xffffffe0, RZ, 0xc0, !PT ;  /* 0xffffffe006077812 */ /* 0x000fe200078ec0ff */
[----:B------:R-:W-:Y:S01]  /*1b30*/  UIADD3 UR7, UR16, UR13, URZ ;  /* 0x0000000d10077290 */ /* 0x000fe2000fffe03f */
[----:B------:R-:W-:Y:S01]  /*1b40*/  SHF.R.S32.HI R6, RZ, 0x5, R6 ;  /* 0x00000005ff067819 */ /* 0x000fe20000011406 */
[----:B------:R-:W-:-:S02]  /*1b50*/  ULDC.64 UR10, c[0x0][0x200] ;  /* 0x00008000000a7ab9 */ /* 0x000fc40000000a00 */
[----:B------:R-:W-:Y:S02]  /*1b60*/  IMAD.IADD R21, R21, 0x1, -R7 ;  /* 0x0000000115157824 */ /* 0x000fe400078e0a07 */
[----:B------:R-:W-:Y:S02]  /*1b70*/  IMAD.U32 R7, RZ, RZ, UR36 ;  /* 0x00000024ff077e24 */ /* 0x000fe4000f8e00ff */
[----:B------:R-:W-:Y:S02]  /*1b80*/  IMAD R6, R6, UR47, R21 ;  /* 0x0000002f06067c24 */ /* 0x000fe4000f8e0215 */
[----:B------:R-:W-:-:S03]  /*1b90*/  IMAD.WIDE.U32 R4, R7, c[0x0][0x378], R4 ;  /* 0x0000de0007047a25 */ /* 0x000fc600078e0004 */
[C---:B------:R-:W-:Y:S01]  /*1ba0*/  IADD3 R10, P0, R6.reuse, UR17, RZ ;  /* 0x00000011060a7c10 */ /* 0x040fe2000ff1e0ff */
[----:B------:R-:W-:Y:S01]  /*1bb0*/  ULDC.64 UR16, c[0x0][0x3c8] ;  /* 0x0000f20000107ab9 */ /* 0x000fe20000000a00 */
[----:B------:R-:W-:Y:S01]  /*1bc0*/  IADD3 R7, R5, UR14, RZ ;  /* 0x0000000e05077c10 */ /* 0x000fe2000fffe0ff */
[----:B------:R-:W-:Y:S01]  /*1bd0*/  UIMAD.WIDE UR8, UR8, UR15, UR16 ;  /* 0x0000000f080872a5 */ /* 0x000fe2000f8e0210 */
[----:B------:R-:W-:Y:S01]  /*1be0*/  LEA.HI.X.SX32 R12, R6, UR12, 0x1, P0 ;  /* 0x0000000c060c7c11 */ /* 0x000fe200080f0eff */
[----:B------:R-:W-:Y:S01]  /*1bf0*/  IMAD R6, R11, c[0x0][0x190], RZ ;  /* 0x000064000b067a24 */ /* 0x000fe200078e02ff */
[----:B------:R-:W-:Y:S01]  /*1c00*/  LEA R220, P0, R10, c[0x0][0x350], 0x2 ;  /* 0x0000d4000adc7a11 */ /* 0x000fe200078010ff */
[----:B------:R-:W-:Y:S02]  /*1c10*/  ULEA.HI.SX32 UR12, UR35, 0xffffffff, 0x1a ;  /* 0xffffffff230c7891 */ /* 0x000fe4000f8fd23f */
[----:B------:R-:W-:Y:S01]  /*1c20*/  IMAD R17, R14, c[0x0][0x194], R6 ;  /* 0x000065000e117a24 */ /* 0x000fe200078e0206 */
[----:B------:R-:W-:Y:S01]  /*1c30*/  LEA.HI.X R221, R10, c[0x0][0x354], R12, 0x2, P0 ;  /* 0x0000d5000add7a11 */ /* 0x000fe200000f140c */
[----:B------:R-:W-:Y:S01]  /*1c40*/  UIMAD.WIDE UR16, UR7, UR15, UR10 ;  /* 0x0000000f071072a5 */ /* 0x000fe2000f8e020a */
[----:B------:R-:W-:Y:S01]  /*1c50*/  PLOP3.LUT P0, PT, PT, PT, UP0, 0x80, 0x0 ;  /* 0x000000000000781c */ /* 0x000fe20003f0f008 */
[----:B------:R-:W-:Y:S01]  /*1c60*/  IMAD.MOV.U32 R6, RZ, RZ, R4 ;  /* 0x000000ffff067224 */ /* 0x000fe200078e0004 */
[----:B------:R-:W-:-:S11]  /*1c70*/  IADD3.X R9, R9, UR26, R17, P1, !PT ;  /* 0x0000001a09097c10 */ /* 0x000fd60008ffe411 */
[----:B------:R-:W-:Y:S05]  /*1c80*/  @!P0 BRA `(.L_x_914) ;  /* 0x0000858000008947 */ /* 0x000fea0003800000 */
        /* <DEDUP_REMOVED lines=10> */
[----:B------:R-:W-:-:S02]  /*1d30*/  IMAD.WIDE.U32 R12, R12, c[0x0][0x1a8], R8 ;  /* 0x00006a000c0c7a25 */ /* 0x000fc400078e0008 */
[----:B------:R-:W-:Y:S01]  /*1d40*/  UMOV UR7, UR12 ;  /* 0x0000000c00077c82 */ /* 0x000fe20008000000 */
        /* <DEDUP_REMOVED lines=8> */
[----:B------:R-:W-:Y:S01]  /*1dd0*/  LEA R223, P1, R12, c[0x0][0x160], 0x1 ;  /* 0x000058000cdf7a11 */ /* 0x000fe200078208ff */
[----:B------:R-:W-:Y:S01]  /*1de0*/  UMOV UR9, UR17 ;  /* 0x0000001100097c82 */ /* 0x000fe20008000000 */
        /* <DEDUP_REMOVED lines=48> */
.L_x_916:
[----:B------:R-:W-:Y:S05]  /*20f0*/  BSYNC B0 ;  /* 0x0000000000007941 */ /* 0x000fea0003800000 */
.L_x_915:
        /* <DEDUP_REMOVED lines=48> */
.L_x_918:
[----:B------:R-:W-:Y:S05]  /*2400*/  BSYNC B0 ;  /* 0x0000000000007941 */ /* 0x000fea0003800000 */
.L_x_917:
        /* <DEDUP_REMOVED lines=44> */
.L_x_920:
[----:B------:R-:W-:Y:S05]  /*26d0*/  BSYNC B0 ;  /* 0x0000000000007941 */ /* 0x000fea0003800000 */
.L_x_919:
        /* <DEDUP_REMOVED lines=45> */
.L_x_922:
[----:B------:R-:W-:Y:S05]  /*29b0*/  BSYNC B0 ;  /* 0x0000000000007941 */ /* 0x000fea0003800000 */
.L_x_921:
[C---:B--23--:R-:W-:Y:S01]  /*29c0*/  IADD3 R4, R238.reuse, 0x8, RZ ;  /* 0x00000008ee047810 */ /* 0x04cfe20007ffe0ff */
[----:B------:R-:W-:Y:S01]  /*29d0*/  ULDC.64 UR14, c[0x0][0x198] ;  /* 0x00006600000e7ab9 */ /* 0x000fe20000000a00 */
[----:B------:R-:W-:Y:S01]  /*29e0*/  ISETP.GE.AND P1, PT, R238, UR12, PT ;  /* 0x0000000cee007c0c */ /* 0x000fe2000bf26270 */
[----:B------:R-:W-:Y:S01]  /*29f0*/  IMAD.MOV.U32 R233, RZ, RZ, 0x7f800000 ;  /* 0x7f800000ffe97424 */ /* 0x000fe200078e00ff */
[----:B------:R-:W-:Y:S01]  /*2a00*/  ISETP.GE.AND P0, PT, R4, UR12, PT ;  /* 0x0000000c04007c0c */ /* 0x000fe2000bf06270 */
[----:B------:R-:W-:Y:S01]  /*2a10*/  USHF.R.S32.HI UR12, URZ, 0x1f, UR24 ;  /* 0x0000001f3f0c7899 */ /* 0x000fe20008011418 */
[----:B------:R-:W-:Y:S01]  /*2a20*/  IMAD.MOV.U32 R4, RZ, RZ, 0x4 ;  /* 0x00000004ff047424 */ /* 0x000fe200078e00ff */
[----:B------:R-:W-:Y:S02]  /*2a30*/  MOV R234, 0x7f800000 ;  /* 0x7f80000000ea7802 */ /* 0x000fe40000000f00 */
[----:B------:R-:W-:Y:S01]  /*2a40*/  UIMAD UR13, UR12, UR14, URZ ;  /* 0x0000000e0c0d72a4 */ /* 0x000fe2000f8e023f */
[----:B------:R-:W-:-:S03]  /*2a50*/  IMAD.WIDE R4, R238, R4, UR8 ;  /* 0x00000008ee047e25 */ /* 0x000fc6000f8e0204 */
[----:B------:R-:W-:Y:S02]  /*2a60*/  UIMAD UR14, UR24, UR15, UR13 ;  /* 0x0000000f180e72a4 */ /* 0x000fe4000f8e020d */
[----:B------:R-:W-:Y:S01]  /*2a70*/  UIADD3 UR13, -UR24, UR6, URZ ;  /* 0x00000006180d7290 */ /* 0x000fe2000fffe13f */
[----:B------:R-:W-:Y:S01]  /*2a80*/  IMAD.U32 R17, RZ, RZ, UR24 ;  /* 0x00000018ff117e24 */ /* 0x000fe2000f8e00ff */
[----:B------:R2:W5:Y:S04]  /*2a90*/  @!P1 LDG.E R233, [R4.64] ;  /* 0x0000000404e99981 */ /* 0x000568000c1e1900 */
[----:B------:R-:W-:Y:S01]  /*2aa0*/  ISETP.GE.AND P5, PT, R239, UR13, PT ;  /* 0x0000000def007c0c */ /* 0x000fe2000bfa6270 */
[----:B------:R2:W5:Y:S01]  /*2ab0*/  @!P0 LDG.E R234, [R4.64+0x20] ;  /* 0x0000200404ea8981 */ /* 0x000562000c1e1900 */
[----:B------:R-:W-:Y:S01]  /*2ac0*/  MOV R6, UR14 ;  /* 0x0000000e00067c02 */ /* 0x000fe20008000f00 */
[----:B------:R-:W-:Y:S10]  /*2ad0*/  BSSY B0, `(.L_x_923) ;  /* 0x000003a000007945 */ /* 0x000ff40003800000 */
[----:B------:R3:W-:Y:S04]  /*2ae0*/  @P5 STS.128 [R222+0x10000], RZ ;  /* 0x010000ffde005388 */ /* 0x0007e80000000c00 */
[----:B------:R3:W-:Y:S04]  /*2af0*/  @P5 STS.128 [R222+0x12000], RZ ;  /* 0x012000ffde005388 */ /* 0x0007e80000000c00 */
[----:B------:R3:W-:Y:S04]  /*2b00*/  @P5 STS.128 [R222+0x14000], RZ ;  /* 0x014000ffde005388 */ /* 0x0007e80000000c00 */
[----:B------:R3:W-:Y:S01]  /*2b10*/  @P5 STS.128 [R222+0x16000], RZ ;  /* 0x016000ffde005388 */ /* 0x0007e20000000c00 */
[----:B--2---:R-:W-:-:S05]  /*2b20*/  IMAD.WIDE.U32 R4, R17, c[0x0][0x198], R228 ;  /* 0x0000660011047a25 */ /* 0x004fca00078e00e4 */
[----:B------:R-:W-:-:S04]  /*2b30*/  IADD3 R4, P0, R4, UR21, RZ ;  /* 0x0000001504047c10 */ /* 0x000fc8000ff1e0ff */
[----:B------:R-:W-:Y:S01]  /*2b40*/  IADD3.X R5, R5, UR23, R6, P0, !PT ;  /* 0x0000001705057c10 */ /* 0x000fe200087fe406 */
[----:B------:R-:W-:-:S04]  /*2b50*/  IMAD R6, R22, c[0x0][0x1b0], RZ ;  /* 0x00006c0016067a24 */ /* 0x000fc800078e02ff */
[C---:B------:R-:W-:Y:S02]  /*2b60*/  IMAD R14, R15.reuse, c[0x0][0x1b4], R6 ;  /* 0x00006d000f0e7a24 */ /* 0x040fe400078e0206 */
[----:B------:R-:W-:-:S05]  /*2b70*/  IMAD.WIDE.U32 R10, R15, c[0x0][0x1b0], R4 ;  /* 0x00006c000f0a7a25 */ /* 0x000fca00078e0004 */
[----:B------:R-:W-:Y:S01]  /*2b80*/  IADD3 R16, R11, R14, RZ ;  /* 0x0000000e0b107210 */ /* 0x000fe20007ffe0ff */
[----:B------:R-:W-:Y:S05]  /*2b90*/  @P5 BRA `(.L_x_924) ;  /* 0x000002d000005947 */ /* 0x000fea0003800000 */
[----:B---3--:R-:W-:Y:S01]  /*2ba0*/  ISETP.GE.AND P3, PT, R228, c[0x0][0x220], PT ;  /* 0x00008800e4007a0c */ /* 0x008fe20003f66270 */
        /* <DEDUP_REMOVED lines=44> */
.L_x_924:
[----:B---3--:R-:W-:Y:S05]  /*2e70*/  BSYNC B0 ;  /* 0x0000000000007941 */ /* 0x008fea0003800000 */
.L_x_923:
        /* <DEDUP_REMOVED lines=55> */
.L_x_926:
[----:B------:R-:W-:Y:S05]  /*31f0*/  BSYNC B0 ;  /* 0x0000000000007941 */ /* 0x000fea0003800000 */
.L_x_925:
        /* <DEDUP_REMOVED lines=62> */
.L_x_928:
[----:B------:R-:W-:Y:S05]  /*35e0*/  BSYNC B0 ;  /* 0x0000000000007941 */ /* 0x000fea0003800000 */
.L_x_927:
        /* <DEDUP_REMOVED lines=52> */
[----:B------:R1:W-:Y:S02]  /*3930*/  @!P0 LDGSTS.E.BYPASS.LTC128B.128 [R222+0x1f000], [R4.64+0x180] ;  /* 0x1f00018004de8fae */ /* 0x0003e4000b901d44 */
.L_x_930:
[----:B------:R-:W-:Y:S05]  /*3940*/  BSYNC B0 ;  /* 0x0000000000007941 */ /* 0x000fea0003800000 */
.L_x_929:
[----:B------:R-:W-:Y:S01]  /*3950*/  IMAD.MOV.U32 R6, RZ, RZ, c[0x0][0x308] ;  /* 0x0000c200ff067624 */ /* 0x000fe200078e00ff */
[----:B------:R-:W-:Y:S01]  /*3960*/  MOV R7, c[0x0][0x30c] ;  /* 0x0000c30000077a02 */ /* 0x000fe20000000f00 */
[----:B------:R-:W0:Y:S04]  /*3970*/  LDGDEPBAR ;  /* 0x00000000000079af */ /* 0x000e280000000000 */
[----:B-12---:R1:W2:Y:S04]  /*3980*/  LDG.E.64 R4, [R6.64+0x8] ;  /* 0x0000080406047981 */ /* 0x0062a8000c1e1b00 */
[----:B-1-3--:R-:W3:Y:S01]  /*3990*/  LDG.E.64 R6, [R6.64] ;  /* 0x0000000406067981 */ /* 0x00aee2000c1e1b00 */
[----:B------:R-:W-:Y:S01]  /*39a0*/  IMAD.MOV.U32 R247, RZ, RZ, c[0x0][0x22c] ;  /* 0x00008b00fff77624 */ /* 0x000fe200078e00ff */
[--C-:B------:R-:W-:Y:S01]  /*39b0*/  SHF.R.S32.HI R8, RZ, 0x1f, R21.reuse ;  /* 0x0000001fff087819 */ /* 0x100fe20000011415 */
[----:B------:R-:W-:Y:S01]  /*39c0*/  UIADD3 UR12, UR24, 0x40, URZ ;  /* 0x00000040180c7890 */ /* 0x000fe2000fffe03f */
        /* <DEDUP_REMOVED lines=65> */
[----:B------:R-:W-:Y:S01]  /*3de0*/  IMAD.U32 R249, R247, -0x40, RZ ;  /* 0xffffffc0f7f97824 */ /* 0x000fe200078e00ff */
[----:B------:R-:W-:Y:S01]  /*3df0*/  UISETP.GE.AND UP0, UPT, UR12, UR6, UPT ;  /* 0x000000060c00728c */ /* 0x000fe2000bf06270 */
[----:B--2---:R-:W-:-:S02]  /*3e00*/  IADD3 R240, P1, P0, R4, UR41, R21 ;  /* 0x0000002904f07c10 */ /* 0x004fc4000f83e015 */
[----:B------:R-:W-:Y:S02]  /*3e10*/  CS2R R20, SRZ ;  /* 0x0000000000147805 */ /* 0x000fe4000001ff00 */
[----:B------:R-:W-:Y:S01]  /*3e20*/  IADD3.X R244, R5, UR49, R8, P1, P0 ;  /* 0x0000003105f47c10 */ /* 0x000fe20008fe0408 */
[----:B------:R-:W-:Y:S01]  /*3e30*/  IMAD.WIDE.U32 R240, R240, -0x2daee0ad, RZ ;  /* 0xd2511f53f0f07825 */ /* 0x000fe200078e00ff */
[----:B---3--:R-:W1:Y:S08]  /*3e40*/  R2UR UR14, R7 ;  /* 0x00000000070e73c2 */ /* 0x008e7000000e0000 */
[----:B------:R-:W2:Y:S01]  /*3e50*/  R2UR UR15, R6 ;  /* 0x00000000060f73c2 */ /* 0x000ea200000e0000 */
[----:B-1----:R-:W-:-:S02]  /*3e60*/  UIADD3 UR26, UR14, -0x4498517b, URZ ;  /* 0xbb67ae850e1a7890 */ /* 0x002fc4000fffe03f */
[----:B------:R-:W-:Y:S02]  /*3e70*/  UIADD3 UR24, UR14, 0x76cf5d0a, URZ ;  /* 0x76cf5d0a0e187890 */ /* 0x000fe4000fffe03f */
[----:B------:R-:W-:Y:S02]  /*3e80*/  UIADD3 UR22, UR14, 0x32370b8f, URZ ;  /* 0x32370b8f0e167890 */ /* 0x000fe4000fffe03f */
[----:B------:R-:W-:Y:S02]  /*3e90*/  UIADD3 UR20, UR14, -0x126145ec, URZ ;  /* 0xed9eba140e147890 */ /* 0x000fe4000fffe03f */
[----:B--2---:R-:W-:Y:S02]  /*3ea0*/  UIADD3 UR27, UR15, -0x61c88647, URZ ;  /* 0x9e3779b90f1b7890 */ /* 0x004fe4000fffe03f */
[----:B------:R-:W-:Y:S02]  /*3eb0*/  UIADD3 UR25, UR15, 0x3c6ef372, URZ ;  /* 0x3c6ef3720f197890 */ /* 0x000fe4000fffe03f */
[----:B------:R-:W-:-:S02]  /*3ec0*/  UIADD3 UR23, UR15, -0x255992d5, URZ ;  /* 0xdaa66d2b0f177890 */ /* 0x000fc4000fffe03f */
[----:B------:R-:W-:Y:S02]  /*3ed0*/  UIADD3 UR21, UR15, 0x78dde6e4, URZ ;  /* 0x78dde6e40f157890 */ /* 0x000fe4000fffe03f */
[----:B------:R-:W-:Y:S02]  /*3ee0*/  UIADD3 UR19, UR15, 0x1715609d, URZ ;  /* 0x1715609d0f137890 */ /* 0x000fe4000fffe03f */
[----:B------:R-:W-:Y:S02]  /*3ef0*/  UIADD3 UR18, UR14, -0x56f99767, URZ ;  /* 0xa90668990e127890 */ /* 0x000fe4000fffe03f */
[----:B------:R-:W-:Y:S02]  /*3f00*/  UIADD3 UR17, UR15, -0x4ab325aa, URZ ;  /* 0xb54cda560f117890 */ /* 0x000fe4000fffe03f */
[----:B------:R-:W-:Y:S02]  /*3f10*/  UIADD3 UR16, UR14, 0x646e171e, URZ ;  /* 0x646e171e0e107890 */ /* 0x000fe4000fffe03f */
.L_x_933:
[----:B------:R-:W0:Y:S01]  /*3f20*/  LDGDEPBAR ;  /* 0x00000000000079af */ /* 0x000e220000000000 */
[----:B------:R-:W-:Y:S01]  /*3f30*/  PLOP3.LUT P5, PT, PT, PT, UP0, 0x80, 0x0 ;  /* 0x000000000000781c */ /* 0x000fe20003faf008 */
[----:B------:R-:W-:Y:S01]  /*3f40*/  UISETP.GE.AND UP4, UPT, UR7, 0x1, UPT ;  /* 0x000000010700788c */ /* 0x000fe2000bf86270 */
[----:B------:R-:W-:Y:S02]  /*3f50*/  PLOP3.LUT P2, PT, PT, PT, UP0, 0x80, 0x0 ;  /* 0x000000000000781c */ /* 0x000fe40003f4f008 */
[----:B------:R-:W-:Y:S02]  /*3f60*/  PLOP3.LUT P6, PT, PT, PT, UP0, 0x80, 0x0 ;  /* 0x000000000000781c */ /* 0x000fe40003fcf008 */
[----:B------:R-:W-:Y:S02]  /*3f70*/  PLOP3.LUT P3, PT, PT, PT, UP0, 0x80, 0x0 ;  /* 0x000000000000781c */ /* 0x000fe40003f6f008 */
[C---:B-----5:R-:W-:Y:S02]  /*3f80*/  FSETP.NEU.FTZ.AND P4, PT, R233.reuse, -INF , PT ;  /* 0xff800000e900780b */ /* 0x060fe40003f9d000 */
[----:B------:R-:W-:Y:S02]  /*3f90*/  PLOP3.LUT P0, PT, PT, PT, UP0, 0x80, 0x0 ;  /* 0x000000000000781c */ /* 0x000fe40003f0f008 */
[----:B------:R-:W-:Y:S01]  /*3fa0*/  PLOP3.LUT P1, PT, PT, PT, UP0, 0x80, 0x0 ;  /* 0x000000000000781c */ /* 0x000fe20003f2f008 */
[----:B------:R-:W-:Y:S04]  /*3fb0*/  DEPBAR.LE SB0, 0x0 ;  /* 0x000080000000791a */ /* 0x000fe80000000000 */
[----:B------:R-:W-:Y:S06]  /*3fc0*/  BAR.SYNC.DEFER_BLOCKING 0x0 ;  /* 0x0000000000007b1d */ /* 0x000fec0000010000 */
[----:B------:R-:W-:Y:S06]  /*3fd0*/  LDSM.16.M88.4 R16, [R210] ;  /* 0x00000000d210783b */ /* 0x000fec0000000200 */
[----:B-1----:R-:W1:Y:S06]  /*3fe0*/  LDSM.16.M88.4 R8, [R209+0x10000] ;  /* 0x01000000d108783b */ /* 0x002e6c0000000200 */
[----:B------:R-:W2:Y:S06]  /*3ff0*/  LDSM.16.M88.4 R84, [R209+0x10800] ;  /* 0x01080000d154783b */ /* 0x000eac0000000200 */
[----:B------:R-:W-:Y:S06]  /*4000*/  LDSM.16.M88.4 R88, [R211] ;  /* 0x00000000d358783b */ /* 0x000fec0000000200 */
[----:B------:R-:W3:Y:S06]  /*4010*/  LDSM.16.M88.4 R92, [R2+0x10000] ;  /* 0x01000000025c783b */ /* 0x000eec0000000200 */
[----:B------:R-:W4:Y:S06]  /*4020*/  LDSM.16.M88.4 R96, [R2+0x10800] ;  /* 0x010800000260783b */ /* 0x000f2c0000000200 */
[----:B------:R-:W-:Y:S06]  /*4030*/  LDSM.16.M88.4 R100, [R215] ;  /* 0x00000000d764783b */ /* 0x000fec0000000200 */
[----:B------:R-:W4:Y:S01]  /*4040*/  LDSM.16.M88.4 R104, [R208+0x10000] ;  /* 0x01000000d068783b */ /* 0x000f220000000200 */
[C---:B-1----:R-:W-:Y:S05]  /*4050*/  HMMA.16816.F32 R4, R16.reuse, R8, RZ ;  /* 0x000000081004723c */ /* 0x042fea00000018ff */
[----:B------:R-:W1:Y:S03]  /*4060*/  LDSM.16.M88.4 R108, [R208+0x10800] ;  /* 0x01080000d06c783b */ /* 0x000e660000000200 */
[C---:B------:R-:W-:Y:S03]  /*4070*/  HMMA.16816.F32 R8, R16.reuse, R10, RZ ;  /* 0x0000000a1008723c */ /* 0x040fe600000018ff */
[----:B------:R-:W-:Y:S05]  /*4080*/  LDSM.16.M88.4 R112, [R3+0x10800] ;  /* 0x010800000370783b */ /* 0x000fea0000000200 */
[C---:B--2---:R-:W-:Y:S08]  /*4090*/  HMMA.16816.F32 R12, R16.reuse, R84, RZ ;  /* 0x00000054100c723c */ /* 0x044ff000000018ff */
[----:B------:R-:W-:Y:S01]  /*40a0*/  HMMA.16816.F32 R16, R16, R86, RZ ;  /* 0x000000561010723c */ /* 0x000fe200000018ff */
[----:B------:R-:W-:Y:S07]  /*40b0*/  LDSM.16.M88.4 R84, [R214] ;  /* 0x00000000d654783b */ /* 0x000fee0000000200 */
[C---:B---3--:R-:W-:Y:S08]  /*40c0*/  HMMA.16816.F32 R4, R88.reuse, R92, R4 ;  /* 0x0000005c5804723c */ /* 0x048ff00000001804 */
[C---:B------:R-:W-:Y:S01]  /*40d0*/  HMMA.16816.F32 R8, R88.reuse, R94, R8 ;  /* 0x0000005e5808723c */ /* 0x040fe20000001808 */
[----:B------:R-:W2:Y:S07]  /*40e0*/  LDSM.16.M88.4 R92, [R3+0x10000] ;  /* 0x01000000035c783b */ /* 0x000eae0000000200 */
[C---:B----4-:R-:W-:Y:S08]  /*40f0*/  HMMA.16816.F32 R12, R88.reuse, R96, R12 ;  /* 0x00000060580c723c */ /* 0x050ff0000000180c */
[----:B------:R-:W-:Y:S01]  /*4100*/  HMMA.16816.F32 R16, R88, R98, R16 ;  /* 0x000000625810723c */ /* 0x000fe20000001810 */
[----:B------:R-:W-:Y:S06]  /*4110*/  LDSM.16.M88.4 R88, [R210+0x2000] ;  /* 0x00200000d258783b */ /* 0x000fec0000000200 */
[----:B------:R-:W3:Y:S01]  /*4120*/  LDSM.16.M88.4 R96, [R209+0x12000] ;  /* 0x01200000d160783b */ /* 0x000ee20000000200 */
[C---:B------:R-:W-:Y:S08]  /*4130*/  HMMA.16816.F32 R4, R100.reuse, R104, R4 ;  /* 0x000000686404723c */ /* 0x040ff00000001804 */
[C---:B------:R-:W-:Y:S01]  /*4140*/  HMMA.16816.F32 R8, R100.reuse, R106, R8 ;  /* 0x0000006a6408723c */ /* 0x040fe20000001808 */
[----:B------:R-:W4:Y:S07]  /*4150*/  LDSM.16.M88.4 R104, [R209+0x12800] ;  /* 0x01280000d168783b */ /* 0x000f2e0000000200 */
[C---:B-1----:R-:W-:Y:S08]  /*4160*/  HMMA.16816.F32 R12, R100.reuse, R108, R12 ;  /* 0x0000006c640c723c */ /* 0x042ff0000000180c */
[----:B------:R-:W-:Y:S01]  /*4170*/  HMMA.16816.F32 R16, R100, R110, R16 ;  /* 0x0000006e6410723c */ /* 0x000fe20000001810 */
[----:B------:R-:W-:Y:S06]  /*4180*/  LDSM.16.M88.4 R100, [R2+0x12000] ;  /* 0x012000000264783b */ /* 0x000fec0000000200 */
[----:B------:R-:W-:Y:S01]  /*4190*/  LDSM.16.M88.4 R108, [R2+0x12800] ;  /* 0x01280000026c783b */ /* 0x000fe20000000200 */
[C---:B--2---:R-:W-:Y:S08]  /*41a0*/  HMMA.16816.F32 R4, R84.reuse, R92, R4 ;  /* 0x0000005c5404723c */ /* 0x044ff00000001804 */
[C---:B------:R-:W-:Y:S01]  /*41b0*/  HMMA.16816.F32 R8, R84.reuse, R94, R8 ;  /* 0x0000005e5408723c */ /* 0x040fe20000001808 */
[----:B------:R-:W1:Y:S07]  /*41c0*/  LDSM.16.M88.4 R92, [R211+0x2000] ;  /* 0x00200000d35c783b */ /* 0x000e6e0000000200 */
[C---:B------:R-:W-:Y:S08]  /*41d0*/  HMMA.16816.F32 R12, R84.reuse, R112, R12 ;  /* 0x00000070540c723c */ /* 0x040ff0000000180c */
[----:B------:R-:W-:Y:S01]  /*41e0*/  HMMA.16816.F32 R16, R84, R114, R16 ;  /* 0x000000725410723c */ /* 0x000fe20000001810 */
[----:B------:R-:W-:Y:S06]  /*41f0*/  LDSM.16.M88.4 R84, [R215+0x2000] ;  /* 0x00200000d754783b */ /* 0x000fec0000000200 */
[----:B------:R-:W-:Y:S01]  /*4200*/  LDSM.16.M88.4 R112, [R208+0x12800] ;  /* 0x01280000d070783b */ /* 0x000fe20000000200 */
[C---:B---3--:R-:W-:Y:S08]  /*4210*/  HMMA.16816.F32 R4, R88.reuse, R96, R4 ;  /* 0x000000605804723c */ /* 0x048ff00000001804 */
[C---:B------:R-:W-:Y:S01]  /*4220*/  HMMA.16816.F32 R8, R88.reuse, R98, R8 ;  /* 0x000000625808723c */ /* 0x040fe20000001808 */
[----:B------:R-:W2:Y:S07]  /*4230*/  LDSM.16.M88.4 R96, [R208+0x12000] ;  /* 0x01200000d060783b */ /* 0x000eae0000000200 */
[C---:B----4-:R-:W-:Y:S08]  /*4240*/  HMMA.16816.F32 R12, R88.reuse, R104, R12 ;  /* 0x00000068580c723c */ /* 0x050ff0000000180c */
[----:B------:R-:W-:Y:S01]  /*4250*/  HMMA.16816.F32 R16, R88, R106, R16 ;  /* 0x0000006a5810723c */ /* 0x000fe20000001810 */
[----:B------:R-:W-:Y:S06]  /*4260*/  LDSM.16.M88.4 R88, [R214+0x2000] ;  /* 0x00200000d658783b */ /* 0x000fec0000000200 */
[----:B------:R-:W-:Y:S01]  /*4270*/  LDSM.16.M88.4 R104, [R3+0x12800] ;  /* 0x012800000368783b */ /* 0x000fe20000000200 */
[C---:B-1----:R-:W-:Y:S08]  /*4280*/  HMMA.16816.F32 R4, R92.reuse, R100, R4 ;  /* 0x000000645c04723c */ /* 0x042ff00000001804 */
[C---:B------:R-:W-:Y:S01]  /*4290*/  HMMA.16816.F32 R8, R92.reuse, R102, R8 ;  /* 0x000000665c08723c */ /* 0x040fe20000001808 */
[----:B------:R-:W1:Y:S07]  /*42a0*/  LDSM.16.M88.4 R100, [R3+0x12000] ;  /* 0x012000000364783b */ /* 0x000e6e0000000200 */
[C---:B------:R-:W-:Y:S08]  /*42b0*/  HMMA.16816.F32 R12, R92.reuse, R108, R12 ;  /* 0x0000006c5c0c723c */ /* 0x040ff0000000180c */
[----:B------:R-:W-:Y:S01]  /*42c0*/  HMMA.16816.F32 R16, R92, R110, R16 ;  /* 0x0000006e5c10723c */ /* 0x000fe20000001810 */
[----:B------:R-:W-:Y:S06]  /*42d0*/  LDSM.16.M88.4 R92, [R210+0x4000] ;  /* 0x00400000d25c783b */ /* 0x000fec0000000200 */
[----:B------:R-:W-:Y:S01]  /*42e0*/  LDSM.16.M88.4 R108, [R209+0x14800] ;  /* 0x01480000d16c783b */ /* 0x000fe20000000200 */
[C---:B--2---:R-:W-:Y:S08]  /*42f0*/  HMMA.16816.F32 R4, R84.reuse, R96, R4 ;  /* 0x000000605404723c */ /* 0x044ff00000001804 */
[C---:B------:R-:W-:Y:S01]  /*4300*/  HMMA.16816.F32 R8, R84.reuse, R98, R8 ;  /* 0x000000625408723c */ /* 0x040fe20000001808 */
[----:B------:R-:W2:Y:S07]  /*4310*/  LDSM.16.M88.4 R96, [R209+0x14000] ;  /* 0x01400000d160783b */ /* 0x000eae0000000200 */
[C---:B------:R-:W-:Y:S08]  /*4320*/  HMMA.16816.F32 R12, R84.reuse, R112, R12 ;  /* 0x00000070540c723c */ /* 0x040ff0000000180c */
        /* <DEDUP_REMOVED lines=43> */
[----:B------:R-:W3:Y:S07]  /*45e0*/  LDSM.16.M88.4 R84, [R208+0x16800] ;  /* 0x01680000d054783b */ /* 0x000eee0000000200 */
[C---:B-1----:R-:W-:Y:S08]  /*45f0*/  HMMA.16816.F32 R4, R88.reuse, R100, R4 ;  /* 0x000000645804723c */ /* 0x042ff00000001804 */
[C---:B------:R-:W-:Y:S01]  /*4600*/  HMMA.16816.F32 R8, R88.reuse, R102, R8 ;  /* 0x000000665808723c */ /* 0x040fe20000001808 */
[----:B------:R-:W1:Y:S07]  /*4610*/  LDSM.16.M88.4 R100, [R214+0x6000] ;  /* 0x00600000d664783b */ /* 0x000e6e0000000200 */
[C---:B------:R-:W-:Y:S08]  /*4620*/  HMMA.16816.F32 R12, R88.reuse, R104, R12 ;  /* 0x00000068580c723c */ /* 0x040ff0000000180c */
[----:B------:R-:W-:Y:S01]  /*4630*/  HMMA.16816.F32 R16, R88, R106, R16 ;  /* 0x0000006a5810723c */ /* 0x000fe20000001810 */
[----:B------:R-:W4:Y:S01]  /*4640*/  @P0 S2R R88, SR_TID.X ;  /* 0x0000000000580919 */ /* 0x000f220000002100 */
[----:B------:R-:W-:Y:S05]  /*4650*/  PLOP3.LUT P0, PT, PT, PT, UP0, 0x80, 0x0 ;  /* 0x000000000000781c */ /* 0x000fea0003f0f008 */
[----:B------:R-:W-:Y:S01]  /*4660*/  FMUL.FTZ R89, R233, 1.4426950216293334961 ;  /* 0x3fb8aa3be9597820 */ /* 0x000fe20000410000 */
[C---:B--2---:R-:W-:Y:S05]  /*4670*/  HMMA.16816.F32 R4, R92.reuse, R96, R4 ;  /* 0x000000605c04723c */ /* 0x044fea0000001804 */
[----:B------:R-:W-:Y:S02]  /*4680*/  FSEL R89, R89, RZ, P4 ;  /* 0x000000ff59597208 */ /* 0x000fe40002000000 */
[----:B------:R-:W-:Y:S01]  /*4690*/  FSETP.NEU.FTZ.AND P4, PT, R234, -INF , PT ;  /* 0xff800000ea00780b */ /* 0x000fe20003f9d000 */
[C---:B------:R-:W-:Y:S08]  /*46a0*/  HMMA.16816.F32 R8, R92.reuse, R98, R8 ;  /* 0x000000625c08723c */ /* 0x040ff00000001808 */
[C---:B---3--:R-:W-:Y:S07]  /*46b0*/  HMMA.16816.F32 R12, R92.reuse, R84, R12 ;  /* 0x000000545c0c723c */ /* 0x048fee000000180c */
[----:B----4-:R-:W-:Y:S01]  /*46c0*/  @P2 IMAD.SHL.U32 R84, R88, 0x2, RZ ;  /* 0x0000000258542824 */ /* 0x010fe200078e00ff */
[----:B------:R-:W-:Y:S01]  /*46d0*/  HMMA.16816.F32 R16, R92, R86, R16 ;  /* 0x000000565c10723c */ /* 0x000fe20000001810 */
[----:B------:R-:W-:Y:S01]  /*46e0*/  IMAD.U32 R88, RZ, RZ, UR28 ;  /* 0x0000001cff587e24 */ /* 0x000fe2000f8e00ff */
[----:B------:R-:W-:Y:S02]  /*46f0*/  PLOP3.LUT P2, PT, PT, PT, UP0, 0x80, 0x0 ;  /* 0x000000000000781c */ /* 0x000fe40003f4f008 */
[----:B------:R-:W-:Y:S01]  /*4700*/  @P1 LOP3.LUT R84, R250, 0x6, R84, 0xf8, !PT ;  /* 0x00000006fa541812 */ /* 0x000fe200078ef854 */
[----:B------:R-:W-:Y:S01]  /*4710*/  IMAD.U32 R85, RZ, RZ, UR7 ;  /* 0x00000007ff557e24 */ /* 0x000fe2000f8e00ff */
[----:B------:R-:W-:Y:S02]  /*4720*/  PLOP3.LUT P1, PT, PT, PT, UP0, 0x80, 0x0 ;  /* 0x000000000000781c */ /* 0x000fe40003f2f008 */
[C---:B-1----:R-:W-:Y:S05]  /*4730*/  HMMA.16816.F32 R4, R100.reuse, R108, R4 ;  /* 0x0000006c6404723c */ /* 0x042fea0000001804 */
[----:B------:R-:W-:Y:S01]  /*4740*/  @P0 IMAD R88, R88, 0x40, R84 ;  /* 0x0000004058580824 */ /* 0x000fe200078e0254 */
[----:B------:R-:W-:Y:S01]  /*4750*/  PLOP3.LUT P0, PT, PT, PT, UP0, 0x80, 0x0 ;  /* 0x000000000000781c */ /* 0x000fe20003f0f008 */
[----:B------:R-:W-:Y:S01]  /*4760*/  IMAD.U32 R84, RZ, RZ, UR28 ;  /* 0x0000001cff547e24 */ /* 0x000fe2000f8e00ff */
[C---:B------:R-:W-:Y:S03]  /*4770*/  HMMA.16816.F32 R8, R100.reuse, R110, R8 ;  /* 0x0000006e6408723c */ /* 0x040fe60000001808 */
[----:B------:R-:W-:Y:S01]  /*4780*/  @P3 ISETP.GE.AND P3, PT, R88, UR6, PT ;  /* 0x0000000658003c0c */ /* 0x000fe2000bf66270 */
[----:B------:R-:W-:Y:S01]  /*4790*/  IMAD R84, R84, 0x2, R245 ;  /* 0x0000000254547824 */ /* 0x000fe200078e02f5 */
[----:B------:R-:W-:Y:S01]  /*47a0*/  @P1 IADD3 R86, R88, 0x1, RZ ;  /* 0x0000000158561810 */ /* 0x000fe20007ffe0ff */
[----:B------:R-:W-:Y:S01]  /*47b0*/  IMAD R85, R85, 0x4, R246 ;  /* 0x0000000455557824 */ /* 0x000fe200078e02f6 */
[----:B------:R-:W-:Y:S02]  /*47c0*/  PLOP3.LUT P1, PT, PT, PT, UP0, 0x80, 0x0 ;  /* 0x000000000000781c */ /* 0x000fe40003f2f008 */
[----:B------:R-:W-:Y:S03]  /*47d0*/  @P6 ISETP.GE.AND P6, PT, R86, UR6, PT ;  /* 0x0000000656006c0c */ /* 0x000fe6000bfc6270 */
[----:B------:R-:W-:Y:S01]  /*47e0*/  LOP3.LUT R96, R241, UR14, R84, 0x96, !PT ;  /* 0x0000000ef1607c12 */ /* 0x000fe2000f8e9654 */
[----:B------:R-:W-:Y:S01]  /*47f0*/  IMAD.WIDE.U32 R84, R85, -0x326172a9, RZ ;  /* 0xcd9e8d5755547825 */ /* 0x000fe200078e00ff */
[----:B------:R-:W-:Y:S02]  /*4800*/  @P2 IADD3 R86, R88, 0x8, RZ ;  /* 0x0000000858562810 */ /* 0x000fe40007ffe0ff */
[----:B------:R-:W-:Y:S01]  /*4810*/  @P0 FSEL R4, R4, -INF , !P3 ;  /* 0xff80000004040808 */ /* 0x000fe20005800000 */
[----:B------:R-:W-:Y:S01]  /*4820*/  IMAD.WIDE.U32 R96, R96, -0x326172a9, RZ ;  /* 0xcd9e8d5760607825 */ /* 0x000fe200078e00ff */
[----:B------:R-:W-:Y:S02]  /*4830*/  PLOP3.LUT P0, PT, PT, PT, UP0, 0x80, 0x0 ;  /* 0x000000000000781c */ /* 0x000fe40003f0f008 */
[----:B------:R-:W-:Y:S01]  /*4840*/  LOP3.LUT R90, R85, UR15, R244, 0x96, !PT ;  /* 0x0000000f555a7c12 */ /* 0x000fe2000f8e96f4 */
[--C-:B------:R-:W-:Y:S01]  /*4850*/  FFMA.FTZ R4, R4, c[0x0][0x23c], -R89.reuse ;  /* 0x00008f0004047a23 */ /* 0x100fe20000010859 */
[----:B------:R-:W-:Y:S02]  /*4860*/  @P1 FSEL R5, R5, -INF , !P6 ;  /* 0xff80000005051808 */ /* 0x000fe40007000000 */
[----:B------:R-:W-:Y:S01]  /*4870*/  PLOP3.LUT P1, PT, PT, PT, UP0, 0x80, 0x0 ;  /* 0x000000000000781c */ /* 0x000fe20003f2f008 */
[----:B------:R1:W2:Y:S01]  /*4880*/  MUFU.EX2 R131, R4 ;  /* 0x0000000400837308 */ /* 0x0002a20000000800 */
[----:B------:R-:W-:Y:S01]  /*4890*/  LOP3.LUT R92, R97, UR27, R84, 0x96, !PT ;  /* 0x0000001b615c7c12 */ /* 0x000fe2000f8e9654 */
[--C-:B------:R-:W-:Y:S01]  /*48a0*/  FFMA.FTZ R5, R5, c[0x0][0x23c], -R89.reuse ;  /* 0x00008f0005057a23 */ /* 0x100fe20000010859 */
[----:B------:R-:W-:Y:S01]  /*48b0*/  @P5 ISETP.GE.AND P5, PT, R86, UR6, PT ;  /* 0x0000000656005c0c */ /* 0x000fe2000bfa6270 */
[----:B------:R-:W-:Y:S01]  /*48c0*/  IMAD.WIDE.U32 R90, R90, -0x2daee0ad, RZ ;  /* 0xd2511f535a5a7825 */ /* 0x000fe200078e00ff */
[----:B------:R-:W3:Y:S01]  /*48d0*/  LDSM.16.M88.4 R84, [R3+0x16800] ;  /* 0x016800000354783b */ /* 0x000ee20000000200 */
[----:B------:R-:W-:Y:S02]  /*48e0*/  PLOP3.LUT P2, PT, PT, PT, UP0, 0x80, 0x0 ;  /* 0x000000000000781c */ /* 0x000fe40003f4f008 */
[----:B------:R-:W-:Y:S01]  /*48f0*/  @P0 FSEL R6, R6, -INF , !P3 ;  /* 0xff80000006060808 */ /* 0x000fe20005800000 */
[----:B------:R-:W-:Y:S01]  /*4900*/  IMAD.WIDE.U32 R92, R92, -0x2daee0ad, RZ ;  /* 0xd2511f535c5c7825 */ /* 0x000fe200078e00ff */
[----:B------:R4:W-:Y:S01]  /*4910*/  MUFU.EX2 R130, R5 ;  /* 0x0000000500827308 */ /* 0x0009e20000000800 */
[----:B------:R-:W-:Y:S02]  /*4920*/  PLOP3.LUT P0, PT, PT, PT, UP0, 0x80, 0x0 ;  /* 0x000000000000781c */ /* 0x000fe40003f0f008 */
[----:B------:R-:W-:Y:S02]  /*4930*/  PLOP3.LUT P3, PT, PT, PT, UP0, 0x80, 0x0 ;  /* 0x000000000000781c */ /* 0x000fe40003f6f008 */
[----:B------:R-:W-:Y:S04]  /*4940*/  LOP3.LUT R94, R93, UR24, R90, 0x96, !PT ;  /* 0x000000185d5e7c12 */ /* 0x000fe8000f8e965a */
[----:B------:R-:W-:Y:S01]  /*4950*/  @P2 FSEL R7, R7, -INF , !P6 ;  /* 0xff80000007072808 */ /* 0x000fe20007000000 */
[----:B------:R-:W-:Y:S01]  /*4960*/  IMAD.WIDE.U32 R94, R94, -0x326172a9, RZ ;  /* 0xcd9e8d575e5e7825 */ /* 0x000fe200078e00ff */
[----:B------:R-:W-:Y:S03]  /*4970*/  PLOP3.LUT P6, PT, PT, PT, UP0, 0x80, 0x0 ;  /* 0x000000000000781c */ /* 0x000fe60003fcf008 */
[----:B-1----:R-:W-:Y:S01]  /*4980*/  FMUL.FTZ R4, R234, 1.4426950216293334961 ;  /* 0x3fb8aa3bea047820 */ /* 0x002fe20000410000 */
[----:B------:R-:W-:Y:S02]  /*4990*/  @P0 IADD3 R90, R88, 0x10, RZ ;  /* 0x00000010585a0810 */ /* 0x000fe40007ffe0ff */
[----:B------:R-:W-:Y:S02]  /*49a0*/  PLOP3.LUT P0, PT, PT, PT, UP0, 0x80, 0x0 ;  /* 0x000000000000781c */ /* 0x000fe40003f0f008 */
[----:B------:R-:W-:Y:S02]  /*49b0*/  FSEL R4, R4, RZ, P4 ;  /* 0x000000ff04047208 */ /* 0x000fe40002000000 */
[----:B------:R-:W-:Y:S02]  /*49c0*/  PLOP3.LUT P4, PT, PT, PT, UP0, 0x80, 0x0 ;  /* 0x000000000000781c */ /* 0x000fe40003f8f008 */
[----:B------:R-:W-:Y:S01]  /*49d0*/  @P3 ISETP.GE.AND P3, PT, R90, UR6, PT ;  /* 0x000000065a003c0c */ /* 0x000fe2000bf66270 */
[--C-:B------:R-:W-:Y:S01]  /*49e0*/  FFMA.FTZ R6, R6, c[0x0][0x23c], -R4.reuse ;  /* 0x00008f0006067a23 */ /* 0x100fe20000010804 */
[----:B----4-:R-:W-:Y:S02]  /*49f0*/  @P1 IADD3 R5, R88, 0x9, RZ ;  /* 0x0000000958051810 */ /* 0x010fe40007ffe0ff */
[----:B------:R-:W-:Y:S01]  /*4a00*/  PLOP3.LUT P1, PT, PT, PT, UP0, 0x80, 0x0 ;  /* 0x000000000000781c */ /* 0x000fe20003f2f008 */
[----:B------:R1:W4:Y:S06]  /*4a10*/  MUFU.EX2 R197, R6 ;  /* 0x0000000600c57308 */ /* 0x00032c0000000800 */
[----:B------:R-:W-:Y:S01]  /*4a20*/  @P4 ISETP.GE.AND P2, PT, R5, UR6, PT ;  /* 0x0000000605004c0c */ /* 0x000fe2000bf46270 */
[C---:B---3--:R-:W-:Y:S01]  /*4a30*/  HMMA.16816.F32 R12, R100.reuse, R84, R12 ;  /* 0x00000054640c723c */ /* 0x048fe2000000180c */
[----:B------:R-:W-:Y:S02]  /*4a40*/  PLOP3.LUT P4, PT, PT, PT, UP0, 0x80, 0x0 ;  /* 0x000000000000781c */ /* 0x000fe40003f8f008 */
[----:B------:R-:W-:Y:S02]  /*4a50*/  FFMA.FTZ R5, R7, c[0x0][0x23c], -R4 ;  /* 0x00008f0007057a23 */ /* 0x000fe40000010804 */
[----:B------:R-:W-:Y:S02]  /*4a60*/  @P1 FSEL R8, R8, -INF , !P5 ;  /* 0xff80000008081808 */ /* 0x000fe40006800000 */
[----:B------:R3:W2:Y:S01]  /*4a70*/  MUFU.EX2 R196, R5 ;  /* 0x0000000500c47308 */ /* 0x0006a20000000800 */
[----:B------:R-:W-:Y:S01]  /*4a80*/  HMMA.16816.F32 R16, R100, R86, R16 ;  /* 0x000000566410723c */ /* 0x000fe20000001810 */
[----:B------:R-:W-:Y:S03]  /*4a90*/  PLOP3.LUT P1, PT, PT, PT, UP0, 0x80, 0x0 ;  /* 0x000000000000781c */ /* 0x000fe60003f2f008 */
[--C-:B------:R-:W-:Y:S01]  /*4aa0*/  FFMA.FTZ R8, R8, c[0x0][0x23c], -R89.reuse ;  /* 0x00008f0008087a23 */ /* 0x100fe20000010859 */
[----:B------:R-:W-:Y:S02]  /*4ab0*/  @P0 FSEL R9, R9, -INF , !P2 ;  /* 0xff80000009090808 */ /* 0x000fe40005000000 */
[----:B------:R-:W-:Y:S02]  /*4ac0*/  PLOP3.LUT P0, PT, PT, PT, UP0, 0x80, 0x0 ;  /* 0x000000000000781c */ /* 0x000fe40003f0f008 */
[----:B------:R2:W2:Y:S03]  /*4ad0*/  MUFU.EX2 R127, R8 ;  /* 0x00000008007f7308 */ /* 0x0004a60000000800 */
[----:B------:R-:W-:Y:S01]  /*4ae0*/  @P4 FSEL R10, R10, -INF , !P5 ;  /* 0xff8000000a0a4808 */ /* 0x000fe20006800000 */
[--C-:B------:R-:W-:Y:S01]  /*4af0*/  FFMA.FTZ R9, R9, c[0x0][0x23c], -R89.reuse ;  /* 0x00008f0009097a23 */ /* 0x100fe20000010859 */
[----:B------:R-:W-:Y:S02]  /*4b00*/  PLOP3.LUT P4, PT, PT, PT, UP0, 0x80, 0x0 ;  /* 0x000000000000781c */ /* 0x000fe40003f8f008 */
[----:B-1----:R-:W-:Y:S01]  /*4b10*/  LOP3.LUT R6, R91, UR26, R240, 0x96, !PT ;  /* 0x0000001a5b067c12 */ /* 0x002fe2000f8e96f0 */
[----:B------:R-:W-:Y:S01]  /*4b20*/  FFMA.FTZ R10, R10, c[0x0][0x23c], -R4 ;  /* 0x00008f000a0a7a23 */ /* 0x000fe20000010804 */
[----:B------:R-:W-:Y:S01]  /*4b30*/  @P1 FSEL R11, R11, -INF , !P2 ;  /* 0xff8000000b0b1808 */ /* 0x000fe20005000000 */
[----:B------:R-:W-:Y:S01]  /*4b40*/  MUFU.EX2 R126, R9 ;  /* 0x00000009007e7308 */ /* 0x000fe20000000800 */
[----:B------:R-:W-:Y:S01]  /*4b50*/  PLOP3.LUT P1, PT, PT, PT, UP0, 0x80, 0x0 ;  /* 0x000000000000781c */ /* 0x000fe20003f2f008 */
[----:B------:R-:W-:Y:S01]  /*4b60*/  IMAD.WIDE.U32 R6, R6, -0x326172a9, RZ ;  /* 0xcd9e8d5706067825 */ /* 0x000fe200078e00ff */
[----:B------:R-:W-:Y:S02]  /*4b70*/  PLOP3.LUT P5, PT, PT, PT, UP0, 0x80, 0x0 ;  /* 0x000000000000781c */ /* 0x000fe40003faf008 */
[C---:B---3--:R-:W-:Y:S02]  /*4b80*/  @P0 IADD3 R5, R88.reuse, 0x18, RZ ;  /* 0x0000001858050810 */ /* 0x048fe40007ffe0ff */
[----:B------:R-:W-:Y:S02]  /*4b90*/  PLOP3.LUT P0, PT, PT, PT, UP0, 0x80, 0x0 ;  /* 0x000000000000781c */ /* 0x000fe40003f0f008 */
[----:B------:R-:W-:Y:S01]  /*4ba0*/  LOP3.LUT R7, R7, UR25, R96, 0x96, !PT ;  /* 0x0000001907077c12 */ /* 0x000fe2000f8e9660 */
[----:B------:R1:W-:Y:S01]  /*4bb0*/  MUFU.EX2 R129, R10 ;  /* 0x0000000a00817308 */ /* 0x0003e20000000800 */
[----:B------:R-:W-:Y:S02]  /*4bc0*/  LOP3.LUT R90, R95, UR23, R6, 0x96, !PT ;  /* 0x000000175f5a7c12 */ /* 0x000fe4000f8e9606 */
[----:B------:R-:W-:Y:S01]  /*4bd0*/  PLOP3.LUT P2, PT, PT, PT, UP0, 0x80, 0x0 ;  /* 0x000000000000781c */ /* 0x000fe20003f4f008 */
[----:B------:R-:W-:Y:S01]  /*4be0*/  IMAD.WIDE.U32 R6, R7, -0x2daee0ad, RZ ;  /* 0xd2511f5307067825 */ /* 0x000fe200078e00ff */
[----:B--2---:R-:W-:Y:S02]  /*4bf0*/  @P6 IADD3 R8, R88, 0x11, RZ ;  /* 0x0000001158086810 */ /* 0x004fe40007ffe0ff */
[----:B------:R-:W-:Y:S01]  /*4c00*/  @P1 FSEL R12, R12, -INF , !P3 ;  /* 0xff8000000c0c1808 */ /* 0x000fe20005800000 */
[----:B------:R-:W-:Y:S01]  /*4c10*/  IMAD.WIDE.U32 R90, R90, -0x2daee0ad, RZ ;  /* 0xd2511f535a5a7825 */ /* 0x000fe200078e00ff */
[----:B------:R-:W-:Y:S02]  /*4c20*/  @P4 ISETP.GE.AND P4, PT, R8, UR6, PT ;  /* 0x0000000608004c0c */ /* 0x000fe4000bf86270 */
[----:B------:R-:W-:Y:S01]  /*4c30*/  LOP3.LUT R7, R7, UR22, R92, 0x96, !PT ;  /* 0x0000001607077c12 */ /* 0x000fe2000f8e965c */
[--C-:B------:R-:W-:Y:S01]  /*4c40*/  FFMA.FTZ R12, R12, c[0x0][0x23c], -R89.reuse ;  /* 0x00008f000c0c7a23 */ /* 0x100fe20000010859 */
[----:B------:R-:W-:Y:S01]  /*4c50*/  @P5 ISETP.GE.AND P5, PT, R5, UR6, PT ;  /* 0x0000000605005c0c */ /* 0x000fe2000bfa6270 */
[----:B------:R-:W-:Y:S01]  /*4c60*/  FFMA.FTZ R5, R11, c[0x0][0x23c], -R4 ;  /* 0x00008f000b057a23 */ /* 0x000fe20000010804 */
[----:B------:R-:W-:Y:S01]  /*4c70*/  LOP3.LUT R91, R91, UR20, R6, 0x96, !PT ;  /* 0x000000145b5b7c12 */ /* 0x000fe2000f8e9606 */
[----:B------:R-:W-:Y:S01]  /*4c80*/  IMAD.WIDE.U32 R6, R7, -0x326172a9, RZ ;  /* 0xcd9e8d5707067825 */ /* 0x000fe200078e00ff */
[----:B------:R-:W2:Y:S01]  /*4c90*/  MUFU.EX2 R123, R12 ;  /* 0x0000000c007b7308 */ /* 0x000ea20000000800 */
[----:B------:R-:W-:Y:S02]  /*4ca0*/  @P2 IADD3 R88, R88, 0x19, RZ ;  /* 0x0000001958582810 */ /* 0x000fe40007ffe0ff */
[----:B------:R-:W-:Y:S01]  /*4cb0*/  IMAD.WIDE.U32 R84, R91, -0x326172a9, RZ ;  /* 0xcd9e8d575b547825 */ /* 0x000fe200078e00ff */
[----:B------:R-:W-:Y:S02]  /*4cc0*/  PLOP3.LUT P6, PT, PT, PT, UP0, 0x80, 0x0 ;  /* 0x000000000000781c */ /* 0x000fe40003fcf008 */
[----:B------:R-:W-:Y:S02]  /*4cd0*/  @P0 FSEL R13, R13, -INF , !P4 ;  /* 0xff8000000d0d0808 */ /* 0x000fe40006000000 */
[----:B-1----:R-:W-:Y:S02]  /*4ce0*/  LOP3.LUT R10, R7, UR21, R94, 0x96, !PT ;  /* 0x00000015070a7c12 */ /* 0x002fe4000f8e965e */
[----:B------:R1:W3:Y:S01]  /*4cf0*/  MUFU.EX2 R128, R5 ;  /* 0x0000000500807308 */ /* 0x0002e20000000800 */
[----:B------:R-:W-:Y:S01]  /*4d00*/  FFMA.FTZ R13, R13, c[0x0][0x23c], -R89 ;  /* 0x00008f000d0d7a23 */ /* 0x000fe20000010859 */
[----:B------:R-:W-:Y:S01]  /*4d10*/  PLOP3.LUT P2, PT, PT, PT, UP0, 0x80, 0x0 ;  /* 0x000000000000781c */ /* 0x000fe20003f4f008 */
[----:B------:R-:W-:Y:S01]  /*4d20*/  IMAD.WIDE.U32 R10, R10, -0x2daee0ad, RZ ;  /* 0xd2511f530a0a7825 */ /* 0x000fe200078e00ff */
[----:B------:R-:W-:Y:S02]  /*4d30*/  LOP3.LUT R8, R85, UR19, R6, 0x96, !PT ;  /* 0x0000001355087c12 */ /* 0x000fe4000f8e9606 */
[----:B------:R-:W-:Y:S02]  /*4d40*/  PLOP3.LUT P1, PT, PT, PT, UP0, 0x80, 0x0 ;  /* 0x000000000000781c */ /* 0x000fe40003f2f008 */
[----:B------:R-:W-:Y:S01]  /*4d50*/  LOP3.LUT R6, R11, UR18, R90, 0x96, !PT ;  /* 0x000000120b067c12 */ /* 0x000fe2000f8e965a */
[----:B------:R-:W-:Y:S01]  /*4d60*/  IMAD.WIDE.U32 R8, R8, -0x2daee0ad, RZ ;  /* 0xd2511f5308087825 */ /* 0x000fe200078e00ff */
[----:B------:R2:W-:Y:S01]  /*4d70*/  MUFU.EX2 R122, R13 ;  /* 0x0000000d007a7308 */ /* 0x0005e20000000800 */
[----:B------:R-:W-:Y:S02]  /*4d80*/  PLOP3.LUT P0, PT, PT, PT, UP0, 0x80, 0x0 ;  /* 0x000000000000781c */ /* 0x000fe40003f0f008 */
[----:B------:R-:W-:Y:S01]  /*4d90*/  IMAD.WIDE.U32 R6, R6, -0x326172a9, RZ ;  /* 0xcd9e8d5706067825 */ /* 0x000fe200078e00ff */
[----:B------:R-:W-:Y:S02]  /*4da0*/  @P6 ISETP.GE.AND P6, PT, R88, UR6, PT ;  /* 0x0000000658006c0c */ /* 0x000fe4000bfc6270 */
[----:B------:R-:W-:Y:S02]  /*4db0*/  @P2 FSEL R14, R14, -INF , !P3 ;  /* 0xff8000000e0e2808 */ /* 0x000fe40005800000 */
[----:B------:R-:W-:Y:S02]  /*4dc0*/  PLOP3.LUT P3, PT, PT, PT, UP0, 0x80, 0x0 ;  /* 0x000000000000781c */ /* 0x000fe40003f6f008 */
[----:B------:R-:W-:Y:S01]  /*4dd0*/  PLOP3.LUT P2, PT, PT, PT, UP0, 0x80, 0x0 ;  /* 0x000000000000781c */ /* 0x000fe20003f4f008 */
[----:B------:R-:W-:Y:S01]  /*4de0*/  FFMA.FTZ R14, R14, c[0x0][0x23c], -R4 ;  /* 0x00008f000e0e7a23 */ /* 0x000fe20000010804 */
[----:B------:R-:W-:Y:S02]  /*4df0*/  @P1 FSEL R15, R15, -INF , !P4 ;  /* 0xff8000000f0f1808 */ /* 0x000fe40006000000 */
[----:B-1----:R-:W-:Y:S01]  /*4e00*/  LOP3.LUT R5, R7, UR17, R84, 0x96, !PT ;  /* 0x0000001107057c12 */ /* 0x002fe2000f8e9654 */
[----:B------:R-:W-:Y:S01]  /*4e10*/  MUFU.EX2 R125, R14 ;  /* 0x0000000e007d7308 */ /* 0x000fe20000000800 */
[----:B------:R-:W-:Y:S01]  /*4e20*/  PLOP3.LUT P1, PT, PT, PT, UP0, 0x80, 0x0 ;  /* 0x000000000000781c */ /* 0x000fe20003f2f008 */
[----:B------:R-:W-:Y:S01]  /*4e30*/  FFMA.FTZ R15, R15, c[0x0][0x23c], -R4 ;  /* 0x00008f000f0f7a23 */ /* 0x000fe20000010804 */
[C---:B------:R-:W-:Y:S02]  /*4e40*/  LOP3.LUT R11, R8.reuse, 0xff, RZ, 0xc0, !PT ;  /* 0x000000ff080b7812 */ /* 0x040fe400078ec0ff */
[--C-:B------:R-:W-:Y:S02]  /*4e50*/  SHF.R.U32.HI R85, RZ, 0x18, R8.reuse ;  /* 0x00000018ff557819 */ /* 0x100fe40000011608 */
[----:B------:R-:W-:Y:S02]  /*4e60*/  LOP3.LUT R87, R8, 0xffff, RZ, 0xc0, !PT ;  /* 0x0000ffff08577812 */ /* 0x000fe400078ec0ff */
[----:B------:R-:W-:Y:S01]  /*4e70*/  SHF.R.U32.HI R86, RZ, 0x10, R8 ;  /* 0x00000010ff567819 */ /* 0x000fe20000011608 */
[----:B------:R-:W1:Y:S01]  /*4e80*/  MUFU.EX2 R124, R15 ;  /* 0x0000000f007c7308 */ /* 0x000e620000000800 */
[----:B------:R-:W-:Y:S02]  /*4e90*/  LOP3.LUT R10, R9, UR16, R10, 0x96, !PT ;  /* 0x00000010090a7c12 */ /* 0x000fe4000f8e960a */
[--C-:B------:R-:W-:Y:S02]  /*4ea0*/  SHF.R.U32.HI R9, RZ, 0x18, R6.reuse ;  /* 0x00000018ff097819 */ /* 0x100fe40000011606 */
[C---:B------:R-:W-:Y:S02]  /*4eb0*/  LOP3.LUT R12, R6.reuse, 0xff, RZ, 0xc0, !PT ;  /* 0x000000ff060c7812 */ /* 0x040fe400078ec0ff */
[----:B------:R-:W-:Y:S02]  /*4ec0*/  LOP3.LUT R8, R6, 0xffff, RZ, 0xc0, !PT ;  /* 0x0000ffff06087812 */ /* 0x000fe400078ec0ff */
[----:B--2---:R-:W-:Y:S02]  /*4ed0*/  SHF.R.U32.HI R13, RZ, 0x10, R6 ;  /* 0x00000010ff0d7819 */ /* 0x004fe40000011606 */
[C---:B------:R-:W-:Y:S02]  /*4ee0*/  LOP3.LUT R7, R5.reuse, 0xff, RZ, 0xc0, !PT ;  /* 0x000000ff05077812 */ /* 0x040fe400078ec0ff */
[----:B------:R-:W-:Y:S02]  /*4ef0*/  LOP3.LUT R6, R5, 0xffff, RZ, 0xc0, !PT ;  /* 0x0000ffff05067812 */ /* 0x000fe400078ec0ff */
[----:B------:R-:W-:Y:S02]  /*4f00*/  @P0 FSEL R16, R16, -INF , !P5 ;  /* 0xff80000010100808 */ /* 0x000fe40006800000 */
[----:B------:R-:W-:Y:S02]  /*4f10*/  ISETP.LE.U32.AND P0, PT, R7, UR29, PT ;  /* 0x0000001d07007c0c */ /* 0x000fe4000bf03070 */
[----:B------:R-:W-:Y:S01]  /*4f20*/  SHF.R.U32.HI R7, RZ, 0x10, R5 ;  /* 0x00000010ff077819 */ /* 0x000fe20000011605 */
[----:B------:R-:W-:Y:S01]  /*4f30*/  FFMA.FTZ R16, R16, c[0x0][0x23c], -R89 ;  /* 0x00008f0010107a23 */ /* 0x000fe20000010859 */
[----:B------:R-:W-:Y:S02]  /*4f40*/  SHF.R.U32.HI R6, RZ, 0x8, R6 ;  /* 0x00000008ff067819 */ /* 0x000fe40000011606 */
[----:B------:R-:W-:Y:S01]  /*4f50*/  @P2 FSEL R19, R19, -INF , !P6 ;  /* 0xff80000013132808 */ /* 0x000fe20007000000 */
[----:B------:R-:W-:Y:S01]  /*4f60*/  MUFU.EX2 R119, R16 ;  /* 0x0000001000777308 */ /* 0x000fe20000000800 */
[----:B------:R-:W-:Y:S02]  /*4f70*/  @P3 FSEL R18, R18, -INF , !P5 ;  /* 0xff80000012123808 */ /* 0x000fe40006800000 */
[----:B------:R-:W-:Y:S02]  /*4f80*/  LOP3.LUT R7, R7, 0xff, RZ, 0xc0, !PT ;  /* 0x000000ff07077812 */ /* 0x000fe400078ec0ff */
[----:B------:R-:W-:Y:S01]  /*4f90*/  LOP3.LUT R6, R6, 0xffff, RZ, 0xc0, !PT ;  /* 0x0000ffff06067812 */ /* 0x000fe200078ec0ff */
[--C-:B------:R-:W-:Y:S01]  /*4fa0*/  FFMA.FTZ R18, R18, c[0x0][0x23c], -R4.reuse ;  /* 0x00008f0012127a23 */ /* 0x100fe20000010804 */
[----:B------:R-:W-:Y:S01]  /*4fb0*/  @P1 FSEL R17, R17, -INF , !P6 ;  /* 0xff80000011111808 */ /* 0x000fe20007000000 */
[----:B------:R-:W-:Y:S01]  /*4fc0*/  FFMA.FTZ R4, R19, c[0x0][0x23c], -R4 ;  /* 0x00008f0013047a23 */ /* 0x000fe20000010804 */
[----:B------:R-:W-:Y:S01]  /*4fd0*/  ISETP.LE.U32.AND P1, PT, R7, UR29, PT ;  /* 0x0000001d07007c0c */ /* 0x000fe2000bf23070 */
[----:B------:R-:W-:Y:S01]  /*4fe0*/  @!P0 FADD.FTZ R131, -R131, -RZ ;  /* 0x800000ff83838221 */ /* 0x000fe20000010100 */
[----:B------:R-:W-:Y:S01]  /*4ff0*/  ISETP.LE.U32.AND P5, PT, R6, UR29, PT ;  /* 0x0000001d06007c0c */ /* 0x000fe2000bfa3070 */
[----:B------:R2:W-:Y:S01]  /*5000*/  MUFU.EX2 R120, R4 ;  /* 0x0000000400787308 */ /* 0x0005e20000000800 */
[----:B------:R-:W-:Y:S01]  /*5010*/  SHF.R.U32.HI R5, RZ, 0x18, R5 ;  /* 0x00000018ff057819 */ /* 0x000fe20000011605 */
[----:B------:R-:W-:Y:S01]  /*5020*/  FFMA.FTZ R89, R17, c[0x0][0x23c], -R89 ;  /* 0x00008f0011597a23 */ /* 0x000fe20000010859 */
[----:B------:R-:W-:Y:S02]  /*5030*/  SHF.R.U32.HI R6, RZ, 0x8, R8 ;  /* 0x00000008ff067819 */ /* 0x000fe40000011608 */
[----:B------:R-:W-:Y:S02]  /*5040*/  ISETP.LE.U32.AND P6, PT, R5, UR29, PT ;  /* 0x0000001d05007c0c */ /* 0x000fe4000bfc3070 */
[----:B------:R-:W-:Y:S02]  /*5050*/  ISETP.LE.U32.AND P2, PT, R12, UR29, PT ;  /* 0x0000001d0c007c0c */ /* 0x000fe4000bf43070 */
[----:B------:R-:W-:Y:S01]  /*5060*/  LOP3.LUT R5, R10, 0xff, RZ, 0xc0, !PT ;  /* 0x000000ff0a057812 */ /* 0x000fe200078ec0ff */
[----:B----4-:R-:W-:Y:S01]  /*5070*/  @!P1 FADD.FTZ R197, -R197, -RZ ;  /* 0x800000ffc5c59221 */ /* 0x010fe20000010100 */
[----:B------:R-:W-:Y:S01]  /*5080*/  LOP3.LUT R6, R6, 0xffff, RZ, 0xc0, !PT ;  /* 0x0000ffff06067812 */ /* 0x000fe200078ec0ff */
[----:B------:R-:W-:Y:S01]  /*5090*/  @!P5 FADD.FTZ R130, -R130, -RZ ;  /* 0x800000ff8282d221 */ /* 0x000fe20000010100 */
[----:B------:R-:W-:Y:S01]  /*50a0*/  ISETP.LE.U32.AND P5, PT, R5, UR29, PT ;  /* 0x0000001d05007c0c */ /* 0x000fe2000bfa3070 */
[----:B------:R-:W-:Y:S01]  /*50b0*/  MUFU.EX2 R118, R89 ;  /* 0x0000005900767308 */ /* 0x000fe20000000800 */
[----:B------:R-:W-:Y:S02]  /*50c0*/  LOP3.LUT R5, R13, 0xff, RZ, 0xc0, !PT ;  /* 0x000000ff0d057812 */ /* 0x000fe400078ec0ff */
[----:B------:R-:W-:Y:S01]  /*50d0*/  ISETP.LE.U32.AND P1, PT, R6, UR29, PT ;  /* 0x0000001d06007c0c */ /* 0x000fe2000bf23070 */
[----:B------:R-:W-:Y:S01]  /*50e0*/  @!P6 FADD.FTZ R196, -R196, -RZ ;  /* 0x800000ffc4c4e221 */ /* 0x000fe20000010100 */
[----:B------:R-:W-:Y:S01]  /*50f0*/  ISETP.LE.U32.AND P0, PT, R9, UR29, PT ;  /* 0x0000001d09007c0c */ /* 0x000fe2000bf03070 */
[----:B------:R-:W-:Y:S01]  /*5100*/  @!P2 FADD.FTZ R127, -R127, -RZ ;  /* 0x800000ff7f7fa221 */ /* 0x000fe20000010100 */
[----:B------:R-:W-:Y:S02]  /*5110*/  ISETP.LE.U32.AND P6, PT, R5, UR29, PT ;  /* 0x0000001d05007c0c */ /* 0x000fe4000bfc3070 */
[--C-:B------:R-:W-:Y:S01]  /*5120*/  SHF.R.U32.HI R5, RZ, 0x18, R10.reuse ;  /* 0x00000018ff057819 */ /* 0x100fe2000001160a */
[----:B------:R-:W4:Y:S01]  /*5130*/  MUFU.EX2 R121, R18 ;  /* 0x0000001200797308 */ /* 0x000f220000000800 */
[----:B------:R-:W-:Y:S01]  /*5140*/  SHF.R.U32.HI R6, RZ, 0x10, R10 ;  /* 0x00000010ff067819 */ /* 0x000fe2000001160a */
[----:B------:R-:W-:Y:S01]  /*5150*/  @!P5 FADD.FTZ R123, -R123, -RZ ;  /* 0x800000ff7b7bd221 */ /* 0x000fe20000010100 */
[----:B------:R-:W-:Y:S02]  /*5160*/  LOP3.LUT R10, R10, 0xffff, RZ, 0xc0, !PT ;  /* 0x0000ffff0a0a7812 */ /* 0x000fe400078ec0ff */
[----:B------:R-:W-:Y:S01]  /*5170*/  ISETP.LE.U32.AND P2, PT, R5, UR29, PT ;  /* 0x0000001d05007c0c */ /* 0x000fe2000bf43070 */
[----:B------:R-:W-:Y:S01]  /*5180*/  @!P1 FADD.FTZ R126, -R126, -RZ ;  /* 0x800000ff7e7e9221 */ /* 0x000fe20000010100 */
[----:B------:R-:W-:Y:S01]  /*5190*/  SHF.R.U32.HI R5, RZ, 0x8, R10 ;  /* 0x00000008ff057819 */ /* 0x000fe2000001160a */
[----:B---3--:R-:W-:Y:S01]  /*51a0*/  @!P0 FADD.FTZ R128, -R128, -RZ ;  /* 0x800000ff80808221 */ /* 0x008fe20000010100 */
[----:B------:R-:W-:Y:S01]  /*51b0*/  LOP3.LUT R6, R6, 0xff, RZ, 0xc0, !PT ;  /* 0x000000ff06067812 */ /* 0x000fe200078ec0ff */
[----:B------:R-:W-:Y:S01]  /*51c0*/  @!P6 FADD.FTZ R129, -R129, -RZ ;  /* 0x800000ff8181e221 */ /* 0x000fe20000010100 */
[----:B------:R-:W-:Y:S02]  /*51d0*/  LOP3.LUT R5, R5, 0xffff, RZ, 0xc0, !PT ;  /* 0x0000ffff05057812 */ /* 0x000fe400078ec0ff */
[----:B------:R-:W-:Y:S02]  /*51e0*/  ISETP.LE.U32.AND P1, PT, R6, UR29, PT ;  /* 0x0000001d06007c0c */ /* 0x000fe4000bf23070 */
[----:B------:R-:W-:Y:S02]  /*51f0*/  LOP3.LUT R6, R86, 0xff, RZ, 0xc0, !PT ;  /* 0x000000ff56067812 */ /* 0x000fe400078ec0ff */
[----:B--2---:R-:W-:Y:S01]  /*5200*/  SHF.R.U32.HI R4, RZ, 0x8, R87 ;  /* 0x00000008ff047819 */ /* 0x004fe20000011657 */
[----:B-1----:R-:W-:Y:S01]  /*5210*/  @!P2 FADD.FTZ R124, -R124, -RZ ;  /* 0x800000ff7c7ca221 */ /* 0x002fe20000010100 */
[----:B------:R-:W-:Y:S02]  /*5220*/  ISETP.LE.U32.AND P0, PT, R6, UR29, PT ;  /* 0x0000001d06007c0c */ /* 0x000fe4000bf03070 */
[----:B------:R-:W-:Y:S02]  /*5230*/  F2FP.RELU.PACK_AB R6, R130, R131 ;  /* 0x000000838206723e */ /* 0x000fe400000008ff */
[----:B------:R-:W-:Y:S02]  /*5240*/  ISETP.LE.U32.AND P6, PT, R5, UR29, PT ;  /* 0x0000001d05007c0c */ /* 0x000fe4000bfc3070 */
[----:B------:R-:W-:Y:S01]  /*5250*/  F2FP.RELU.PACK_AB R5, R196, R197 ;  /* 0x000000c5c405723e */ /* 0x000fe200000008ff */
[----:B------:R1:W-:Y:S01]  /*5260*/  STS [R227+0x22000], R6 ;  /* 0x02200006e3007388 */ /* 0x0003e20000000800 */
[----:B------:R-:W-:Y:S01]  /*5270*/  LOP3.LUT R4, R4, 0xffff, RZ, 0xc0, !PT ;  /* 0x0000ffff04047812 */ /* 0x000fe200078ec0ff */
[----:B------:R-:W-:Y:S01]  /*5280*/  @!P1 FADD.FTZ R125, -R125, -RZ ;  /* 0x800000ff7d7d9221 */ /* 0x000fe20000010100 */
[----:B------:R-:W-:Y:S02]  /*5290*/  ISETP.LE.U32.AND P4, PT, R11, UR29, PT ;  /* 0x0000001d0b007c0c */ /* 0x000fe4000bf83070 */
[----:B------:R-:W-:Y:S01]  /*52a0*/  ISETP.LE.U32.AND P5, PT, R4, UR29, PT ;  /* 0x0000001d04007c0c */ /* 0x000fe2000bfa3070 */
[----:B------:R2:W-:Y:S01]  /*52b0*/  STS [R227+0x22400], R5 ;  /* 0x02240005e3007388 */ /* 0x0005e20000000800 */
[----:B------:R-:W-:Y:S01]  /*52c0*/  F2FP.RELU.PACK_AB R4, R126, R127 ;  /* 0x0000007f7e04723e */ /* 0x000fe200000008ff */
[----:B----4-:R-:W-:Y:S01]  /*52d0*/  @!P0 FADD.FTZ R121, -R121, -RZ ;  /* 0x800000ff79798221 */ /* 0x010fe20000010100 */
[----:B------:R-:W-:Y:S01]  /*52e0*/  ISETP.LE.U32.AND P3, PT, R85, UR29, PT ;  /* 0x0000001d55007c0c */ /* 0x000fe2000bf63070 */
[----:B------:R-:W-:Y:S01]  /*52f0*/  @!P6 FADD.FTZ R122, -R122, -RZ ;  /* 0x800000ff7a7ae221 */ /* 0x000fe20000010100 */
[----:B------:R-:W-:Y:S01]  /*5300*/  F2FP.RELU.PACK_AB R8, R128, R129 ;  /* 0x000000818008723e */ /* 0x000fe200000008ff */
[----:B------:R3:W-:Y:S01]  /*5310*/  STS [R232+0x22000], R4 ;  /* 0x02200004e8007388 */ /* 0x0007e20000000800 */
[----:B------:R-:W-:Y:S02]  /*5320*/  FSETP.GE.FTZ.AND P2, PT, R131, RZ, PT ;  /* 0x000000ff8300720b */ /* 0x000fe40003f56000 */
[----:B------:R-:W-:Y:S01]  /*5330*/  F2FP.RELU.PACK_AB R7, R122, R123 ;  /* 0x0000007b7a07723e */ /* 0x000fe200000008ff */
[----:B------:R-:W-:Y:S01]  /*5340*/  @!P4 FADD.FTZ R119, -R119, -RZ ;  /* 0x800000ff7777c221 */ /* 0x000fe20000010100 */
[----:B------:R-:W-:Y:S01]  /*5350*/  FSETP.GE.FTZ.AND P1, PT, R130, RZ, PT ;  /* 0x000000ff8200720b */ /* 0x000fe20003f36000 */
[----:B------:R-:W-:Y:S01]  /*5360*/  STS [R232+0x22400], R8 ;  /* 0x02240008e8007388 */ /* 0x000fe20000000800 */
[----:B------:R-:W-:Y:S03]  /*5370*/  @!P5 FADD.FTZ R118, -R118, -RZ ;  /* 0x800000ff7676d221 */ /* 0x000fe60000010100 */
[----:B------:R-:W-:Y:S01]  /*5380*/  @!P3 FADD.FTZ R120, -R120, -RZ ;  /* 0x800000ff7878b221 */ /* 0x000fe20000010100 */
[----:B------:R-:W-:Y:S01]  /*5390*/  FSETP.GE.FTZ.AND P3, PT, R123, RZ, PT ;  /* 0x000000ff7b00720b */ /* 0x000fe20003f76000 */
[----:B------:R-:W-:Y:S01]  /*53a0*/  STS [R230+0x22000], R7 ;  /* 0x02200007e6007388 */ /* 0x000fe20000000800 */
[----:B-1----:R-:W-:Y:S05]  /*53b0*/  F2FP.RELU.PACK_AB R6, R124, R125 ;  /* 0x0000007d7c06723e */ /* 0x002fea00000008ff */
[----:B------:R-:W-:Y:S01]  /*53c0*/  STS [R230+0x22400], R6 ;  /* 0x02240006e6007388 */ /* 0x000fe20000000800 */
[----:B--2---:R-:W-:Y:S05]  /*53d0*/  F2FP.RELU.PACK_AB R5, R118, R119 ;  /* 0x000000777605723e */ /* 0x004fea00000008ff */
[----:B------:R-:W-:Y:S01]  /*53e0*/  STS [R231+0x22000], R5 ;  /* 0x02200005e7007388 */ /* 0x000fe20000000800 */
[----:B---3--:R-:W-:Y:S05]  /*53f0*/  F2FP.RELU.PACK_AB R4, R120, R121 ;  /* 0x000000797804723e */ /* 0x008fea00000008ff */
        /* <DEDUP_REMOVED lines=29> */
[----:B------:R-:W-:Y:S01]  /*55d0*/  IMAD.U32 R100, RZ, RZ, UR11 ;  /* 0x0000000bff647e24 */ /* 0x000fe2000f8e00ff */
[C---:B------:R-:W-:Y:S01]  /*55e0*/  HMMA.16816.F32 R4, R108.reuse, R112, R4 ;  /* 0x000000706c04723c */ /* 0x040fe20000001804 */
[----:B------:R-:W-:Y:S04]  /*55f0*/  IMAD.U32 R101, RZ, RZ, UR10 ;  /* 0x0000000aff657e24 */ /* 0x000fe8000f8e00ff */
[C---:B------:R-:W-:Y:S03]  /*5600*/  LEA R116, P0, R238.reuse, R100, 0x2 ;  /* 0x00000064ee747211 */ /* 0x040fe600078010ff */
[C---:B------:R-:W-:Y:S04]  /*5610*/  HMMA.16816.F32 R8, R108.reuse, R114, R8 ;  /* 0x000000726c08723c */ /* 0x040fe80000001808 */
[----:B------:R-:W-:Y:S02]  /*5620*/  LEA.HI.X.SX32 R117, R238, R101, 0x2, P0 ;  /* 0x00000065ee757211 */ /* 0x000fe400000f16ff */
[----:B------:R-:W4:Y:S01]  /*5630*/  LDSM.16.M88.4 R100, [R211+0xa000] ;  /* 0x00a00000d364783b */ /* 0x000f220000000200 */
[----:B------:R-:W-:Y:S01]  /*5640*/  FSETP.GE.FTZ.AND P0, PT, R127, RZ, PT ;  /* 0x000000ff7f00720b */ /* 0x000fe20003f16000 */
[C---:B--2---:R-:W-:Y:S04]  /*5650*/  HMMA.16816.F32 R12, R108.reuse, R88, R12 ;  /* 0x000000586c0c723c */ /* 0x044fe8000000180c */
[----:B------:R-:W2:Y:S04]  /*5660*/  LDG.E R113, [R116.64] ;  /* 0x0000000474717981 */ /* 0x000ea8000c1e1900 */
[----:B------:R-:W-:Y:S02]  /*5670*/  HMMA.16816.F32 R16, R108, R90, R16 ;  /* 0x0000005a6c10723c */ /* 0x000fe40000001810 */
[----:B------:R-:W4:Y:S06]  /*5680*/  LDSM.16.M88.4 R88, [R2+0x1a800] ;  /* 0x01a800000258783b */ /* 0x000f2c0000000200 */
[C---:B---3--:R-:W-:Y:S01]  /*5690*/  HMMA.16816.F32 R4, R92.reuse, R96, R4 ;  /* 0x000000605c04723c */ /* 0x048fe20000001804 */
[----:B------:R-:W3:Y:S06]  /*56a0*/  LDG.E R112, [R116.64+0x20] ;  /* 0x0000200474707981 */ /* 0x000eec000c1e1900 */
[----:B------:R-:W-:Y:S01]  /*56b0*/  LDSM.16.M88.4 R108, [R208+0x1a000] ;  /* 0x01a00000d06c783b */ /* 0x000fe20000000200 */
[C---:B------:R-:W-:Y:S05]  /*56c0*/  HMMA.16816.F32 R8, R92.reuse, R98, R8 ;  /* 0x000000625c08723c */ /* 0x040fea0000001808 */
[----:B------:R-:W4:Y:S03]  /*56d0*/  LDSM.16.M88.4 R96, [R215+0xa000] ;  /* 0x00a00000d760783b */ /* 0x000f260000000200 */
[C---:B-1----:R-:W-:Y:S08]  /*56e0*/  HMMA.16816.F32 R12, R92.reuse, R84, R12 ;  /* 0x000000545c0c723c */ /* 0x042ff0000000180c */
[----:B------:R-:W-:Y:S01]  /*56f0*/  HMMA.16816.F32 R16, R92, R86, R16 ;  /* 0x000000565c10723c */ /* 0x000fe20000001810 */
[----:B------:R-:W1:Y:S06]  /*5700*/  LDSM.16.M88.4 R84, [R208+0x1a800] ;  /* 0x01a80000d054783b */ /* 0x000e6c0000000200 */
[----:B------:R-:W-:Y:S01]  /*5710*/  LDSM.16.M88.4 R92, [R214+0xa000] ;  /* 0x00a00000d65c783b */ /* 0x000fe20000000200 */
[C---:B----4-:R-:W-:Y:S08]  /*5720*/  HMMA.16816.F32 R4, R100.reuse, R104, R4 ;  /* 0x000000686404723c */ /* 0x050ff00000001804 */
[C---:B------:R-:W-:Y:S01]  /*5730*/  HMMA.16816.F32 R8, R100.reuse, R106, R8 ;  /* 0x0000006a6408723c */ /* 0x040fe20000001808 */
[----:B------:R-:W4:Y:S07]  /*5740*/  LDSM.16.M88.4 R104, [R3+0x1a000] ;  /* 0x01a000000368783b */ /* 0x000f2e0000000200 */
[C---:B------:R-:W-:Y:S08]  /*5750*/  HMMA.16816.F32 R12, R100.reuse, R88, R12 ;  /* 0x00000058640c723c */ /* 0x040ff0000000180c */
[----:B------:R-:W-:Y:S01]  /*5760*/  HMMA.16816.F32 R16, R100, R90, R16 ;  /* 0x0000005a6410723c */ /* 0x000fe20000001810 */
[----:B------:R-:W4:Y:S06]  /*5770*/  LDSM.16.M88.4 R88, [R3+0x1a800] ;  /* 0x01a800000358783b */ /* 0x000f2c0000000200 */
        /* <DEDUP_REMOVED lines=41> */
[----:B------:R-:W2:Y:S06]  /*5a10*/  LDSM.16.M88.4 R88, [R2+0x1e800] ;  /* 0x01e800000258783b */ /* 0x000eac0000000200 */
[----:B------:R-:W-:Y:S01]  /*5a20*/  LDSM.16.M88.4 R100, [R215+0xe000] ;  /* 0x00e00000d764783b */ /* 0x000fe20000000200 */
[C---:B------:R-:W-:Y:S08]  /*5a30*/  HMMA.16816.F32 R4, R96.reuse, R108, R4 ;  /* 0x0000006c6004723c */ /* 0x040ff00000001804 */
[C---:B------:R-:W-:Y:S01]  /*5a40*/  HMMA.16816.F32 R8, R96.reuse, R110, R8 ;  /* 0x0000006e6008723c */ /* 0x040fe20000001808 */
[----:B------:R-:W3:Y:S07]  /*5a50*/  LDSM.16.M88.4 R108, [R208+0x1e000] ;  /* 0x01e00000d06c783b */ /* 0x000eee0000000200 */
[C---:B-1----:R-:W-:Y:S08]  /*5a60*/  HMMA.16816.F32 R12, R96.reuse, R84, R12 ;  /* 0x00000054600c723c */ /* 0x042ff0000000180c */
[----:B------:R-:W-:Y:S01]  /*5a70*/  HMMA.16816.F32 R16, R96, R86, R16 ;  /* 0x000000566010723c */ /* 0x000fe20000001810 */
[----:B------:R-:W1:Y:S06]  /*5a80*/  LDSM.16.M88.4 R84, [R208+0x1e800] ;  /* 0x01e80000d054783b */ /* 0x000e6c0000000200 */
[----:B------:R-:W-:Y:S01]  /*5a90*/  LDSM.16.M88.4 R96, [R214+0xe000] ;  /* 0x00e00000d660783b */ /* 0x000fe20000000200 */
[C---:B----4-:R-:W-:Y:S08]  /*5aa0*/  HMMA.16816.F32 R4, R92.reuse, R104, R4 ;  /* 0x000000685c04723c */ /* 0x050ff00000001804 */
[C---:B------:R-:W-:Y:S01]  /*5ab0*/  HMMA.16816.F32 R8, R92.reuse, R106, R8 ;  /* 0x0000006a5c08723c */ /* 0x040fe20000001808 */
[----:B------:R-:W4:Y:S07]  /*5ac0*/  LDSM.16.M88.4 R104, [R3+0x1e000] ;  /* 0x01e000000368783b */ /* 0x000f2e0000000200 */
[C---:B--2---:R-:W-:Y:S08]  /*5ad0*/  HMMA.16816.F32 R12, R92.reuse, R88, R12 ;  /* 0x000000585c0c723c */ /* 0x044ff0000000180c */
[----:B------:R-:W-:Y:S01]  /*5ae0*/  HMMA.16816.F32 R16, R92, R90, R16 ;  /* 0x0000005a5c10723c */ /* 0x000fe20000001810 */
[----:B------:R-:W2:Y:S07]  /*5af0*/  LDSM.16.M88.4 R88, [R3+0x1e800] ;  /* 0x01e800000358783b */ /* 0x000eae0000000200 */
[C---:B---3--:R-:W-:Y:S08]  /*5b00*/  HMMA.16816.F32 R4, R100.reuse, R108, R4 ;  /* 0x0000006c6404723c */ /* 0x048ff00000001804 */
[C---:B------:R-:W-:Y:S08]  /*5b10*/  HMMA.16816.F32 R8, R100.reuse, R110, R8 ;  /* 0x0000006e6408723c */ /* 0x040ff00000001808 */
[C---:B-1----:R-:W-:Y:S08]  /*5b20*/  HMMA.16816.F32 R12, R100.reuse, R84, R12 ;  /* 0x00000054640c723c */ /* 0x042ff0000000180c */
[----:B------:R-:W-:Y:S08]  /*5b30*/  HMMA.16816.F32 R16, R100, R86, R16 ;  /* 0x000000566410723c */ /* 0x000ff00000001810 */
[C---:B----4-:R-:W-:Y:S08]  /*5b40*/  HMMA.16816.F32 R4, R96.reuse, R104, R4 ;  /* 0x000000686004723c */ /* 0x050ff00000001804 */
[C---:B------:R-:W-:Y:S08]  /*5b50*/  HMMA.16816.F32 R8, R96.reuse, R106, R8 ;  /* 0x0000006a6008723c */ /* 0x040ff00000001808 */
[C---:B--2---:R-:W-:Y:S08]  /*5b60*/  HMMA.16816.F32 R12, R96.reuse, R88, R12 ;  /* 0x00000058600c723c */ /* 0x044ff0000000180c */
[----:B------:R-:W-:Y:S04]  /*5b70*/  HMMA.16816.F32 R16, R96, R90, R16 ;  /* 0x0000005a6010723c */ /* 0x000fe80000001810 */
[C---:B------:R-:W-:Y:S02]  /*5b80*/  FADD.FTZ R84, -R113.reuse, R4 ;  /* 0x0000000471547221 */ /* 0x040fe40000010100 */
[C---:B------:R-:W-:Y:S02]  /*5b90*/  FADD.FTZ R5, -R113.reuse, R5 ;  /* 0x0000000571057221 */ /* 0x040fe40000010100 */
[C---:B------:R-:W-:Y:S01]  /*5ba0*/  FADD.FTZ R4, -R113.reuse, R8 ;  /* 0x0000000871047221 */ /* 0x040fe20000010100 */
[-C--:B------:R-:W-:Y:S02]  /*5bb0*/  FSEL R8, R84, R113.reuse, P2 ;  /* 0x0000007154087208 */ /* 0x080fe40001000000 */
[----:B------:R-:W-:Y:S01]  /*5bc0*/  FSETP.GE.FTZ.AND P2, PT, R122, RZ, PT ;  /* 0x000000ff7a00720b */ /* 0x000fe20003f56000 */
[----:B------:R-:W-:Y:S01]  /*5bd0*/  FADD.FTZ R9, -R113, R9 ;  /* 0x0000000971097221 */ /* 0x000fe20000010100 */
[-C--:B------:R-:W-:Y:S01]  /*5be0*/  FSEL R5, R5, R113.reuse, P1 ;  /* 0x0000007105057208 */ /* 0x080fe20000800000 */
[----:B------:R-:W-:Y:S01]  /*5bf0*/  FMUL.FTZ R8, R131, R8 ;  /* 0x0000000883087220 */ /* 0x000fe20000410000 */
[----:B------:R-:W-:Y:S01]  /*5c00*/  FSEL R4, R4, R113, P0 ;  /* 0x0000007104047208 */ /* 0x000fe20000000000 */
[----:B------:R-:W-:Y:S01]  /*5c10*/  FADD.FTZ R12, -R113, R12 ;  /* 0x0000000c710c7221 */ /* 0x000fe20000010100 */
[----:B------:R-:W-:Y:S01]  /*5c20*/  FSETP.GE.FTZ.AND P0, PT, R118, RZ, PT ;  /* 0x000000ff7600720b */ /* 0x000fe20003f16000 */
[----:B------:R-:W-:Y:S01]  /*5c30*/  FMUL.FTZ R5, R130, R5 ;  /* 0x0000000582057220 */ /* 0x000fe20000410000 */
[----:B------:R-:W-:Y:S01]  /*5c40*/  FSETP.GE.FTZ.AND P1, PT, R126, RZ, PT ;  /* 0x000000ff7e00720b */ /* 0x000fe20003f36000 */
[----:B------:R-:W-:Y:S01]  /*5c50*/  FMUL.FTZ R84, R127, R4 ;  /* 0x000000047f547220 */ /* 0x000fe20000410000 */
[-C--:B------:R-:W-:Y:S01]  /*5c60*/  FSEL R12, R12, R113.reuse, P3 ;  /* 0x000000710c0c7208 */ /* 0x080fe20001800000 */
[----:B------:R-:W-:Y:S01]  /*5c70*/  FADD.FTZ R13, -R113, R13 ;  /* 0x0000000d710d7221 */ /* 0x000fe20000010100 */
[----:B------:R-:W-:Y:S01]  /*5c80*/  F2FP.PACK_AB R4, R5, R8 ;  /* 0x000000080504723e */ /* 0x000fe200000000ff */
[----:B------:R-:W-:Y:S01]  /*5c90*/  FADD.FTZ R16, -R113, R16 ;  /* 0x0000001071107221 */ /* 0x000fe20000010100 */
[-C--:B------:R-:W-:Y:S01]  /*5ca0*/  FSEL R9, R9, R113.reuse, P1 ;  /* 0x0000007109097208 */ /* 0x080fe20000800000 */
[C---:B------:R-:W-:Y:S01]  /*5cb0*/  FADD.FTZ R6, -R112.reuse, R6 ;  /* 0x0000000670067221 */ /* 0x040fe20000010100 */
[----:B------:R-:W-:Y:S01]  /*5cc0*/  FSETP.GE.FTZ.AND P1, PT, R119, RZ, PT ;  /* 0x000000ff7700720b */ /* 0x000fe20003f36000 */
[----:B------:R1:W-:Y:S01]  /*5cd0*/  STS [R227+0x20000], R4 ;  /* 0x02000004e3007388 */ /* 0x0003e20000000800 */
[-C--:B------:R-:W-:Y:S01]  /*5ce0*/  FSEL R13, R13, R113.reuse, P2 ;  /* 0x000000710d0d7208 */ /* 0x080fe20001000000 */
[----:B------:R-:W-:Y:S01]  /*5cf0*/  FADD.FTZ R11, -R112, R11 ;  /* 0x0000000b700b7221 */ /* 0x000fe20000010100 */
[----:B------:R-:W-:Y:S01]  /*5d00*/  FSEL R16, R16, R113, P1 ;  /* 0x0000007110107208 */ /* 0x000fe20000800000 */
[----:B------:R-:W-:Y:S01]  /*5d10*/  @P0 FADD.FTZ R113, -R113, R17 ;  /* 0x0000001171710221 */ /* 0x000fe20000010100 */
[----:B------:R-:W-:Y:S01]  /*5d20*/  FSETP.GE.FTZ.AND P0, PT, R196, RZ, PT ;  /* 0x000000ffc400720b */ /* 0x000fe20003f16000 */
[----:B------:R-:W-:Y:S01]  /*5d30*/  FMUL.FTZ R12, R123, R12 ;  /* 0x0000000c7b0c7220 */ /* 0x000fe20000410000 */
[C---:B------:R-:W-:Y:S01]  /*5d40*/  FSETP.GE.FTZ.AND P1, PT, R197.reuse, RZ, PT ;  /* 0x000000ffc500720b */ /* 0x040fe20003f36000 */
[----:B------:R-:W-:Y:S01]  /*5d50*/  FMUL.FTZ R8, R122, R13 ;  /* 0x0000000d7a087220 */ /* 0x000fe20000410000 */
[----:B------:R-:W-:Y:S01]  /*5d60*/  FSETP.GE.FTZ.AND P2, PT, R124, RZ, PT ;  /* 0x000000ff7c00720b */ /* 0x000fe20003f56000 */
[----:B------:R-:W-:Y:S01]  /*5d70*/  FADD.FTZ R15, -R112, R15 ;  /* 0x0000000f700f7221 */ /* 0x000fe20000010100 */
[----:B------:R-:W-:Y:S01]  /*5d80*/  FSEL R6, R6, R112, P1 ;  /* 0x0000007006067208 */ /* 0x000fe20000800000 */
[----:B------:R-:W-:Y:S01]  /*5d90*/  FMUL.FTZ R9, R126, R9 ;  /* 0x000000097e097220 */ /* 0x000fe20000410000 */
[----:B------:R-:W-:Y:S01]  /*5da0*/  FSETP.GE.FTZ.AND P1, PT, R128, RZ, PT ;  /* 0x000000ff8000720b */ /* 0x000fe20003f36000 */
[----:B------:R-:W-:Y:S01]  /*5db0*/  FADD.FTZ R18, -R112, R18 ;  /* 0x0000001270127221 */ /* 0x000fe20000010100 */
[----:B------:R-:W-:Y:S01]  /*5dc0*/  F2FP.PACK_AB R8, R8, R12 ;  /* 0x0000000c0808723e */ /* 0x000fe200000000ff */
[----:B------:R-:W-:Y:S01]  /*5dd0*/  FMUL.FTZ R13, R197, R6 ;  /* 0x00000006c50d7220 */ /* 0x000fe20000410000 */
[----:B------:R-:W-:Y:S01]  /*5de0*/  FSETP.GE.FTZ.AND P3, PT, R125, RZ, PT ;  /* 0x000000ff7d00720b */ /* 0x000fe20003f76000 */
[----:B------:R-:W-:Y:S01]  /*5df0*/  FMUL.FTZ R16, R119, R16 ;  /* 0x0000001077107220 */ /* 0x000fe20000410000 */
[----:B------:R-:W-:Y:S01]  /*5e00*/  FSEL R15, R15, R112, P2 ;  /* 0x000000700f0f7208 */ /* 0x000fe20001000000 */
[----:B------:R-:W-:Y:S01]  /*5e10*/  FMUL.FTZ R113, R118, R113 ;  /* 0x0000007176717220 */ /* 0x000fe20000410000 */
[----:B------:R-:W-:Y:S01]  /*5e20*/  F2FP.PACK_AB R9, R9, R84 ;  /* 0x000000540909723e */ /* 0x000fe200000000ff */
[----:B-1----:R-:W-:Y:S03]  /*5e30*/  FADD.FTZ R4, -R112, R7 ;  /* 0x0000000770047221 */ /* 0x002fe60000010100 */
[----:B------:R-:W-:Y:S02]  /*5e40*/  F2FP.PACK_AB R7, R113, R16 ;  /* 0x000000107107723e */ /* 0x000fe400000000ff */
[-C--:B------:R-:W-:Y:S01]  /*5e50*/  FSEL R5, R4, R112.reuse, P0 ;  /* 0x0000007004057208 */ /* 0x080fe20000000000 */
[----:B------:R-:W-:Y:S01]  /*5e60*/  FADD.FTZ R4, -R112, R10 ;  /* 0x0000000a70047221 */ /* 0x000fe20000010100 */
[C---:B------:R-:W-:Y:S03]  /*5e70*/  FSETP.GE.FTZ.AND P0, PT, R129.reuse, RZ, PT ;  /* 0x000000ff8100720b */ /* 0x040fe60003f16000 */
[----:B------:R-:W-:Y:S01]  /*5e80*/  FMUL.FTZ R10, R196, R5 ;  /* 0x00000005c40a7220 */ /* 0x000fe20000410000 */
[----:B------:R-:W-:Y:S01]  /*5e90*/  FSEL R4, R4, R112, P0 ;  /* 0x0000007004047208 */ /* 0x000fe20000000000 */
[----:B------:R-:W-:Y:S01]  /*5ea0*/  FADD.FTZ R5, -R112, R14 ;  /* 0x0000000e70057221 */ /* 0x000fe20000010100 */
[----:B------:R-:W-:Y:S03]  /*5eb0*/  FSETP.GE.FTZ.AND P0, PT, R120, RZ, PT ;  /* 0x000000ff7800720b */ /* 0x000fe60003f16000 */
[----:B------:R-:W-:Y:S01]  /*5ec0*/  FMUL.FTZ R12, R129, R4 ;  /* 0x00000004810c7220 */ /* 0x000fe20000410000 */
[-C--:B------:R-:W-:Y:S02]  /*5ed0*/  FSEL R4, R11, R112.reuse, P1 ;  /* 0x000000700b047208 */ /* 0x080fe40000800000 */
[----:B------:R-:W-:Y:S02]  /*5ee0*/  FSEL R5, R5, R112, P3 ;  /* 0x0000007005057208 */ /* 0x000fe40001800000 */
[----:B------:R-:W-:Y:S01]  /*5ef0*/  FSETP.GE.FTZ.AND P1, PT, R121, RZ, PT ;  /* 0x000000ff7900720b */ /* 0x000fe20003f36000 */
[----:B------:R-:W-:Y:S01]  /*5f00*/  FMUL.FTZ R6, R128, R4 ;  /* 0x0000000480067220 */ /* 0x000fe20000410000 */
[----:B------:R-:W-:Y:S01]  /*5f10*/  F2FP.PACK_AB R4, R10, R13 ;  /* 0x0000000d0a04723e */ /* 0x000fe200000000ff */
[----:B------:R-:W-:Y:S01]  /*5f20*/  FMUL.FTZ R10, R125, R5 ;  /* 0x000000057d0a7220 */ /* 0x000fe20000410000 */
[----:B------:R-:W-:Y:S01]  /*5f30*/  FSEL R18, R18, R112, P1 ;  /* 0x0000007012127208 */ /* 0x000fe20000800000 */
[----:B------:R-:W-:Y:S01]  /*5f40*/  FMUL.FTZ R5, R124, R15 ;  /* 0x0000000f7c057220 */ /* 0x000fe20000410000 */
[----:B------:R-:W-:Y:S01]  /*5f50*/  F2FP.PACK_AB R6, R6, R12 ;  /* 0x0000000c0606723e */ /* 0x000fe200000000ff */
[----:B------:R1:W-:Y:S01]  /*5f60*/  STS [R227+0x20400], R4 ;  /* 0x02040004e3007388 */ /* 0x0003e20000000800 */
[----:B------:R-:W-:Y:S01]  /*5f70*/  @P0 FADD.FTZ R112, -R112, R19 ;  /* 0x0000001370700221 */ /* 0x000fe20000010100 */
[----:B------:R-:W-:Y:S01]  /*5f80*/  PLOP3.LUT P1, PT, PT, PT, UP4, 0x80, 0x0 ;  /* 0x000000000000781c */ /* 0x000fe20003f2f048 */
[----:B------:R-:W-:Y:S01]  /*5f90*/  FMUL.FTZ R18, R121, R18 ;  /* 0x0000001279127220 */ /* 0x000fe20000410000 */
[----:B------:R-:W-:Y:S01]  /*5fa0*/  F2FP.PACK_AB R5, R5, R10 ;  /* 0x0000000a0505723e */ /* 0x000fe200000000ff */
[----:B------:R-:W-:Y:S01]  /*5fb0*/  FMUL.FTZ R112, R120, R112 ;  /* 0x0000007078707220 */ /* 0x000fe20000410000 */
[----:B------:R-:W-:Y:S01]  /*5fc0*/  STS [R232+0x20000], R9 ;  /* 0x02000009e8007388 */ /* 0x000fe20000000800 */
[C---:B------:R-:W-:Y:S04]  /*5fd0*/  LEA R220, P0, R249.reuse, R220, 0x2 ;  /* 0x000000dcf9dc7211 */ /* 0x040fe800078010ff */
[----:B------:R-:W-:Y:S01]  /*5fe0*/  LEA.HI.X.SX32 R221, R249, R221, 0x2, P0 ;  /* 0x000000ddf9dd7211 */ /* 0x000fe200000f16ff */
[----:B------:R-:W-:Y:S06]  /*5ff0*/  STS [R232+0x20400], R6 ;  /* 0x02040006e8007388 */ /* 0x000fec0000000800 */
[----:B------:R-:W-:Y:S06]  /*6000*/  STS [R230+0x20000], R8 ;  /* 0x02000008e6007388 */ /* 0x000fec0000000800 */
[----:B------:R-:W-:Y:S01]  /*6010*/  STS [R230+0x20400], R5 ;  /* 0x02040005e6007388 */ /* 0x000fe20000000800 */
[----:B-1----:R-:W-:Y:S05]  /*6020*/  F2FP.PACK_AB R4, R112, R18 ;  /* 0x000000127004723e */ /* 0x002fea00000000ff */
        /* <DEDUP_REMOVED lines=158> */
.L_x_931:
[----:B------:R-:W-:Y:S01]  /*6a10*/  LDSM.16.M88.4 R128, [R216] ;  /* 0x00000000d880783b */ /* 0x000fe20000000200 */
[----:B------:R-:W-:Y:S01]  /*6a20*/  @UP4 UIADD3 UR13, UP1, UR8, -0x100, URZ ;  /* 0xffffff00080d4890 */ /* 0x000fe2000ff3e03f */
[----:B------:R-:W-:Y:S03]  /*6a30*/  IMAD.MOV.U32 R248, RZ, RZ, 0x4 ;  /* 0x00000004fff87424 */ /* 0x000fe600078e00ff */
[----:B------:R-:W2:Y:S01]  /*6a40*/  LDSM.16.MT88.4 R16, [R0+0x10000] ;  /* 0x010000000010783b */ /* 0x000ea20000004200 */
[----:B------:R-:W-:Y:S02]  /*6a50*/  @UP4 UIADD3.X UR12, UR9, -0x1, URZ, UP1, !UPT ;  /* 0xffffffff090c4890 */ /* 0x000fe40008ffe43f */
[----:B------:R-:W-:Y:S02]  /*6a60*/  @UP4 UMOV UR8, UR13 ;  /* 0x0000000d00084c82 */ /* 0x000fe40008000000 */
[----:B------:R-:W3:Y:S01]  /*6a70*/  LDSM.16.M88.4 R124, [R216+0x1000] ;  /* 0x00100000d87c783b */ /* 0x000ee20000000200 */
[----:B------:R-:W-:Y:S02]  /*6a80*/  @UP4 UIADD3 UR11, UP1, UR11, -0x100, URZ ;  /* 0xffffff000b0b4890 */ /* 0x000fe4000ff3e03f */
[----:B------:R-:W-:Y:S02]  /*6a90*/  @UP4 UMOV UR9, UR12 ;  /* 0x0000000c00094c82 */ /* 0x000fe40008000000 */
[----:B------:R-:W4:Y:S01]  /*6aa0*/  LDSM.16.MT88.4 R96, [R0+0x12000] ;  /* 0x012000000060783b */ /* 0x000f220000004200 */
[----:B------:R-:W-:Y:S04]  /*6ab0*/  @UP4 UIADD3.X UR10, UR10, -0x1, URZ, UP1, !UPT ;  /* 0xffffffff0a0a4890 */ /* 0x000fe80008ffe43f */
[----:B------:R-:W1:Y:S05]  /*6ac0*/  LDSM.16.MT88.4 R112, [R0+0x14000] ;  /* 0x014000000070783b */ /* 0x000e6a0000004200 */
[----:B------:R-:W1:Y:S05]  /*6ad0*/  LDSM.16.MT88.4 R196, [R0+0x16000] ;  /* 0x0160000000c4783b */ /* 0x000e6a0000004200 */
[----:B------:R-:W-:Y:S05]  /*6ae0*/  LDSM.16.M88.4 R200, [R219] ;  /* 0x00000000dbc8783b */ /* 0x000fea0000000200 */
[----:B------:R-:W-:Y:S01]  /*6af0*/  LDSM.16.M88.4 R204, [R219+0x1000] ;  /* 0x00100000dbcc783b */ /* 0x000fe20000000200 */
        /* <DEDUP_REMOVED lines=78> */
[----:B------:R-:W-:Y:S01]  /*6fe0*/  @P1 IMAD.WIDE R196, R238, R248, UR8 ;  /* 0x00000008eec41e25 */ /* 0x000fe2000f8e02f8 */
[-C--:B------:R-:W-:Y:S04]  /*6ff0*/  HMMA.16816.F32 R124, R204, R198.reuse, R124 ;  /* 0x000000c6cc7c723c */ /* 0x080fe8000000187c */
[----:B------:R1:W5:Y:S03]  /*7000*/  @P1 LDG.E R233, [R196.64] ;  /* 0x00000004c4e91981 */ /* 0x000366000c1e1900 */
[C---:B------:R-:W-:Y:S01]  /*7010*/  IMAD.SHL.U32 R204, R247.reuse, 0x8, RZ ;  /* 0x00000008f7cc7824 */ /* 0x040fe200078e00ff */
[----:B------:R-:W-:Y:S01]  /*7020*/  HMMA.16816.F32 R128, R200, R198, R128 ;  /* 0x000000c6c880723c */ /* 0x000fe20000001880 */
[----:B------:R1:W5:Y:S03]  /*7030*/  @P1 LDG.E R234, [R196.64+0x20] ;  /* 0x00002004c4ea1981 */ /* 0x000366000c1e1900 */
[C---:B------:R-:W-:Y:S02]  /*7040*/  IMAD.SHL.U32 R205, R247.reuse, 0x10, RZ ;  /* 0x00000010f7cd7824 */ /* 0x040fe400078e00ff */
[----:B------:R2:W-:Y:S01]  /*7050*/  RED.E.ADD.F32.FTZ.RN.STRONG.GPU [R220.64], R4 ;  /* 0x00000004dc00798e */ /* 0x0005e2000c10e784 */
[----:B------:R-:W-:Y:S02]  /*7060*/  IMAD R201, R247, 0x18, RZ ;  /* 0x00000018f7c97824 */ /* 0x000fe400078e02ff */
[-C--:B------:R-:W-:Y:S03]  /*7070*/  LEA R198, P2, R205, R220.reuse, 0x2 ;  /* 0x000000dccdc67211 */ /* 0x080fe600078410ff */
[----:B------:R-:W-:Y:S01]  /*7080*/  IMAD.SHL.U32 R203, R247, 0x20, RZ ;  /* 0x00000020f7cb7824 */ /* 0x000fe200078e00ff */
[-C--:B------:R-:W-:Y:S01]  /*7090*/  LEA.HI.X.SX32 R199, R205, R221.reuse, 0x2, P2 ;  /* 0x000000ddcdc77211 */ /* 0x080fe200010f16ff */
[C---:B------:R-:W-:Y:S02]  /*70a0*/  IMAD R206, R247.reuse, 0x28, RZ ;  /* 0x00000028f7ce7824 */ /* 0x040fe400078e02ff */
[----:B------:R-:W-:Y:S01]  /*70b0*/  IMAD R202, R247, 0x30, RZ ;  /* 0x00000030f7ca7824 */ /* 0x000fe200078e02ff */
[-C--:B------:R-:W-:Y:S02]  /*70c0*/  LEA R200, P2, R203, R220.reuse, 0x2 ;  /* 0x000000dccbc87211 */ /* 0x080fe400078410ff */
[CC--:B-1----:R-:W-:Y:S04]  /*70d0*/  LEA R196, P0, R204.reuse, R220.reuse, 0x2 ;  /* 0x000000dcccc47211 */ /* 0x0c2fe800078010ff */
[-C--:B------:R-:W-:Y:S02]  /*70e0*/  LEA.HI.X.SX32 R197, R204, R221.reuse, 0x2, P0 ;  /* 0x000000ddccc57211 */ /* 0x080fe400000f16ff */
[CC--:B--2---:R-:W-:Y:S03]  /*70f0*/  LEA R4, P0, R201.reuse, R220.reuse, 0x2 ;  /* 0x000000dcc9047211 */ /* 0x0c4fe600078010ff */
[----:B------:R1:W-:Y:S05]  /*7100*/  RED.E.ADD.F32.FTZ.RN.STRONG.GPU [R196.64], R5 ;  /* 0x00000005c400798e */ /* 0x0003ea000c10e784 */
[----:B------:R2:W-:Y:S01]  /*7110*/  RED.E.ADD.F32.FTZ.RN.STRONG.GPU [R198.64], R6 ;  /* 0x00000006c600798e */ /* 0x0005e2000c10e784 */
[-C--:B-1----:R-:W-:Y:S02]  /*7120*/  LEA.HI.X.SX32 R5, R201, R221.reuse, 0x2, P0 ;  /* 0x000000ddc9057211 */ /* 0x082fe400000f16ff */
[-C--:B------:R-:W-:Y:S03]  /*7130*/  LEA.HI.X.SX32 R201, R203, R221.reuse, 0x2, P2 ;  /* 0x000000ddcbc97211 */ /* 0x080fe600010f16ff */
[----:B------:R1:W-:Y:S01]  /*7140*/  RED.E.ADD.F32.FTZ.RN.STRONG.GPU [R4.64], R7 ;  /* 0x000000070400798e */ /* 0x0003e2000c10e784 */
[CC--:B--2---:R-:W-:Y:S04]  /*7150*/  LEA R198, P0, R206.reuse, R220.reuse, 0x2 ;  /* 0x000000dccec67211 */ /* 0x0c4fe800078010ff */
[----:B------:R-:W-:Y:S01]  /*7160*/  RED.E.ADD.F32.FTZ.RN.STRONG.GPU [R200.64], R8 ;  /* 0x00000008c800798e */ /* 0x000fe2000c10e784 */
[-C--:B------:R-:W-:Y:S05]  /*7170*/  LEA.HI.X.SX32 R199, R206, R221.reuse, 0x2, P0 ;  /* 0x000000ddcec77211 */ /* 0x080fea00000f16ff */
        /* <DEDUP_REMOVED lines=345> */
.L_x_932:
[----:B------:R-:W-:Y:S01]  /*8710*/  ISETP.LT.AND P0, PT, RZ, UR7, PT ;  /* 0x00000007ff007c0c */ /* 0x000fe2000bf01270 */
[----:B------:R-:W-:Y:S11]  /*8720*/  UIADD3 UR7, UR7, -0x1, URZ ;  /* 0xffffffff07077890 */ /* 0x000ff6000fffe03f */
[----:B------:R-:W-:Y:S01]  /*8730*/  @!UPT UIADD3 URZ, URZ, URZ, URZ ;  /* 0x0000003f3f3ff290 */ /* 0x000fe2000fffe03f */
[----:B------:R-:W-:-:S05]  /*8740*/  @P0 BRA `(.L_x_933) ;  /* 0xffffb7d000000947 */ /* 0x000fca000383ffff */
[----:B------:R-:W-:Y:S01]  /*8750*/  BAR.SYNC.DEFER_BLOCKING 0x0 ;  /* 0x0000000000007b1d */ /* 0x000fe20000010000 */
[----:B------:R-:W-:Y:S01]  /*8760*/  FMUL.FTZ R84, R64, c[0x0][0x2dc] ;  /* 0x0000b70040547a20 */ /* 0x000fe20000410000 */
[----:B------:R-:W-:Y:S01]  /*8770*/  UISETP.NE.AND UP0, UPT, UR31, -0x1, UPT ;  /* 0xffffffff1f00788c */ /* 0x000fe2000bf05270 */
[----:B------:R-:W-:Y:S02]  /*8780*/  FMUL.FTZ R64, R62, c[0x0][0x2dc] ;  /* 0x0000b7003e407a20 */ /* 0x000fe40000410000 */
[----:B-1----:R-:W-:Y:S01]  /*8790*/  FMUL.FTZ R12, R63, c[0x0][0x2dc] ;  /* 0x0000b7003f0c7a20 */ /* 0x002fe20000410000 */
[----:B------:R-:W-:Y:S01]  /*87a0*/  ULDC.64 UR10, c[0x0][0x3a0] ;  /* 0x0000e800000a7ab9 */ /* 0x000fe20000000a00 */
[----:B------:R-:W-:Y:S01]  /*87b0*/  FMUL.FTZ R85, R58, c[0x0][0x2dc] ;  /* 0x0000b7003a557a20 */ /* 0x000fe20000410000 */
[----:B------:R-:W-:Y:S01]  /*87c0*/  PLOP3.LUT P0, PT, PT, PT, UP0, 0x80, 0x0 ;  /* 0x000000000000781c */ /* 0x000fe20003f0f008 */
[----:B------:R-:W-:Y:S01]  /*87d0*/  FMUL.FTZ R16, R59, c[0x0][0x2dc] ;  /* 0x0000b7003b107a20 */ /* 0x000fe20000410000 */
[----:B------:R-:W-:Y:S01]  /*87e0*/  F2FP.PACK_AB R12, R12, R64 ;  /* 0x000000400c0c723e */ /* 0x000fe200000000ff */
[----:B------:R-:W-:-:S02]  /*87f0*/  FMUL.FTZ R15, R65, c[0x0][0x2dc] ;  /* 0x0000b700410f7a20 */ /* 0x000fc40000410000 */
[----:B------:R-:W-:Y:S01]  /*8800*/  FMUL.FTZ R132, R132, c[0x0][0x2e0] ;  /* 0x0000b80084847a20 */ /* 0x000fe20000410000 */
[----:B------:R-:W-:Y:S01]  /*8810*/  F2FP.PACK_AB R16, R16, R85 ;  /* 0x000000551010723e */ /* 0x000fe200000000ff */
[----:B------:R-:W-:Y:S01]  /*8820*/  FMUL.FTZ R63, R133, c[0x0][0x2e0] ;  /* 0x0000b800853f7a20 */ /* 0x000fe20000410000 */
[----:B------:R-:W-:Y:S01]  /*8830*/  F2FP.PACK_AB R15, R15, R84 ;  /* 0x000000540f0f723e */ /* 0x000fe200000000ff */
[----:B------:R-:W-:Y:S01]  /*8840*/  FMUL.FTZ R134, R134, c[0x0][0x2e0] ;  /* 0x0000b80086867a20 */ /* 0x000fe20000410000 */
[----:B------:R-:W-:Y:S01]  /*8850*/  @UP0 UIADD3 UR7, UR30, UR31, URZ ;  /* 0x0000001f1e070290 */ /* 0x000fe2000fffe03f */
[----:B------:R-:W-:Y:S01]  /*8860*/  FMUL.FTZ R62, R135, c[0x0][0x2e0] ;  /* 0x0000b800873e7a20 */ /* 0x000fe20000410000 */
[----:B------:R-:W-:Y:S01]  /*8870*/  F2FP.PACK_AB R63, R63, R132 ;  /* 0x000000843f3f723e */ /* 0x000fe200000000ff */
[----:B------:R-:W-:Y:S01]  /*8880*/  FMUL.FTZ R65, R60, c[0x0][0x2dc] ;  /* 0x0000b7003c417a20 */ /* 0x000fe20000410000 */
[----:B------:R-:W-:Y:S01]  /*8890*/  @UP0 UIMAD.WIDE.U32 UR8, UR7, UR10, URZ ;  /* 0x0000000a070802a5 */ /* 0x000fe2000f8e003f */
        /* <DEDUP_REMOVED lines=11> */
[----:B------:R-:W-:Y:S01]  /*8950*/  @UP0 UIMAD UR15, UR7, UR11, UR9 ;  /* 0x0000000b070f02a4 */ /* 0x000fe2000f8e0209 */
        /* <DEDUP_REMOVED lines=11> */
[----:B------:R-:W-:Y:S01]  /*8a10*/  @UP0 UMOV UR14, UR8 ;  /* 0x00000008000e0c82 */ /* 0x000fe20008000000 */
[----:B------:R-:W-:Y:S01]  /*8a20*/  FMUL.FTZ R87, R54, c[0x0][0x2dc] ;  /* 0x0000b70036577a20 */ /* 0x000fe20000410000 */
[----:B------:R-:W-:Y:S01]  /*8a30*/  F2FP.PACK_AB R60, R60, R138 ;  /* 0x0000008a3c3c723e */ /* 0x000fe200000000ff */
[----:B------:R-:W-:Y:S01]  /*8a40*/  FMUL.FTZ R18, R55, c[0x0][0x2dc] ;  /* 0x0000b70037127a20 */ /* 0x000fe20000410000 */
[----:B------:R1:W-:Y:S01]  /*8a50*/  STS [R242+0x1000], R61 ;  /* 0x0010003df2007388 */ /* 0x0003e20000000800 */
[----:B------:R-:W-:-:S02]  /*8a60*/  FMUL.FTZ R140, R140, c[0x0][0x2e0] ;  /* 0x0000b8008c8c7a20 */ /* 0x000fc40000410000 */
[----:B------:R-:W-:Y:S01]  /*8a70*/  FMUL.FTZ R57, R141, c[0x0][0x2e0] ;  /* 0x0000b8008d397a20 */ /* 0x000fe20000410000 */
[----:B------:R1:W-:Y:S01]  /*8a80*/  STS [R242+0x1400], R60 ;  /* 0x0014003cf2007388 */ /* 0x0003e20000000800 */
[----:B------:R-:W-:Y:S01]  /*8a90*/  FMUL.FTZ R142, R142, c[0x0][0x2e0] ;  /* 0x0000b8008e8e7a20 */ /* 0x000fe20000410000 */
[----:B------:R-:W-:Y:S01]  /*8aa0*/  F2FP.PACK_AB R18, R18, R87 ;  /* 0x000000571212723e */ /* 0x000fe200000000ff */
[----:B------:R-:W-:Y:S01]  /*8ab0*/  FMUL.FTZ R56, R143, c[0x0][0x2e0] ;  /* 0x0000b8008f387a20 */ /* 0x000fe20000410000 */
[----:B------:R-:W-:Y:S01]  /*8ac0*/  F2FP.PACK_AB R57, R57, R140 ;  /* 0x0000008c3939723e */ /* 0x000fe200000000ff */
[----:B------:R-:W-:Y:S02]  /*8ad0*/  FMUL.FTZ R91, R50, c[0x0][0x2dc] ;  /* 0x0000b700325b7a20 */ /* 0x000fe40000410000 */
        /* <DEDUP_REMOVED lines=10> */
[----:B------:R-:W-:-:S02]  /*8b80*/  FMUL.FTZ R107, R23, c[0x0][0x2dc] ;  /* 0x0000b700176b7a20 */ /* 0x000fc40000410000 */
[----:B------:R-:W-:Y:S01]  /*8b90*/  FMUL.FTZ R88, R52, c[0x0][0x2dc] ;  /* 0x0000b70034587a20 */ /* 0x000fe20000410000 */
[----:B------:R-:W-:Y:S01]  /*8ba0*/  F2FP.PACK_AB R54, R54, R150 ;  /* 0x000000963636723e */ /* 0x000fe200000000ff */
[----:B------:R-:W-:Y:S01]  /*8bb0*/  FMUL.FTZ R19, R53, c[0x0][0x2dc] ;  /* 0x0000b70035137a20 */ /* 0x000fe20000410000 */
[----:B------:R1:W-:Y:S01]  /*8bc0*/  STS [R242+0x2000], R55 ;  /* 0x00200037f2007388 */ /* 0x0003e20000000800 */
[----:B------:R-:W-:Y:S02]  /*8bd0*/  FMUL.FTZ R160, R160, c[0x0][0x2e0] ;  /* 0x0000b800a0a07a20 */ /* 0x000fe40000410000 */
[----:B------:R-:W-:Y:S01]  /*8be0*/  FMUL.FTZ R51, R161, c[0x0][0x2e0] ;  /* 0x0000b800a1337a20 */ /* 0x000fe20000410000 */
[----:B------:R1:W-:Y:S01]  /*8bf0*/  STS [R242+0x2400], R54 ;  /* 0x00240036f2007388 */ /* 0x0003e20000000800 */
[----:B------:R-:W-:Y:S01]  /*8c00*/  FMUL.FTZ R162, R162, c[0x0][0x2e0] ;  /* 0x0000b800a2a27a20 */ /* 0x000fe20000410000 */
[----:B------:R-:W-:Y:S01]  /*8c10*/  F2FP.PACK_AB R19, R19, R88 ;  /* 0x000000581313723e */ /* 0x000fe200000000ff */
        /* <DEDUP_REMOVED lines=128> */
[----:B------:R1:W-:Y:S01]  /*9420*/  STS [R243+0x7000], R188 ;  /* 0x007000bcf3007388 */ /* 0x0003e20000000800 */
[----:B------:R-:W-:-:S02]  /*9430*/  FMUL.FTZ R68, R68, c[0x0][0x2dc] ;  /* 0x0000b70044447a20 */ /* 0x000fc40000410000 */
        /* <DEDUP_REMOVED lines=30> */
[----:B------:R-:W-:-:S03]  /*9620*/  F2FP.PACK_AB R5, R5, R76 ;  /* 0x0000004c0505723e */ /* 0x000fc600000000ff */
[----:B------:R1:W-:Y:S01]  /*9630*/  STS [R243+0x9400], R28 ;  /* 0x0094001cf3007388 */ /* 0x0003e20000000800 */
[----:B------:R-:W-:-:S03]  /*9640*/  F2FP.PACK_AB R4, R4, R78 ;  /* 0x0000004e0404723e */ /* 0x000fc600000000ff */
        /* <DEDUP_REMOVED lines=38> */
.L_x_934:
        /* <DEDUP_REMOVED lines=19> */
.L_x_935:
[----:B------:R-:W-:Y:S01]  /*99e0*/  BAR.SYNC.DEFER_BLOCKING 0x0 ;  /* 0x0000000000007b1d */ /* 0x000fe20000010000 */
[----:B------:R-:W-:Y:S01]  /*99f0*/  USHF.L.U32 UR7, UR28, 0x6, URZ ;  /* 0x000000061c077899 */ /* 0x000fe2000800063f */
[--C-:B-1----:R-:W-:Y:S01]  /*9a00*/  SHF.R.S32.HI R7, RZ, 0x1f, R228.reuse ;  /* 0x0000001fff077819 */ /* 0x102fe200000114e4 */
        /* <DEDUP_REMOVED lines=53> */
.L_x_937:
[----:B--23--:R-:W-:Y:S05]  /*9d60*/  BSYNC B0 ;  /* 0x0000000000007941 */ /* 0x00cfea0003800000 */
.L_x_936:
        /* <DEDUP_REMOVED lines=21> */
.L_x_939:
[----:B------:R-:W-:Y:S05]  /*9ec0*/  BSYNC B0 ;  /* 0x0000000000007941 */ /* 0x000fea0003800000 */
.L_x_938:
        /* <DEDUP_REMOVED lines=31> */
.L_x_941:
[----:B------:R-:W-:Y:S05]  /*a0c0*/  BSYNC B0 ;  /* 0x0000000000007941 */ /* 0x000fea0003800000 */
.L_x_940:
        /* <DEDUP_REMOVED lines=20> */
.L_x_914:
        /* <DEDUP_REMOVED lines=20> */
.L_x_943:
        /* <DEDUP_REMOVED lines=18> */
.L_x_944:
        /* <DEDUP_REMOVED lines=37> */
.L_x_946:
[----:B------:R-:W-:Y:S05]  /*a6c0*/  BSYNC B0 ;  /* 0x0000000000007941 */ /* 0x000fea0003800000 */
.L_x_945:
        /* <DEDUP_REMOVED lines=21> */
.L_x_948:
[----:B------:R-:W-:Y:S05]  /*a820*/  BSYNC B0 ;  /* 0x0000000000007941 */ /* 0x000fea0003800000 */
.L_x_947:
        /* <DEDUP_REMOVED lines=31> */
.L_x_950:
[----:B------:R-:W-:Y:S05]  /*aa20*/  BSYNC B0 ;  /* 0x0000000000007941 */ /* 0x000fea0003800000 */
.L_x_949:
        /* <DEDUP_REMOVED lines=18> */
.L_x_942:
[----:B------:R-:W-:Y:S05]  /*ab50*/  BSYNC B1 ;  /* 0x0000000000017941 */ /* 0x000fea0003800000 */
.L_x_909:
        /* <DEDUP_REMOVED lines=12> */
.L_x_951:
[----:B------:R-:W-:Y:S05]  /*ac20*/  EXIT ;  /* 0x000000000000794d */ /* 0x000fea0003800000 */
.L_x_953:
        /* <DEDUP_REMOVED lines=13> */
.L_x_2025:


//--------------------- .text._ZN5flash44flash_bwd_dq_dk_dv_loop_seqk_parallel_kernelI23Flash_bwd_kernel_traitsILi256ELi64ELi64ELi8ELi4ELi2ELi2ELb0ELb1EN7cutlass6half_tE19Flash_kernel_traitsILi256ELi64ELi64ELi8ES3_EELb0ELb0ELb0ELb0ELb0ELb0ELb1EEEvNS_16Flash_bwd_paramsE --------------------------
	.section	.text._ZN5flash44flash_bwd_dq_dk_dv_loop_seqk_parallel_kernelI23Flash_bwd_kernel_traitsILi256ELi64ELi64ELi8ELi4ELi2ELi2ELb0ELb1EN7cutlass6half_tE19Flash_kernel_traitsILi256ELi64ELi64ELi8ES3_EELb0ELb0ELb0ELb0ELb0ELb0ELb1EEEvNS_16Flash_bwd_paramsE,"ax",@progbits
	.sectioninfo	@"SHI_REGISTERS=255"
	.align	128
        .global         _ZN5flash44flash_bwd_dq_dk_dv_loop_seqk_parallel_kernelI23Flash_bwd_kernel_traitsILi256ELi64ELi64ELi8ELi4ELi2ELi2ELb0ELb1EN7cutlass6half_tE19Flash_kernel_traitsILi256ELi64ELi64ELi8ES3_EELb0ELb0ELb0ELb0ELb0ELb0ELb1EEEvNS_16Flash_bwd_paramsE
        .type           _ZN5flash44flash_bwd_dq_dk_dv_loop_seqk_parallel_kernelI23Flash_bwd_kernel_traitsILi256ELi64ELi64ELi8ELi4ELi2ELi2ELb0ELb1EN7cutlass6half_tE19Flash_kernel_traitsILi256ELi64ELi64ELi8ES3_EELb0ELb0ELb0ELb0ELb0ELb0ELb1EEEvNS_16Flash_bwd_paramsE,@function
        .size           _ZN5flash44flash_bwd_dq_dk_dv_loop_seqk_parallel_kernelI23Flash_bwd_kernel_traitsILi256ELi64ELi64ELi8ELi4ELi2ELi2ELb0ELb1EN7cutlass6half_tE19Flash_kernel_traitsILi256ELi64ELi64ELi8ES3_EELb0ELb0ELb0ELb0ELb0ELb0ELb1EEEvNS_16Flash_bwd_paramsE,(.L_x_2026 - _ZN5flash44flash_bwd_dq_dk_dv_loop_seqk_parallel_kernelI23Flash_bwd_kernel_traitsILi256ELi64ELi64ELi8ELi4ELi2ELi2ELb0ELb1EN7cutlass6half_tE19Flash_kernel_traitsILi256ELi64ELi64ELi8ES3_EELb0ELb0ELb0ELb0ELb0ELb0ELb1EEEvNS_16Flash_bwd_paramsE)
        .other          _ZN5flash44flash_bwd_dq_dk_dv_loop_seqk_parallel_kernelI23Flash_bwd_kernel_traitsILi256ELi64ELi64ELi8ELi4ELi2ELi2ELb0ELb1EN7cutlass6half_tE19Flash_kernel_traitsILi256ELi64ELi64ELi8ES3_EELb0ELb0ELb0ELb0ELb0ELb0ELb1EEEvNS_16Flash_bwd_paramsE,@"STO_CUDA_ENTRY STV_DEFAULT"
_ZN5flash44flash_bwd_dq_dk_dv_loop_seqk_parallel_kernelI23Flash_bwd_kernel_traitsILi256ELi64ELi64ELi8ELi4ELi2ELi2ELb0ELb1EN7cutlass6half_tE19Flash_kernel_traitsILi256ELi64ELi64ELi8ES3_EELb0ELb0ELb0ELb0ELb0ELb0ELb1EEEvNS_16Flash_bwd_paramsE:
.text._ZN5flash44flash_bwd_dq_dk_dv_loop_seqk_parallel_kernelI23Flash_bwd_kernel_traitsILi256ELi64ELi64ELi8ELi4ELi2ELi2ELb0ELb1EN7cutlass6half_tE19Flash_kernel_traitsILi256ELi64ELi64ELi8ES3_EELb0ELb0ELb0ELb0ELb0ELb0ELb1EEEvNS_16Flash_bwd_paramsE:
        /* <DEDUP_REMOVED lines=187> */
.L_x_998:
        /* <DEDUP_REMOVED lines=62> */
.L_x_954:
        /* <DEDUP_REMOVED lines=58> */
.L_x_956:
        /* <DEDUP_REMOVED lines=42> */
.L_x_957:
        /* <DEDUP_REMOVED lines=45> */
.L_x_958:
[----:B------:R-:W-:-:S03]  /*18a0*/  UMOV UR11, UR49 ;  /* 0x00000031000b7c82 */ /* 0x000fc60008000000 */
.L_x_959:
[----:B------:R-:W-:Y:S01]  /*18b0*/  IADD3 R17, P0, R229, UR15, RZ ;  /* 0x0000000fe5117c10 */ /* 0x000fe2000ff1e0ff */
[----:B------:R-:W-:Y:S01]  /*18c0*/  IMAD.U32 R14, RZ, RZ, UR15 ;  /* 0x0000000fff0e7e24 */ /* 0x000fe2000f8e00ff */
[--C-:B------:R-:W-:Y:S01]  /*18d0*/  SHF.R.S32.HI R233, RZ, 0x1f, R232.reuse ;  /* 0x0000001fffe97819 */ /* 0x100fe200000114e8 */
[----:B------:R-:W-:Y:S01]  /*18e0*/  UIADD3 UR8, UP5, UP4, UR8, UR44, UR46 ;  /* 0x0000002c08087290 */ /* 0x000fe2000fcbe02e */
[----:B------:R-:W-:Y:S01]  /*18f0*/  IADD3.X R9, R4, UR32, RZ, P0, !PT ;  /* 0x0000002004097c10 */ /* 0x000fe200087fe4ff */
[----:B------:R-:W-:Y:S01]  /*1900*/  IMAD.U32 R18, RZ, RZ, UR35 ;  /* 0x00000023ff127e24 */ /* 0x000fe2000f8e00ff */
[----:B------:R-:W-:Y:S01]  /*1910*/  IADD3 R10, P0, R232, UR18, RZ ;  /* 0x00000012e80a7c10 */ /* 0x000fe2000ff1e0ff */
[----:B------:R-:W-:Y:S01]  /*1920*/  UIADD3 UR26, UP1, UP0, UR26, UR8, UR28 ;  /* 0x000000081a1a7290 */ /* 0x000fe2000f83e01c */
[----:B------:R-:W-:Y:S01]  /*1930*/  IMAD.WIDE.U32 R22, R17, c[0x0][0x190], R232 ;  /* 0x0000640011167a25 */ /* 0x000fe200078e00e8 */
[----:B------:R-:W-:Y:S01]  /*1940*/  UIADD3.X UR7, UR10, UR47, UR52, UP5, UP4 ;  /* 0x0000002f0a077290 */ /* 0x000fe2000afe8434 */
[----:B------:R-:W-:Y:S01]  /*1950*/  IADD3.X R11, R233, UR19, RZ, P0, !PT ;  /* 0x00000013e90b7c10 */ /* 0x000fe200087fe4ff */
[----:B------:R-:W-:Y:S01]  /*1960*/  ULDC.64 UR8, c[0x0][0x370] ;  /* 0x0000dc0000087ab9 */ /* 0x000fe20000000a00 */
[----:B------:R-:W-:Y:S01]  /*1970*/  IMAD R16, R9, c[0x0][0x190], RZ ;  /* 0x0000640009107a24 */ /* 0x000fe200078e02ff */
[----:B------:R-:W-:Y:S01]  /*1980*/  UIADD3.X UR12, UR12, UR7, UR13, UP1, UP0 ;  /* 0x000000070c0c7290 */ /* 0x000fe20008fe040d */
[----:B------:R-:W-:Y:S01]  /*1990*/  IADD3 R24, P2, R22, UR31, RZ ;  /* 0x0000001f16187c10 */ /* 0x000fe2000ff5e0ff */
[----:B------:R-:W-:Y:S01]  /*19a0*/  IMAD.WIDE.U32 R14, R14, c[0x0][0x370], R10 ;  /* 0x0000dc000e0e7a25 */ /* 0x000fe200078e000a */
[----:B------:R-:W-:Y:S01]  /*19b0*/  UIMAD UR7, UR32, UR8, URZ ;  /* 0x00000008200772a4 */ /* 0x000fe2000f8e023f */
[----:B------:R-:W1:Y:S01]  /*19c0*/  S2R R10, SR_TID.X ;  /* 0x00000000000a7919 */ /* 0x000e620000002100 */
[----:B------:R-:W-:Y:S01]  /*19d0*/  UISETP.GE.AND UP0, UPT, UR30, 0x1, UPT ;  /* 0x000000011e00788c */ /* 0x000fe2000bf06270 */
[----:B------:R-:W-:Y:S01]  /*19e0*/  IMAD R21, R17, c[0x0][0x194], R16 ;  /* 0x0000650011157a24 */ /* 0x000fe200078e0210 */
[----:B------:R-:W-:Y:S01]  /*19f0*/  UIMAD UR10, UR15, UR9, UR7 ;  /* 0x000000090f0a72a4 */ /* 0x000fe2000f8e0207 */
[----:B------:R-:W-:Y:S01]  /*1a00*/  BSSY B1, `(.L_x_955) ;  /* 0x0000897000017945 */ /* 0x000fe20003800000 */
[----:B------:R-:W-:-:S02]  /*1a10*/  UIADD3 UR14, UR15, UR14, URZ ;  /* 0x0000000e0f0e7290 */ /* 0x000fc4000fffe03f */
[----:B------:R-:W-:Y:S01]  /*1a20*/  PLOP3.LUT P0, PT, PT, PT, UP0, 0x80, 0x0 ;  /* 0x000000000000781c */ /* 0x000fe20003f0f008 */
[----:B------:R-:W-:Y:S01]  /*1a30*/  ULDC.64 UR8, c[0x0][0x378] ;  /* 0x0000de0000087ab9 */ /* 0x000fe20000000a00 */
[----:B------:R-:W-:Y:S01]  /*1a40*/  IADD3 R15, R15, UR10, RZ ;  /* 0x0000000a0f0f7c10 */ /* 0x000fe2000fffe0ff */
[----:B------:R-:W-:Y:S01]  /*1a50*/  UIMAD UR7, UR60, UR8, URZ ;  /* 0x000000083c0772a4 */ /* 0x000fe2000f8e023f */
[----:B------:R-:W-:Y:S01]  /*1a60*/  IADD3.X R25, R23, UR29, R21, P2, !PT ;  /* 0x0000001d17197c10 */ /* 0x000fe200097fe415 */
[----:B------:R-:W-:Y:S02]  /*1a70*/  UIADD3 UR8, UR15, UR11, URZ ;  /* 0x0000000b0f087290 */ /* 0x000fe4000fffe03f */
[----:B------:R-:W-:Y:S01]  /*1a80*/  IMAD.WIDE.U32 R18, R18, c[0x0][0x378], R14 ;  /* 0x0000de0012127a25 */ /* 0x000fe200078e000e */
[----:B------:R-:W-:Y:S02]  /*1a90*/  ULDC.64 UR10, c[0x0][0x3c8] ;  /* 0x0000f200000a7ab9 */ /* 0x000fe40000000a00 */
[----:B------:R-:W-:-:S02]  /*1aa0*/  UIMAD UR16, UR35, UR9, UR7 ;  /* 0x00000009231072a4 */ /* 0x000fc4000f8e0207 */
[----:B------:R-:W-:Y:S02]  /*1ab0*/  UIMAD.WIDE UR8, UR8, UR61, UR10 ;  /* 0x0000003d080872a5 */ /* 0x000fe4000f8e020a */
[----:B------:R-:W-:Y:S02]  /*1ac0*/  ULEA.HI.SX32 UR7, UR34, 0xffffffff, 0x1a ;  /* 0xffffffff22077891 */ /* 0x000fe4000f8fd23f */
[----:B------:R-:W-:Y:S01]  /*1ad0*/  ULDC.64 UR10, c[0x0][0x200] ;  /* 0x00008000000a7ab9 */ /* 0x000fe20000000a00 */
[----:B-1----:R-:W-:Y:S01]  /*1ae0*/  SHF.R.S32.HI R11, RZ, 0x1f, R10 ;  /* 0x0000001fff0b7819 */ /* 0x002fe2000001140a */
[----:B------:R-:W-:Y:S01]  /*1af0*/  UIMAD.WIDE UR14, UR14, UR61, UR10 ;  /* 0x0000003d0e0e72a5 */ /* 0x000fe2000f8e020a */
[----:B------:R-:W-:Y:S02]  /*1b00*/  IADD3 R19, R19, UR16, RZ ;  /* 0x0000001013137c10 */ /* 0x000fe4000fffe0ff */
[----:B------:R-:W-:-:S04]  /*1b10*/  LEA.HI R12, R11, R10, RZ, 0x5 ;  /* 0x0000000a0b0c7211 */ /* 0x000fc800078f28ff */
[----:B------:R-:W-:-:S05]  /*1b20*/  LOP3.LUT R11, R12, 0xffffffe0, RZ, 0xc0, !PT ;  /* 0xffffffe00c0b7812 */ /* 0x000fca00078ec0ff */
[----:B------:R-:W-:Y:S01]  /*1b30*/  IMAD.IADD R11, R10, 0x1, -R11 ;  /* 0x000000010a0b7824 */ /* 0x000fe200078e0a0b */
[----:B------:R-:W-:-:S05]  /*1b40*/  SHF.R.S32.HI R10, RZ, 0x5, R12 ;  /* 0x00000005ff0a7819 */ /* 0x000fca000001140c */
[----:B------:R-:W-:-:S05]  /*1b50*/  IMAD R13, R10, UR45, R11 ;  /* 0x0000002d0a0d7c24 */ /* 0x000fca000f8e020b */
[----:B------:R-:W-:-:S04]  /*1b60*/  IADD3 R14, P1, R13, UR26, RZ ;  /* 0x0000001a0d0e7c10 */ /* 0x000fc8000ff3e0ff */
[----:B------:R-:W-:Y:S02]  /*1b70*/  LEA.HI.X.SX32 R13, R13, UR12, 0x1, P1 ;  /* 0x0000000c0d0d7c11 */ /* 0x000fe400088f0eff */
[----:B------:R-:W-:-:S04]  /*1b80*/  LEA R250, P1, R14, c[0x0][0x350], 0x2 ;  /* 0x0000d4000efa7a11 */ /* 0x000fc800078210ff */
[----:B------:R-:W-:Y:S01]  /*1b90*/  LEA.HI.X R251, R14, c[0x0][0x354], R13, 0x2, P1 ;  /* 0x0000d5000efb7a11 */ /* 0x000fe200008f140d */
[----:B------:R-:W-:Y:S05]  /*1ba0*/  @!P0 BRA `(.L_x_960) ;  /* 0x00007e8000008947 */ /* 0x000fea0003800000 */
[----:B------:R-:W-:Y:S01]  /*1bb0*/  PLOP3.LUT P0, PT, PT, PT, UP3, 0x80, 0x0 ;  /* 0x000000000000781c */ /* 0x000fe20003f0f038 */
[----:B------:R-:W-:Y:S01]  /*1bc0*/  UIMAD UR12, UR7, -0x40, UR30 ;  /* 0xffffffc0070c78a4 */ /* 0x000fe2000f8e021e */
[----:B------:R-:W-:Y:S01]  /*1bd0*/  IMAD.U32 R22, RZ, RZ, UR35 ;  /* 0x00000023ff167e24 */ /* 0x000fe2000f8e00ff */
[----:B------:R-:W-:Y:S01]  /*1be0*/  UMOV UR11, UR8 ;  /* 0x00000008000b7c82 */ /* 0x000fe20008000000 */
[----:B------:R-:W-:Y:S01]  /*1bf0*/  IMAD R14, R4, c[0x0][0x370], RZ ;  /* 0x0000dc00040e7a24 */ /* 0x000fe200078e02ff */
[----:B------:R-:W-:Y:S01]  /*1c00*/  UMOV UR10, UR9 ;  /* 0x00000009000a7c82 */ /* 0x000fe20008000000 */
[----:B------:R-:W-:-:S07]  /*1c10*/  IMAD.WIDE.U32 R18, R229, c[0x0][0x370], R18 ;  /* 0x0000dc00e5127a25 */ /* 0x000fce00078e0012 */
[----:B------:R-:W-:Y:S01]  /*1c20*/  @P0 BAR.SYNC.DEFER_BLOCKING 0x0 ;  /* 0x0000000000000b1d */ /* 0x000fe20000010000 */
[----:B------:R-:W-:Y:S01]  /*1c30*/  ISETP.GE.AND P6, PT, R229, UR12, PT ;  /* 0x0000000ce5007c0c */ /* 0x000fe2000bfc6270 */
[----:B------:R-:W-:Y:S01]  /*1c40*/  IMAD.WIDE.U32 R22, R22, c[0x0][0x1a8], R24 ;  /* 0x00006a0016167a25 */ /* 0x000fe200078e0018 */
[----:B------:R-:W-:-:S03]  /*1c50*/  LEA R244, P0, R18, c[0x0][0x330], 0x1 ;  /* 0x0000cc0012f47a11 */ /* 0x000fc600078008ff */
[----:B------:R-:W-:Y:S01]  /*1c60*/  ULDC.64 UR8, c[0x0][0x1a8] ;  /* 0x00006a0000087ab9 */ /* 0x000fe20000000a00 */
[----:B------:R-:W-:Y:S01]  /*1c70*/  IMAD R15, R229, c[0x0][0x374], R14 ;  /* 0x0000dd00e50f7a24 */ /* 0x000fe200078e020e */
[----:B------:R-:W-:Y:S01]  /*1c80*/  UIMAD UR13, UR60, UR8, URZ ;  /* 0x000000083c0d72a4 */ /* 0x000fe2000f8e023f */
[----:B------:R-:W-:Y:S01]  /*1c90*/  LEA R242, P1, R22, c[0x0][0x160], 0x1 ;  /* 0x0000580016f27a11 */ /* 0x000fe200078208ff */
[----:B------:R-:W-:Y:S01]  /*1ca0*/  BSSY B0, `(.L_x_961) ;  /* 0x0000033000007945 */ /* 0x000fe20003800000 */
[----:B------:R-:W-:Y:S01]  /*1cb0*/  IMAD.IADD R15, R19, 0x1, R15 ;  /* 0x00000001130f7824 */ /* 0x000fe200078e020f */
[----:B------:R-:W-:Y:S02]  /*1cc0*/  UIMAD UR13, UR35, UR9, UR13 ;  /* 0x00000009230d72a4 */ /* 0x000fe4000f8e020d */
[----:B------:R-:W-:Y:S02]  /*1cd0*/  UMOV UR8, UR15 ;  /* 0x0000000f00087c82 */ /* 0x000fe40008000000 */
[----:B------:R-:W-:Y:S01]  /*1ce0*/  UMOV UR9, UR14 ;  /* 0x0000000e00097c82 */ /* 0x000fe20008000000 */
[----:B------:R-:W-:-:S02]  /*1cf0*/  LEA.HI.X R245, R18, c[0x0][0x334], R15, 0x1, P0 ;  /* 0x0000cd0012f57a11 */ /* 0x000fc400000f0c0f */
[----:B------:R-:W-:-:S04]  /*1d00*/  IADD3 R16, R23, UR13, RZ ;  /* 0x0000000d17107c10 */ /* 0x000fc8000fffe0ff */
[----:B------:R-:W-:Y:S01]  /*1d10*/  LEA.HI.X R241, R22, c[0x0][0x164], R16, 0x1, P1 ;  /* 0x0000590016f17a11 */ /* 0x000fe200008f0c10 */
        /* <DEDUP_REMOVED lines=43> */
.L_x_962:
[----:B------:R-:W-:Y:S05]  /*1fd0*/  BSYNC B0 ;  /* 0x0000000000007941 */ /* 0x000fea0003800000 */
.L_x_961:
        /* <DEDUP_REMOVED lines=48> */
.L_x_964:
[----:B------:R-:W-:Y:S05]  /*22e0*/  BSYNC B0 ;  /* 0x0000000000007941 */ /* 0x000fea0003800000 */
.L_x_963:
[----:B------:R1:W-:Y:S01]  /*22f0*/  @P6 STS.128 [R225], RZ ;  /* 0x000000ffe1006388 */ /* 0x0003e20000000c00 */
[----:B------:R-:W-:Y:S03]  /*2300*/  BSSY B0, `(.L_x_965) ;  /* 0x000002a000007945 */ /* 0x000fe60003800000 */
[----:B------:R1:W-:Y:S04]  /*2310*/  @P6 STS.128 [R225+0x2000], RZ ;  /* 0x002000ffe1006388 */ /* 0x0003e80000000c00 */
[----:B------:R1:W-:Y:S04]  /*2320*/  @P6 STS.128 [R225+0x4000], RZ ;  /* 0x004000ffe1006388 */ /* 0x0003e80000000c00 */
[----:B------:R1:W-:Y:S01]  /*2330*/  @P6 STS.128 [R225+0x6000], RZ ;  /* 0x006000ffe1006388 */ /* 0x0003e20000000c00 */
[----:B------:R-:W-:Y:S05]  /*2340*/  @P6 BRA `(.L_x_966) ;  /* 0x0000025000006947 */ /* 0x000fea0003800000 */
[----:B-1----:R-:W-:Y:S01]  /*2350*/  IMAD.U32 R18, RZ, RZ, UR31 ;  /* 0x0000001fff127e24 */ /* 0x002fe2000f8e00ff */
        /* <DEDUP_REMOVED lines=36> */
.L_x_966:
[----:B------:R-:W-:Y:S05]  /*25a0*/  BSYNC B0 ;  /* 0x0000000000007941 */ /* 0x000fea0003800000 */
.L_x_965:
        /* <DEDUP_REMOVED lines=45> */
.L_x_968:
[----:B------:R-:W-:Y:S05]  /*2880*/  BSYNC B0 ;  /* 0x0000000000007941 */ /* 0x000fea0003800000 */
.L_x_967:
[----:B------:R-:W-:Y:S01]  /*2890*/  SHF.R.S32.HI R13, RZ, 0x1f, R12 ;  /* 0x0000001fff0d7819 */ /* 0x000fe2000001140c */
[----:B------:R-:W-:Y:S01]  /*28a0*/  UIADD3 UR13, -UR20, UR6, URZ ;  /* 0x00000006140d7290 */ /* 0x000fe2000fffe13f */
[----:B------:R-:W-:Y:S01]  /*28b0*/  SHF.R.S32.HI R12, RZ, 0x1f, R11 ;  /* 0x0000001fff0c7819 */ /* 0x000fe2000001140b */
[----:B------:R-:W-:Y:S01]  /*28c0*/  ULDC.64 UR14, c[0x0][0x198] ;  /* 0x00006600000e7ab9 */ /* 0x000fe20000000a00 */
[----:B------:R-:W-:Y:S01]  /*28d0*/  LEA.HI R13, R13, R10, RZ, 0x2 ;  /* 0x0000000a0d0d7211 */ /* 0x000fe200078f10ff */
[----:B------:R-:W-:Y:S01]  /*28e0*/  IMAD.MOV.U32 R248, RZ, RZ, 0x7f800000 ;  /* 0x7f800000fff87424 */ /* 0x000fe200078e00ff */
[----:B------:R-:W-:Y:S01]  /*28f0*/  LEA.HI R12, R12, R11, RZ, 0x2 ;  /* 0x0000000b0c0c7211 */ /* 0x000fe200078f10ff */
[----:B------:R-:W-:Y:S01]  /*2900*/  IMAD.MOV.U32 R249, RZ, RZ, 0x7f800000 ;  /* 0x7f800000fff97424 */ /* 0x000fe200078e00ff */
[----:B------:R-:W-:Y:S02]  /*2910*/  LOP3.LUT R13, R13, 0xfffffffc, RZ, 0xc0, !PT ;  /* 0xfffffffc0d0d7812 */ /* 0x000fe400078ec0ff */
[----:B------:R-:W-:-:S03]  /*2920*/  SHF.R.S32.HI R11, RZ, 0x2, R12 ;  /* 0x00000002ff0b7819 */ /* 0x000fc6000001140c */
[----:B------:R-:W-:-:S04]  /*2930*/  IMAD.IADD R10, R10, 0x1, -R13 ;  /* 0x000000010a0a7824 */ /* 0x000fc800078e0a0d */
[----:B------:R-:W-:Y:S01]  /*2940*/  IMAD R11, R10, 0x10, R11 ;  /* 0x000000100a0b7824 */ /* 0x000fe200078e020b */
[----:B------:R-:W-:-:S03]  /*2950*/  ISETP.GE.AND P5, PT, R229, UR13, PT ;  /* 0x0000000de5007c0c */ /* 0x000fc6000bfa6270 */
[C---:B------:R-:W-:Y:S01]  /*2960*/  IMAD.SHL.U32 R247, R11.reuse, 0x4, RZ ;  /* 0x000000040bf77824 */ /* 0x040fe200078e00ff */
[C---:B------:R-:W-:Y:S02]  /*2970*/  IADD3 R10, R11.reuse, 0x8, RZ ;  /* 0x000000080b0a7810 */ /* 0x040fe40007ffe0ff */
[----:B------:R-:W-:Y:S02]  /*2980*/  SHF.R.S32.HI R246, RZ, 0x1f, R11 ;  /* 0x0000001ffff67819 */ /* 0x000fe4000001140b */
[C---:B------:R-:W-:Y:S02]  /*2990*/  ISETP.GE.AND P2, PT, R11.reuse, UR12, PT ;  /* 0x0000000c0b007c0c */ /* 0x040fe4000bf46270 */
        /* <DEDUP_REMOVED lines=70> */
.L_x_970:
[----:B------:R-:W-:Y:S05]  /*2e00*/  BSYNC B0 ;  /* 0x0000000000007941 */ /* 0x000fea0003800000 */
.L_x_969:
        /* <DEDUP_REMOVED lines=55> */
.L_x_972:
[----:B------:R-:W-:Y:S05]  /*3180*/  BSYNC B0 ;  /* 0x0000000000007941 */ /* 0x000fea0003800000 */
.L_x_971:
        /* <DEDUP_REMOVED lines=64> */
.L_x_974:
[----:B------:R-:W-:Y:S05]  /*3590*/  BSYNC B0 ;  /* 0x0000000000007941 */ /* 0x000fea0003800000 */
.L_x_973:
        /* <DEDUP_REMOVED lines=54> */
.L_x_976:
[----:B------:R-:W-:Y:S05]  /*3900*/  BSYNC B0 ;  /* 0x0000000000007941 */ /* 0x000fea0003800000 */
.L_x_975:
[----:B------:R-:W0:Y:S01]  /*3910*/  LDGDEPBAR ;  /* 0x00000000000079af */ /* 0x000e220000000000 */
[----:B------:R-:W-:Y:S01]  /*3920*/  MOV R239, c[0x0][0x22c] ;  /* 0x00008b0000ef7a02 */ /* 0x000fe20000000f00 */
[----:B------:R-:W-:Y:S01]  /*3930*/  CS2R R190, SRZ ;  /* 0x0000000000be7805 */ /* 0x000fe2000001ff00 */
        /* <DEDUP_REMOVED lines=61> */
[----:B------:R-:W-:Y:S01]  /*3d10*/  CS2R R24, SRZ ;  /* 0x0000000000187805 */ /* 0x000fe2000001ff00 */
[----:B------:R-:W-:Y:S01]  /*3d20*/  CS2R R22, SRZ ;  /* 0x0000000000167805 */ /* 0x000fe2000001ff00 */
[----:B-1----:R-:W-:Y:S01]  /*3d30*/  CS2R R20, SRZ ;  /* 0x0000000000147805 */ /* 0x002fe2000001ff00 */
[----:B------:R-:W-:Y:S01]  /*3d40*/  LEA R240, -R239, RZ, 0x6 ;  /* 0x000000ffeff07211 */ /* 0x000fe200078e31ff */
[----:B------:R-:W-:-:S03]  /*3d50*/  UIADD3 UR14, UR20, 0x40, URZ ;  /* 0x00000040140e7890 */ /* 0x000fc6000fffe03f */
.L_x_979:
[----:B------:R-:W0:Y:S01]  /*3d60*/  LDGDEPBAR ;  /* 0x00000000000079af */ /* 0x000e220000000000 */
[----:B------:R-:W-:Y:S01]  /*3d70*/  UISETP.GE.AND UP0, UPT, UR14, UR6, UPT ;  /* 0x000000060e00728c */ /* 0x000fe2000bf06270 */
[----:B-----5:R-:W-:Y:S01]  /*3d80*/  FMUL.FTZ R203, R248, 1.4426950216293334961 ;  /* 0x3fb8aa3bf8cb7820 */ /* 0x020fe20000410000 */
[----:B------:R-:W-:Y:S01]  /*3d90*/  MOV R131, UR21 ;  /* 0x0000001500837c02 */ /* 0x000fe20008000f00 */
[----:B------:R-:W-:Y:S03]  /*3da0*/  UISETP.GE.AND UP4, UPT, UR7, 0x1, UPT ;  /* 0x000000010700788c */ /* 0x000fe6000bf86270 */
[----:B------:R-:W-:Y:S02]  /*3db0*/  PLOP3.LUT P2, PT, PT, PT, UP0, 0x80, 0x0 ;  /* 0x000000000000781c */ /* 0x000fe40003f4f008 */
[----:B------:R-:W-:Y:S02]  /*3dc0*/  PLOP3.LUT P0, PT, PT, PT, UP0, 0x80, 0x0 ;  /* 0x000000000000781c */ /* 0x000fe40003f0f008 */
[----:B------:R-:W-:Y:S02]  /*3dd0*/  PLOP3.LUT P5, PT, PT, PT, UP0, 0x80, 0x0 ;  /* 0x000000000000781c */ /* 0x000fe40003faf008 */
[----:B------:R-:W-:Y:S02]  /*3de0*/  PLOP3.LUT P1, PT, PT, PT, UP0, 0x80, 0x0 ;  /* 0x000000000000781c */ /* 0x000fe40003f2f008 */
[----:B------:R-:W-:Y:S02]  /*3df0*/  PLOP3.LUT P4, PT, PT, PT, UP0, 0x80, 0x0 ;  /* 0x000000000000781c */ /* 0x000fe40003f8f008 */
[----:B------:R-:W-:Y:S02]  /*3e00*/  PLOP3.LUT P3, PT, PT, PT, UP0, 0x80, 0x0 ;  /* 0x000000000000781c */ /* 0x000fe40003f6f008 */
[----:B------:R-:W-:Y:S03]  /*3e10*/  PLOP3.LUT P6, PT, PT, PT, UP0, 0x80, 0x0 ;  /* 0x000000000000781c */ /* 0x000fe60003fcf008 */
[----:B------:R-:W-:Y:S01]  /*3e20*/  @P0 LEA R196, R131, R224, 0x6 ;  /* 0x000000e083c40211 */ /* 0x000fe200078e30ff */
[----:B------:R-:W-:Y:S04]  /*3e30*/  DEPBAR.LE SB0, 0x0 ;  /* 0x000080000000791a */ /* 0x000fe80000000000 */
[----:B------:R-:W-:Y:S01]  /*3e40*/  BAR.SYNC.DEFER_BLOCKING 0x0 ;  /* 0x0000000000007b1d */ /* 0x000fe20000010000 */
[----:B------:R-:W-:Y:S02]  /*3e50*/  PLOP3.LUT P0, PT, PT, PT, UP0, 0x80, 0x0 ;  /* 0x000000000000781c */ /* 0x000fe40003f0f008 */
[C---:B------:R-:W-:Y:S02]  /*3e60*/  @P5 ISETP.GE.AND P5, PT, R196.reuse, UR6, PT ;  /* 0x00000006c4005c0c */ /* 0x040fe4000bfa6270 */
[----:B------:R-:W-:Y:S02]  /*3e70*/  @P1 IADD3 R131, R196, 0x1, RZ ;  /* 0x00000001c4831810 */ /* 0x000fe40007ffe0ff */
[----:B------:R-:W-:Y:S02]  /*3e80*/  FSETP.NEU.FTZ.AND P1, PT, R248, -INF , PT ;  /* 0xff800000f800780b */ /* 0x000fe40003f3d000 */
[----:B------:R-:W-:Y:S01]  /*3e90*/  @P4 ISETP.GE.AND P4, PT, R131, UR6, PT ;  /* 0x0000000683004c0c */ /* 0x000fe2000bf86270 */
[----:B------:R-:W-:Y:S01]  /*3ea0*/  FMUL.FTZ R131, R249, 1.4426950216293334961 ;  /* 0x3fb8aa3bf9837820 */ /* 0x000fe20000410000 */
[----:B------:R-:W-:Y:S02]  /*3eb0*/  FSEL R203, R203, RZ, P1 ;  /* 0x000000ffcbcb7208 */ /* 0x000fe40000800000 */
[----:B------:R-:W-:Y:S02]  /*3ec0*/  FSETP.NEU.FTZ.AND P1, PT, R249, -INF , PT ;  /* 0xff800000f900780b */ /* 0x000fe40003f3d000 */
[----:B------:R-:W-:Y:S02]  /*3ed0*/  @P3 IADD3 R197, R196, 0x8, RZ ;  /* 0x00000008c4c53810 */ /* 0x000fe40007ffe0ff */
[----:B------:R-:W-:Y:S02]  /*3ee0*/  FSEL R131, R131, RZ, P1 ;  /* 0x000000ff83837208 */ /* 0x000fe40000800000 */
[----:B------:R-:W-:Y:S02]  /*3ef0*/  PLOP3.LUT P1, PT, PT, PT, UP0, 0x80, 0x0 ;  /* 0x000000000000781c */ /* 0x000fe40003f2f008 */
[----:B------:R-:W-:Y:S02]  /*3f00*/  @P6 ISETP.GE.AND P6, PT, R197, UR6, PT ;  /* 0x00000006c5006c0c */ /* 0x000fe4000bfc6270 */
[----:B------:R-:W-:Y:S01]  /*3f10*/  PLOP3.LUT P3, PT, PT, PT, UP0, 0x80, 0x0 ;  /* 0x000000000000781c */ /* 0x000fe20003f6f008 */
        /* <DEDUP_REMOVED lines=8> */
[C---:B-1----:R-:W-:Y:S08]  /*3fa0*/  HMMA.16816.F32 R4, R84.reuse, R88, RZ ;  /* 0x000000585404723c */ /* 0x042ff000000018ff */
[C---:B------:R-:W-:Y:S01]  /*3fb0*/  HMMA.16816.F32 R8, R84.reuse, R90, RZ ;  /* 0x0000005a5408723c */ /* 0x040fe200000018ff */
[----:B------:R-:W-:Y:S07]  /*3fc0*/  LDSM.16.M88.4 R88, [R219] ;  /* 0x00000000db58783b */ /* 0x000fee0000000200 */
[C---:B--2---:R-:W-:Y:S08]  /*3fd0*/  HMMA.16816.F32 R12, R84.reuse, R92, RZ ;  /* 0x0000005c540c723c */ /* 0x044ff000000018ff */
[----:B------:R-:W-:Y:S01]  /*3fe0*/  HMMA.16816.F32 R16, R84, R94, RZ ;  /* 0x0000005e5410723c */ /* 0x000fe200000018ff */
[----:B------:R-:W1:Y:S06]  /*3ff0*/  LDSM.16.M88.4 R84, [R3+0x10800] ;  /* 0x010800000354783b */ /* 0x000e6c0000000200 */
[----:B------:R-:W2:Y:S01]  /*4000*/  LDSM.16.M88.4 R92, [R2+0x10000] ;  /* 0x01000000025c783b */ /* 0x000ea20000000200 */
[C---:B---3--:R-:W-:Y:S08]  /*4010*/  HMMA.16816.F32 R4, R96.reuse, R100, R4 ;  /* 0x000000646004723c */ /* 0x048ff00000001804 */
[C---:B------:R-:W-:Y:S01]  /*4020*/  HMMA.16816.F32 R8, R96.reuse, R102, R8 ;  /* 0x000000666008723c */ /* 0x040fe20000001808 */
[----:B------:R-:W-:Y:S07]  /*4030*/  LDSM.16.M88.4 R100, [R223+0x2000] ;  /* 0x00200000df64783b */ /* 0x000fee0000000200 */
[C---:B----4-:R-:W-:Y:S08]  /*4040*/  HMMA.16816.F32 R12, R96.reuse, R104, R12 ;  /* 0x00000068600c723c */ /* 0x050ff0000000180c */
        /* <DEDUP_REMOVED lines=81> */
[C---:B------:R-:W-:Y:S08]  /*4560*/  HMMA.16816.F32 R8, R100.reuse, R106, R8 ;  /* 0x0000006a6408723c */ /* 0x040ff00000001808 */
[C---:B--2---:R-:W-:Y:S08]  /*4570*/  HMMA.16816.F32 R12, R100.reuse, R88, R12 ;  /* 0x00000058640c723c */ /* 0x044ff0000000180c */
[----:B------:R-:W-:Y:S08]  /*4580*/  HMMA.16816.F32 R16, R100, R90, R16 ;  /* 0x0000005a6410723c */ /* 0x000ff00000001810 */
[C---:B------:R-:W-:Y:S08]  /*4590*/  HMMA.16816.F32 R4, R108.reuse, R112, R4 ;  /* 0x000000706c04723c */ /* 0x040ff00000001804 */
[C---:B------:R-:W-:Y:S08]  /*45a0*/  HMMA.16816.F32 R8, R108.reuse, R114, R8 ;  /* 0x000000726c08723c */ /* 0x040ff00000001808 */
[C---:B-1----:R-:W-:Y:S08]  /*45b0*/  HMMA.16816.F32 R12, R108.reuse, R84, R12 ;  /* 0x000000546c0c723c */ /* 0x042ff0000000180c */
[----:B------:R-:W-:Y:S01]  /*45c0*/  HMMA.16816.F32 R16, R108, R86, R16 ;  /* 0x000000566c10723c */ /* 0x000fe20000001810 */
[----:B------:R-:W1:Y:S07]  /*45d0*/  LDSM.16.M88.4 R84, [R2+0x16800] ;  /* 0x016800000254783b */ /* 0x000e6e0000000200 */
[C---:B---3--:R-:W-:Y:S08]  /*45e0*/  HMMA.16816.F32 R4, R92.reuse, R96, R4 ;  /* 0x000000605c04723c */ /* 0x048ff00000001804 */
[C---:B------:R-:W-:Y:S11]  /*45f0*/  HMMA.16816.F32 R8, R92.reuse, R98, R8 ;  /* 0x000000625c08723c */ /* 0x040ff60000001808 */
[----:B------:R-:W-:Y:S05]  /*4600*/  @!UPT UIADD3 URZ, URZ, URZ, URZ ;  /* 0x0000003f3f3ff290 */ /* 0x000fea000fffe03f */
[----:B------:R-:W-:Y:S02]  /*4610*/  FMUL.FTZ R116, R4, c[0x0][0x2ec] ;  /* 0x0000bb0004747a20 */ /* 0x000fe40000410000 */
[----:B------:R-:W-:Y:S02]  /*4620*/  FMUL.FTZ R117, R5, c[0x0][0x2ec] ;  /* 0x0000bb0005757a20 */ /* 0x000fe40000410000 */
[----:B------:R-:W-:Y:S02]  /*4630*/  FMUL.FTZ R118, R6, c[0x0][0x2ec] ;  /* 0x0000bb0006767a20 */ /* 0x000fe40000410000 */
[----:B------:R-:W2:Y:S01]  /*4640*/  MUFU.TANH R116, R116 ;  /* 0x0000007400747308 */ /* 0x000ea20000002400 */
[----:B------:R-:W-:Y:S01]  /*4650*/  FMUL.FTZ R119, R7, c[0x0][0x2ec] ;  /* 0x0000bb0007777a20 */ /* 0x000fe20000410000 */
[C---:B-1----:R-:W-:Y:S03]  /*4660*/  HMMA.16816.F32 R12, R92.reuse, R84, R12 ;  /* 0x000000545c0c723c */ /* 0x042fe6000000180c */
[----:B------:R-:W-:Y:S02]  /*4670*/  FMUL.FTZ R120, R8, c[0x0][0x2ec] ;  /* 0x0000bb0008787a20 */ /* 0x000fe40000410000 */
[----:B------:R-:W-:Y:S03]  /*4680*/  FMUL.FTZ R121, R9, c[0x0][0x2ec] ;  /* 0x0000bb0009797a20 */ /* 0x000fe60000410000 */
[----:B------:R-:W1:Y:S01]  /*4690*/  MUFU.TANH R117, R117 ;  /* 0x0000007500757308 */ /* 0x000e620000002400 */
[----:B------:R-:W-:Y:S03]  /*46a0*/  HMMA.16816.F32 R16, R92, R86, R16 ;  /* 0x000000565c10723c */ /* 0x000fe60000001810 */
[----:B------:R-:W-:Y:S02]  /*46b0*/  FMUL.FTZ R122, R10, c[0x0][0x2ec] ;  /* 0x0000bb000a7a7a20 */ /* 0x000fe40000410000 */
[----:B------:R-:W-:Y:S04]  /*46c0*/  FMUL.FTZ R123, R11, c[0x0][0x2ec] ;  /* 0x0000bb000b7b7a20 */ /* 0x000fe80000410000 */
[----:B------:R-:W3:Y:S03]  /*46d0*/  MUFU.TANH R118, R118 ;  /* 0x0000007600767308 */ /* 0x000ee60000002400 */
[----:B--2---:R-:W-:Y:S02]  /*46e0*/  MOV R198, R116 ;  /* 0x0000007400c67202 */ /* 0x004fe40000000f00 */
[----:B------:R-:W-:Y:S01]  /*46f0*/  @P0 FSEL R198, R116, -INF , !P5 ;  /* 0xff80000074c60808 */ /* 0x000fe20006800000 */
[----:B------:R-:W-:Y:S01]  /*4700*/  FMUL.FTZ R124, R12, c[0x0][0x2ec] ;  /* 0x0000bb000c7c7a20 */ /* 0x000fe20000410000 */
[----:B------:R-:W-:Y:S01]  /*4710*/  PLOP3.LUT P0, PT, PT, PT, UP0, 0x80, 0x0 ;  /* 0x000000000000781c */ /* 0x000fe20003f0f008 */
[----:B------:R-:W-:Y:S02]  /*4720*/  FMUL.FTZ R125, R13, c[0x0][0x2ec] ;  /* 0x0000bb000d7d7a20 */ /* 0x000fe40000410000 */
[----:B------:R-:W2:Y:S01]  /*4730*/  MUFU.TANH R119, R119 ;  /* 0x0000007700777308 */ /* 0x000ea20000002400 */
[--C-:B------:R-:W-:Y:S02]  /*4740*/  FFMA.FTZ R210, R198, c[0x0][0x23c], -R203.reuse ;  /* 0x00008f00c6d27a23 */ /* 0x100fe400000108cb */
[----:B------:R-:W-:Y:S01]  /*4750*/  FMUL.FTZ R126, R14, c[0x0][0x2ec] ;  /* 0x0000bb000e7e7a20 */ /* 0x000fe20000410000 */
[----:B-1----:R-:W-:Y:S01]  /*4760*/  MOV R198, R117 ;  /* 0x0000007500c67202 */ /* 0x002fe20000000f00 */
[----:B------:R-:W-:Y:S01]  /*4770*/  FMUL.FTZ R127, R15, c[0x0][0x2ec] ;  /* 0x0000bb000f7f7a20 */ /* 0x000fe20000410000 */
[----:B------:R-:W-:Y:S01]  /*4780*/  @P2 FSEL R198, R117, -INF , !P4 ;  /* 0xff80000075c62808 */ /* 0x000fe20006000000 */
[----:B------:R-:W-:Y:S01]  /*4790*/  FMUL.FTZ R128, R16, c[0x0][0x2ec] ;  /* 0x0000bb0010807a20 */ /* 0x000fe20000410000 */
[----:B------:R-:W-:Y:S01]  /*47a0*/  PLOP3.LUT P2, PT, PT, PT, UP0, 0x80, 0x0 ;  /* 0x000000000000781c */ /* 0x000fe20003f4f008 */
[----:B------:R-:W-:Y:S01]  /*47b0*/  FMUL.FTZ R129, R17, c[0x0][0x2ec] ;  /* 0x0000bb0011817a20 */ /* 0x000fe20000410000 */
[----:B------:R-:W1:Y:S01]  /*47c0*/  MUFU.TANH R120, R120 ;  /* 0x0000007800787308 */ /* 0x000e620000002400 */
[----:B------:R-:W-:Y:S02]  /*47d0*/  FFMA.FTZ R209, R198, c[0x0][0x23c], -R203 ;  /* 0x00008f00c6d17a23 */ /* 0x000fe400000108cb */
[----:B------:R-:W-:Y:S01]  /*47e0*/  FMUL.FTZ R130, R18, c[0x0][0x2ec] ;  /* 0x0000bb0012827a20 */ /* 0x000fe20000410000 */
[-C--:B---3--:R-:W-:Y:S01]  /*47f0*/  MOV R198, R118.reuse ;  /* 0x0000007600c67202 */ /* 0x088fe20000000f00 */
[----:B------:R-:W-:Y:S01]  /*4800*/  FMUL.FTZ R211, R19, c[0x0][0x2ec] ;  /* 0x0000bb0013d37a20 */ /* 0x000fe20000410000 */
[C---:B------:R-:W-:Y:S01]  /*4810*/  @P0 FSEL R198, R118.reuse, -INF , !P5 ;  /* 0xff80000076c60808 */ /* 0x040fe20006800000 */
[----:B------:R-:W-:Y:S01]  /*4820*/  FFMA.FTZ R118, -R118, R118, 1 ;  /* 0x3f80000076767423 */ /* 0x000fe20000010176 */
[----:B------:R-:W-:Y:S01]  /*4830*/  PLOP3.LUT P0, PT, PT, PT, UP0, 0x80, 0x0 ;  /* 0x000000000000781c */ /* 0x000fe20003f0f008 */
[----:B------:R-:W-:Y:S01]  /*4840*/  FFMA.FTZ R116, -R116, R116, 1 ;  /* 0x3f80000074747423 */ /* 0x000fe20000010174 */
[----:B------:R-:W3:Y:S01]  /*4850*/  MUFU.TANH R121, R121 ;  /* 0x0000007900797308 */ /* 0x000ee20000002400 */
[----:B------:R-:W-:Y:S01]  /*4860*/  @P2 IADD3 R197, R196, 0x9, RZ ;  /* 0x00000009c4c52810 */ /* 0x000fe20007ffe0ff */
[--C-:B------:R-:W-:Y:S01]  /*4870*/  FFMA.FTZ R202, R198, c[0x0][0x23c], -R131.reuse ;  /* 0x00008f00c6ca7a23 */ /* 0x100fe20000010883 */
[----:B------:R-:W-:Y:S01]  /*4880*/  PLOP3.LUT P5, PT, PT, PT, UP0, 0x80, 0x0 ;  /* 0x000000000000781c */ /* 0x000fe20003faf008 */
[----:B------:R-:W-:Y:S01]  /*4890*/  FMUL.FTZ R118, R118, c[0x0][0x2ec] ;  /* 0x0000bb0076767a20 */ /* 0x000fe20000410000 */
[----:B--2---:R-:W-:Y:S01]  /*48a0*/  MOV R198, R119 ;  /* 0x0000007700c67202 */ /* 0x004fe20000000f00 */
[----:B------:R-:W-:Y:S01]  /*48b0*/  FMUL.FTZ R116, R116, c[0x0][0x2ec] ;  /* 0x0000bb0074747a20 */ /* 0x000fe20000410000 */
[----:B------:R-:W-:Y:S01]  /*48c0*/  @P1 FSEL R198, R119, -INF , !P4 ;  /* 0xff80000077c61808 */ /* 0x000fe20006000000 */
[----:B------:R-:W-:Y:S01]  /*48d0*/  FFMA.FTZ R117, -R117, R117, 1 ;  /* 0x3f80000075757423 */ /* 0x000fe20000010175 */
[----:B------:R-:W-:Y:S01]  /*48e0*/  PLOP3.LUT P1, PT, PT, PT, UP0, 0x80, 0x0 ;  /* 0x000000000000781c */ /* 0x000fe20003f2f008 */
[----:B------:R-:W2:Y:S01]  /*48f0*/  MUFU.TANH R122, R122 ;  /* 0x0000007a007a7308 */ /* 0x000ea20000002400 */
[----:B------:R-:W-:Y:S01]  /*4900*/  @P3 ISETP.GE.AND P3, PT, R197, UR6, PT ;  /* 0x00000006c5003c0c */ /* 0x000fe2000bf66270 */
[----:B------:R-:W-:Y:S01]  /*4910*/  FFMA.FTZ R201, R198, c[0x0][0x23c], -R131 ;  /* 0x00008f00c6c97a23 */ /* 0x000fe20000010883 */
[----:B------:R-:W-:Y:S01]  /*4920*/  PLOP3.LUT P4, PT, PT, PT, UP0, 0x80, 0x0 ;  /* 0x000000000000781c */ /* 0x000fe20003f8f008 */
[----:B------:R-:W-:Y:S01]  /*4930*/  FMUL.FTZ R117, R117, c[0x0][0x2ec] ;  /* 0x0000bb0075757a20 */ /* 0x000fe20000410000 */
[-C--:B-1----:R-:W-:Y:S01]  /*4940*/  MOV R198, R120.reuse ;  /* 0x0000007800c67202 */ /* 0x082fe20000000f00 */
[----:B------:R-:W-:Y:S01]  /*4950*/  FFMA.FTZ R119, -R119, R119, 1 ;  /* 0x3f80000077777423 */ /* 0x000fe20000010177 */
[C---:B------:R-:W-:Y:S01]  /*4960*/  @P0 FSEL R198, R120.reuse, -INF , !P6 ;  /* 0xff80000078c60808 */ /* 0x040fe20007000000 */
[----:B------:R-:W-:Y:S01]  /*4970*/  FFMA.FTZ R120, -R120, R120, 1 ;  /* 0x3f80000078787423 */ /* 0x000fe20000010178 */
[----:B------:R-:W-:Y:S01]  /*4980*/  PLOP3.LUT P0, PT, PT, PT, UP0, 0x80, 0x0 ;  /* 0x000000000000781c */ /* 0x000fe20003f0f008 */
[----:B------:R-:W1:Y:S01]  /*4990*/  MUFU.TANH R123, R123 ;  /* 0x0000007b007b7308 */ /* 0x000e620000002400 */
[----:B------:R-:W-:Y:S01]  /*49a0*/  PLOP3.LUT P2, PT, PT, PT, UP0, 0x80, 0x0 ;  /* 0x000000000000781c */ /* 0x000fe20003f4f008 */
[--C-:B------:R-:W-:Y:S01]  /*49b0*/  FFMA.FTZ R208, R198, c[0x0][0x23c], -R203.reuse ;  /* 0x00008f00c6d07a23 */ /* 0x100fe200000108cb */
[-C--:B---3--:R-:W-:Y:S01]  /*49c0*/  MOV R198, R121.reuse ;  /* 0x0000007900c67202 */ /* 0x088fe20000000f00 */
[----:B------:R-:W-:Y:S01]  /*49d0*/  FMUL.FTZ R120, R120, c[0x0][0x2ec] ;  /* 0x0000bb0078787a20 */ /* 0x000fe20000410000 */
[----:B------:R-:W-:Y:S01]  /*49e0*/  @P1 FSEL R198, R121, -INF , !P3 ;  /* 0xff80000079c61808 */ /* 0x000fe20005800000 */
[----:B------:R-:W-:Y:S01]  /*49f0*/  FMUL.FTZ R119, R119, c[0x0][0x2ec] ;  /* 0x0000bb0077777a20 */ /* 0x000fe20000410000 */
[----:B------:R-:W-:Y:S01]  /*4a00*/  PLOP3.LUT P1, PT, PT, PT, UP0, 0x80, 0x0 ;  /* 0x000000000000781c */ /* 0x000fe20003f2f008 */
[----:B------:R-:W-:Y:S02]  /*4a10*/  FFMA.FTZ R121, -R121, R121, 1 ;  /* 0x3f80000079797423 */ /* 0x000fe40000010179 */
[----:B------:R-:W3:Y:S01]  /*4a20*/  MUFU.TANH R124, R124 ;  /* 0x0000007c007c7308 */ /* 0x000ee20000002400 */
[----:B------:R-:W-:Y:S01]  /*4a30*/  FFMA.FTZ R207, R198, c[0x0][0x23c], -R203 ;  /* 0x00008f00c6cf7a23 */ /* 0x000fe200000108cb */
[----:B------:R-:W-:Y:S01]  /*4a40*/  @P4 IADD3 R197, R196, 0x10, RZ ;  /* 0x00000010c4c54810 */ /* 0x000fe20007ffe0ff */
[----:B------:R-:W-:Y:S01]  /*4a50*/  FMUL.FTZ R121, R121, c[0x0][0x2ec] ;  /* 0x0000bb0079797a20 */ /* 0x000fe20000410000 */
[-C--:B--2---:R-:W-:Y:S02]  /*4a60*/  MOV R198, R122.reuse ;  /* 0x0000007a00c67202 */ /* 0x084fe40000000f00 */
[C---:B------:R-:W-:Y:S01]  /*4a70*/  @P0 FSEL R198, R122.reuse, -INF , !P6 ;  /* 0xff8000007ac60808 */ /* 0x040fe20007000000 */
[----:B------:R-:W-:Y:S01]  /*4a80*/  FFMA.FTZ R122, -R122, R122, 1 ;  /* 0x3f8000007a7a7423 */ /* 0x000fe2000001017a */
[----:B------:R-:W-:Y:S02]  /*4a90*/  PLOP3.LUT P6, PT, PT, PT, UP0, 0x80, 0x0 ;  /* 0x000000000000781c */ /* 0x000fe40003fcf008 */
[----:B------:R-:W2:Y:S01]  /*4aa0*/  MUFU.TANH R125, R125 ;  /* 0x0000007d007d7308 */ /* 0x000ea20000002400 */
[----:B------:R-:W-:Y:S01]  /*4ab0*/  @P5 ISETP.GE.AND P5, PT, R197, UR6, PT ;  /* 0x00000006c5005c0c */ /* 0x000fe2000bfa6270 */
[--C-:B------:R-:W-:Y:S01]  /*4ac0*/  FFMA.FTZ R200, R198, c[0x0][0x23c], -R131.reuse ;  /* 0x00008f00c6c87a23 */ /* 0x100fe20000010883 */
[----:B------:R-:W-:Y:S01]  /*4ad0*/  PLOP3.LUT P0, PT, PT, PT, UP0, 0x80, 0x0 ;  /* 0x000000000000781c */ /* 0x000fe20003f0f008 */
[----:B------:R-:W-:Y:S01]  /*4ae0*/  FMUL.FTZ R122, R122, c[0x0][0x2ec] ;  /* 0x0000bb007a7a7a20 */ /* 0x000fe20000410000 */
[----:B------:R-:W-:Y:S02]  /*4af0*/  @P2 IADD3 R197, R196, 0x11, RZ ;  /* 0x00000011c4c52810 */ /* 0x000fe40007ffe0ff */
[-C--:B-1----:R-:W-:Y:S02]  /*4b00*/  MOV R198, R123.reuse ;  /* 0x0000007b00c67202 */ /* 0x082fe40000000f00 */
[----:B------:R-:W-:Y:S01]  /*4b10*/  PLOP3.LUT P2, PT, PT, PT, UP0, 0x80, 0x0 ;  /* 0x000000000000781c */ /* 0x000fe20003f4f008 */
[----:B------:R-:W1:Y:S01]  /*4b20*/  MUFU.TANH R126, R126 ;  /* 0x0000007e007e7308 */ /* 0x000e620000002400 */
[----:B------:R-:W-:Y:S02]  /*4b30*/  @P6 ISETP.GE.AND P6, PT, R197, UR6, PT ;  /* 0x00000006c5006c0c */ /* 0x000fe4000bfc6270 */
[C---:B------:R-:W-:Y:S01]  /*4b40*/  @P1 FSEL R198, R123.reuse, -INF , !P3 ;  /* 0xff8000007bc61808 */ /* 0x040fe20005800000 */
[----:B------:R-:W-:Y:S01]  /*4b50*/  FFMA.FTZ R123, -R123, R123, 1 ;  /* 0x3f8000007b7b7423 */ /* 0x000fe2000001017b */
[----:B------:R-:W-:Y:S02]  /*4b60*/  PLOP3.LUT P1, PT, PT, PT, UP0, 0x80, 0x0 ;  /* 0x000000000000781c */ /* 0x000fe40003f2f008 */
[----:B------:R-:W-:Y:S01]  /*4b70*/  PLOP3.LUT P3, PT, PT, PT, UP0, 0x80, 0x0 ;  /* 0x000000000000781c */ /* 0x000fe20003f6f008 */
[----:B------:R-:W-:Y:S01]  /*4b80*/  FFMA.FTZ R199, R198, c[0x0][0x23c], -R131 ;  /* 0x00008f00c6c77a23 */ /* 0x000fe20000010883 */
[-C--:B---3--:R-:W-:Y:S01]  /*4b90*/  MOV R198, R124.reuse ;  /* 0x0000007c00c67202 */ /* 0x088fe20000000f00 */
[----:B------:R-:W3:Y:S01]  /*4ba0*/  MUFU.TANH R127, R127 ;  /* 0x0000007f007f7308 */ /* 0x000ee20000002400 */
[C---:B------:R-:W-:Y:S01]  /*4bb0*/  @P0 FSEL R198, R124.reuse, -INF , !P5 ;  /* 0xff8000007cc60808 */ /* 0x040fe20006800000 */
[----:B------:R-:W-:Y:S01]  /*4bc0*/  FMUL.FTZ R123, R123, c[0x0][0x2ec] ;  /* 0x0000bb007b7b7a20 */ /* 0x000fe20000410000 */
[----:B------:R-:W-:Y:S01]  /*4bd0*/  PLOP3.LUT P4, PT, PT, PT, UP0, 0x80, 0x0 ;  /* 0x000000000000781c */ /* 0x000fe20003f8f008 */
[----:B------:R-:W-:Y:S01]  /*4be0*/  FFMA.FTZ R124, -R124, R124, 1 ;  /* 0x3f8000007c7c7423 */ /* 0x000fe2000001017c */
[----:B------:R-:W-:Y:S01]  /*4bf0*/  PLOP3.LUT P0, PT, PT, PT, UP0, 0x80, 0x0 ;  /* 0x000000000000781c */ /* 0x000fe20003f0f008 */
[--C-:B------:R-:W-:Y:S01]  /*4c00*/  FFMA.FTZ R206, R198, c[0x0][0x23c], -R203.reuse ;  /* 0x00008f00c6ce7a23 */ /* 0x100fe200000108cb */
[-C--:B--2---:R-:W-:Y:S01]  /*4c10*/  MOV R198, R125.reuse ;  /* 0x0000007d00c67202 */ /* 0x084fe20000000f00 */
[----:B------:R-:W-:Y:S01]  /*4c20*/  FMUL.FTZ R124, R124, c[0x0][0x2ec] ;  /* 0x0000bb007c7c7a20 */ /* 0x000fe20000410000 */
[C---:B------:R-:W-:Y:S01]  /*4c30*/  @P2 FSEL R198, R125.reuse, -INF , !P6 ;  /* 0xff8000007dc62808 */ /* 0x040fe20007000000 */
[----:B------:R-:W2:Y:S01]  /*4c40*/  MUFU.TANH R128, R128 ;  /* 0x0000008000807308 */ /* 0x000ea20000002400 */
[----:B------:R-:W-:Y:S01]  /*4c50*/  PLOP3.LUT P2, PT, PT, PT, UP0, 0x80, 0x0 ;  /* 0x000000000000781c */ /* 0x000fe20003f4f008 */
[----:B------:R-:W-:Y:S01]  /*4c60*/  FFMA.FTZ R125, -R125, R125, 1 ;  /* 0x3f8000007d7d7423 */ /* 0x000fe2000001017d */
[----:B------:R-:W-:Y:S01]  /*4c70*/  @P3 IADD3 R197, R196, 0x18, RZ ;  /* 0x00000018c4c53810 */ /* 0x000fe20007ffe0ff */
[----:B------:R-:W-:Y:S01]  /*4c80*/  FFMA.FTZ R205, R198, c[0x0][0x23c], -R203 ;  /* 0x00008f00c6cd7a23 */ /* 0x000fe200000108cb */
[-C--:B-1----:R-:W-:Y:S01]  /*4c90*/  MOV R204, R126.reuse ;  /* 0x0000007e00cc7202 */ /* 0x082fe20000000f00 */
[----:B------:R-:W-:Y:S01]  /*4ca0*/  FMUL.FTZ R125, R125, c[0x0][0x2ec] ;  /* 0x0000bb007d7d7a20 */ /* 0x000fe20000410000 */
[C---:B------:R-:W-:Y:S01]  /*4cb0*/  @P1 FSEL R204, R126.reuse, -INF , !P5 ;  /* 0xff8000007ecc1808 */ /* 0x040fe20006800000 */
[----:B------:R-:W-:Y:S01]  /*4cc0*/  FFMA.FTZ R126, -R126, R126, 1 ;  /* 0x3f8000007e7e7423 */ /* 0x000fe2000001017e */
[----:B------:R-:W-:Y:S01]  /*4cd0*/  PLOP3.LUT P1, PT, PT, PT, UP0, 0x80, 0x0 ;  /* 0x000000000000781c */ /* 0x000fe20003f2f008 */
[----:B------:R-:W1:Y:S01]  /*4ce0*/  MUFU.TANH R129, R129 ;  /* 0x0000008100817308 */ /* 0x000e620000002400 */
[----:B------:R-:W-:Y:S01]  /*4cf0*/  @P4 IADD3 R196, R196, 0x19, RZ ;  /* 0x00000019c4c44810 */ /* 0x000fe20007ffe0ff */
[--C-:B------:R-:W-:Y:S02]  /*4d00*/  FFMA.FTZ R198, R204, c[0x0][0x23c], -R131.reuse ;  /* 0x00008f00ccc67a23 */ /* 0x100fe40000010883 */
[----:B------:R-:W-:Y:S01]  /*4d10*/  @P2 ISETP.GE.AND P3, PT, R197, UR6, PT ;  /* 0x00000006c5002c0c */ /* 0x000fe2000bf66270 */
[----:B------:R-:W-:Y:S01]  /*4d20*/  FMUL.FTZ R126, R126, c[0x0][0x2ec] ;  /* 0x0000bb007e7e7a20 */ /* 0x000fe20000410000 */
[----:B------:R-:W-:Y:S02]  /*4d30*/  PLOP3.LUT P2, PT, PT, PT, UP0, 0x80, 0x0 ;  /* 0x000000000000781c */ /* 0x000fe40003f4f008 */
[-C--:B---3--:R-:W-:Y:S02]  /*4d40*/  MOV R252, R127.reuse ;  /* 0x0000007f00fc7202 */ /* 0x088fe40000000f00 */
[----:B------:R-:W3:Y:S01]  /*4d50*/  MUFU.TANH R130, R130 ;  /* 0x0000008200827308 */ /* 0x000ee20000002400 */
[C---:B------:R-:W-:Y:S01]  /*4d60*/  @P0 FSEL R252, R127.reuse, -INF , !P6 ;  /* 0xff8000007ffc0808 */ /* 0x040fe20007000000 */
[----:B------:R-:W-:Y:S01]  /*4d70*/  FFMA.FTZ R127, -R127, R127, 1 ;  /* 0x3f8000007f7f7423 */ /* 0x000fe2000001017f */
[----:B------:R-:W-:Y:S02]  /*4d80*/  @P1 ISETP.GE.AND P1, PT, R196, UR6, PT ;  /* 0x00000006c4001c0c */ /* 0x000fe4000bf26270 */
[----:B------:R-:W-:Y:S01]  /*4d90*/  PLOP3.LUT P0, PT, PT, PT, UP0, 0x80, 0x0 ;  /* 0x000000000000781c */ /* 0x000fe20003f0f008 */
[----:B------:R-:W-:Y:S01]  /*4da0*/  FFMA.FTZ R197, R252, c[0x0][0x23c], -R131 ;  /* 0x00008f00fcc57a23 */ /* 0x000fe20000010883 */
[-C--:B--2---:R-:W-:Y:S01]  /*4db0*/  MOV R196, R128.reuse ;  /* 0x0000008000c47202 */ /* 0x084fe20000000f00 */
[----:B------:R-:W-:Y:S01]  /*4dc0*/  FMUL.FTZ R127, R127, c[0x0][0x2ec] ;  /* 0x0000bb007f7f7a20 */ /* 0x000fe20000410000 */
[C---:B------:R-:W-:Y:S01]  /*4dd0*/  @P2 FSEL R196, R128.reuse, -INF , !P3 ;  /* 0xff80000080c42808 */ /* 0x040fe20005800000 */
[----:B------:R-:W2:Y:S01]  /*4de0*/  MUFU.TANH R211, R211 ;  /* 0x000000d300d37308 */ /* 0x000ea20000002400 */
[----:B------:R-:W-:Y:S01]  /*4df0*/  PLOP3.LUT P2, PT, PT, PT, UP0, 0x80, 0x0 ;  /* 0x000000000000781c */ /* 0x000fe20003f4f008 */
[----:B------:R-:W-:Y:S01]  /*4e00*/  FFMA.FTZ R128, -R128, R128, 1 ;  /* 0x3f80000080807423 */ /* 0x000fe20000010180 */
[-C--:B-1----:R-:W-:Y:S01]  /*4e10*/  MOV R252, R129.reuse ;  /* 0x0000008100fc7202 */ /* 0x082fe20000000f00 */
[--C-:B------:R-:W-:Y:S04]  /*4e20*/  FFMA.FTZ R204, R196, c[0x0][0x23c], -R203.reuse ;  /* 0x00008f00c4cc7a23 */ /* 0x100fe800000108cb */
[C---:B------:R-:W-:Y:S01]  /*4e30*/  @P0 FSEL R252, R129.reuse, -INF , !P1 ;  /* 0xff80000081fc0808 */ /* 0x040fe20004800000 */
[----:B------:R-:W-:Y:S01]  /*4e40*/  FFMA.FTZ R129, -R129, R129, 1 ;  /* 0x3f80000081817423 */ /* 0x000fe20000010181 */
[----:B------:R-:W-:Y:S01]  /*4e50*/  PLOP3.LUT P0, PT, PT, PT, UP0, 0x80, 0x0 ;  /* 0x000000000000781c */ /* 0x000fe20003f0f008 */
[----:B------:R-:W-:Y:S02]  /*4e60*/  MUFU.EX2 R210, R210 ;  /* 0x000000d200d27308 */ /* 0x000fe40000000800 */
[----:B------:R-:W-:Y:S01]  /*4e70*/  FFMA.FTZ R203, R252, c[0x0][0x23c], -R203 ;  /* 0x00008f00fccb7a23 */ /* 0x000fe200000108cb */
[-C--:B---3--:R-:W-:Y:S02]  /*4e80*/  MOV R252, R130.reuse ;  /* 0x0000008200fc7202 */ /* 0x088fe40000000f00 */
[C---:B------:R-:W-:Y:S01]  /*4e90*/  @P2 FSEL R252, R130.reuse, -INF , !P3 ;  /* 0xff80000082fc2808 */ /* 0x040fe20005800000 */
[----:B------:R-:W-:Y:S04]  /*4ea0*/  FFMA.FTZ R130, -R130, R130, 1 ;  /* 0x3f80000082827423 */ /* 0x000fe80000010182 */
[----:B------:R-:W1:Y:S01]  /*4eb0*/  MUFU.EX2 R209, R209 ;  /* 0x000000d100d17308 */ /* 0x000e620000000800 */
[--C-:B------:R-:W-:Y:S01]  /*4ec0*/  FFMA.FTZ R196, R252, c[0x0][0x23c], -R131.reuse ;  /* 0x00008f00fcc47a23 */ /* 0x100fe20000010883 */
[-C--:B--2---:R-:W-:Y:S01]  /*4ed0*/  MOV R252, R211.reuse ;  /* 0x000000d300fc7202 */ /* 0x084fe20000000f00 */
[----:B------:R-:W-:Y:S01]  /*4ee0*/  FMUL.FTZ R130, R130, c[0x0][0x2ec] ;  /* 0x0000bb0082827a20 */ /* 0x000fe20000410000 */
[C---:B------:R-:W-:Y:S01]  /*4ef0*/  @P0 FSEL R252, R211.reuse, -INF , !P1 ;  /* 0xff800000d3fc0808 */ /* 0x040fe20004800000 */
[----:B------:R-:W-:Y:S01]  /*4f00*/  FFMA.FTZ R211, -R211, R211, 1 ;  /* 0x3f800000d3d37423 */ /* 0x000fe200000101d3 */
[----:B------:R-:W-:Y:S02]  /*4f10*/  IADD3 R114, P0, R247, UR11, RZ ;  /* 0x0000000bf7727c10 */ /* 0x000fe4000ff1e0ff */
[----:B------:R-:W-:Y:S02]  /*4f20*/  PLOP3.LUT P1, PT, PT, PT, UP4, 0x80, 0x0 ;  /* 0x000000000000781c */ /* 0x000fe40003f2f048 */
[----:B------:R-:W-:Y:S01]  /*4f30*/  MUFU.EX2 R202, R202 ;  /* 0x000000ca00ca7308 */ /* 0x000fe20000000800 */
[----:B------:R-:W-:Y:S01]  /*4f40*/  FFMA.FTZ R131, R252, c[0x0][0x23c], -R131 ;  /* 0x00008f00fc837a23 */ /* 0x000fe20000010883 */
[----:B------:R-:W-:Y:S01]  /*4f50*/  IADD3.X R115, R246, UR10, RZ, P0, !PT ;  /* 0x0000000af6737c10 */ /* 0x000fe200087fe4ff */
[----:B------:R-:W-:Y:S01]  /*4f60*/  FMUL.FTZ R211, R211, c[0x0][0x2ec] ;  /* 0x0000bb00d3d37a20 */ /* 0x000fe20000410000 */
[C---:B------:R-:W-:Y:S04]  /*4f70*/  LEA R250, P0, R240.reuse, R250, 0x2 ;  /* 0x000000faf0fa7211 */ /* 0x040fe800078010ff */
[----:B------:R-:W-:Y:S02]  /*4f80*/  LEA.HI.X.SX32 R251, R240, R251, 0x2, P0 ;  /* 0x000000fbf0fb7211 */ /* 0x000fe400000f16ff */
[----:B------:R-:W2:Y:S01]  /*4f90*/  MUFU.EX2 R201, R201 ;  /* 0x000000c900c97308 */ /* 0x000ea20000000800 */
[----:B-1----:R-:W-:Y:S05]  /*4fa0*/  F2FP.PACK_AB R15, R209, R210 ;  /* 0x000000d2d10f723e */ /* 0x002fea00000000ff */
[----:B------:R-:W-:Y:S04]  /*4fb0*/  STS [R234+0x22000], R15 ;  /* 0x0220000fea007388 */ /* 0x000fe80000000800 */
[----:B------:R-:W-:Y:S10]  /*4fc0*/  MUFU.EX2 R208, R208 ;  /* 0x000000d000d07308 */ /* 0x000ff40000000800 */
[----:B------:R-:W1:Y:S01]  /*4fd0*/  MUFU.EX2 R207, R207 ;  /* 0x000000cf00cf7308 */ /* 0x000e620000000800 */
[----:B--2---:R-:W-:Y:S05]  /*4fe0*/  F2FP.PACK_AB R13, R201, R202 ;  /* 0x000000cac90d723e */ /* 0x004fea00000000ff */
[----:B------:R-:W-:Y:S04]  /*4ff0*/  STS [R234+0x22400], R13 ;  /* 0x0224000dea007388 */ /* 0x000fe80000000800 */
[----:B------:R-:W-:Y:S10]  /*5000*/  MUFU.EX2 R200, R200 ;  /* 0x000000c800c87308 */ /* 0x000ff40000000800 */
        /* <DEDUP_REMOVED lines=18> */
[----:B------:R-:W-:Y:S01]  /*5130*/  STS [R238+0x22000], R252 ;  /* 0x022000fcee007388 */ /* 0x000fe20000000800 */
[----:B--2---:R-:W-:Y:S05]  /*5140*/  F2FP.PACK_AB R243, R131, R196 ;  /* 0x000000c483f3723e */ /* 0x004fea00000000ff */
[----:B------:R1:W-:Y:S06]  /*5150*/  STS [R238+0x22400], R243 ;  /* 0x022400f3ee007388 */ /* 0x0003ec0000000800 */
[----:B------:R-:W-:Y:S06]  /*5160*/  LDSM.16.M88.4 R84, [R223+0x8000] ;  /* 0x00800000df54783b */ /* 0x000fec0000000200 */
[----:B------:R-:W2:Y:S06]  /*5170*/  LDSM.16.M88.4 R88, [R222+0x18000] ;  /* 0x01800000de58783b */ /* 0x000eac0000000200 */
[----:B------:R-:W3:Y:S06]  /*5180*/  LDSM.16.M88.4 R92, [R222+0x18800] ;  /* 0x01880000de5c783b */ /* 0x000eec0000000200 */
[----:B------:R-:W-:Y:S06]  /*5190*/  LDSM.16.M88.4 R96, [R221+0x8000] ;  /* 0x00800000dd60783b */ /* 0x000fec0000000200 */
[----:B------:R-:W3:Y:S06]  /*51a0*/  LDSM.16.M88.4 R100, [R212+0x18000] ;  /* 0x01800000d464783b */ /* 0x000eec0000000200 */
[----:B-1----:R-:W4:Y:S06]  /*51b0*/  LDG.E R243, [R114.64] ;  /* 0x0000000472f37981 */ /* 0x002f2c000c1e1900 */
[----:B------:R-:W1:Y:S06]  /*51c0*/  LDSM.16.M88.4 R104, [R212+0x18800] ;  /* 0x01880000d468783b */ /* 0x000e6c0000000200 */
[----:B------:R-:W4:Y:S01]  /*51d0*/  LDG.E R252, [R114.64+0x20] ;  /* 0x0000200472fc7981 */ /* 0x000f22000c1e1900 */
[C---:B--2---:R-:W-:Y:S05]  /*51e0*/  HMMA.16816.F32 R4, R84.reuse, R88, RZ ;  /* 0x000000585404723c */ /* 0x044fea00000018ff */
[----:B------:R-:W-:Y:S03]  /*51f0*/  LDSM.16.M88.4 R108, [R220+0x8000] ;  /* 0x00800000dc6c783b */ /* 0x000fe60000000200 */
[C---:B------:R-:W-:Y:S03]  /*5200*/  HMMA.16816.F32 R8, R84.reuse, R90, RZ ;  /* 0x0000005a5408723c */ /* 0x040fe600000018ff */
[----:B------:R-:W2:Y:S05]  /*5210*/  LDSM.16.M88.4 R88, [R3+0x18000] ;  /* 0x018000000358783b */ /* 0x000eaa0000000200 */
[C---:B---3--:R-:W-:Y:S08]  /*5220*/  HMMA.16816.F32 R12, R84.reuse, R92, RZ ;  /* 0x0000005c540c723c */ /* 0x048ff000000018ff */
[----:B------:R-:W-:Y:S01]  /*5230*/  HMMA.16816.F32 R16, R84, R94, RZ ;  /* 0x0000005e5410723c */ /* 0x000fe200000018ff */
[----:B------:R-:W3:Y:S06]  /*5240*/  LDSM.16.M88.4 R84, [R3+0x18800] ;  /* 0x018800000354783b */ /* 0x000eec0000000200 */
        /* <DEDUP_REMOVED lines=90> */
[----:B------:R-:W1:Y:S07]  /*57f0*/  LDSM.16.M88.4 R88, [R2+0x1e800] ;  /* 0x01e800000258783b */ /* 0x000e6e0000000200 */
[C---:B--2---:R-:W-:Y:S08]  /*5800*/  HMMA.16816.F32 R4, R100.reuse, R104, R4 ;  /* 0x000000686404723c */ /* 0x044ff00000001804 */
[C---:B------:R-:W-:Y:S08]  /*5810*/  HMMA.16816.F32 R8, R100.reuse, R106, R8 ;  /* 0x0000006a6408723c */ /* 0x040ff00000001808 */
[C---:B---3--:R-:W-:Y:S08]  /*5820*/  HMMA.16816.F32 R12, R100.reuse, R84, R12 ;  /* 0x00000054640c723c */ /* 0x048ff0000000180c */
[----:B------:R-:W-:Y:S08]  /*5830*/  HMMA.16816.F32 R16, R100, R86, R16 ;  /* 0x000000566410723c */ /* 0x000ff00000001810 */
[C---:B----4-:R-:W-:Y:S08]  /*5840*/  HMMA.16816.F32 R4, R96.reuse, R108, R4 ;  /* 0x0000006c6004723c */ /* 0x050ff00000001804 */
[C---:B------:R-:W-:Y:S08]  /*5850*/  HMMA.16816.F32 R8, R96.reuse, R110, R8 ;  /* 0x0000006e6008723c */ /* 0x040ff00000001808 */
[C---:B-1----:R-:W-:Y:S08]  /*5860*/  HMMA.16816.F32 R12, R96.reuse, R88, R12 ;  /* 0x00000058600c723c */ /* 0x042ff0000000180c */
[----:B------:R-:W-:Y:S04]  /*5870*/  HMMA.16816.F32 R16, R96, R90, R16 ;  /* 0x0000005a6010723c */ /* 0x000fe80000001810 */
[C---:B------:R-:W-:Y:S02]  /*5880*/  FADD.FTZ R103, -R243.reuse, R4 ;  /* 0x00000004f3677221 */ /* 0x040fe40000010100 */
[----:B------:R-:W-:Y:S02]  /*5890*/  FADD.FTZ R102, -R243, R5 ;  /* 0x00000005f3667221 */ /* 0x000fe40000010100 */
[----:B------:R-:W-:Y:S04]  /*58a0*/  FMUL.FTZ R210, R210, R103 ;  /* 0x00000067d2d27220 */ /* 0x000fe80000410000 */
        /* <DEDUP_REMOVED lines=10> */
[C---:B------:R-:W-:Y:S02]  /*5950*/  FADD.FTZ R210, -R243.reuse, R13 ;  /* 0x0000000df3d27221 */ /* 0x040fe40000010100 */
[C---:B------:R-:W-:Y:S02]  /*5960*/  FADD.FTZ R9, -R243.reuse, R16 ;  /* 0x00000010f3097221 */ /* 0x040fe40000010100 */
[----:B------:R-:W-:Y:S02]  /*5970*/  FADD.FTZ R243, -R243, R17 ;  /* 0x00000011f3f37221 */ /* 0x000fe40000010100 */
[----:B------:R-:W-:Y:S02]  /*5980*/  FMUL.FTZ R120, R208, R120 ;  /* 0x00000078d0787220 */ /* 0x000fe40000410000 */
[----:B------:R-:W-:Y:S02]  /*5990*/  FMUL.FTZ R121, R207, R121 ;  /* 0x00000079cf797220 */ /* 0x000fe40000410000 */
[----:B------:R-:W-:Y:S02]  /*59a0*/  FMUL.FTZ R204, R204, R9 ;  /* 0x00000009cccc7220 */ /* 0x000fe40000410000 */
[----:B------:R-:W-:Y:S01]  /*59b0*/  FMUL.FTZ R243, R203, R243 ;  /* 0x000000f3cbf37220 */ /* 0x000fe20000410000 */
[----:B------:R-:W-:Y:S01]  /*59c0*/  F2FP.PACK_AB R120, R121, R120 ;  /* 0x000000787978723e */ /* 0x000fe200000000ff */
[----:B------:R-:W-:Y:S02]  /*59d0*/  FMUL.FTZ R203, R128, c[0x0][0x2ec] ;  /* 0x0000bb0080cb7a20 */ /* 0x000fe40000410000 */
[----:B------:R-:W-:Y:S02]  /*59e0*/  FMUL.FTZ R116, R129, c[0x0][0x2ec] ;  /* 0x0000bb0081747a20 */ /* 0x000fe40000410000 */
[C---:B------:R-:W-:Y:S02]  /*59f0*/  FADD.FTZ R121, -R252.reuse, R6 ;  /* 0x00000006fc797221 */ /* 0x040fe40000010100 */
[----:B------:R-:W-:Y:S02]  /*5a00*/  FADD.FTZ R128, -R252, R7 ;  /* 0x00000007fc807221 */ /* 0x000fe40000010100 */
[----:B------:R-:W-:Y:S02]  /*5a10*/  FMUL.FTZ R203, R204, R203 ;  /* 0x000000cbcccb7220 */ /* 0x000fe40000410000 */
[----:B------:R-:W-:Y:S02]  /*5a20*/  FMUL.FTZ R116, R243, R116 ;  /* 0x00000074f3747220 */ /* 0x000fe40000410000 */
[----:B------:R-:W-:Y:S02]  /*5a30*/  FMUL.FTZ R209, R206, R209 ;  /* 0x000000d1ced17220 */ /* 0x000fe40000410000 */
[----:B------:R-:W-:Y:S01]  /*5a40*/  FMUL.FTZ R210, R205, R210 ;  /* 0x000000d2cdd27220 */ /* 0x000fe20000410000 */
[----:B------:R-:W-:Y:S01]  /*5a50*/  F2FP.PACK_AB R203, R116, R203 ;  /* 0x000000cb74cb723e */ /* 0x000fe200000000ff */
[----:B------:R-:W-:Y:S02]  /*5a60*/  FMUL.FTZ R121, R202, R121 ;  /* 0x00000079ca797220 */ /* 0x000fe40000410000 */
[----:B------:R-:W-:Y:S02]  /*5a70*/  FMUL.FTZ R128, R201, R128 ;  /* 0x00000080c9807220 */ /* 0x000fe40000410000 */
        /* <DEDUP_REMOVED lines=8> */
[----:B------:R-:W-:Y:S01]  /*5b00*/  FMUL.FTZ R129, R200, R129 ;  /* 0x00000081c8817220 */ /* 0x000fe20000410000 */
[----:B------:R-:W-:Y:S01]  /*5b10*/  F2FP.PACK_AB R119, R119, R118 ;  /* 0x000000767777723e */ /* 0x000fe200000000ff */
[C---:B-1----:R-:W-:Y:S02]  /*5b20*/  FADD.FTZ R117, -R252.reuse, R14 ;  /* 0x0000000efc757221 */ /* 0x042fe40000010100 */
[----:B------:R-:W-:Y:S02]  /*5b30*/  FADD.FTZ R124, -R252, R15 ;  /* 0x0000000ffc7c7221 */ /* 0x000fe40000010100 */
        /* <DEDUP_REMOVED lines=15> */
[----:B------:R-:W-:Y:S01]  /*5c30*/  FMUL.FTZ R121, R121, R130 ;  /* 0x0000008279797220 */ /* 0x000fe20000410000 */
[----:B------:R-:W-:Y:S01]  /*5c40*/  STS [R236+0x20000], R125 ;  /* 0x0200007dec007388 */ /* 0x000fe20000000800 */
[----:B------:R-:W-:Y:S05]  /*5c50*/  FMUL.FTZ R252, R252, R211 ;  /* 0x000000d3fcfc7220 */ /* 0x000fea0000410000 */
[----:B------:R-:W-:Y:S01]  /*5c60*/  STS [R236+0x20400], R117 ;  /* 0x02040075ec007388 */ /* 0x000fe20000000800 */
[----:B------:R-:W-:Y:S05]  /*5c70*/  F2FP.PACK_AB R121, R252, R121 ;  /* 0x00000079fc79723e */ /* 0x000fea00000000ff */
        /* <DEDUP_REMOVED lines=156> */
.L_x_977:
        /* <DEDUP_REMOVED lines=463> */
.L_x_978:
        /* <DEDUP_REMOVED lines=217> */
.L_x_980:
        /* <DEDUP_REMOVED lines=18> */
.L_x_981:
        /* <DEDUP_REMOVED lines=55> */
.L_x_983:
[----:B---34-:R-:W-:Y:S05]  /*9550*/  BSYNC B0 ;  /* 0x0000000000007941 */ /* 0x018fea0003800000 */
.L_x_982:
        /* <DEDUP_REMOVED lines=22> */
.L_x_985:
[----:B------:R-:W-:Y:S05]  /*96c0*/  BSYNC B0 ;  /* 0x0000000000007941 */ /* 0x000fea0003800000 */
.L_x_984:
        /* <DEDUP_REMOVED lines=32> */
.L_x_987:
[----:B------:R-:W-:Y:S05]  /*98d0*/  BSYNC B0 ;  /* 0x0000000000007941 */ /* 0x000fea0003800000 */
.L_x_986:
        /* <DEDUP_REMOVED lines=21> */
.L_x_960:
        /* <DEDUP_REMOVED lines=20> */
.L_x_989:
        /* <DEDUP_REMOVED lines=18> */
.L_x_990:
        /* <DEDUP_REMOVED lines=36> */
.L_x_992:
[----:B------:R-:W-:Y:S05]  /*9ed0*/  BSYNC B0 ;  /* 0x0000000000007941 */ /* 0x000fea0003800000 */
.L_x_991:
        /* <DEDUP_REMOVED lines=21> */
.L_x_994:
[----:B------:R-:W-:Y:S05]  /*a030*/  BSYNC B0 ;  /* 0x0000000000007941 */ /* 0x000fea0003800000 */
.L_x_993:
        /* <DEDUP_REMOVED lines=32> */
.L_x_996:
[----:B------:R-:W-:Y:S05]  /*a240*/  BSYNC B0 ;  /* 0x0000000000007941 */ /* 0x000fea0003800000 */
.L_x_995:
        /* <DEDUP_REMOVED lines=18> */
.L_x_988:
[----:B------:R-:W-:Y:S05]  /*a370*/  BSYNC B1 ;  /* 0x0000000000017941 */ /* 0x000fea0003800000 */
.L_x_955:
        /* <DEDUP_REMOVED lines=12> */
.L_x_997:
[----:B------:R-:W-:Y:S05]  /*a440*/  EXIT ;  /* 0x000000000000794d */ /* 0x000fea0003800000 */
.L_x_999:
        /* <DEDUP_REMOVED lines=11> */
.L_x_2026:


//--------------------- .text._ZN5flash44flash_bwd_dq_dk_dv_loop_seqk_parallel_kernelI23Flash_bwd_kernel_traitsILi256ELi64ELi64ELi8ELi4ELi2ELi2ELb0ELb1EN7cutlass6half_tE19Flash_kernel_traitsILi256ELi64ELi64ELi8ES3_EELb1ELb0ELb1ELb0ELb0ELb0ELb0EEEvNS_16Flash_bwd_paramsE --------------------------
	.section	.text._ZN5flash44flash_bwd_dq_dk_dv_loop_seqk_parallel_kernelI23Flash_bwd_kernel_traitsILi256ELi64ELi64ELi8ELi4ELi2ELi2ELb0ELb1EN7cutlass6half_tE19Flash_kernel_traitsILi256ELi64ELi64ELi8ES3_EELb1ELb0ELb1ELb0ELb0ELb0ELb0EEEvNS_16Flash_bwd_paramsE,"ax",@progbits
	.sectioninfo	@"SHI_REGISTERS=255"
	.align	128
        .global         _ZN5flash44flash_bwd_dq_dk_dv_loop_seqk_parallel_kernelI23Flash_bwd_kernel_traitsILi256ELi64ELi64ELi8ELi4ELi2ELi2ELb0ELb1EN7cutlass6half_tE19Flash_kernel_traitsILi256ELi64ELi64ELi8ES3_EELb1ELb0ELb1ELb0ELb0ELb0ELb0EEEvNS_16Flash_bwd_paramsE
        .type           _ZN5flash44flash_bwd_dq_dk_dv_loop_seqk_parallel_kernelI23Flash_bwd_kernel_traitsILi256ELi64ELi64ELi8ELi4ELi2ELi2ELb0ELb1EN7cutlass6half_tE19Flash_kernel_traitsILi256ELi64ELi64ELi8ES3_EELb1ELb0ELb1ELb0ELb0ELb0ELb0EEEvNS_16Flash_bwd_paramsE,@function
        .size           _ZN5flash44flash_bwd_dq_dk_dv_loop_seqk_parallel_kernelI23Flash_bwd_kernel_traitsILi256ELi64ELi64ELi8ELi4ELi2ELi2ELb0ELb1EN7cutlass6half_tE19Flash_kernel_traitsILi256ELi64ELi64ELi8ES3_EELb1ELb0ELb1ELb0ELb0ELb0ELb0EEEvNS_16Flash_bwd_paramsE,(.L_x_2027 - _ZN5flash44flash_bwd_dq_dk_dv_loop_seqk_parallel_kernelI23Flash_bwd_kernel_traitsILi256ELi64ELi64ELi8ELi4ELi2ELi2ELb0ELb1EN7cutlass6half_tE19Flash_kernel_traitsILi256ELi64ELi64ELi8ES3_EELb1ELb0ELb1ELb0ELb0ELb0ELb0EEEvNS_16Flash_bwd_paramsE)
        .other          _ZN5flash44flash_bwd_dq_dk_dv_loop_seqk_parallel_kernelI23Flash_bwd_kernel_traitsILi256ELi64ELi64ELi8ELi4ELi2ELi2ELb0ELb1EN7cutlass6half_tE19Flash_kernel_traitsILi256ELi64ELi64ELi8ES3_EELb1ELb0ELb1ELb0ELb0ELb0ELb0EEEvNS_16Flash_bwd_paramsE,@"STO_CUDA_ENTRY STV_DEFAULT"
_ZN5flash44flash_bwd_dq_dk_dv_loop_seqk_parallel_kernelI23Flash_bwd_kernel_traitsILi256ELi64ELi64ELi8ELi4ELi2ELi2ELb0ELb1EN7cutlass6half_tE19Flash_kernel_traitsILi256ELi64ELi64ELi8ES3_EELb1ELb0ELb1ELb0ELb0ELb0ELb0EEEvNS_16Flash_bwd_paramsE:
.text._ZN5flash44flash_bwd_dq_dk_dv_loop_seqk_parallel_kernelI23Flash_bwd_kernel_traitsILi256ELi64ELi64ELi8ELi4ELi2ELi2ELb0ELb1EN7cutlass6half_tE19Flash_kernel_traitsILi256ELi64ELi64ELi8ES3_EELb1ELb0ELb1ELb0ELb0ELb0ELb0EEEvNS_16Flash_bwd_paramsE:
        /* <DEDUP_REMOVED lines=24> */
[----:B------:R-:W-:Y:S02]  /*0180*/  ULDC.U8 UR10, c[0x0][0x3d0] ;  /* 0x0000f400000a7ab9 */ /* 0x000fe40000000000 */
        /* <DEDUP_REMOVED lines=9> */
[CC--:B------:R-:W-:Y:S01]  /*0220*/  LEA.HI R3, R5.reuse, R6.reuse, RZ, 0x4 ;  /* 0x0000000605037211 */ /* 0x0c0fe200078f20ff */
[----:B---3--:R-:W-:Y:S01]  /*0230*/  USHF.R.S32.HI UR6, URZ, 0x1f, UR39 ;  /* 0x0000001f3f067899 */ /* 0x008fe20008011427 */
[CC--:B------:R-:W-:Y:S01]  /*0240*/  LEA.HI R244, R5.reuse, R6.reuse, RZ, 0x7 ;  /* 0x0000000605f47211 */ /* 0x0c0fe200078f38ff */
[----:B------:R-:W-:Y:S01]  /*0250*/  UISETP.NE.AND UP6, UPT, UR10, URZ, UPT ;  /* 0x0000003f0a00728c */ /* 0x000fe2000bfc5270 */
[CC--:B------:R-:W-:Y:S01]  /*0260*/  LEA.HI R12, R5.reuse, R6.reuse, RZ, 0x6 ;  /* 0x00000006050c7211 */ /* 0x0c0fe200078f30ff */
[----:B------:R-:W-:Y:S01]  /*0270*/  UIMAD.WIDE UR40, UR50, UR40, URZ ;  /* 0x00000028322872a5 */ /* 0x000fe2000f8e023f */
[----:B------:R-:W-:Y:S01]  /*0280*/  LEA.HI R5, R5, R6, RZ, 0x2 ;  /* 0x0000000605057211 */ /* 0x000fe200078f10ff */
[----:B------:R-:W-:Y:S01]  /*0290*/  UIMAD UR51, UR39, UR50, URZ ;  /* 0x00000032273372a4 */ /* 0x000fe2000f8e023f */
[----:B------:R-:W-:Y:S01]  /*02a0*/  LOP3.LUT R2, R0, 0xffffffe0, RZ, 0xc0, !PT ;  /* 0xffffffe000027812 */ /* 0x000fe200078ec0ff */
[----:B------:R-:W-:Y:S01]  /*02b0*/  USHF.R.S32.HI UR10, URZ, 0x1f, UR38 ;  /* 0x0000001f3f0a7899 */ /* 0x000fe20008011426 */
[----:B------:R-:W-:Y:S01]  /*02c0*/  LOP3.LUT R4, R5, 0x7ffffffc, RZ, 0xc0, !PT ;  /* 0x7ffffffc05047812 */ /* 0x000fe200078ec0ff */
[----:B------:R-:W-:Y:S01]  /*02d0*/  USHF.R.S32.HI UR9, URZ, 0x1f, UR39 ;  /* 0x0000001f3f097899 */ /* 0x000fe20008011427 */
[----:B------:R-:W-:Y:S01]  /*02e0*/  LOP3.LUT R7, R10, 0xfffffff8, RZ, 0xc0, !PT ;  /* 0xfffffff80a077812 */ /* 0x000fe200078ec0ff */
[C---:B------:R-:W-:Y:S01]  /*02f0*/  IMAD.IADD R9, R6.reuse, 0x1, -R2 ;  /* 0x0000000106097824 */ /* 0x040fe200078e0a02 */
[----:B------:R-:W-:Y:S01]  /*0300*/  LOP3.LUT R8, R3, 0xfffffff0, RZ, 0xc0, !PT ;  /* 0xfffffff003087812 */ /* 0x000fe200078ec0ff */
[C---:B------:R-:W-:Y:S01]  /*0310*/  IMAD.IADD R13, R6.reuse, 0x1, -R4 ;  /* 0x00000001060d7824 */ /* 0x040fe200078e0a04 */
[----:B------:R-:W-:Y:S01]  /*0320*/  SHF.R.S32.HI R2, RZ, 0x5, R0 ;  /* 0x00000005ff027819 */ /* 0x000fe20000011400 */
[C---:B------:R-:W-:Y:S01]  /*0330*/  IMAD.IADD R7, R6.reuse, 0x1, -R7 ;  /* 0x0000000106077824 */ /* 0x040fe200078e0a07 */
[----:B------:R-:W-:Y:S01]  /*0340*/  SHF.R.S32.HI R4, RZ, 0x4, R3 ;  /* 0x00000004ff047819 */ /* 0x000fe20000011403 */
[----:B------:R-:W-:Y:S01]  /*0350*/  IMAD.IADD R8, R6, 0x1, -R8 ;  /* 0x0000000106087824 */ /* 0x000fe200078e0a08 */
[----:B------:R-:W-:Y:S01]  /*0360*/  SHF.R.S32.HI R6, RZ, 0x1f, R0 ;  /* 0x0000001fff067819 */ /* 0x000fe20000011400 */
[----:B------:R-:W-:Y:S01]  /*0370*/  IMAD.SHL.U32 R232, R7, 0x8, RZ ;  /* 0x0000000807e87824 */ /* 0x000fe200078e00ff */
        /* <DEDUP_REMOVED lines=8> */
[----:B------:R-:W-:Y:S01]  /*0400*/  LEA.HI R6, R6, R2, RZ, 0x2 ;  /* 0x0000000206067211 */ /* 0x000fe200078f10ff */
[----:B------:R-:W-:Y:S01]  /*0410*/  IMAD.IADD R220, R2, 0x1, -R0 ;  /* 0x0000000102dc7824 */ /* 0x000fe200078e0a00 */
[----:B------:R-:W-:Y:S01]  /*0420*/  SHF.R.S32.HI R0, RZ, 0x1f, R5 ;  /* 0x0000001fff007819 */ /* 0x000fe20000011405 */
[----:B------:R-:W-:Y:S01]  /*0430*/  IMAD.IADD R11, R4, 0x1, -R3 ;  /* 0x00000001040b7824 */ /* 0x000fe200078e0a03 */
[----:B------:R-:W-:Y:S01]  /*0440*/  SHF.R.S32.HI R3, RZ, 0x2, R5 ;  /* 0x00000002ff037819 */ /* 0x000fe20000011405 */
[----:B------:R-:W-:Y:S01]  /*0450*/  UIMAD UR7, UR38, UR11, UR39 ;  /* 0x0000000b260772a4 */ /* 0x000fe2000f8e0227 */
[----:B------:R-:W-:Y:S01]  /*0460*/  LOP3.LUT R6, R6, 0xfffffffc, RZ, 0xc0, !PT ;  /* 0xfffffffc06067812 */ /* 0x000fe200078ec0ff */
[----:B------:R-:W-:Y:S01]  /*0470*/  IMAD.SHL.U32 R217, R11, 0x200, RZ ;  /* 0x000002000bd97824 */ /* 0x000fe200078e00ff */
[----:B------:R-:W-:Y:S01]  /*0480*/  LEA.HI R0, R0, R3, RZ, 0x3 ;  /* 0x0000000300007211 */ /* 0x000fe200078f18ff */
[----:B------:R-:W-:Y:S01]  /*0490*/  @!UP5 UIMAD UR8, UR38, UR14, UR39 ;  /* 0x0000000e2608d2a4 */ /* 0x000fe2000f8e0227 */
[----:B------:R-:W-:Y:S01]  /*04a0*/  SHF.R.S32.HI R245, RZ, 0x3, R10 ;  /* 0x00000003fff57819 */ /* 0x000fe2000001140a */
[----:B------:R-:W-:Y:S01]  /*04b0*/  IMAD.IADD R250, R2, 0x1, -R6 ;  /* 0x0000000102fa7824 */ /* 0x000fe200078e0a06 */
[----:B------:R-:W-:Y:S01]  /*04c0*/  LOP3.LUT R0, R0, 0xfffffff8, RZ, 0xc0, !PT ;  /* 0xfffffff800007812 */ /* 0x000fe200078ec0ff */
[----:B------:R-:W-:Y:S01]  /*04d0*/  USHF.L.U32 UR49, UR50, 0x6, URZ ;  /* 0x0000000632317899 */ /* 0x000fe2000800063f */
[----:B------:R-:W-:Y:S01]  /*04e0*/  SHF.R.S32.HI R5, RZ, 0x1f, R8 ;  /* 0x0000001fff057819 */ /* 0x000fe20000011408 */
[----:B------:R-:W-:Y:S01]  /*04f0*/  IMAD.SHL.U32 R2, R245, 0x40, RZ ;  /* 0x00000040f5027824 */ /* 0x000fe200078e00ff */
[----:B------:R-:W-:Y:S01]  /*0500*/  SHF.R.S32.HI R244, RZ, 0x7, R244 ;  /* 0x00000007fff47819 */ /* 0x000fe200000114f4 */
[----:B------:R-:W-:Y:S01]  /*0510*/  IMAD.IADD R4, R3, 0x1, -R0 ;  /* 0x0000000103047824 */ /* 0x000fe200078e0a00 */
[----:B------:R-:W-:Y:S01]  /*0520*/  SHF.R.S32.HI R3, RZ, 0x1f, R9 ;  /* 0x0000001fff037819 */ /* 0x000fe20000011409 */
[----:B------:R-:W-:Y:S01]  /*0530*/  ULDC UR54, c[0x0][0x214] ;  /* 0x0000850000367ab9 */ /* 0x000fe20000000800 */
[----:B------:R-:W-:Y:S01]  /*0540*/  LOP3.LUT R0, R2, 0x1c0, RZ, 0xc0, !PT ;  /* 0x000001c002007812 */ /* 0x000fe200078ec0ff */
[----:B------:R-:W-:Y:S01]  /*0550*/  IMAD.U32 R252, RZ, RZ, UR10 ;  /* 0x0000000afffc7e24 */ /* 0x000fe2000f8e00ff */
[----:B------:R-:W-:Y:S01]  /*0560*/  LEA.HI R231, R3, R9, RZ, 0x2 ;  /* 0x0000000903e77211 */ /* 0x000fe200078f10ff */
[----:B------:R-:W-:Y:S01]  /*0570*/  IMAD.U32 R3, RZ, RZ, UR15 ;  /* 0x0000000fff037e24 */ /* 0x000fe2000f8e00ff */
[----:B------:R-:W-:Y:S01]  /*0580*/  LOP3.LUT R2, R0, 0x38, R232, 0xf8, !PT ;  /* 0x0000003800027812 */ /* 0x000fe200078ef8e8 */
[----:B------:R-:W-:Y:S01]  /*0590*/  IMAD.U32 R251, RZ, RZ, UR9 ;  /* 0x00000009fffb7e24 */ /* 0x000fe2000f8e00ff */
[----:B------:R-:W-:Y:S01]  /*05a0*/  SHF.R.U32.HI R0, RZ, 0x3, R0 ;  /* 0x00000003ff007819 */ /* 0x000fe20000011600 */
[----:B------:R-:W-:Y:S01]  /*05b0*/  ULDC UR61, c[0x0][0x1c8] ;  /* 0x00007200003d7ab9 */ /* 0x000fe20000000800 */
[----:B------:R-:W-:Y:S01]  /*05c0*/  LEA.HI R9, R5, R8, RZ, 0x3 ;  /* 0x0000000805097211 */ /* 0x000fe200078f18ff */
[----:B------:R-:W-:Y:S01]  /*05d0*/  ULDC UR55, c[0x0][0x224] ;  /* 0x0000890000377ab9 */ /* 0x000fe20000000800 */
[----:B------:R-:W-:Y:S01]  /*05e0*/  LOP3.LUT R6, R2, R0, RZ, 0x3c, !PT ;  /* 0x0000000002067212 */ /* 0x000fe200078e3cff */
[----:B------:R-:W-:Y:S01]  /*05f0*/  IMAD.SHL.U32 R0, R7, 0x40, RZ ;  /* 0x0000004007007824 */ /* 0x000fe200078e00ff */
[----:B------:R-:W-:Y:S01]  /*0600*/  LOP3.LUT R2, R9, 0xfffffff8, RZ, 0xc0, !PT ;  /* 0xfffffff809027812 */ /* 0x000fe200078ec0ff */
[----:B------:R-:W-:Y:S01]  /*0610*/  @UP5 UIMAD UR59, UR38, UR54, URZ ;  /* 0x00000036263b52a4 */ /* 0x000fe2000f8e023f */
[----:B------:R-:W-:Y:S01]  /*0620*/  LOP3.LUT R3, R4, 0x1, RZ, 0xc0, !PT ;  /* 0x0000000104037812 */ /* 0x000fe200078ec0ff */
[----:B------:R-:W-:Y:S01]  /*0630*/  UMOV UR42, URZ ;  /* 0x0000003f002a7c82 */ /* 0x000fe20008000000 */
[----:B------:R-:W-:Y:S01]  /*0640*/  LOP3.LUT R0, R0, 0x1c0, RZ, 0xc0, !PT ;  /* 0x000001c000007812 */ /* 0x000fe200078ec0ff */
[----:B------:R-:W-:Y:S01]  /*0650*/  IMAD.IADD R8, R8, 0x1, -R2 ;  /* 0x0000000108087824 */ /* 0x000fe200078e0a02 */
[C---:B------:R-:W-:Y:S01]  /*0660*/  LOP3.LUT P4, RZ, R7.reuse, 0x4, RZ, 0xc0, !PT ;  /* 0x0000000407ff7812 */ /* 0x040fe2000788c0ff */
[----:B------:R-:W-:Y:S01]  /*0670*/  IMAD.SHL.U32 R2, R220, 0x10, RZ ;  /* 0x00000010dc027824 */ /* 0x000fe200078e00ff */
[C---:B------:R-:W-:Y:S01]  /*0680*/  LOP3.LUT R212, R0.reuse, 0x8, R10, 0xf8, !PT ;  /* 0x0000000800d47812 */ /* 0x040fe200078ef80a */
[----:B------:R-:W-:Y:S01]  /*0690*/  ULDC.64 UR4, c[0x0][0x118] ;  /* 0x0000460000047ab9 */ /* 0x000fe20000000a00 */
[----:B------:R-:W-:Y:S01]  /*06a0*/  LOP3.LUT P3, RZ, R7, 0x2, RZ, 0xc0, !PT ;  /* 0x0000000207ff7812 */ /* 0x000fe2000786c0ff */
[----:B------:R-:W-:Y:S01]  /*06b0*/  ULDC UR43, c[0x0][0x2e8] ;  /* 0x0000ba00002b7ab9 */ /* 0x000fe20000000800 */
[----:B------:R-:W-:Y:S01]  /*06c0*/  LOP3.LUT R5, R0, 0x10, R2, 0xf8, !PT ;  /* 0x0000001000057812 */ /* 0x000fe200078ef802 */
[----:B------:R-:W-:Y:S01]  /*06d0*/  IMAD R2, R244, 0x800, R217 ;  /* 0x00000800f4027824 */ /* 0x000fe200078e02d9 */
[----:B------:R-:W-:Y:S01]  /*06e0*/  SHF.R.U32.HI R0, RZ, 0x3, R0 ;  /* 0x00000003ff007819 */ /* 0x000fe20000011600 */
[----:B------:R-:W-:Y:S01]  /*06f0*/  ULOP3.LUT UR61, UR39, UR61, URZ, 0x3c, !UPT ;  /* 0x0000003d273d7292 */ /* 0x000fe2000f8e3c3f */
[----:B------:R-:W-:Y:S01]  /*0700*/  ISETP.NE.U32.AND P0, PT, R3, 0x1, PT ;  /* 0x000000010300780c */ /* 0x000fe20003f05070 */
[----:B------:R-:W-:Y:S01]  /*0710*/  IMAD.U32 R3, RZ, RZ, UR6 ;  /* 0x00000006ff037e24 */ /* 0x000fe2000f8e00ff */
[----:B------:R-:W-:Y:S01]  /*0720*/  LOP3.LUT R212, R212, R0, RZ, 0x3c, !PT ;  /* 0x00000000d4d47212 */ /* 0x000fe200078e3cff */
[----:B------:R-:W-:Y:S01]  /*0730*/  UIMAD UR6, UR38, UR13, UR39 ;  /* 0x0000000d260672a4 */ /* 0x000fe2000f8e0227 */
[C---:B------:R-:W-:Y:S01]  /*0740*/  R2P PR, R4.reuse, 0x6 ;  /* 0x0000000604007804 */ /* 0x040fe20000000000 */
[----:B------:R-:W-:Y:S01]  /*0750*/  IMAD.SHL.U32 R4, R4, 0x40, RZ ;  /* 0x0000004004047824 */ /* 0x000fe200078e00ff */
[----:B------:R-:W-:Y:S01]  /*0760*/  LOP3.LUT R5, R5, 0x8, R10, 0xf8, !PT ;  /* 0x0000000805057812 */ /* 0x000fe200078ef80a */
[----:B------:R-:W-:Y:S01]  /*0770*/  IMAD.IADD R212, R2, 0x1, R212 ;  /* 0x0000000102d47824 */ /* 0x000fe200078e02d4 */
[----:B------:R-:W-:Y:S01]  /*0780*/  SHF.R.S32.HI R2, RZ, 0x6, R12 ;  /* 0x00000006ff027819 */ /* 0x000fe2000001140c */
[----:B------:R-:W-:Y:S01]  /*0790*/  USHF.L.U32 UR48, UR6, 0x5, URZ ;  /* 0x0000000506307899 */ /* 0x000fe2000800063f */
[----:B------:R-:W-:Y:S01]  /*07a0*/  LOP3.LUT R217, R217, R5, R0, 0xf6, !PT ;  /* 0x00000005d9d97212 */ /* 0x000fe200078ef600 */
[----:B------:R-:W-:Y:S01]  /*07b0*/  IMAD.SHL.U32 R5, R244, 0x20, RZ ;  /* 0x00000020f4057824 */ /* 0x000fe200078e00ff */
[----:B------:R-:W-:Y:S01]  /*07c0*/  LOP3.LUT R0, R4, 0x1c0, RZ, 0xc0, !PT ;  /* 0x000001c004007812 */ /* 0x000fe200078ec0ff */
[----:B------:R-:W-:Y:S01]  /*07d0*/  IMAD R226, R2, 0x200, R6 ;  /* 0x0000020002e27824 */ /* 0x000fe200078e0206 */
[----:B------:R-:W-:Y:S01]  /*07e0*/  LOP3.LUT P6, RZ, R8, 0x4, RZ, 0xc0, !PT ;  /* 0x0000000408ff7812 */ /* 0x000fe200078cc0ff */
[----:B------:R-:W-:Y:S01]  /*07f0*/  IMAD.SHL.U32 R2, R2, 0x8, RZ ;  /* 0x0000000802027824 */ /* 0x000fe200078e00ff */
[----:B------:R-:W-:Y:S01]  /*0800*/  SHF.R.U32.HI R3, RZ, 0x3, R0 ;  /* 0x00000003ff037819 */ /* 0x000fe20000011600 */
[----:B------:R-:W-:Y:S01]  /*0810*/  IMAD.SHL.U32 R4, R11, 0x20, RZ ;  /* 0x000000200b047824 */ /* 0x000fe200078e00ff */
[----:B------:R-:W-:Y:S01]  /*0820*/  LOP3.LUT P5, RZ, R8, 0x2, RZ, 0xc0, !PT ;  /* 0x0000000208ff7812 */ /* 0x000fe200078ac0ff */
[----:B------:R-:W-:Y:S01]  /*0830*/  IMAD.SHL.U32 R213, R212, 0x2, RZ ;  /* 0x00000002d4d57824 */ /* 0x000fe200078e00ff */
[----:B------:R-:W-:Y:S01]  /*0840*/  LOP3.LUT R2, R2, 0x18, RZ, 0xc0, !PT ;  /* 0x0000001802027812 */ /* 0x000fe200078ec0ff */
[----:B------:R-:W-:Y:S01]  /*0850*/  IMAD.SHL.U32 R226, R226, 0x2, RZ ;  /* 0x00000002e2e27824 */ /* 0x000fe200078e00ff */
[----:B------:R-:W-:Y:S01]  /*0860*/  SEL R216, R218, 0xffffffc0, !P4 ;  /* 0xffffffc0dad87807 */ /* 0x000fe20006000000 */
[----:B------:R-:W-:Y:S01]  /*0870*/  UIMAD.WIDE.U32 UR44, UR40, UR46, URZ ;  /* 0x0000002e282c72a5 */ /* 0x000fe2000f8e003f */
[----:B------:R-:W-:Y:S01]  /*0880*/  LOP3.LUT R7, R2, 0x20, R4, 0xf8, !PT ;  /* 0x0000002002077812 */ /* 0x000fe200078ef804 */
[----:B------:R-:W-:Y:S01]  /*0890*/  UIMAD UR56, UR41, UR46, URZ ;  /* 0x0000002e293872a4 */ /* 0x000fe2000f8e023f */
[----:B------:R-:W-:Y:S01]  /*08a0*/  LOP3.LUT R4, R0, 0x20, R5, 0xf8, !PT ;  /* 0x0000002000047812 */ /* 0x000fe200078ef805 */
[----:B------:R-:W-:Y:S01]  /*08b0*/  IMAD.SHL.U32 R5, R8, 0x40, RZ ;  /* 0x0000004008057824 */ /* 0x000fe200078e00ff */
[----:B------:R-:W-:Y:S01]  /*08c0*/  LOP3.LUT R6, R3, R0, R2, 0x1e, !PT ;  /* 0x0000000003067212 */ /* 0x000fe200078e1e02 */
[----:B------:R-:W-:Y:S01]  /*08d0*/  IMAD.SHL.U32 R0, R13, 0x2, RZ ;  /* 0x000000020d007824 */ /* 0x000fe200078e00ff */
[----:B------:R-:W-:Y:S01]  /*08e0*/  LOP3.LUT R3, R4, R3, RZ, 0x3c, !PT ;  /* 0x0000000304037212 */ /* 0x000fe200078e3cff */
[----:B------:R-:W-:Y:S01]  /*08f0*/  USHF.R.S32.HI UR58, URZ, 0x1f, UR51 ;  /* 0x0000001f3f3a7899 */ /* 0x000fe20008011433 */
[----:B------:R-:W-:Y:S01]  /*0900*/  SEL R218, R218, 0xffffffc0, !P6 ;  /* 0xffffffc0dada7807 */ /* 0x000fe20007000000 */
[--C-:B------:R-:W-:Y:S01]  /*0910*/  IMAD R4, R250, 0x400, R0.reuse ;  /* 0x00000400fa047824 */ /* 0x100fe200078e0200 */
[----:B------:R-:W-:Y:S01]  /*0920*/  SEL R236, R236, 0x10, !P0 ;  /* 0x00000010ecec7807 */ /* 0x000fe20004000000 */
[----:B------:R-:W-:Y:S01]  /*0930*/  IMAD R2, R220, 0x400, R0 ;  /* 0x00000400dc027824 */ /* 0x000fe200078e0200 */
[----:B------:R-:W-:Y:S01]  /*0940*/  LOP3.LUT R0, R5, 0x1c0, RZ, 0xc0, !PT ;  /* 0x000001c005007812 */ /* 0x000fe200078ec0ff */
[----:B------:R-:W-:Y:S01]  /*0950*/  IMAD.IADD R234, R4, 0x1, R3 ;  /* 0x0000000104ea7824 */ /* 0x000fe200078e0203 */
[----:B------:R-:W-:Y:S01]  /*0960*/  SHF.R.S32.HI R231, RZ, 0x2, R231 ;  /* 0x00000002ffe77819 */ /* 0x000fe200000114e7 */
        /* <DEDUP_REMOVED lines=10> */
[----:B------:R-:W-:Y:S01]  /*0a10*/  IMAD.IADD R237, R234, 0x1, R236 ;  /* 0x00000001eaed7824 */ /* 0x000fe200078e02ec */
[----:B------:R-:W-:Y:S01]  /*0a20*/  LOP3.LUT R2, R4, R2, RZ, 0x3c, !PT ;  /* 0x0000000204027212 */ /* 0x000fe200078e3cff */
[----:B------:R-:W-:Y:S01]  /*0a30*/  UIMAD UR55, UR7, UR55, URZ ;  /* 0x00000037073772a4 */ /* 0x000fe2000f8e023f */
        /* <DEDUP_REMOVED lines=16> */
[----:B------:R-:W-:Y:S01]  /*0b40*/  IADD3 R240, R232, 0x80, RZ ;  /* 0x00000080e8f07810 */ /* 0x000fe20007ffe0ff */
[----:B------:R-:W-:Y:S01]  /*0b50*/  IMAD.IADD R221, R218, 0x1, R220 ;  /* 0x00000001dadd7824 */ /* 0x000fe200078e02dc */
[----:B------:R-:W-:Y:S01]  /*0b60*/  IADD3 R242, R232, 0xc0, RZ ;  /* 0x000000c0e8f27810 */ /* 0x000fe20007ffe0ff */
[----:B------:R-:W-:Y:S01]  /*0b70*/  IMAD R212, R212, 0x2, R216 ;  /* 0x00000002d4d47824 */ /* 0x000fe200078e02d8 */
[----:B------:R-:W-:Y:S01]  /*0b80*/  @P2 IADD3 R247, R246, -0x40, RZ ;  /* 0xffffffc0f6f72810 */ /* 0x000fe20007ffe0ff */
[----:B------:R-:W-:Y:S01]  /*0b90*/  IMAD.IADD R3, R216, 0x1, R2 ;  /* 0x00000001d8037824 */ /* 0x000fe200078e0202 */
[----:B------:R-:W-:Y:S01]  /*0ba0*/  @!UP5 UIMAD UR54, UR8, UR54, URZ ;  /* 0x000000360836d2a4 */ /* 0x000fe2000f8e023f */
[C---:B------:R-:W-:Y:S01]  /*0bb0*/  IMAD R216, R217.reuse, 0x2, R216 ;  /* 0x00000002d9d87824 */ /* 0x040fe200078e02d8 */
[----:B------:R-:W-:Y:S01]  /*0bc0*/  USHF.R.S32.HI UR53, URZ, 0x1f, UR49 ;  /* 0x0000001f3f357899 */ /* 0x000fe20008011431 */
[----:B------:R-:W-:Y:S01]  /*0bd0*/  IMAD.IADD R219, R214, 0x1, R218 ;  /* 0x00000001d6db7824 */ /* 0x000fe200078e02da */
[----:B------:R-:W-:Y:S01]  /*0be0*/  USHF.R.S32.HI UR52, URZ, 0x1f, UR48 ;  /* 0x0000001f3f347899 */ /* 0x000fe20008011430 */
[----:B------:R-:W-:Y:S01]  /*0bf0*/  IMAD.IADD R223, R222, 0x1, R220 ;  /* 0x00000001dedf7824 */ /* 0x000fe200078e02dc */
[----:B------:R-:W-:Y:S01]  /*0c00*/  ULDC.U8 UR35, c[0x0][0x2d8] ;  /* 0x0000b60000237ab9 */ /* 0x000fe20000000000 */
[----:B------:R-:W-:-:S02]  /*0c10*/  IMAD.SHL.U32 R217, R217, 0x2, RZ ;  /* 0x00000002d9d97824 */ /* 0x000fc400078e00ff */
[----:B------:R-:W-:Y:S02]  /*0c20*/  IMAD.IADD R236, R236, 0x1, R235 ;  /* 0x00000001ecec7824 */ /* 0x000fe400078e02eb */
[----:B------:R-:W-:Y:S02]  /*0c30*/  IMAD.IADD R218, R215, 0x1, R218 ;  /* 0x00000001d7da7824 */ /* 0x000fe400078e02da */
[----:B------:R-:W-:Y:S02]  /*0c40*/  IMAD.IADD R222, R222, 0x1, R221 ;  /* 0x00000001dede7824 */ /* 0x000fe400078e02dd */
.L_x_1046:
[----:B------:R-:W-:Y:S02]  /*0c50*/  ULDC.64 UR6, c[0x0][0x240] ;  /* 0x0000900000067ab9 */ /* 0x000fe40000000a00 */
[----:B------:R-:W-:Y:S02]  /*0c60*/  ULDC.64 UR10, c[0x0][0x250] ;  /* 0x00009400000a7ab9 */ /* 0x000fe40000000a00 */
[----:B------:R-:W-:Y:S02]  /*0c70*/  UISETP.NE.U32.AND UP1, UPT, URZ, UR6, UPT ;  /* 0x000000063f00728c */ /* 0x000fe4000bf25070 */
[----:B------:R-:W-:-:S02]  /*0c80*/  UISETP.NE.U32.AND UP3, UPT, URZ, UR10, UPT ;  /* 0x0000000a3f00728c */ /* 0x000fc4000bf65070 */
[----:B------:R-:W-:Y:S02]  /*0c90*/  USHF.R.S32.HI UR31, URZ, 0x1f, UR38 ;  /* 0x0000001f3f1f7899 */ /* 0x000fe40008011426 */
        /* <DEDUP_REMOVED lines=9> */
[----:B-12---:R-:W-:Y:S01]  /*0d30*/  IMAD.U32 R4, RZ, RZ, UR6 ;  /* 0x00000006ff047e24 */ /* 0x006fe2000f8e00ff */
[----:B------:R-:W-:Y:S02]  /*0d40*/  UISETP.NE.AND UP4, UPT, UR14, URZ, UPT ;  /* 0x0000003f0e00728c */ /* 0x000fe4000bf85270 */
[----:B------:R-:W-:Y:S01]  /*0d50*/  UISETP.EQ.U32.AND UP2, UPT, URZ, UR8, UPT ;  /* 0x000000083f00728c */ /* 0x000fe2000bf42070 */
[----:B------:R-:W-:Y:S01]  /*0d60*/  IMAD.U32 R5, RZ, RZ, UR7 ;  /* 0x00000007ff057e24 */ /* 0x000fe2000f8e00ff */
[----:B------:R-:W-:Y:S02]  /*0d70*/  @UP3 UIADD3 UR6, UP0, UR13, UR10, URZ ;  /* 0x0000000a0d063290 */ /* 0x000fe4000ff1e03f */
[----:B------:R-:W-:-:S02]  /*0d80*/  UISETP.EQ.OR.EX UP2, UPT, URZ, UR9, !UP4, UP2 ;  /* 0x000000093f00728c */ /* 0x000fc4000e742720 */
[----:B------:R-:W-:Y:S01]  /*0d90*/  @UP3 UIADD3.X UR7, UR12, UR11, URZ, UP0, !UPT ;  /* 0x0000000b0c073290 */ /* 0x000fe200087fe43f */
[----:B------:R1:W2:Y:S01]  /*0da0*/  @P2 LDG.E R9, [R4.64] ;  /* 0x0000000404092981 */ /* 0x0002a2000c1e1900 */
[----:B------:R-:W-:Y:S01]  /*0db0*/  UIADD3 UR8, UP0, UR13, UR8, URZ ;  /* 0x000000080d087290 */ /* 0x000fe2000ff1e03f */
[----:B------:R-:W-:Y:S02]  /*0dc0*/  PLOP3.LUT P0, PT, PT, PT, UP3, 0x80, 0x0 ;  /* 0x000000000000781c */ /* 0x000fe40003f0f038 */
        /* <DEDUP_REMOVED lines=16> */
[----:B------:R-:W-:-:S02]  /*0ed0*/  ULDC UR9, c[0x0][0x218] ;  /* 0x0000860000097ab9 */ /* 0x000fc40000000800 */
[----:B-1----:R-:W-:-:S04]  /*0ee0*/  USHF.L.U32 UR6, UR18, 0x6, URZ ;  /* 0x0000000612067899 */ /* 0x002fc8000800063f */
[----:B------:R-:W-:Y:S01]  /*0ef0*/  UIMAD UR6, UR7, UR42, UR6 ;  /* 0x0000002a070672a4 */ /* 0x000fe2000f8e0206 */
        /* <DEDUP_REMOVED lines=19> */
.L_x_1000:
        /* <DEDUP_REMOVED lines=23> */
[----:B------:R-:W-:Y:S02]  /*11a0*/  UIMAD.WIDE.U32 UR12, UR38, UR6, URZ ;  /* 0x00000006260c72a5 */ /* 0x000fe4000f8e003f */
[----:B------:R-:W-:Y:S02]  /*11b0*/  UIMAD UR9, UR38, UR7, UR9 ;  /* 0x00000007260972a4 */ /* 0x000fe4000f8e0209 */
[----:B------:R-:W-:Y:S02]  /*11c0*/  UISETP.NE.AND UP3, UPT, UR16, -0x1, UPT ;  /* 0xffffffff1000788c */ /* 0x000fe4000bf65270 */
[----:B------:R-:W-:-:S02]  /*11d0*/  ULDC.64 UR14, c[0x0][0x190] ;  /* 0x00006400000e7ab9 */ /* 0x000fc40000000a00 */
[----:B------:R-:W-:Y:S02]  /*11e0*/  UIMAD.WIDE.U32 UR6, UR16, UR14, URZ ;  /* 0x0000000e100672a5 */ /* 0x000fe4000f8e003f */
[----:B------:R-:W-:Y:S02]  /*11f0*/  UIADD3 UR27, UR13, UR9, URZ ;  /* 0x000000090d1b7290 */ /* 0x000fe4000fffe03f */
[----:B------:R-:W-:Y:S02]  /*1200*/  UIADD3 UR9, UR10, 0x40, UR21 ;  /* 0x000000400a097890 */ /* 0x000fe4000fffe015 */
[----:B------:R-:W-:Y:S02]  /*1210*/  ULDC UR11, c[0x0][0x2e4] ;  /* 0x0000b900000b7ab9 */ /* 0x000fe40000000800 */
[----:B------:R-:W-:Y:S02]  /*1220*/  USEL UR29, UR12, UR6, !UP3 ;  /* 0x000000060c1d7287 */ /* 0x000fe4000d800000 */
[----:B------:R-:W-:-:S02]  /*1230*/  UIMAD UR6, UR16, UR15, URZ ;  /* 0x0000000f100672a4 */ /* 0x000fc4000f8e023f */
[----:B------:R-:W-:Y:S02]  /*1240*/  UIADD3 UR9, UR9, UR11, -UR8 ;  /* 0x0000000b09097290 */ /* 0x000fe4000fffe808 */
[----:B------:R-:W-:Y:S02]  /*1250*/  @UP3 UIADD3 UR27, UR7, UR6, URZ ;  /* 0x00000006071b3290 */ /* 0x000fe4000fffe03f */
[----:B------:R-:W-:Y:S02]  /*1260*/  UIADD3 UR7, UR10, 0x3f, URZ ;  /* 0x0000003f0a077890 */ /* 0x000fe4000fffe03f */
[----:B------:R-:W-:Y:S02]  /*1270*/  UIADD3 UR6, UR9, 0x3f, URZ ;  /* 0x0000003f09067890 */ /* 0x000fe4000fffe03f */
[----:B------:R-:W-:Y:S02]  /*1280*/  USHF.R.S32.HI UR9, URZ, 0x1f, UR7 ;  /* 0x0000001f3f097899 */ /* 0x000fe40008011407 */
[----:B------:R-:W-:-:S02]  /*1290*/  USHF.R.S32.HI UR11, URZ, 0x1f, UR6 ;  /* 0x0000001f3f0b7899 */ /* 0x000fc40008011406 */
[----:B------:R-:W-:Y:S02]  /*12a0*/  UISETP.NE.AND UP0, UPT, UR37, -0x1, UPT ;  /* 0xffffffff2500788c */ /* 0x000fe4000bf05270 */
[----:B------:R-:W-:Y:S02]  /*12b0*/  ULEA.HI UR7, UR9, UR7, URZ, 0x6 ;  /* 0x0000000709077291 */ /* 0x000fe4000f8f303f */
[----:B------:R-:W-:Y:S02]  /*12c0*/  ULEA.HI UR6, UR11, UR6, URZ, 0x6 ;  /* 0x000000060b067291 */ /* 0x000fe4000f8f303f */
[----:B------:R-:W-:Y:S01]  /*12d0*/  USHF.R.S32.HI UR7, URZ, 0x6, UR7 ;  /* 0x000000063f077899 */ /* 0x000fe20008011407 */
[----:B------:R-:W-:Y:S01]  /*12e0*/  PLOP3.LUT P1, PT, PT, PT, UP0, 0x80, 0x0 ;  /* 0x000000000000781c */ /* 0x000fe20003f2f008 */
[----:B------:R-:W-:Y:S02]  /*12f0*/  USHF.R.S32.HI UR6, URZ, 0x6, UR6 ;  /* 0x000000063f067899 */ /* 0x000fe40008011406 */
[----:B------:R-:W-:-:S02]  /*1300*/  ULDC.64 UR12, c[0x0][0x198] ;  /* 0x00006600000c7ab9 */ /* 0x000fc40000000a00 */
[----:B------:R-:W-:Y:S02]  /*1310*/  UISETP.LT.AND UP2, UPT, UR7, UR6, UPT ;  /* 0x000000060700728c */ /* 0x000fe4000bf41270 */
[----:B------:R-:W-:Y:S02]  /*1320*/  @UP0 UIADD3 UR9, UR36, UR37, URZ ;  /* 0x0000002524090290 */ /* 0x000fe4000fffe03f */
[----:B------:R-:W-:Y:S02]  /*1330*/  USEL UR30, UR7, UR6, UP2 ;  /* 0x00000006071e7287 */ /* 0x000fe40009000000 */
[----:B------:R-:W-:Y:S02]  /*1340*/  @UP0 UIMAD.WIDE.U32 UR6, UR9, UR12, URZ ;  /* 0x0000000c090602a5 */ /* 0x000fe4000f8e003f */
[----:B------:R-:W-:Y:S02]  /*1350*/  ULEA UR17, UR30, 0xffffffc0, 0x6 ;  /* 0xffffffc01e117891 */ /* 0x000fe4000f8e303f */
[----:B------:R-:W-:-:S02]  /*1360*/  @UP0 UIMAD UR25, UR9, UR13, UR7 ;  /* 0x0000000d091902a4 */ /* 0x000fc4000f8e0207 */
[----:B------:R-:W-:Y:S02]  /*1370*/  USHF.R.S32.HI UR28, URZ, 0x1f, UR17 ;  /* 0x0000001f3f1c7899 */ /* 0x000fe40008011411 */
[----:B------:R-:W-:Y:S01]  /*1380*/  @UP0 UMOV UR23, UR6 ;  /* 0x0000000600170c82 */ /* 0x000fe20008000000 */
[----:B------:R-:W-:Y:S05]  /*1390*/  @P1 BRA `(.L_x_1002) ;  /* 0x000000c000001947 */ /* 0x000fea0003800000 */
[----:B------:R-:W-:Y:S02]  /*13a0*/  USHF.R.S32.HI UR6, URZ, 0x1f, UR36 ;  /* 0x0000001f3f067899 */ /* 0x000fe40008011424 */
[----:B------:R-:W-:Y:S02]  /*13b0*/  ULDC.64 UR14, c[0x0][0x198] ;  /* 0x00006600000e7ab9 */ /* 0x000fe40000000a00 */
[----:B------:R-:W-:Y:S02]  /*13c0*/  UIMAD UR6, UR6, UR14, URZ ;  /* 0x0000000e060672a4 */ /* 0x000fe4000f8e023f */
[----:B------:R-:W-:Y:S02]  /*13d0*/  ULDC.64 UR12, c[0x0][0x180] ;  /* 0x00006000000c7ab9 */ /* 0x000fe40000000a00 */
[----:B------:R-:W-:-:S02]  /*13e0*/  UIMAD UR15, UR36, UR15, UR6 ;  /* 0x0000000f240f72a4 */ /* 0x000fc4000f8e0206 */
[----:B------:R-:W-:-:S04]  /*13f0*/  UIMAD UR6, UR31, UR12, URZ ;  /* 0x0000000c1f0672a4 */ /* 0x000fc8000f8e023f */
[----:B------:R-:W-:Y:S02]  /*1400*/  UIMAD UR13, UR38, UR13, UR6 ;  /* 0x0000000d260d72a4 */ /* 0x000fe4000f8e0206 */
[----:B------:R-:W-:-:S04]  /*1410*/  UIMAD.WIDE.U32 UR6, UR36, UR14, URZ ;  /* 0x0000000e240672a5 */ /* 0x000fc8000f8e003f */
[----:B------:R-:W-:-:S04]  /*1420*/  UIADD3 UR7, UR7, UR15, URZ ;  /* 0x0000000f07077290 */ /* 0x000fc8000fffe03f */
[----:B------:R-:W-:-:S04]  /*1430*/  UIMAD.WIDE.U32 UR6, UR38, UR12, UR6 ;  /* 0x0000000c260672a5 */ /* 0x000fc8000f8e0006 */
[----:B------:R-:W-:-:S03]  /*1440*/  UIADD3 UR25, UR7, UR13, URZ ;  /* 0x0000000d07197290 */ /* 0x000fc6000fffe03f */
[----:B------:R-:W-:Y:S02]  /*1450*/  UMOV UR23, UR6 ;  /* 0x0000000600177c82 */ /* 0x000fe40008000000 */
.L_x_1002:
        /* <DEDUP_REMOVED lines=43> */
.L_x_1003:
        /* <DEDUP_REMOVED lines=19> */
[----:B------:R-:W-:Y:S02]  /*1840*/  USEL UR18, UR44, UR12, !UP3 ;  /* 0x0000000c2c127287 */ /* 0x000fe4000d800000 */
[----:B------:R-:W-:-:S02]  /*1850*/  UIMAD UR7, UR40, UR7, UR56 ;  /* 0x00000007280772a4 */ /* 0x000fc4000f8e0238 */
[----:B------:R-:W-:Y:S02]  /*1860*/  USEL UR12, UR11, URZ, UP6 ;  /* 0x0000003f0b0c7287 */ /* 0x000fe4000b000000 */
[----:B------:R-:W-:Y:S02]  /*1870*/  UIADD3 UR14, UR45, UR7, URZ ;  /* 0x000000072d0e7290 */ /* 0x000fe4000fffe03f */
[----:B------:R-:W-:-:S04]  /*1880*/  UIMAD UR7, UR41, UR16, URZ ;  /* 0x00000010290772a4 */ /* 0x000fc8000f8e023f */
[----:B------:R-:W-:Y:S02]  /*1890*/  @UP3 UIADD3 UR14, UR13, UR7, URZ ;  /* 0x000000070d0e3290 */ /* 0x000fe4000fffe03f */
[----:B------:R-:W-:Y:S02]  /*18a0*/  USEL UR13, UR6, URZ, UP6 ;  /* 0x0000003f060d7287 */ /* 0x000fe4000b000000 */
[----:B------:R-:W-:-:S04]  /*18b0*/  USHF.L.U64.HI UR6, UR38, 0x7, UR31 ;  /* 0x0000000726067899 */ /* 0x000fc8000801021f */
[----:B------:R-:W-:Y:S02]  /*18c0*/  USEL UR7, UR6, URZ, UP1 ;  /* 0x0000003f06077287 */ /* 0x000fe40008800000 */
[----:B------:R-:W-:-:S03]  /*18d0*/  USEL UR6, UR15, URZ, UP1 ;  /* 0x0000003f0f067287 */ /* 0x000fc60008800000 */
[----:B------:R-:W-:Y:S02]  /*18e0*/  ULDC UR15, c[0x0][0x234] ;  /* 0x00008d00000f7ab9 */ /* 0x000fe40000000800 */
[----:B------:R-:W-:-:S04]  /*18f0*/  UIADD3 UR6, UP1, UR17, UR6, URZ ;  /* 0x0000000611067290 */ /* 0x000fc8000ff3e03f */
        /* <DEDUP_REMOVED lines=14> */
.L_x_1004:
[----:B------:R-:W-:-:S04]  /*19e0*/  UMOV UR9, UR55 ;  /* 0x0000003700097c82 */ /* 0x000fc80008000000 */
.L_x_1005:
[----:B------:R-:W-:Y:S01]  /*19f0*/  UIADD3 UR6, UP4, UP3, UR6, UR49, UR51 ;  /* 0x0000003106067290 */ /* 0x000fe2000fb9e033 */
[----:B------:R-:W1:Y:S01]  /*1a00*/  S2R R21, SR_TID.X ;  /* 0x0000000000157919 */ /* 0x000e620000002100 */
[----:B------:R-:W-:Y:S01]  /*1a10*/  USHF.R.S32.HI UR16, URZ, 0x1f, UR39 ;  /* 0x0000001f3f107899 */ /* 0x000fe20008011427 */
[----:B------:R-:W-:Y:S01]  /*1a20*/  IADD3 R14, P0, R245, UR17, RZ ;  /* 0x00000011f50e7c10 */ /* 0x000fe2000ff1e0ff */
[----:B------:R-:W-:Y:S01]  /*1a30*/  UIADD3 UR26, UP2, UP1, UR13, UR6, UR18 ;  /* 0x000000060d1a7290 */ /* 0x000fe2000f95e012 */
[----:B------:R-:W-:Y:S01]  /*1a40*/  IMAD.U32 R7, RZ, RZ, UR17 ;  /* 0x00000011ff077e24 */ /* 0x000fe2000f8e00ff */
[----:B------:R-:W-:Y:S01]  /*1a50*/  UIADD3.X UR6, UR11, UR53, UR58, UP4, UP3 ;  /* 0x000000350b067290 */ /* 0x000fe2000a7e643a */
[----:B------:R-:W-:Y:S01]  /*1a60*/  SHF.R.S32.HI R233, RZ, 0x1f, R232 ;  /* 0x0000001fffe97819 */ /* 0x000fe200000114e8 */
[----:B------:R-:W-:Y:S01]  /*1a70*/  UIADD3 UR15, UR17, UR15, URZ ;  /* 0x0000000f110f7290 */ /* 0x000fe2000fffe03f */
[----:B------:R-:W-:Y:S01]  /*1a80*/  IADD3.X R16, R24, UR28, RZ, P0, !PT ;  /* 0x0000001c18107c10 */ /* 0x000fe200087fe4ff */
[----:B------:R-:W-:Y:S01]  /*1a90*/  UIADD3.X UR14, UR12, UR6, UR14, UP2, UP1 ;  /* 0x000000060c0e7290 */ /* 0x000fe200097e240e */
[----:B------:R-:W-:Y:S01]  /*1aa0*/  IMAD.U32 R9, RZ, RZ, UR39 ;  /* 0x00000027ff097e24 */ /* 0x000fe2000f8e00ff */
[----:B------:R-:W-:Y:S01]  /*1ab0*/  UMOV UR32, 0x4 ;  /* 0x0000000400207882 */ /* 0x000fe20000000000 */
[----:B------:R-:W-:Y:S01]  /*1ac0*/  IMAD.U32 R12, RZ, RZ, UR39 ;  /* 0x00000027ff0c7e24 */ /* 0x000fe2000f8e00ff */
[----:B------:R-:W-:Y:S01]  /*1ad0*/  ULDC.64 UR6, c[0x0][0x1a8] ;  /* 0x00006a0000067ab9 */ /* 0x000fe20000000a00 */
[----:B------:R-:W-:Y:S01]  /*1ae0*/  IMAD R8, R16, c[0x0][0x190], RZ ;  /* 0x0000640010087a24 */ /* 0x000fe200078e02ff */
[----:B------:R-:W-:Y:S01]  /*1af0*/  UIMAD UR6, UR16, UR6, URZ ;  /* 0x00000006100672a4 */ /* 0x000fe2000f8e023f */
[----:B------:R-:W-:Y:S01]  /*1b00*/  BSSY B1, `(.L_x_1001) ;  /* 0x000092a000017945 */ /* 0x000fe20003800000 */
[----:B------:R-:W-:Y:S01]  /*1b10*/  ULDC UR33, c[0x0][0x2e8] ;  /* 0x0000ba0000217ab9 */ /* 0x000fe20000000800 */
[----:B------:R-:W-:Y:S01]  /*1b20*/  IMAD R17, R14, c[0x0][0x194], R8 ;  /* 0x000065000e117a24 */ /* 0x000fe200078e0208 */
[----:B------:R-:W-:-:S03]  /*1b30*/  UIMAD UR13, UR39, UR7, UR6 ;  /* 0x00000007270d72a4 */ /* 0x000fc6000f8e0206 */
[----:B------:R-:W-:Y:S02]  /*1b40*/  ULDC.64 UR6, c[0x0][0x370] ;  /* 0x0000dc0000067ab9 */ /* 0x000fe40000000a00 */
[----:B------:R-:W-:Y:S01]  /*1b50*/  UIMAD UR6, UR28, UR6, URZ ;  /* 0x000000061c0672a4 */ /* 0x000fe2000f8e023f */
[----:B-1----:R-:W-:-:S03]  /*1b60*/  SHF.R.S32.HI R4, RZ, 0x1f, R21 ;  /* 0x0000001fff047819 */ /* 0x002fc60000011415 */
[----:B------:R-:W-:Y:S01]  /*1b70*/  UIMAD UR11, UR17, UR7, UR6 ;  /* 0x00000007110b72a4 */ /* 0x000fe2000f8e0206 */
[----:B------:R-:W-:Y:S02]  /*1b80*/  LEA.HI R4, R4, R21, RZ, 0x5 ;  /* 0x0000001504047211 */ /* 0x000fe400078f28ff */
[----:B------:R-:W-:Y:S02]  /*1b90*/  ULDC.64 UR6, c[0x0][0x378] ;  /* 0x0000de0000067ab9 */ /* 0x000fe40000000a00 */
[----:B------:R-:W-:Y:S01]  /*1ba0*/  UIMAD UR6, UR16, UR6, URZ ;  /* 0x00000006100672a4 */ /* 0x000fe2000f8e023f */
[----:B------:R-:W-:Y:S02]  /*1bb0*/  LOP3.LUT R5, R4, 0xffffffe0, RZ, 0xc0, !PT ;  /* 0xffffffe004057812 */ /* 0x000fe400078ec0ff */
[----:B------:R-:W-:Y:S01]  /*1bc0*/  SHF.R.S32.HI R6, RZ, 0x5, R4 ;  /* 0x00000005ff067819 */ /* 0x000fe20000011404 */
[----:B------:R-:W-:Y:S01]  /*1bd0*/  UIMAD UR12, UR39, UR7, UR6 ;  /* 0x00000007270c72a4 */ /* 0x000fe2000f8e0206 */
[----:B------:R-:W-:Y:S01]  /*1be0*/  IADD3 R4, P2, R232, UR19, RZ ;  /* 0x00000013e8047c10 */ /* 0x000fe2000ff5e0ff */
[----:B------:R-:W-:Y:S01]  /*1bf0*/  UIADD3 UR6, UR17, UR9, URZ ;  /* 0x0000000911067290 */ /* 0x000fe2000fffe03f */
[----:B------:R-:W-:Y:S01]  /*1c00*/  IMAD.IADD R21, R21, 0x1, -R5 ;  /* 0x0000000115157824 */ /* 0x000fe200078e0a05 */
[----:B------:R-:W-:Y:S01]  /*1c10*/  UIADD3 UR9, UR30, -0x1, URZ ;  /* 0xffffffff1e097890 */ /* 0x000fe2000fffe03f */
[----:B------:R-:W-:Y:S01]  /*1c20*/  IADD3.X R5, R233, UR20, RZ, P2, !PT ;  /* 0x00000014e9057c10 */ /* 0x000fe200097fe4ff */
[----:B------:R-:W-:Y:S01]  /*1c30*/  ULDC.64 UR16, c[0x0][0x3c8] ;  /* 0x0000f20000107ab9 */ /* 0x000fe20000000a00 */
[----:B------:R-:W-:Y:S01]  /*1c40*/  IMAD R6, R6, UR50, R21 ;  /* 0x0000003206067c24 */ /* 0x000fe2000f8e0215 */
[----:B------:R-:W-:-:S02]  /*1c50*/  UIMAD.WIDE UR6, UR6, UR32, UR16 ;  /* 0x00000020060672a5 */ /* 0x000fc4000f8e0210 */
[----:B------:R-:W-:Y:S02]  /*1c60*/  IMAD.WIDE.U32 R4, R7, c[0x0][0x370], R4 ;  /* 0x0000dc0007047a25 */ /* 0x000fe400078e0004 */
[----:B------:R-:W-:-:S03]  /*1c70*/  IADD3 R10, P0, R6, UR26, RZ ;  /* 0x0000001a060a7c10 */ /* 0x000fc6000ff1e0ff */
[----:B------:R-:W-:Y:S01]  /*1c80*/  UMOV UR17, UR6 ;  /* 0x0000000600117c82 */ /* 0x000fe20008000000 */
[----:B------:R-:W-:Y:S01]  /*1c90*/  LEA.HI.X.SX32 R11, R6, UR14, 0x1, P0 ;  /* 0x0000000e060b7c11 */ /* 0x000fe200080f0eff */
[----:B------:R-:W-:Y:S01]  /*1ca0*/  UIADD3 UR6, -UR8, UR10, UR21 ;  /* 0x0000000a08067290 */ /* 0x000fe2000fffe115 */
[----:B------:R-:W-:Y:S01]  /*1cb0*/  IMAD.WIDE.U32 R6, R14, c[0x0][0x190], R232 ;  /* 0x000064000e067a25 */ /* 0x000fe200078e00e8 */
[----:B------:R-:W-:Y:S01]  /*1cc0*/  IADD3 R5, R5, UR11, RZ ;  /* 0x0000000b05057c10 */ /* 0x000fe2000fffe0ff */
[----:B------:R-:W-:Y:S02]  /*1cd0*/  UMOV UR16, UR7 ;  /* 0x0000000700107c82 */ /* 0x000fe40008000000 */
[----:B------:R-:W-:Y:S01]  /*1ce0*/  UIADD3 UR6, UR6, -UR33, URZ ;  /* 0x8000002106067290 */ /* 0x000fe2000fffe03f */
[----:B------:R-:W-:Y:S01]  /*1cf0*/  IADD3 R8, P0, R6, UR29, RZ ;  /* 0x0000001d06087c10 */ /* 0x000fe2000ff1e0ff */
[----:B------:R-:W-:Y:S02]  /*1d00*/  IMAD.WIDE.U32 R4, R9, c[0x0][0x378], R4 ;  /* 0x0000de0009047a25 */ /* 0x000fe400078e0004 */
[----:B------:R-:W-:Y:S01]  /*1d10*/  USHF.R.S32.HI UR18, URZ, 0x1f, UR6 ;  /* 0x0000001f3f127899 */ /* 0x000fe20008011406 */
[----:B------:R-:W-:Y:S01]  /*1d20*/  IADD3.X R9, R7, UR27, R17, P0, !PT ;  /* 0x0000001b07097c10 */ /* 0x000fe200087fe411 */
[----:B------:R-:W-:Y:S01]  /*1d30*/  IMAD.MOV.U32 R6, RZ, RZ, R4 ;  /* 0x000000ffff067224 */ /* 0x000fe200078e0004 */
[----:B------:R-:W-:Y:S01]  /*1d40*/  LEA R224, P0, R10, c[0x0][0x350], 0x2 ;  /* 0x0000d4000ae07a11 */ /* 0x000fe200078010ff */
[----:B------:R-:W-:Y:S01]  /*1d50*/  ULEA.HI UR18, UR18, UR6, URZ, 0x6 ;  /* 0x0000000612127291 */ /* 0x000fe2000f8f303f */
[----:B------:R-:W-:Y:S01]  /*1d60*/  IADD3 R7, R5, UR12, RZ ;  /* 0x0000000c05077c10 */ /* 0x000fe2000fffe0ff */
[----:B------:R-:W-:Y:S01]  /*1d70*/  IMAD R5, R24, c[0x0][0x370], RZ ;  /* 0x0000dc0018057a24 */ /* 0x000fe200078e02ff */
[----:B------:R-:W-:Y:S01]  /*1d80*/  LEA.HI.X R225, R10, c[0x0][0x354], R11, 0x2, P0 ;  /* 0x0000d5000ae17a11 */ /* 0x000fe200000f140b */
[----:B------:R-:W-:Y:S01]  /*1d90*/  USHF.R.S32.HI UR18, URZ, 0x6, UR18 ;  /* 0x000000063f127899 */ /* 0x000fe20008011412 */
[----:B------:R-:W-:Y:S01]  /*1da0*/  IMAD.WIDE.U32 R12, R12, c[0x0][0x1a8], R8 ;  /* 0x00006a000c0c7a25 */ /* 0x000fe200078e0008 */
[----:B------:R-:W-:-:S02]  /*1db0*/  ULDC.64 UR6, c[0x0][0x200] ;  /* 0x0000800000067ab9 */ /* 0x000fc40000000a00 */
[----:B------:R-:W-:Y:S01]  /*1dc0*/  UISETP.LT.AND UP1, UPT, URZ, UR18, UPT ;  /* 0x000000123f00728c */ /* 0x000fe2000bf21270 */
[----:B------:R-:W-:Y:S01]  /*1dd0*/  IMAD R4, R245, c[0x0][0x374], R5 ;  /* 0x0000dd00f5047a24 */ /* 0x000fe200078e0205 */
[----:B------:R-:W-:Y:S01]  /*1de0*/  IADD3 R18, R13, UR13, RZ ;  /* 0x0000000d0d127c10 */ /* 0x000fe2000fffe0ff */
[----:B------:R-:W-:Y:S01]  /*1df0*/  IMAD.WIDE.U32 R6, R245, c[0x0][0x370], R6 ;  /* 0x0000dc00f5067a25 */ /* 0x000fe200078e0006 */
[----:B------:R-:W-:Y:S01]  /*1e00*/  USEL UR18, URZ, UR18, !UP1 ;  /* 0x000000123f127287 */ /* 0x000fe2000c800000 */
[----:B------:R-:W-:Y:S01]  /*1e10*/  LEA R228, P3, R12, c[0x0][0x160], 0x1 ;  /* 0x000058000ce47a11 */ /* 0x000fe200078608ff */
[----:B------:R-:W-:Y:S01]  /*1e20*/  UIMAD.WIDE UR6, UR15, UR32, UR6 ;  /* 0x000000200f0672a5 */ /* 0x000fe2000f8e0206 */
[----:B------:R-:W-:Y:S01]  /*1e30*/  IMAD.IADD R11, R7, 0x1, R4 ;  /* 0x00000001070b7824 */ /* 0x000fe200078e0204 */
[----:B------:R-:W-:Y:S01]  /*1e40*/  UISETP.GT.AND UP1, UPT, UR30, UR18, UPT ;  /* 0x000000121e00728c */ /* 0x000fe2000bf24270 */
[----:B------:R-:W-:Y:S02]  /*1e50*/  LEA R227, P2, R6, c[0x0][0x330], 0x1 ;  /* 0x0000cc0006e37a11 */ /* 0x000fe400078408ff */
[----:B------:R-:W-:-:S02]  /*1e60*/  LEA.HI.X R229, R12, c[0x0][0x164], R18, 0x1, P3 ;  /* 0x000059000ce57a11 */ /* 0x000fc400018f0c12 */
[----:B------:R-:W-:Y:S02]  /*1e70*/  LEA.HI.X R230, R6, c[0x0][0x334], R11, 0x1, P2 ;  /* 0x0000cd0006e67a11 */ /* 0x000fe400010f0c0b */
[----:B------:R-:W-:-:S13]  /*1e80*/  PLOP3.LUT P0, PT, PT, PT, UP1, 0x80, 0x0 ;  /* 0x000000000000781c */ /* 0x000fda0003f0f018 */
[----:B------:R-:W-:Y:S05]  /*1e90*/  @P0 BRA `(.L_x_1006) ;  /* 0x0000094000000947 */ /* 0x000fea0003800000 */
        /* <DEDUP_REMOVED lines=18> */
.L_x_1007:
        /* <DEDUP_REMOVED lines=18> */
.L_x_1008:
        /* <DEDUP_REMOVED lines=9> */
[----:B------:R-:W-:Y:S01]  /*2170*/  USHF.R.S32.HI UR14, URZ, 0x1f, UR39 ;  /* 0x0000001f3f0e7899 */ /* 0x000fe20008011427 */
[----:B------:R-:W-:Y:S02]  /*2180*/  ISETP.GE.AND P5, PT, R245, UR8, PT ;  /* 0x00000008f5007c0c */ /* 0x000fe4000bfa6270 */
[----:B------:R-:W-:Y:S01]  /*2190*/  MOV R4, UR6 ;  /* 0x0000000600047c02 */ /* 0x000fe20008000f00 */
[----:B------:R-:W-:Y:S02]  /*21a0*/  ULDC.64 UR6, c[0x0][0x3b8] ;  /* 0x0000ee0000067ab9 */ /* 0x000fe40000000a00 */
[----:B------:R-:W-:Y:S01]  /*21b0*/  UIMAD UR6, UR14, UR6, URZ ;  /* 0x000000060e0672a4 */ /* 0x000fe2000f8e023f */
[----:B------:R-:W-:Y:S01]  /*21c0*/  IADD3.X R7, R5, UR13, R4, P0, !PT ;  /* 0x0000000d05077c10 */ /* 0x000fe200087fe404 */
[----:B------:R-:W-:Y:S02]  /*21d0*/  IMAD.U32 R4, RZ, RZ, UR39 ;  /* 0x00000027ff047e24 */ /* 0x000fe4000f8e00ff */
[----:B------:R-:W-:-:S02]  /*21e0*/  UIMAD UR6, UR39, UR7, UR6 ;  /* 0x00000007270672a4 */ /* 0x000fc4000f8e0206 */
        /* <DEDUP_REMOVED lines=19> */
.L_x_1010:
[----:B------:R-:W-:Y:S05]  /*2320*/  BSYNC B0 ;  /* 0x0000000000007941 */ /* 0x000fea0003800000 */
.L_x_1009:
        /* <DEDUP_REMOVED lines=21> */
.L_x_1012:
[----:B------:R-:W-:Y:S05]  /*2480*/  BSYNC B0 ;  /* 0x0000000000007941 */ /* 0x000fea0003800000 */
.L_x_1011:
[----:B------:R-:W-:Y:S01]  /*2490*/  ULDC.64 UR6, c[0x0][0x3a8] ;  /* 0x0000ea0000067ab9 */ /* 0x000fe20000000a00 */
[----:B-1----:R-:W-:Y:S01]  /*24a0*/  IMAD.WIDE.U32 R4, R11, c[0x0][0x3a8], R232 ;  /* 0x0000ea000b047a25 */ /* 0x002fe200078e00e8 */
[----:B------:R-:W-:Y:S01]  /*24b0*/  UIMAD UR6, UR9, UR6, URZ ;  /* 0x00000006090672a4 */ /* 0x000fe2000f8e023f */
[----:B------:R-:W-:Y:S01]  /*24c0*/  BSSY B0, `(.L_x_1013) ;  /* 0x000001d000007945 */ /* 0x000fe20003800000 */
[----:B------:R-:W-:-:S02]  /*24d0*/  USHF.R.S32.HI UR8, URZ, 0x1f, UR39 ;  /* 0x0000001f3f087899 */ /* 0x000fc40008011427 */
        /* <DEDUP_REMOVED lines=27> */
.L_x_1014:
[----:B------:R-:W-:Y:S05]  /*2690*/  BSYNC B0 ;  /* 0x0000000000007941 */ /* 0x000fea0003800000 */
.L_x_1013:
        /* <DEDUP_REMOVED lines=20> */
.L_x_1006:
        /* <DEDUP_REMOVED lines=50> */
.L_x_1017:
[----:B------:R-:W-:Y:S05]  /*2b00*/  BSYNC B0 ;  /* 0x0000000000007941 */ /* 0x000fea0003800000 */
.L_x_1016:
        /* <DEDUP_REMOVED lines=48> */
.L_x_1019:
[----:B------:R-:W-:Y:S05]  /*2e10*/  BSYNC B0 ;  /* 0x0000000000007941 */ /* 0x000fea0003800000 */
.L_x_1018:
        /* <DEDUP_REMOVED lines=44> */
.L_x_1021:
[----:B------:R-:W-:Y:S05]  /*30e0*/  BSYNC B0 ;  /* 0x0000000000007941 */ /* 0x000fea0003800000 */
.L_x_1020:
        /* <DEDUP_REMOVED lines=45> */
.L_x_1023:
[----:B------:R-:W-:Y:S05]  /*33c0*/  BSYNC B0 ;  /* 0x0000000000007941 */ /* 0x000fea0003800000 */
.L_x_1022:
[C---:B--23--:R-:W-:Y:S01]  /*33d0*/  IADD3 R4, R231.reuse, 0x8, RZ ;  /* 0x00000008e7047810 */ /* 0x04cfe20007ffe0ff */
[----:B------:R-:W-:Y:S01]  /*33e0*/  USHF.R.S32.HI UR12, URZ, 0x1f, UR21 ;  /* 0x0000001f3f0c7899 */ /* 0x000fe20008011415 */
[C---:B------:R-:W-:Y:S01]  /*33f0*/  ISETP.GE.AND P1, PT, R231.reuse, UR11, PT ;  /* 0x0000000be7007c0c */ /* 0x040fe2000bf26270 */
[----:B------:R-:W-:Y:S01]  /*3400*/  ULDC.64 UR14, c[0x0][0x198] ;  /* 0x00006600000e7ab9 */ /* 0x000fe20000000a00 */
[----:B------:R-:W-:Y:S01]  /*3410*/  ISETP.GE.AND P0, PT, R4, UR11, PT ;  /* 0x0000000b04007c0c */ /* 0x000fe2000bf06270 */
[----:B------:R-:W-:Y:S01]  /*3420*/  UIADD3 UR11, -UR21, UR8, URZ ;  /* 0x00000008150b7290 */ /* 0x000fe2000fffe13f */
[----:B------:R-:W-:Y:S01]  /*3430*/  IMAD.MOV.U32 R4, RZ, RZ, 0x4 ;  /* 0x00000004ff047424 */ /* 0x000fe200078e00ff */
[----:B------:R-:W-:Y:S01]  /*3440*/  MOV R238, 0x7f800000 ;  /* 0x7f80000000ee7802 */ /* 0x000fe20000000f00 */
[----:B------:R-:W-:Y:S01]  /*3450*/  IMAD.MOV.U32 R239, RZ, RZ, 0x7f800000 ;  /* 0x7f800000ffef7424 */ /* 0x000fe200078e00ff */
[----:B------:R-:W-:Y:S01]  /*3460*/  UIMAD UR13, UR12, UR14, URZ ;  /* 0x0000000e0c0d72a4 */ /* 0x000fe2000f8e023f */
[----:B------:R-:W-:Y:S01]  /*3470*/  IMAD.WIDE R4, R231, R4, UR6 ;  /* 0x00000006e7047e25 */ /* 0x000fe2000f8e0204 */
[----:B------:R-:W-:-:S02]  /*3480*/  ISETP.GE.AND P5, PT, R245, UR11, PT ;  /* 0x0000000bf5007c0c */ /* 0x000fc4000bfa6270 */
[----:B------:R-:W-:Y:S01]  /*3490*/  MOV R17, UR21 ;  /* 0x0000001500117c02 */ /* 0x000fe20008000f00 */
[----:B------:R-:W-:Y:S01]  /*34a0*/  UIMAD UR13, UR21, UR15, UR13 ;  /* 0x0000000f150d72a4 */ /* 0x000fe2000f8e020d */
[----:B------:R2:W5:Y:S04]  /*34b0*/  @!P1 LDG.E R238, [R4.64] ;  /* 0x0000000404ee9981 */ /* 0x000568000c1e1900 */
[----:B------:R2:W5:Y:S01]  /*34c0*/  @!P0 LDG.E R239, [R4.64+0x20] ;  /* 0x0000200404ef8981 */ /* 0x000562000c1e1900 */
[----:B------:R-:W-:-:S04]  /*34d0*/  IMAD.U32 R6, RZ, RZ, UR13 ;  /* 0x0000000dff067e24 */ /* 0x000fc8000f8e00ff */
[----:B------:R3:W-:Y:S04]  /*34e0*/  @P5 STS.128 [R226+0x10000], RZ ;  /* 0x010000ffe2005388 */ /* 0x0007e80000000c00 */
[----:B------:R3:W-:Y:S04]  /*34f0*/  @P5 STS.128 [R226+0x12000], RZ ;  /* 0x012000ffe2005388 */ /* 0x0007e80000000c00 */
[----:B------:R3:W-:Y:S04]  /*3500*/  @P5 STS.128 [R226+0x14000], RZ ;  /* 0x014000ffe2005388 */ /* 0x0007e80000000c00 */
[----:B------:R3:W-:Y:S01]  /*3510*/  @P5 STS.128 [R226+0x16000], RZ ;  /* 0x016000ffe2005388 */ /* 0x0007e20000000c00 */
[----:B--2---:R-:W-:-:S05]  /*3520*/  IMAD.WIDE.U32 R4, R17, c[0x0][0x198], R232 ;  /* 0x0000660011047a25 */ /* 0x004fca00078e00e8 */
[----:B------:R-:W-:-:S04]  /*3530*/  IADD3 R4, P0, R4, UR23, RZ ;  /* 0x0000001704047c10 */ /* 0x000fc8000ff1e0ff */
[----:B------:R-:W-:Y:S01]  /*3540*/  IADD3.X R5, R5, UR25, R6, P0, !PT ;  /* 0x0000001905057c10 */ /* 0x000fe200087fe406 */
[----:B------:R-:W-:Y:S01]  /*3550*/  IMAD R6, R22, c[0x0][0x1b0], RZ ;  /* 0x00006c0016067a24 */ /* 0x000fe200078e02ff */
[----:B------:R-:W-:Y:S03]  /*3560*/  BSSY B0, `(.L_x_1024) ;  /* 0x0000032000007945 */ /* 0x000fe60003800000 */
        /* <DEDUP_REMOVED lines=49> */
.L_x_1025:
[----:B---3--:R-:W-:Y:S05]  /*3880*/  BSYNC B0 ;  /* 0x0000000000007941 */ /* 0x008fea0003800000 */
.L_x_1024:
        /* <DEDUP_REMOVED lines=19> */
[C---:B------:R-:W-:Y:S01]  /*39c0*/  IMAD.WIDE.U32 R10, R7.reuse, c[0x0][0x198], R10 ;  /* 0x00006600070a7a25 */ /* 0x040fe200078e000a */
        /* <DEDUP_REMOVED lines=35> */
.L_x_1027:
[----:B------:R-:W-:Y:S05]  /*3c00*/  BSYNC B0 ;  /* 0x0000000000007941 */ /* 0x000fea0003800000 */
.L_x_1026:
        /* <DEDUP_REMOVED lines=62> */
.L_x_1029:
[----:B------:R-:W-:Y:S05]  /*3ff0*/  BSYNC B0 ;  /* 0x0000000000007941 */ /* 0x000fea0003800000 */
.L_x_1028:
        /* <DEDUP_REMOVED lines=53> */
.L_x_1031:
[----:B------:R-:W-:Y:S05]  /*4350*/  BSYNC B0 ;  /* 0x0000000000007941 */ /* 0x000fea0003800000 */
.L_x_1030:
[----:B------:R-:W-:Y:S01]  /*4360*/  IMAD.MOV.U32 R6, RZ, RZ, c[0x0][0x308] ;  /* 0x0000c200ff067624 */ /* 0x000fe200078e00ff */
[----:B------:R-:W0:Y:S01]  /*4370*/  LDGDEPBAR ;  /* 0x00000000000079af */ /* 0x000e220000000000 */
[----:B------:R-:W-:-:S05]  /*4380*/  IMAD.MOV.U32 R7, RZ, RZ, c[0x0][0x30c] ;  /* 0x0000c300ff077624 */ /* 0x000fca00078e00ff */
[----:B-12---:R1:W2:Y:S04]  /*4390*/  LDG.E.64 R4, [R6.64+0x8] ;  /* 0x0000080406047981 */ /* 0x0062a8000c1e1b00 */
[----:B-1-3--:R-:W3:Y:S01]  /*43a0*/  LDG.E.64 R6, [R6.64] ;  /* 0x0000000406067981 */ /* 0x00aee2000c1e1b00 */
[----:B------:R-:W-:Y:S01]  /*43b0*/  UIADD3 UR11, UR21, UR10, URZ ;  /* 0x0000000a150b7290 */ /* 0x000fe2000fffe03f */
[----:B------:R-:W-:Y:S01]  /*43c0*/  SHF.R.S32.HI R8, RZ, 0x1f, R21 ;  /* 0x0000001fff087819 */ /* 0x000fe20000011415 */
        /* <DEDUP_REMOVED lines=65> */
[----:B------:R-:W-:Y:S02]  /*47e0*/  UIADD3 UR21, UR11, -UR12, URZ ;  /* 0x8000000c0b157290 */ /* 0x000fe4000fffe03f */
[----:B------:R-:W-:Y:S01]  /*47f0*/  ULDC UR15, c[0x0][0x2e4] ;  /* 0x0000b900000f7ab9 */ /* 0x000fe20000000800 */
[----:B--2---:R-:W-:Y:S02]  /*4800*/  IADD3 R248, P1, P0, R4, UR48, R21 ;  /* 0x0000003004f87c10 */ /* 0x004fe4000f83e015 */
[----:B------:R-:W-:Y:S02]  /*4810*/  CS2R R20, SRZ ;  /* 0x0000000000147805 */ /* 0x000fe4000001ff00 */
[----:B------:R-:W-:Y:S01]  /*4820*/  IADD3.X R249, R5, UR52, R8, P1, P0 ;  /* 0x0000003405f97c10 */ /* 0x000fe20008fe0408 */
        /* <DEDUP_REMOVED lines=14> */
.L_x_1036:
[----:B------:R-:W0:Y:S01]  /*4910*/  LDGDEPBAR ;  /* 0x00000000000079af */ /* 0x000e220000000000 */
[----:B------:R-:W-:Y:S02]  /*4920*/  USHF.L.U32 UR12, UR9, 0x6, URZ ;  /* 0x00000006090c7899 */ /* 0x000fe4000800063f */
[----:B------:R-:W-:Y:S02]  /*4930*/  ULDC UR11, c[0x0][0x2e4] ;  /* 0x0000b900000b7ab9 */ /* 0x000fe40000000800 */
[----:B------:R-:W-:Y:S01]  /*4940*/  UISETP.GE.AND UP0, UPT, UR12, UR21, UPT ;  /* 0x000000150c00728c */ /* 0x000fe2000bf06270 */
        /* <DEDUP_REMOVED lines=8> */
[----:B------:R-:W-:Y:S04]  /*49d0*/  LDSM.16.M88.4 R100, [R219] ;  /* 0x00000000db64783b */ /* 0x000fe80000000200 */
[----:B------:R-:W3:Y:S04]  /*49e0*/  LDSM.16.M88.4 R104, [R212+0x10000] ;  /* 0x01000000d468783b */ /* 0x000ee80000000200 */
        /* <DEDUP_REMOVED lines=11> */
[----:B------:R-:W3:Y:S04]  /*4aa0*/  LDSM.16.M88.4 R88, [R3+0x10800] ;  /* 0x010800000358783b */ /* 0x000ee80000000200 */
[----:B------:R-:W-:Y:S03]  /*4ab0*/  LDSM.16.M88.4 R96, [R213+0x12000] ;  /* 0x01200000d560783b */ /* 0x000fe60000000200 */
[C---:B------:R-:W-:Y:S08]  /*4ac0*/  HMMA.16816.F32 R4, R100.reuse, R104, R4 ;  /* 0x000000686404723c */ /* 0x040ff00000001804 */
[C---:B------:R-:W-:Y:S01]  /*4ad0*/  HMMA.16816.F32 R8, R100.reuse, R106, R8 ;  /* 0x0000006a6408723c */ /* 0x040fe20000001808 */
[----:B------:R-:W-:Y:S07]  /*4ae0*/  LDSM.16.M88.4 R104, [R2+0x12800] ;  /* 0x012800000268783b */ /* 0x000fee0000000200 */
[C---:B-1----:R-:W-:Y:S08]  /*4af0*/  HMMA.16816.F32 R12, R100.reuse, R84, R12 ;  /* 0x00000054640c723c */ /* 0x042ff0000000180c */
[----:B------:R-:W-:Y:S01]  /*4b00*/  HMMA.16816.F32 R16, R100, R86, R16 ;  /* 0x000000566410723c */ /* 0x000fe20000001810 */
[----:B------:R-:W1:Y:S04]  /*4b10*/  LDSM.16.M88.4 R84, [R214+0x2000] ;  /* 0x00200000d654783b */ /* 0x000e680000000200 */
[----:B------:R-:W4:Y:S03]  /*4b20*/  LDSM.16.M88.4 R100, [R213+0x12800] ;  /* 0x01280000d564783b */ /* 0x000f260000000200 */
[C---:B--2---:R-:W-:Y:S08]  /*4b30*/  HMMA.16816.F32 R4, R92.reuse, R108, R4 ;  /* 0x0000006c5c04723c */ /* 0x044ff00000001804 */
[C---:B------:R-:W-:Y:S08]  /*4b40*/  HMMA.16816.F32 R8, R92.reuse, R110, R8 ;  /* 0x0000006e5c08723c */ /* 0x040ff00000001808 */
[C---:B---3--:R-:W-:Y:S07]  /*4b50*/  HMMA.16816.F32 R12, R92.reuse, R88, R12 ;  /* 0x000000585c0c723c */ /* 0x048fee000000180c */
[----:B------:R-:W-:Y:S01]  /*4b60*/  IMAD.U32 R88, RZ, RZ, UR17 ;  /* 0x00000011ff587e24 */ /* 0x000fe2000f8e00ff */
[----:B------:R-:W-:Y:S01]  /*4b70*/  HMMA.16816.F32 R16, R92, R90, R16 ;  /* 0x0000005a5c10723c */ /* 0x000fe20000001810 */
[----:B------:R-:W-:Y:S01]  /*4b80*/  IMAD.U32 R89, RZ, RZ, UR16 ;  /* 0x00000010ff597e24 */ /* 0x000fe2000f8e00ff */
[----:B------:R-:W-:Y:S02]  /*4b90*/  LDSM.16.M88.4 R92, [R2+0x12000] ;  /* 0x01200000025c783b */ /* 0x000fe40000000200 */
[C---:B------:R-:W-:Y:S04]  /*4ba0*/  LEA R108, P0, R231.reuse, R88, 0x2 ;  /* 0x00000058e76c7211 */ /* 0x040fe800078010ff */
[----:B------:R-:W-:Y:S01]  /*4bb0*/  LEA.HI.X.SX32 R109, R231, R89, 0x2, P0 ;  /* 0x00000059e76d7211 */ /* 0x000fe200000f16ff */
[C---:B-1----:R-:W-:Y:S01]  /*4bc0*/  HMMA.16816.F32 R4, R84.reuse, R96, R4 ;  /* 0x000000605404723c */ /* 0x042fe20000001804 */
[----:B------:R-:W1:Y:S01]  /*4bd0*/  LDSM.16.M88.4 R88, [R215+0x2000] ;  /* 0x00200000d758783b */ /* 0x000e620000000200 */
[----:B------:R-:W-:Y:S03]  /*4be0*/  PLOP3.LUT P0, PT, PT, PT, UP0, 0x80, 0x0 ;  /* 0x000000000000781c */ /* 0x000fe60003f0f008 */
[----:B-----5:R2:W5:Y:S03]  /*4bf0*/  LDG.E R113, [R108.64] ;  /* 0x000000046c717981 */ /* 0x020566000c1e1900 */
[C---:B------:R-:W-:Y:S01]  /*4c00*/  HMMA.16816.F32 R8, R84.reuse, R98, R8 ;  /* 0x000000625408723c */ /* 0x040fe20000001808 */
[----:B------:R-:W-:Y:S04]  /*4c10*/  LDSM.16.M88.4 R96, [R212+0x12000] ;  /* 0x01200000d460783b */ /* 0x000fe80000000200 */
[----:B------:R2:W5:Y:S03]  /*4c20*/  LDG.E R112, [R108.64+0x20] ;  /* 0x000020046c707981 */ /* 0x000566000c1e1900 */
[C---:B----4-:R-:W-:Y:S08]  /*4c30*/  HMMA.16816.F32 R12, R84.reuse, R100, R12 ;  /* 0x00000064540c723c */ /* 0x050ff0000000180c */
[----:B------:R-:W-:Y:S01]  /*4c40*/  HMMA.16816.F32 R16, R84, R102, R16 ;  /* 0x000000665410723c */ /* 0x000fe20000001810 */
[----:B------:R-:W3:Y:S04]  /*4c50*/  LDSM.16.M88.4 R84, [R219+0x2000] ;  /* 0x00200000db54783b */ /* 0x000ee80000000200 */
[----:B------:R-:W4:Y:S03]  /*4c60*/  LDSM.16.M88.4 R100, [R212+0x12800] ;  /* 0x01280000d464783b */ /* 0x000f260000000200 */
[C---:B-1----:R-:W-:Y:S08]  /*4c70*/  HMMA.16816.F32 R4, R88.reuse, R92, R4 ;  /* 0x0000005c5804723c */ /* 0x042ff00000001804 */
[C---:B------:R-:W-:Y:S01]  /*4c80*/  HMMA.16816.F32 R8, R88.reuse, R94, R8 ;  /* 0x0000005e5808723c */ /* 0x040fe20000001808 */
[----:B------:R-:W-:Y:S07]  /*4c90*/  LDSM.16.M88.4 R92, [R3+0x12000] ;  /* 0x01200000035c783b */ /* 0x000fee0000000200 */
[C---:B------:R-:W-:Y:S08]  /*4ca0*/  HMMA.16816.F32 R12, R88.reuse, R104, R12 ;  /* 0x00000068580c723c */ /* 0x040ff0000000180c */
        /* <DEDUP_REMOVED lines=60> */
[C---:B------:R-:W-:Y:S08]  /*5070*/  HMMA.16816.F32 R8, R84.reuse, R98, R8 ;  /* 0x000000625408723c */ /* 0x040ff00000001808 */
[C---:B----4-:R-:W-:Y:S08]  /*5080*/  HMMA.16816.F32 R12, R84.reuse, R100, R12 ;  /* 0x00000064540c723c */ /* 0x050ff0000000180c */
[----:B------:R-:W-:Y:S08]  /*5090*/  HMMA.16816.F32 R16, R84, R102, R16 ;  /* 0x000000665410723c */ /* 0x000ff00000001810 */
[C---:B-1----:R-:W-:Y:S08]  /*50a0*/  HMMA.16816.F32 R4, R88.reuse, R92, R4 ;  /* 0x0000005c5804723c */ /* 0x042ff00000001804 */
[C---:B------:R-:W-:Y:S08]  /*50b0*/  HMMA.16816.F32 R8, R88.reuse, R94, R8 ;  /* 0x0000005e5808723c */ /* 0x040ff00000001808 */
[C---:B--2---:R-:W-:Y:S08]  /*50c0*/  HMMA.16816.F32 R12, R88.reuse, R104, R12 ;  /* 0x00000068580c723c */ /* 0x044ff0000000180c */
[----:B------:R-:W-:Y:S01]  /*50d0*/  HMMA.16816.F32 R16, R88, R106, R16 ;  /* 0x0000006a5810723c */ /* 0x000fe20000001810 */
[----:B------:R-:W-:-:S07]  /*50e0*/  @!P0 BRA `(.L_x_1032) ;  /* 0x000000c000008947 */ /* 0x000fce0003800000 */
        /* <DEDUP_REMOVED lines=12> */
.L_x_1032:
[----:B------:R-:W-:Y:S01]  /*51b0*/  IADD3 R84, R231, UR12, RZ ;  /* 0x0000000ce7547c10 */ /* 0x000fe2000fffe0ff */
[----:B------:R-:W-:Y:S02]  /*51c0*/  UIADD3 UR12, -UR11, UR8, -UR10 ;  /* 0x000000080b0c7290 */ /* 0x000fe4000fffe90a */
[----:B------:R-:W-:Y:S01]  /*51d0*/  UMOV UR15, UR11 ;  /* 0x0000000b000f7c82 */ /* 0x000fe20008000000 */
[C---:B------:R-:W-:Y:S03]  /*51e0*/  IADD3 R85, R84.reuse, 0x8, RZ ;  /* 0x0000000854557810 */ /* 0x040fe60007ffe0ff */
[C---:B------:R-:W-:Y:S02]  /*51f0*/  IADD3 R88, R84.reuse, UR12, RZ ;  /* 0x0000000c54587c10 */ /* 0x040fe4000fffe0ff */
[C---:B------:R-:W-:Y:S01]  /*5200*/  IADD3 R86, R85.reuse, UR12, RZ ;  /* 0x0000000c55567c10 */ /* 0x040fe2000fffe0ff */
[----:B------:R-:W-:Y:S01]  /*5210*/  UIADD3 UR12, UR8, 0x1, -UR10 ;  /* 0x00000001080c7890 */ /* 0x000fe2000fffe80a */
[----:B------:R-:W-:Y:S02]  /*5220*/  IMNMX R88, RZ, R88, !PT ;  /* 0x00000058ff587217 */ /* 0x000fe40007800200 */
[----:B------:R-:W-:Y:S01]  /*5230*/  IMNMX R86, RZ, R86, !PT ;  /* 0x00000056ff567217 */ /* 0x000fe20007800200 */
[----:B------:R-:W-:Y:S06]  /*5240*/  UIADD3 UR12, UR12, UR43, URZ ;  /* 0x0000002b0c0c7290 */ /* 0x000fec000fffe03f */
[----:B------:R-:W-:Y:S02]  /*5250*/  IADD3 R87, R84, UR12, RZ ;  /* 0x0000000c54577c10 */ /* 0x000fe4000fffe0ff */
[----:B------:R-:W-:Y:S01]  /*5260*/  IADD3 R89, R85, UR12, RZ ;  /* 0x0000000c55597c10 */ /* 0x000fe2000fffe0ff */
[----:B------:R-:W1:Y:S01]  /*5270*/  S2R R84, SR_TID.X ;  /* 0x0000000000547919 */ /* 0x000e620000002100 */
[----:B------:R-:W-:Y:S01]  /*5280*/  IMNMX R87, R87, UR8, PT ;  /* 0x0000000857577c17 */ /* 0x000fe2000b800200 */
[----:B------:R-:W-:Y:S02]  /*5290*/  IMAD.SHL.U32 R85, R244, 0x20, RZ ;  /* 0x00000020f4557824 */ /* 0x000fe400078e00ff */
[----:B-1----:R-:W-:Y:S05]  /*52a0*/  IMAD.SHL.U32 R84, R84, 0x2, RZ ;  /* 0x0000000254547824 */ /* 0x002fea00078e00ff */
[----:B------:R-:W-:Y:S01]  /*52b0*/  LOP3.LUT R85, R85, 0x6, R84, 0xf8, !PT ;  /* 0x0000000655557812 */ /* 0x000fe200078ef854 */
[----:B------:R-:W-:Y:S04]  /*52c0*/  IMAD.U32 R84, RZ, RZ, UR34 ;  /* 0x00000022ff547e24 */ /* 0x000fe8000f8e00ff */
[----:B------:R-:W-:Y:S01]  /*52d0*/  IMAD R84, R84, 0x40, R85 ;  /* 0x0000004054547824 */ /* 0x000fe200078e0255 */
[----:B------:R-:W-:Y:S04]  /*52e0*/  IMNMX R85, R89, UR8, PT ;  /* 0x0000000859557c17 */ /* 0x000fe8000b800200 */
[C---:B------:R-:W-:Y:S02]  /*52f0*/  ISETP.GE.AND P1, PT, R84.reuse, R88, PT ;  /* 0x000000585400720c */ /* 0x040fe40003f26270 */
[C---:B------:R-:W-:Y:S02]  /*5300*/  ISETP.GE.AND P0, PT, R84.reuse, R86, PT ;  /* 0x000000565400720c */ /* 0x040fe40003f06270 */
[C---:B------:R-:W-:Y:S02]  /*5310*/  IADD3 R94, R84.reuse, 0x1, RZ ;  /* 0x00000001545e7810 */ /* 0x040fe40007ffe0ff */
[C---:B------:R-:W-:Y:S02]  /*5320*/  IADD3 R93, R84.reuse, 0x8, RZ ;  /* 0x00000008545d7810 */ /* 0x040fe40007ffe0ff */
[C---:B------:R-:W-:Y:S02]  /*5330*/  IADD3 R92, R84.reuse, 0x9, RZ ;  /* 0x00000009545c7810 */ /* 0x040fe40007ffe0ff */
[C---:B------:R-:W-:Y:S02]  /*5340*/  IADD3 R91, R84.reuse, 0x10, RZ ;  /* 0x00000010545b7810 */ /* 0x040fe40007ffe0ff */
[C---:B------:R-:W-:Y:S02]  /*5350*/  IADD3 R90, R84.reuse, 0x11, RZ ;  /* 0x00000011545a7810 */ /* 0x040fe40007ffe0ff */
[C---:B------:R-:W-:Y:S02]  /*5360*/  IADD3 R89, R84.reuse, 0x18, RZ ;  /* 0x0000001854597810 */ /* 0x040fe40007ffe0ff */
[C---:B------:R-:W-:Y:S02]  /*5370*/  ISETP.GE.OR P1, PT, R84.reuse, R87, !P1 ;  /* 0x000000575400720c */ /* 0x040fe40004f26670 */
[C---:B------:R-:W-:Y:S02]  /*5380*/  ISETP.GE.OR P0, PT, R84.reuse, R85, !P0 ;  /* 0x000000555400720c */ /* 0x040fe40004706670 */
[----:B------:R-:W-:Y:S02]  /*5390*/  IADD3 R84, R84, 0x19, RZ ;  /* 0x0000001954547810 */ /* 0x000fe40007ffe0ff */
[-C--:B------:R-:W-:Y:S02]  /*53a0*/  ISETP.GE.AND P6, PT, R94, R88.reuse, PT ;  /* 0x000000585e00720c */ /* 0x080fe40003fc6270 */
[-C--:B------:R-:W-:Y:S02]  /*53b0*/  ISETP.GE.AND P5, PT, R93, R88.reuse, PT ;  /* 0x000000585d00720c */ /* 0x080fe40003fa6270 */
[-C--:B------:R-:W-:Y:S02]  /*53c0*/  ISETP.GE.AND P4, PT, R92, R88.reuse, PT ;  /* 0x000000585c00720c */ /* 0x080fe40003f86270 */
[-C--:B------:R-:W-:Y:S02]  /*53d0*/  ISETP.GE.AND P3, PT, R91, R88.reuse, PT ;  /* 0x000000585b00720c */ /* 0x080fe40003f66270 */
        /* <DEDUP_REMOVED lines=40> */
.L_x_1033:
[C---:B------:R-:W-:Y:S01]  /*5660*/  FMUL.FTZ R84, R238.reuse, 1.4426950216293334961 ;  /* 0x3fb8aa3bee547820 */ /* 0x040fe20000410000 */
[----:B------:R-:W-:Y:S01]  /*5670*/  FSETP.NEU.FTZ.AND P0, PT, R238, -INF , PT ;  /* 0xff800000ee00780b */ /* 0x000fe20003f1d000 */
[C---:B------:R-:W-:Y:S01]  /*5680*/  FMUL.FTZ R85, R239.reuse, 1.4426950216293334961 ;  /* 0x3fb8aa3bef557820 */ /* 0x040fe20000410000 */
[----:B------:R-:W-:Y:S01]  /*5690*/  UISETP.GT.AND UP1, UPT, UR9, UR18, UPT ;  /* 0x000000120900728c */ /* 0x000fe2000bf24270 */
[----:B------:R-:W-:Y:S01]  /*56a0*/  IMAD.WIDE.U32 R90, R248, -0x2daee0ad, RZ ;  /* 0xd2511f53f85a7825 */ /* 0x000fe200078e00ff */
[----:B------:R-:W-:Y:S02]  /*56b0*/  FSEL R84, R84, RZ, P0 ;  /* 0x000000ff54547208 */ /* 0x000fe40000000000 */
[----:B------:R-:W-:Y:S01]  /*56c0*/  FSETP.NEU.FTZ.AND P0, PT, R239, -INF , PT ;  /* 0xff800000ef00780b */ /* 0x000fe20003f1d000 */
[----:B------:R-:W-:Y:S02]  /*56d0*/  IMAD.U32 R86, RZ, RZ, UR9 ;  /* 0x00000009ff567e24 */ /* 0x000fe4000f8e00ff */
[--C-:B------:R-:W-:Y:S02]  /*56e0*/  FFMA.FTZ R16, R16, c[0x0][0x23c], -R84.reuse ;  /* 0x00008f0010107a23 */ /* 0x100fe40000010854 */
[--C-:B------:R-:W-:Y:S02]  /*56f0*/  FFMA.FTZ R8, R8, c[0x0][0x23c], -R84.reuse ;  /* 0x00008f0008087a23 */ /* 0x100fe40000010854 */
[----:B------:R1:W2:Y:S01]  /*5700*/  MUFU.EX2 R129, R16 ;  /* 0x0000001000817308 */ /* 0x0002a20000000800 */
[----:B------:R-:W-:Y:S02]  /*5710*/  FFMA.FTZ R9, R9, c[0x0][0x23c], -R84 ;  /* 0x00008f0009097a23 */ /* 0x000fe40000010854 */
[----:B------:R-:W-:Y:S02]  /*5720*/  IMAD R86, R86, 0x4, R250 ;  /* 0x0000000456567824 */ /* 0x000fe400078e02fa */
[--C-:B------:R-:W-:Y:S02]  /*5730*/  FFMA.FTZ R5, R5, c[0x0][0x23c], -R84.reuse ;  /* 0x00008f0005057a23 */ /* 0x100fe40000010854 */
[----:B------:R-:W-:Y:S03]  /*5740*/  IMAD.WIDE.U32 R86, R86, -0x326172a9, RZ ;  /* 0xcd9e8d5756567825 */ /* 0x000fe600078e00ff */
[----:B------:R3:W-:Y:S01]  /*5750*/  MUFU.EX2 R127, R8 ;  /* 0x00000008007f7308 */ /* 0x0007e20000000800 */
[----:B------:R-:W-:Y:S02]  /*5760*/  FFMA.FTZ R12, R12, c[0x0][0x23c], -R84 ;  /* 0x00008f000c0c7a23 */ /* 0x000fe40000010854 */
[----:B------:R-:W-:Y:S04]  /*5770*/  IMAD.MOV.U32 R243, RZ, RZ, c[0x0][0x22c] ;  /* 0x00008b00fff37624 */ /* 0x000fe800078e00ff */
[----:B------:R-:W-:Y:S03]  /*5780*/  IMAD R243, R243, c[0x0][0x1c0], RZ ;  /* 0x00007000f3f37a24 */ /* 0x000fe600078e02ff */
[----:B------:R-:W-:Y:S01]  /*5790*/  MUFU.EX2 R125, R9 ;  /* 0x00000009007d7308 */ /* 0x000fe20000000800 */
[----:B-1----:R-:W-:Y:S05]  /*57a0*/  FSEL R16, R85, RZ, P0 ;  /* 0x000000ff55107208 */ /* 0x002fea0000000000 */
[--C-:B------:R-:W-:Y:S04]  /*57b0*/  FFMA.FTZ R7, R7, c[0x0][0x23c], -R16.reuse ;  /* 0x00008f0007077a23 */ /* 0x100fe80000010810 */
[----:B------:R-:W-:Y:S01]  /*57c0*/  MUFU.EX2 R120, R5 ;  /* 0x0000000500787308 */ /* 0x000fe20000000800 */
[--C-:B------:R-:W-:Y:S02]  /*57d0*/  FFMA.FTZ R11, R11, c[0x0][0x23c], -R16.reuse ;  /* 0x00008f000b0b7a23 */ /* 0x100fe40000010810 */
[----:B------:R-:W-:Y:S02]  /*57e0*/  FFMA.FTZ R19, R19, c[0x0][0x23c], -R16 ;  /* 0x00008f0013137a23 */ /* 0x000fe40000010810 */
[----:B---3--:R-:W-:Y:S02]  /*57f0*/  FFMA.FTZ R8, R4, c[0x0][0x23c], -R84 ;  /* 0x00008f0004087a23 */ /* 0x008fe40000010854 */
[--C-:B------:R-:W-:Y:S02]  /*5800*/  FFMA.FTZ R15, R15, c[0x0][0x23c], -R16.reuse ;  /* 0x00008f000f0f7a23 */ /* 0x100fe40000010810 */
[----:B------:R-:W-:Y:S01]  /*5810*/  FFMA.FTZ R14, R14, c[0x0][0x23c], -R16 ;  /* 0x00008f000e0e7a23 */ /* 0x000fe20000010810 */
[----:B------:R1:W-:Y:S10]  /*5820*/  MUFU.EX2 R126, R7 ;  /* 0x00000007007e7308 */ /* 0x0003f40000000800 */
[----:B------:R-:W-:Y:S10]  /*5830*/  MUFU.EX2 R124, R8 ;  /* 0x00000008007c7308 */ /* 0x000ff40000000800 */
[----:B------:R3:W-:Y:S01]  /*5840*/  MUFU.EX2 R122, R11 ;  /* 0x0000000b007a7308 */ /* 0x0007e20000000800 */
[----:B-1----:R-:W-:Y:S04]  /*5850*/  IMAD.U32 R7, RZ, RZ, UR34 ;  /* 0x00000022ff077e24 */ /* 0x002fe8000f8e00ff */
[----:B------:R-:W-:Y:S02]  /*5860*/  IMAD R4, R7, 0x2, R244 ;  /* 0x0000000207047824 */ /* 0x000fe400078e02f4 */
[----:B------:R-:W-:Y:S01]  /*5870*/  FFMA.FTZ R7, R6, c[0x0][0x23c], -R16 ;  /* 0x00008f0006077a23 */ /* 0x000fe20000010810 */
[----:B------:R-:W-:Y:S02]  /*5880*/  LOP3.LUT R6, R87, UR20, R249, 0x96, !PT ;  /* 0x0000001457067c12 */ /* 0x000fe4000f8e96f9 */
[----:B------:R1:W4:Y:S01]  /*5890*/  MUFU.EX2 R128, R19 ;  /* 0x0000001300807308 */ /* 0x0003220000000800 */
[----:B------:R-:W-:Y:S05]  /*58a0*/  LOP3.LUT R4, R91, UR19, R4, 0x96, !PT ;  /* 0x000000135b047c12 */ /* 0x000fea000f8e9604 */
[----:B------:R-:W-:Y:S04]  /*58b0*/  IMAD.WIDE.U32 R88, R4, -0x326172a9, RZ ;  /* 0xcd9e8d5704587825 */ /* 0x000fe800078e00ff */
[----:B------:R2:W-:Y:S01]  /*58c0*/  MUFU.EX2 R123, R7 ;  /* 0x00000007007b7308 */ /* 0x0005e20000000800 */
[----:B------:R-:W-:Y:S01]  /*58d0*/  LOP3.LUT R86, R89, UR33, R86, 0x96, !PT ;  /* 0x0000002159567c12 */ /* 0x000fe2000f8e9656 */
[--C-:B---3--:R-:W-:Y:S02]  /*58e0*/  FFMA.FTZ R11, R10, c[0x0][0x23c], -R16.reuse ;  /* 0x00008f000a0b7a23 */ /* 0x108fe40000010810 */
[----:B------:R-:W-:Y:S02]  /*58f0*/  FFMA.FTZ R16, R18, c[0x0][0x23c], -R16 ;  /* 0x00008f0012107a23 */ /* 0x000fe40000010810 */
[----:B------:R-:W-:Y:S04]  /*5900*/  IMAD.WIDE.U32 R86, R86, -0x2daee0ad, RZ ;  /* 0xd2511f5356567825 */ /* 0x000fe800078e00ff */
[----:B------:R3:W3:Y:S01]  /*5910*/  MUFU.EX2 R121, R12 ;  /* 0x0000000c00797308 */ /* 0x0006e20000000800 */
[--C-:B-1----:R-:W-:Y:S02]  /*5920*/  FFMA.FTZ R19, R13, c[0x0][0x23c], -R84.reuse ;  /* 0x00008f000d137a23 */ /* 0x102fe40000010854 */
[----:B------:R-:W-:Y:S07]  /*5930*/  FFMA.FTZ R84, R17, c[0x0][0x23c], -R84 ;  /* 0x00008f0011547a23 */ /* 0x000fee0000010854 */
[----:B------:R1:W-:Y:S01]  /*5940*/  MUFU.EX2 R116, R11 ;  /* 0x0000000b00747308 */ /* 0x0003e20000000800 */
[----:B--2---:R-:W-:Y:S05]  /*5950*/  IMAD.WIDE.U32 R6, R6, -0x2daee0ad, RZ ;  /* 0xd2511f5306067825 */ /* 0x004fea00078e00ff */
[----:B------:R-:W-:Y:S04]  /*5960*/  LOP3.LUT R7, R7, UR32, R90, 0x96, !PT ;  /* 0x0000002007077c12 */ /* 0x000fe8000f8e965a */
[----:B------:R-:W-:Y:S01]  /*5970*/  MUFU.EX2 R118, R19 ;  /* 0x0000001300767308 */ /* 0x000fe20000000800 */
[----:B------:R-:W-:Y:S01]  /*5980*/  LOP3.LUT R8, R87, UR30, R6, 0x96, !PT ;  /* 0x0000001e57087c12 */ /* 0x000fe2000f8e9606 */
[----:B------:R-:W-:Y:S04]  /*5990*/  IMAD.WIDE.U32 R6, R7, -0x326172a9, RZ ;  /* 0xcd9e8d5707067825 */ /* 0x000fe800078e00ff */
[----:B------:R-:W-:Y:S01]  /*59a0*/  IMAD.WIDE.U32 R8, R8, -0x326172a9, RZ ;  /* 0xcd9e8d5708087825 */ /* 0x000fe200078e00ff */
[----:B------:R-:W-:Y:S03]  /*59b0*/  LOP3.LUT R4, R7, UR31, R88, 0x96, !PT ;  /* 0x0000001f07047c12 */ /* 0x000fe6000f8e9658 */
[----:B------:R-:W2:Y:S01]  /*59c0*/  MUFU.EX2 R119, R15 ;  /* 0x0000000f00777308 */ /* 0x000ea20000000800 */
[----:B------:R-:W-:Y:S01]  /*59d0*/  LOP3.LUT R88, R9, UR29, R6, 0x96, !PT ;  /* 0x0000001d09587c12 */ /* 0x000fe2000f8e9606 */
[----:B------:R-:W-:Y:S04]  /*59e0*/  IMAD.WIDE.U32 R4, R4, -0x2daee0ad, RZ ;  /* 0xd2511f5304047825 */ /* 0x000fe800078e00ff */
[----:B------:R-:W-:Y:S01]  /*59f0*/  IMAD.WIDE.U32 R88, R88, -0x2daee0ad, RZ ;  /* 0xd2511f5358587825 */ /* 0x000fe200078e00ff */
[----:B------:R-:W-:Y:S03]  /*5a00*/  LOP3.LUT R5, R5, UR28, R86, 0x96, !PT ;  /* 0x0000001c05057c12 */ /* 0x000fe6000f8e9656 */
[----:B------:R-:W-:Y:S01]  /*5a10*/  MUFU.EX2 R115, R14 ;  /* 0x0000000e00737308 */ /* 0x000fe20000000800 */
        /* <DEDUP_REMOVED lines=9> */
[----:B------:R-:W1:Y:S01]  /*5ab0*/  MUFU.EX2 R114, R16 ;  /* 0x0000001000727308 */ /* 0x000e620000000800 */
[----:B------:R-:W-:Y:S01]  /*5ac0*/  LOP3.LUT R10, R6, 0xff, RZ, 0xc0, !PT ;  /* 0x000000ff060a7812 */ /* 0x000fe200078ec0ff */
[----:B------:R-:W-:Y:S01]  /*5ad0*/  IMAD.WIDE.U32 R4, R4, -0x326172a9, RZ ;  /* 0xcd9e8d5704047825 */ /* 0x000fe200078e00ff */
[----:B------:R-:W-:Y:S02]  /*5ae0*/  SHF.R.U32.HI R9, RZ, 0x18, R6 ;  /* 0x00000018ff097819 */ /* 0x000fe40000011606 */
[----:B------:R-:W-:Y:S02]  /*5af0*/  ISETP.LE.U32.AND P6, PT, R10, UR35, PT ;  /* 0x000000230a007c0c */ /* 0x000fe4000bfc3070 */
[----:B------:R-:W-:Y:S02]  /*5b00*/  LOP3.LUT R8, R7, UR22, R8, 0x96, !PT ;  /* 0x0000001607087c12 */ /* 0x000fe4000f8e9608 */
[----:B------:R-:W-:Y:S02]  /*5b10*/  LOP3.LUT R10, R4, 0xffff, RZ, 0xc0, !PT ;  /* 0x0000ffff040a7812 */ /* 0x000fe400078ec0ff */
[----:B---3--:R-:W-:Y:S02]  /*5b20*/  SHF.R.U32.HI R12, RZ, 0x10, R6 ;  /* 0x00000010ff0c7819 */ /* 0x008fe40000011606 */
[----:B------:R-:W-:Y:S02]  /*5b30*/  LOP3.LUT R13, R6, 0xffff, RZ, 0xc0, !PT ;  /* 0x0000ffff060d7812 */ /* 0x000fe400078ec0ff */
[----:B------:R-:W-:Y:S02]  /*5b40*/  LOP3.LUT R6, R5, UR23, R86, 0x96, !PT ;  /* 0x0000001705067c12 */ /* 0x000fe4000f8e9656 */
[----:B------:R-:W-:Y:S02]  /*5b50*/  ISETP.LE.U32.AND P0, PT, R9, UR35, PT ;  /* 0x0000002309007c0c */ /* 0x000fe4000bf03070 */
[----:B------:R-:W-:Y:S02]  /*5b60*/  LOP3.LUT R7, R4, 0xff, RZ, 0xc0, !PT ;  /* 0x000000ff04077812 */ /* 0x000fe400078ec0ff */
[----:B------:R-:W-:Y:S01]  /*5b70*/  LOP3.LUT R5, R8, 0xff, RZ, 0xc0, !PT ;  /* 0x000000ff08057812 */ /* 0x000fe200078ec0ff */
[----:B------:R-:W-:Y:S01]  /*5b80*/  @!P6 FADD.FTZ R129, -R129, -RZ ;  /* 0x800000ff8181e221 */ /* 0x000fe20000010100 */
[--C-:B------:R-:W-:Y:S02]  /*5b90*/  SHF.R.U32.HI R9, RZ, 0x18, R4.reuse ;  /* 0x00000018ff097819 */ /* 0x100fe40000011604 */
[----:B-1----:R-:W-:Y:S02]  /*5ba0*/  SHF.R.U32.HI R11, RZ, 0x10, R4 ;  /* 0x00000010ff0b7819 */ /* 0x002fe40000011604 */
[----:B------:R-:W-:Y:S02]  /*5bb0*/  SHF.R.U32.HI R4, RZ, 0x18, R8 ;  /* 0x00000018ff047819 */ /* 0x000fe40000011608 */
[----:B------:R-:W-:Y:S01]  /*5bc0*/  ISETP.LE.U32.AND P4, PT, R7, UR35, PT ;  /* 0x0000002307007c0c */ /* 0x000fe2000bf83070 */
[----:B----4-:R-:W-:Y:S01]  /*5bd0*/  @!P0 FADD.FTZ R128, -R128, -RZ ;  /* 0x800000ff80808221 */ /* 0x010fe20000010100 */
[----:B------:R-:W-:Y:S02]  /*5be0*/  ISETP.LE.U32.AND P2, PT, R5, UR35, PT ;  /* 0x0000002305007c0c */ /* 0x000fe4000bf43070 */
[----:B------:R-:W-:Y:S02]  /*5bf0*/  LOP3.LUT R5, R6, 0xff, RZ, 0xc0, !PT ;  /* 0x000000ff06057812 */ /* 0x000fe400078ec0ff */
[----:B------:R-:W-:Y:S02]  /*5c00*/  ISETP.LE.U32.AND P1, PT, R4, UR35, PT ;  /* 0x0000002304007c0c */ /* 0x000fe4000bf23070 */
[--C-:B------:R-:W-:Y:S02]  /*5c10*/  SHF.R.U32.HI R4, RZ, 0x10, R6.reuse ;  /* 0x00000010ff047819 */ /* 0x100fe40000011606 */
[----:B------:R-:W-:Y:S02]  /*5c20*/  SHF.R.U32.HI R7, RZ, 0x18, R6 ;  /* 0x00000018ff077819 */ /* 0x000fe40000011606 */
[----:B------:R-:W-:Y:S01]  /*5c30*/  ISETP.LE.U32.AND P6, PT, R5, UR35, PT ;  /* 0x0000002305007c0c */ /* 0x000fe2000bfc3070 */
[----:B------:R-:W-:Y:S01]  /*5c40*/  @!P4 FADD.FTZ R127, -R127, -RZ ;  /* 0x800000ff7f7fc221 */ /* 0x000fe20000010100 */
[----:B------:R-:W-:Y:S01]  /*5c50*/  LOP3.LUT R4, R4, 0xff, RZ, 0xc0, !PT ;  /* 0x000000ff04047812 */ /* 0x000fe200078ec0ff */
[----:B------:R-:W-:Y:S01]  /*5c60*/  @!P2 FADD.FTZ R121, -R121, -RZ ;  /* 0x800000ff7979a221 */ /* 0x000fe20000010100 */
[----:B------:R-:W-:Y:S02]  /*5c70*/  LOP3.LUT R6, R6, 0xffff, RZ, 0xc0, !PT ;  /* 0x0000ffff06067812 */ /* 0x000fe400078ec0ff */
[----:B------:R-:W-:Y:S01]  /*5c80*/  ISETP.LE.U32.AND P5, PT, R7, UR35, PT ;  /* 0x0000002307007c0c */ /* 0x000fe2000bfa3070 */
[----:B--2---:R-:W-:Y:S01]  /*5c90*/  @!P1 FADD.FTZ R119, -R119, -RZ ;  /* 0x800000ff77779221 */ /* 0x004fe20000010100 */
[----:B------:R-:W-:Y:S02]  /*5ca0*/  SHF.R.U32.HI R5, RZ, 0x8, R10 ;  /* 0x00000008ff057819 */ /* 0x000fe4000001160a */
[----:B------:R-:W-:Y:S02]  /*5cb0*/  SHF.R.U32.HI R6, RZ, 0x8, R6 ;  /* 0x00000008ff067819 */ /* 0x000fe40000011606 */
[----:B------:R-:W-:Y:S01]  /*5cc0*/  ISETP.LE.U32.AND P0, PT, R4, UR35, PT ;  /* 0x0000002304007c0c */ /* 0x000fe2000bf03070 */
[----:B------:R-:W-:Y:S01]  /*5cd0*/  @!P6 FADD.FTZ R124, -R124, -RZ ;  /* 0x800000ff7c7ce221 */ /* 0x000fe20000010100 */
[----:B------:R-:W-:Y:S02]  /*5ce0*/  LOP3.LUT R4, R12, 0xff, RZ, 0xc0, !PT ;  /* 0x000000ff0c047812 */ /* 0x000fe400078ec0ff */
[----:B------:R-:W-:Y:S02]  /*5cf0*/  ISETP.LE.U32.AND P3, PT, R9, UR35, PT ;  /* 0x0000002309007c0c */ /* 0x000fe4000bf63070 */
[----:B------:R-:W-:Y:S01]  /*5d00*/  ISETP.LE.U32.AND P4, PT, R4, UR35, PT ;  /* 0x0000002304007c0c */ /* 0x000fe2000bf83070 */
[----:B------:R-:W-:Y:S01]  /*5d10*/  @!P5 FADD.FTZ R126, -R126, -RZ ;  /* 0x800000ff7e7ed221 */ /* 0x000fe20000010100 */
[----:B------:R-:W-:Y:S02]  /*5d20*/  LOP3.LUT R4, R5, 0xffff, RZ, 0xc0, !PT ;  /* 0x0000ffff05047812 */ /* 0x000fe400078ec0ff */
[----:B------:R-:W-:Y:S02]  /*5d30*/  LOP3.LUT R5, R6, 0xffff, RZ, 0xc0, !PT ;  /* 0x0000ffff06057812 */ /* 0x000fe400078ec0ff */
[----:B------:R-:W-:Y:S01]  /*5d40*/  ISETP.LE.U32.AND P5, PT, R4, UR35, PT ;  /* 0x0000002304007c0c */ /* 0x000fe2000bfa3070 */
[----:B------:R-:W-:Y:S01]  /*5d50*/  @!P0 FADD.FTZ R123, -R123, -RZ ;  /* 0x800000ff7b7b8221 */ /* 0x000fe20000010100 */
[----:B------:R-:W-:Y:S02]  /*5d60*/  ISETP.LE.U32.AND P6, PT, R5, UR35, PT ;  /* 0x0000002305007c0c */ /* 0x000fe4000bfc3070 */
[----:B------:R-:W-:Y:S01]  /*5d70*/  LOP3.LUT R5, R11, 0xff, RZ, 0xc0, !PT ;  /* 0x000000ff0b057812 */ /* 0x000fe200078ec0ff */
[----:B------:R-:W-:Y:S01]  /*5d80*/  @!P3 FADD.FTZ R122, -R122, -RZ ;  /* 0x800000ff7a7ab221 */ /* 0x000fe20000010100 */
[----:B------:R-:W-:Y:S01]  /*5d90*/  LOP3.LUT R4, R8, 0xffff, RZ, 0xc0, !PT ;  /* 0x0000ffff08047812 */ /* 0x000fe200078ec0ff */
[----:B------:R-:W-:Y:S01]  /*5da0*/  @!P4 FADD.FTZ R114, -R114, -RZ ;  /* 0x800000ff7272c221 */ /* 0x000fe20000010100 */
[----:B------:R-:W-:Y:S02]  /*5db0*/  ISETP.LE.U32.AND P0, PT, R5, UR35, PT ;  /* 0x0000002305007c0c */ /* 0x000fe4000bf03070 */
[----:B------:R-:W-:Y:S02]  /*5dc0*/  SHF.R.U32.HI R5, RZ, 0x8, R4 ;  /* 0x00000008ff057819 */ /* 0x000fe40000011604 */
[----:B------:R-:W-:Y:S01]  /*5dd0*/  SHF.R.U32.HI R4, RZ, 0x8, R13 ;  /* 0x00000008ff047819 */ /* 0x000fe2000001160d */
[----:B------:R-:W-:Y:S01]  /*5de0*/  @!P5 FADD.FTZ R125, -R125, -RZ ;  /* 0x800000ff7d7dd221 */ /* 0x000fe20000010100 */
[----:B------:R-:W-:Y:S01]  /*5df0*/  LOP3.LUT R5, R5, 0xffff, RZ, 0xc0, !PT ;  /* 0x0000ffff05057812 */ /* 0x000fe200078ec0ff */
[----:B------:R-:W-:Y:S01]  /*5e00*/  @!P6 FADD.FTZ R120, -R120, -RZ ;  /* 0x800000ff7878e221 */ /* 0x000fe20000010100 */
[----:B------:R-:W-:Y:S02]  /*5e10*/  LOP3.LUT R4, R4, 0xffff, RZ, 0xc0, !PT ;  /* 0x0000ffff04047812 */ /* 0x000fe400078ec0ff */
[----:B------:R-:W-:Y:S02]  /*5e20*/  ISETP.LE.U32.AND P6, PT, R5, UR35, PT ;  /* 0x0000002305007c0c */ /* 0x000fe4000bfc3070 */
[----:B------:R-:W-:Y:S01]  /*5e30*/  F2FP.RELU.PACK_AB R5, R126, R123 ;  /* 0x0000007b7e05723e */ /* 0x000fe200000008ff */
[----:B------:R-:W-:Y:S01]  /*5e40*/  @!P0 FADD.FTZ R116, -R116, -RZ ;  /* 0x800000ff74748221 */ /* 0x000fe20000010100 */
[----:B------:R-:W-:Y:S02]  /*5e50*/  F2FP.RELU.PACK_AB R6, R120, R124 ;  /* 0x0000007c7806723e */ /* 0x000fe400000008ff */
[----:B------:R-:W-:Y:S01]  /*5e60*/  ISETP.LE.U32.AND P3, PT, R4, UR35, PT ;  /* 0x0000002304007c0c */ /* 0x000fe2000bf63070 */
[----:B------:R1:W-:Y:S01]  /*5e70*/  STS [R234+0x22400], R5 ;  /* 0x02240005ea007388 */ /* 0x0003e20000000800 */
[----:B------:R-:W-:Y:S02]  /*5e80*/  F2FP.RELU.PACK_AB R4, R125, R127 ;  /* 0x0000007f7d04723e */ /* 0x000fe400000008ff */
[----:B------:R-:W-:Y:S01]  /*5e90*/  SHF.R.U32.HI R8, RZ, 0x10, R8 ;  /* 0x00000010ff087819 */ /* 0x000fe20000011608 */
[----:B------:R2:W-:Y:S01]  /*5ea0*/  STS [R234+0x22000], R6 ;  /* 0x02200006ea007388 */ /* 0x0005e20000000800 */
[----:B------:R-:W-:Y:S01]  /*5eb0*/  FSETP.GE.FTZ.AND P2, PT, R120, RZ, PT ;  /* 0x000000ff7800720b */ /* 0x000fe20003f56000 */
[----:B------:R-:W-:Y:S01]  /*5ec0*/  @!P6 FADD.FTZ R118, -R118, -RZ ;  /* 0x800000ff7676e221 */ /* 0x000fe20000010100 */
[----:B------:R-:W-:Y:S01]  /*5ed0*/  LOP3.LUT R8, R8, 0xff, RZ, 0xc0, !PT ;  /* 0x000000ff08087812 */ /* 0x000fe200078ec0ff */
[----:B------:R3:W-:Y:S01]  /*5ee0*/  STS [R237+0x22000], R4 ;  /* 0x02200004ed007388 */ /* 0x0007e20000000800 */
[----:B------:R-:W-:Y:S02]  /*5ef0*/  FSETP.GE.FTZ.AND P1, PT, R123, RZ, PT ;  /* 0x000000ff7b00720b */ /* 0x000fe40003f36000 */
[----:B------:R-:W-:Y:S01]  /*5f00*/  ISETP.LE.U32.AND P5, PT, R8, UR35, PT ;  /* 0x0000002308007c0c */ /* 0x000fe2000bfa3070 */
[----:B------:R-:W-:Y:S01]  /*5f10*/  @!P3 FADD.FTZ R117, -R117, -RZ ;  /* 0x800000ff7575b221 */ /* 0x000fe20000010100 */
[----:B------:R-:W-:Y:S02]  /*5f20*/  F2FP.RELU.PACK_AB R8, R122, R116 ;  /* 0x000000747a08723e */ /* 0x000fe400000008ff */
[----:B------:R-:W-:Y:S02]  /*5f30*/  F2FP.RELU.PACK_AB R7, R118, R121 ;  /* 0x000000797607723e */ /* 0x000fe400000008ff */
[----:B------:R-:W-:Y:S01]  /*5f40*/  FSETP.GE.FTZ.AND P3, PT, R124, RZ, PT ;  /* 0x000000ff7c00720b */ /* 0x000fe20003f76000 */
[----:B------:R-:W-:Y:S01]  /*5f50*/  STS [R237+0x22400], R8 ;  /* 0x02240008ed007388 */ /* 0x000fe20000000800 */
[----:B------:R-:W-:Y:S03]  /*5f60*/  FSETP.GE.FTZ.AND P0, PT, R126, RZ, PT ;  /* 0x000000ff7e00720b */ /* 0x000fe60003f16000 */
[----:B------:R-:W-:Y:S02]  /*5f70*/  STS [R235+0x22000], R7 ;  /* 0x02200007eb007388 */ /* 0x000fe40000000800 */
[----:B------:R-:W-:Y:S01]  /*5f80*/  @!P5 FADD.FTZ R115, -R115, -RZ ;  /* 0x800000ff7373d221 */ /* 0x000fe20000010100 */
[----:B-1----:R-:W-:Y:S04]  /*5f90*/  F2FP.RELU.PACK_AB R5, R117, R129 ;  /* 0x000000817505723e */ /* 0x002fe800000008ff */
[----:B--2---:R-:W-:Y:S02]  /*5fa0*/  F2FP.RELU.PACK_AB R6, R119, R115 ;  /* 0x000000737706723e */ /* 0x004fe400000008ff */
[----:B---3--:R-:W-:Y:S03]  /*5fb0*/  F2FP.RELU.PACK_AB R4, R128, R114 ;  /* 0x000000728004723e */ /* 0x008fe600000008ff */
[----:B------:R-:W-:Y:S04]  /*5fc0*/  STS [R235+0x22400], R6 ;  /* 0x02240006eb007388 */ /* 0x000fe80000000800 */
[----:B------:R-:W-:Y:S04]  /*5fd0*/  STS [R236+0x22000], R5 ;  /* 0x02200005ec007388 */ /* 0x000fe80000000800 */
[----:B------:R-:W-:Y:S04]  /*5fe0*/  STS [R236+0x22400], R4 ;  /* 0x02240004ec007388 */ /* 0x000fe80000000800 */
[----:B------:R-:W-:Y:S08]  /*5ff0*/  LDSM.16.M88.4 R16, [R214+0x8000] ;  /* 0x00800000d610783b */ /* 0x000ff00000000200 */
[----:B------:R-:W1:Y:S08]  /*6000*/  LDSM.16.M88.4 R8, [R213+0x18000] ;  /* 0x01800000d508783b */ /* 0x000e700000000200 */
[----:B------:R-:W2:Y:S08]  /*6010*/  LDSM.16.M88.4 R84, [R213+0x18800] ;  /* 0x01880000d554783b */ /* 0x000eb00000000200 */
[----:B------:R-:W-:Y:S08]  /*6020*/  LDSM.16.M88.4 R88, [R215+0x8000] ;  /* 0x00800000d758783b */ /* 0x000ff00000000200 */
[----:B------:R-:W3:Y:S08]  /*6030*/  LDSM.16.M88.4 R92, [R2+0x18000] ;  /* 0x01800000025c783b */ /* 0x000ef00000000200 */
[----:B------:R-:W4:Y:S01]  /*6040*/  LDSM.16.M88.4 R96, [R2+0x18800] ;  /* 0x018800000260783b */ /* 0x000f220000000200 */
[C---:B-1----:R-:W-:Y:S07]  /*6050*/  HMMA.16816.F32 R4, R16.reuse, R8, RZ ;  /* 0x000000081004723c */ /* 0x042fee00000018ff */
[----:B------:R-:W-:Y:S01]  /*6060*/  LDSM.16.M88.4 R100, [R219+0x8000] ;  /* 0x00800000db64783b */ /* 0x000fe20000000200 */
[C---:B------:R-:W-:Y:S07]  /*6070*/  HMMA.16816.F32 R8, R16.reuse, R10, RZ ;  /* 0x0000000a1008723c */ /* 0x040fee00000018ff */
[----:B------:R-:W1:Y:S01]  /*6080*/  LDSM.16.M88.4 R104, [R212+0x18000] ;  /* 0x01800000d468783b */ /* 0x000e620000000200 */
[C---:B--2---:R-:W-:Y:S07]  /*6090*/  HMMA.16816.F32 R12, R16.reuse, R84, RZ ;  /* 0x00000054100c723c */ /* 0x044fee00000018ff */
[----:B------:R-:W-:Y:S01]  /*60a0*/  LDSM.16.M88.4 R108, [R3+0x18000] ;  /* 0x01800000036c783b */ /* 0x000fe20000000200 */
[----:B------:R-:W-:Y:S07]  /*60b0*/  HMMA.16816.F32 R16, R16, R86, RZ ;  /* 0x000000561010723c */ /* 0x000fee00000018ff */
[----:B------:R-:W2:Y:S01]  /*60c0*/  LDSM.16.M88.4 R84, [R212+0x18800] ;  /* 0x01880000d454783b */ /* 0x000ea20000000200 */
[C---:B---3--:R-:W-:Y:S08]  /*60d0*/  HMMA.16816.F32 R4, R88.reuse, R92, R4 ;  /* 0x0000005c5804723c */ /* 0x048ff00000001804 */
[C---:B------:R-:W-:Y:S01]  /*60e0*/  HMMA.16816.F32 R8, R88.reuse, R94, R8 ;  /* 0x0000005e5808723c */ /* 0x040fe20000001808 */
[----:B------:R-:W3:Y:S07]  /*60f0*/  LDSM.16.M88.4 R92, [R218+0x8000] ;  /* 0x00800000da5c783b */ /* 0x000eee0000000200 */
[C---:B----4-:R-:W-:Y:S08]  /*6100*/  HMMA.16816.F32 R12, R88.reuse, R96, R12 ;  /* 0x00000060580c723c */ /* 0x050ff0000000180c */
[----:B------:R-:W-:Y:S01]  /*6110*/  HMMA.16816.F32 R16, R88, R98, R16 ;  /* 0x000000625810723c */ /* 0x000fe20000001810 */
[----:B------:R-:W4:Y:S07]  /*6120*/  LDSM.16.M88.4 R88, [R3+0x18800] ;  /* 0x018800000358783b */ /* 0x000f2e0000000200 */
[C---:B-1----:R-:W-:Y:S01]  /*6130*/  HMMA.16816.F32 R4, R100.reuse, R104, R4 ;  /* 0x000000686404723c */ /* 0x042fe20000001804 */
[----:B------:R-:W-:Y:S07]  /*6140*/  LDSM.16.M88.4 R96, [R214+0xa000] ;  /* 0x00a00000d660783b */ /* 0x000fee0000000200 */
[C---:B------:R-:W-:Y:S01]  /*6150*/  HMMA.16816.F32 R8, R100.reuse, R106, R8 ;  /* 0x0000006a6408723c */ /* 0x040fe20000001808 */
[----:B------:R-:W1:Y:S07]  /*6160*/  LDSM.16.M88.4 R104, [R213+0x1a000] ;  /* 0x01a00000d568783b */ /* 0x000e6e0000000200 */
[C---:B--2---:R-:W-:Y:S08]  /*6170*/  HMMA.16816.F32 R12, R100.reuse, R84, R12 ;  /* 0x00000054640c723c */ /* 0x044ff0000000180c */
[----:B------:R-:W-:Y:S01]  /*6180*/  HMMA.16816.F32 R16, R100, R86, R16 ;  /* 0x000000566410723c */ /* 0x000fe20000001810 */
[----:B------:R-:W2:Y:S07]  /*6190*/  LDSM.16.M88.4 R84, [R213+0x1a800] ;  /* 0x01a80000d554783b */ /* 0x000eae0000000200 */
[C---:B---3--:R-:W-:Y:S01]  /*61a0*/  HMMA.16816.F32 R4, R92.reuse, R108, R4 ;  /* 0x0000006c5c04723c */ /* 0x048fe20000001804 */
[----:B------:R-:W-:Y:S07]  /*61b0*/  LDSM.16.M88.4 R100, [R215+0xa000] ;  /* 0x00a00000d764783b */ /* 0x000fee0000000200 */
        /* <DEDUP_REMOVED lines=75> */
[C---:B-1----:R-:W-:Y:S08]  /*6670*/  HMMA.16816.F32 R4, R100.reuse, R104, R4 ;  /* 0x000000686404723c */ /* 0x042ff00000001804 */
[C---:B------:R-:W-:Y:S08]  /*6680*/  HMMA.16816.F32 R8, R100.reuse, R106, R8 ;  /* 0x0000006a6408723c */ /* 0x040ff00000001808 */
[C---:B--2---:R-:W-:Y:S08]  /*6690*/  HMMA.16816.F32 R12, R100.reuse, R84, R12 ;  /* 0x00000054640c723c */ /* 0x044ff0000000180c */
[----:B------:R-:W-:Y:S08]  /*66a0*/  HMMA.16816.F32 R16, R100, R86, R16 ;  /* 0x000000566410723c */ /* 0x000ff00000001810 */
[C---:B---3--:R-:W-:Y:S08]  /*66b0*/  HMMA.16816.F32 R4, R92.reuse, R108, R4 ;  /* 0x0000006c5c04723c */ /* 0x048ff00000001804 */
[C---:B------:R-:W-:Y:S08]  /*66c0*/  HMMA.16816.F32 R8, R92.reuse, R110, R8 ;  /* 0x0000006e5c08723c */ /* 0x040ff00000001808 */
[C---:B----4-:R-:W-:Y:S08]  /*66d0*/  HMMA.16816.F32 R12, R92.reuse, R88, R12 ;  /* 0x000000585c0c723c */ /* 0x050ff0000000180c */
[----:B------:R-:W-:Y:S04]  /*66e0*/  HMMA.16816.F32 R16, R92, R90, R16 ;  /* 0x0000005a5c10723c */ /* 0x000fe80000001810 */
[C---:B-----5:R-:W-:Y:S02]  /*66f0*/  FADD.FTZ R85, -R113.reuse, R4 ;  /* 0x0000000471557221 */ /* 0x060fe40000010100 */
[----:B------:R-:W-:Y:S02]  /*6700*/  FADD.FTZ R84, -R113, R5 ;  /* 0x0000000571547221 */ /* 0x000fe40000010100 */
[C---:B------:R-:W-:Y:S04]  /*6710*/  FADD.FTZ R5, -R112.reuse, R6 ;  /* 0x0000000670057221 */ /* 0x040fe80000010100 */
[C---:B------:R-:W-:Y:S01]  /*6720*/  FADD.FTZ R4, -R112.reuse, R7 ;  /* 0x0000000770047221 */ /* 0x040fe20000010100 */
[-C--:B------:R-:W-:Y:S01]  /*6730*/  FSEL R5, R5, R112.reuse, P1 ;  /* 0x0000007005057208 */ /* 0x080fe20000800000 */
[----:B------:R-:W-:Y:S01]  /*6740*/  FADD.FTZ R7, -R112, R10 ;  /* 0x0000000a70077221 */ /* 0x000fe20000010100 */
[-C--:B------:R-:W-:Y:S01]  /*6750*/  FSEL R10, R84, R113.reuse, P2 ;  /* 0x00000071540a7208 */ /* 0x080fe20001000000 */
[----:B------:R-:W-:Y:S01]  /*6760*/  FADD.FTZ R6, -R112, R11 ;  /* 0x0000000b70067221 */ /* 0x000fe20000010100 */
[----:B------:R-:W-:Y:S01]  /*6770*/  FSEL R11, R85, R113, P3 ;  /* 0x00000071550b7208 */ /* 0x000fe20001800000 */
[----:B------:R-:W-:Y:S01]  /*6780*/  FMUL.FTZ R85, R123, R5 ;  /* 0x000000057b557220 */ /* 0x000fe20000410000 */
[----:B------:R-:W-:Y:S01]  /*6790*/  FSETP.GE.FTZ.AND P1, PT, R116, RZ, PT ;  /* 0x000000ff7400720b */ /* 0x000fe20003f36000 */
[----:B------:R-:W-:Y:S01]  /*67a0*/  FADD.FTZ R86, -R113, R8 ;  /* 0x0000000871567221 */ /* 0x000fe20000010100 */
[-C--:B------:R-:W-:Y:S01]  /*67b0*/  FSEL R4, R4, R112.reuse, P0 ;  /* 0x0000007004047208 */ /* 0x080fe20000000000 */
[----:B------:R-:W-:Y:S01]  /*67c0*/  FMUL.FTZ R11, R124, R11 ;  /* 0x0000000b7c0b7220 */ /* 0x000fe20000410000 */
[----:B------:R-:W-:Y:S01]  /*67d0*/  FSEL R5, R7, R112, P1 ;  /* 0x0000007007057208 */ /* 0x000fe20000800000 */
[----:B------:R-:W-:Y:S01]  /*67e0*/  FMUL.FTZ R10, R120, R10 ;  /* 0x0000000a780a7220 */ /* 0x000fe20000410000 */
[----:B------:R-:W-:Y:S01]  /*67f0*/  FSETP.GE.FTZ.AND P3, PT, R127, RZ, PT ;  /* 0x000000ff7f00720b */ /* 0x000fe20003f76000 */
[C---:B------:R-:W-:Y:S01]  /*6800*/  FADD.FTZ R8, -R113.reuse, R9 ;  /* 0x0000000971087221 */ /* 0x040fe20000010100 */
[----:B------:R-:W-:Y:S01]  /*6810*/  FSETP.GE.FTZ.AND P0, PT, R122, RZ, PT ;  /* 0x000000ff7a00720b */ /* 0x000fe20003f16000 */
[----:B------:R-:W-:Y:S01]  /*6820*/  FMUL.FTZ R84, R126, R4 ;  /* 0x000000047e547220 */ /* 0x000fe20000410000 */
[----:B------:R-:W-:Y:S01]  /*6830*/  FSEL R9, R86, R113, P3 ;  /* 0x0000007156097208 */ /* 0x000fe20001800000 */
[----:B------:R-:W-:Y:S01]  /*6840*/  FMUL.FTZ R86, R116, R5 ;  /* 0x0000000574567220 */ /* 0x000fe20000410000 */
[----:B------:R-:W-:Y:S01]  /*6850*/  F2FP.PACK_AB R5, R10, R11 ;  /* 0x0000000b0a05723e */ /* 0x000fe200000000ff */
[C---:B------:R-:W-:Y:S01]  /*6860*/  FADD.FTZ R7, -R113.reuse, R13 ;  /* 0x0000000d71077221 */ /* 0x040fe20000010100 */
[----:B------:R-:W-:Y:S01]  /*6870*/  FSEL R4, R6, R112, P0 ;  /* 0x0000007006047208 */ /* 0x000fe20000000000 */
[----:B------:R-:W-:Y:S01]  /*6880*/  FADD.FTZ R6, -R113, R12 ;  /* 0x0000000c71067221 */ /* 0x000fe20000010100 */
[----:B------:R-:W-:Y:S01]  /*6890*/  FSETP.GE.FTZ.AND P0, PT, R121, RZ, PT ;  /* 0x000000ff7900720b */ /* 0x000fe20003f16000 */
[----:B------:R1:W-:Y:S01]  /*68a0*/  STS [R234+0x20000], R5 ;  /* 0x02000005ea007388 */ /* 0x0003e20000000800 */
[----:B------:R-:W-:Y:S01]  /*68b0*/  FSETP.GE.FTZ.AND P2, PT, R125, RZ, PT ;  /* 0x000000ff7d00720b */ /* 0x000fe20003f56000 */
[----:B------:R-:W-:Y:S01]  /*68c0*/  FMUL.FTZ R13, R122, R4 ;  /* 0x000000047a0d7220 */ /* 0x000fe20000410000 */
[----:B------:R-:W-:Y:S01]  /*68d0*/  F2FP.PACK_AB R4, R84, R85 ;  /* 0x000000555404723e */ /* 0x000fe200000000ff */
[----:B------:R-:W-:Y:S01]  /*68e0*/  FADD.FTZ R15, -R112, R15 ;  /* 0x0000000f700f7221 */ /* 0x000fe20000010100 */
[-C--:B------:R-:W-:Y:S01]  /*68f0*/  FSEL R6, R6, R113.reuse, P0 ;  /* 0x0000007106067208 */ /* 0x080fe20000000000 */
[----:B------:R-:W-:Y:S01]  /*6900*/  FADD.FTZ R14, -R112, R14 ;  /* 0x0000000e700e7221 */ /* 0x000fe20000010100 */
[----:B------:R-:W-:Y:S01]  /*6910*/  FSEL R8, R8, R113, P2 ;  /* 0x0000007108087208 */ /* 0x000fe20001000000 */
[----:B------:R2:W-:Y:S01]  /*6920*/  STS [R234+0x20400], R4 ;  /* 0x02040004ea007388 */ /* 0x0005e20000000800 */
[----:B------:R-:W-:Y:S01]  /*6930*/  FSETP.GE.FTZ.AND P0, PT, R119, RZ, PT ;  /* 0x000000ff7700720b */ /* 0x000fe20003f16000 */
[----:B------:R-:W-:Y:S01]  /*6940*/  FMUL.FTZ R84, R121, R6 ;  /* 0x0000000679547220 */ /* 0x000fe20000410000 */
[----:B------:R-:W-:Y:S01]  /*6950*/  FSETP.GE.FTZ.AND P2, PT, R118, RZ, PT ;  /* 0x000000ff7600720b */ /* 0x000fe20003f56000 */
[----:B------:R-:W-:Y:S01]  /*6960*/  FADD.FTZ R18, -R112, R18 ;  /* 0x0000001270127221 */ /* 0x000fe20000010100 */
[----:B------:R-:W-:Y:S01]  /*6970*/  FSEL R6, R15, R112, P0 ;  /* 0x000000700f067208 */ /* 0x000fe20000000000 */
[----:B------:R-:W-:Y:S01]  /*6980*/  FMUL.FTZ R9, R127, R9 ;  /* 0x000000097f097220 */ /* 0x000fe20000410000 */
[----:B------:R-:W-:Y:S01]  /*6990*/  FSEL R7, R7, R113, P2 ;  /* 0x0000007107077208 */ /* 0x000fe20001000000 */
[----:B------:R-:W-:Y:S01]  /*69a0*/  FMUL.FTZ R8, R125, R8 ;  /* 0x000000087d087220 */ /* 0x000fe20000410000 */
[----:B------:R-:W-:Y:S01]  /*69b0*/  FSETP.GE.FTZ.AND P2, PT, R117, RZ, PT ;  /* 0x000000ff7500720b */ /* 0x000fe20003f56000 */
[----:B------:R-:W-:Y:S01]  /*69c0*/  FMUL.FTZ R12, R119, R6 ;  /* 0x00000006770c7220 */ /* 0x000fe20000410000 */
[----:B------:R-:W-:Y:S01]  /*69d0*/  FSETP.GE.FTZ.AND P0, PT, R128, RZ, PT ;  /* 0x000000ff8000720b */ /* 0x000fe20003f16000 */
[----:B------:R-:W-:Y:S01]  /*69e0*/  FADD.FTZ R6, -R113, R16 ;  /* 0x0000001071067221 */ /* 0x000fe20000010100 */
[----:B------:R-:W-:Y:S01]  /*69f0*/  FSETP.GE.FTZ.AND P1, PT, R115, RZ, PT ;  /* 0x000000ff7300720b */ /* 0x000fe20003f36000 */
[----:B------:R-:W-:Y:S01]  /*6a00*/  FMUL.FTZ R7, R118, R7 ;  /* 0x0000000776077220 */ /* 0x000fe20000410000 */
[----:B------:R-:W-:Y:S02]  /*6a10*/  FSETP.GE.FTZ.AND P3, PT, R129, RZ, PT ;  /* 0x000000ff8100720b */ /* 0x000fe40003f76000 */
[----:B------:R-:W-:Y:S02]  /*6a20*/  FSEL R14, R14, R112, P1 ;  /* 0x000000700e0e7208 */ /* 0x000fe40000800000 */
[----:B------:R-:W-:Y:S02]  /*6a30*/  FSETP.GE.FTZ.AND P1, PT, R114, RZ, PT ;  /* 0x000000ff7200720b */ /* 0x000fe40003f36000 */
[----:B------:R-:W-:Y:S01]  /*6a40*/  FSEL R6, R6, R113, P3 ;  /* 0x0000007106067208 */ /* 0x000fe20001800000 */
[----:B------:R-:W-:Y:S01]  /*6a50*/  FMUL.FTZ R14, R115, R14 ;  /* 0x0000000e730e7220 */ /* 0x000fe20000410000 */
[----:B-1----:R-:W-:Y:S01]  /*6a60*/  FSEL R5, R18, R112, P1 ;  /* 0x0000007012057208 */ /* 0x002fe20000800000 */
[----:B------:R-:W-:Y:S01]  /*6a70*/  @P2 FADD.FTZ R113, -R113, R17 ;  /* 0x0000001171712221 */ /* 0x000fe20000010100 */
[----:B------:R-:W-:Y:S01]  /*6a80*/  F2FP.PACK_AB R9, R8, R9 ;  /* 0x000000090809723e */ /* 0x000fe200000000ff */
[----:B------:R-:W-:Y:S01]  /*6a90*/  @P0 FADD.FTZ R112, -R112, R19 ;  /* 0x0000001370700221 */ /* 0x000fe20000010100 */
[----:B------:R-:W-:Y:S01]  /*6aa0*/  F2FP.PACK_AB R8, R13, R86 ;  /* 0x000000560d08723e */ /* 0x000fe200000000ff */
[----:B------:R-:W-:Y:S01]  /*6ab0*/  FMUL.FTZ R11, R129, R6 ;  /* 0x00000006810b7220 */ /* 0x000fe20000410000 */
[----:B------:R-:W-:Y:S01]  /*6ac0*/  F2FP.PACK_AB R7, R7, R84 ;  /* 0x000000540707723e */ /* 0x000fe200000000ff */
[----:B------:R-:W-:Y:S01]  /*6ad0*/  FMUL.FTZ R10, R114, R5 ;  /* 0x00000005720a7220 */ /* 0x000fe20000410000 */
[----:B------:R-:W-:Y:S01]  /*6ae0*/  F2FP.PACK_AB R6, R12, R14 ;  /* 0x0000000e0c06723e */ /* 0x000fe200000000ff */
[----:B------:R-:W-:Y:S01]  /*6af0*/  FMUL.FTZ R5, R117, R113 ;  /* 0x0000007175057220 */ /* 0x000fe20000410000 */
[----:B------:R-:W-:Y:S01]  /*6b00*/  STS [R237+0x20000], R9 ;  /* 0x02000009ed007388 */ /* 0x000fe20000000800 */
[----:B--2---:R-:W-:Y:S01]  /*6b10*/  FMUL.FTZ R4, R128, R112 ;  /* 0x0000007080047220 */ /* 0x004fe20000410000 */
[----:B------:R-:W-:Y:S02]  /*6b20*/  PLOP3.LUT P1, PT, PT, PT, UP1, 0x80, 0x0 ;  /* 0x000000000000781c */ /* 0x000fe40003f2f018 */
[----:B------:R-:W-:Y:S01]  /*6b30*/  STS [R237+0x20400], R8 ;  /* 0x02040008ed007388 */ /* 0x000fe20000000800 */
[----:B------:R-:W-:Y:S02]  /*6b40*/  F2FP.PACK_AB R5, R5, R11 ;  /* 0x0000000b0505723e */ /* 0x000fe400000000ff */
[----:B------:R-:W-:Y:S01]  /*6b50*/  F2FP.PACK_AB R4, R4, R10 ;  /* 0x0000000a0404723e */ /* 0x000fe200000000ff */
[----:B------:R-:W-:Y:S04]  /*6b60*/  STS [R235+0x20000], R7 ;  /* 0x02000007eb007388 */ /* 0x000fe80000000800 */
[----:B------:R-:W-:Y:S04]  /*6b70*/  STS [R235+0x20400], R6 ;  /* 0x02040006eb007388 */ /* 0x000fe80000000800 */
[----:B------:R-:W-:Y:S04]  /*6b80*/  STS [R236+0x20000], R5 ;  /* 0x02000005ec007388 */ /* 0x000fe80000000800 */
[----:B------:R-:W-:Y:S04]  /*6b90*/  STS [R236+0x20400], R4 ;  /* 0x02040004ec007388 */ /* 0x000fe80000000800 */
[----:B------:R-:W-:Y:S08]  /*6ba0*/  BAR.SYNC.DEFER_BLOCKING 0x0 ;  /* 0x0000000000007b1d */ /* 0x000ff00000010000 */
[----:B------:R-:W-:Y:S08]  /*6bb0*/  LDSM.16.MT88.4 R4, [R217+0x22000] ;  /* 0x02200000d904783b */ /* 0x000ff00000004200 */
[----:B------:R-:W1:Y:S08]  /*6bc0*/  LDSM.16.MT88.4 R8, [R0+0x8000] ;  /* 0x008000000008783b */ /* 0x000e700000004200 */
[----:B------:R-:W2:Y:S08]  /*6bd0*/  LDSM.16.MT88.4 R12, [R216+0x22000] ;  /* 0x02200000d80c783b */ /* 0x000eb00000004200 */
[----:B------:R-:W3:Y:S08]  /*6be0*/  LDSM.16.MT88.4 R16, [R0+0xa000] ;  /* 0x00a000000010783b */ /* 0x000ef00000004200 */
[----:B------:R-:W4:Y:S08]  /*6bf0*/  LDSM.16.MT88.4 R84, [R0+0xc000] ;  /* 0x00c000000054783b */ /* 0x000f300000004200 */
[----:B------:R-:W3:Y:S01]  /*6c00*/  LDSM.16.MT88.4 R88, [R0+0xe000] ;  /* 0x00e000000058783b */ /* 0x000ee20000004200 */
[-C--:B-1----:R-:W-:Y:S07]  /*6c10*/  HMMA.16816.F32 R20, R4, R8.reuse, R20 ;  /* 0x000000080414723c */ /* 0x082fee0000001814 */
[----:B------:R-:W-:Y:S01]  /*6c20*/  LDSM.16.MT88.4 R92, [R0+0x8800] ;  /* 0x00880000005c783b */ /* 0x000fe20000004200 */
[C---:B--2---:R-:W-:Y:S07]  /*6c30*/  HMMA.16816.F32 R24, R12.reuse, R8, R24 ;  /* 0x000000080c18723c */ /* 0x044fee0000001818 */
[----:B------:R-:W-:Y:S01]  /*6c40*/  LDSM.16.MT88.4 R96, [R216+0x22800] ;  /* 0x02280000d860783b */ /* 0x000fe20000004200 */
[-C--:B------:R-:W-:Y:S07]  /*6c50*/  HMMA.16816.F32 R28, R12, R10.reuse, R28 ;  /* 0x0000000a0c1c723c */ /* 0x080fee000000181c */
[----:B------:R-:W-:Y:S01]  /*6c60*/  LDSM.16.MT88.4 R100, [R0+0xa800] ;  /* 0x00a800000064783b */ /* 0x000fe20000004200 */
[C---:B------:R-:W-:Y:S07]  /*6c70*/  HMMA.16816.F32 R32, R4.reuse, R10, R32 ;  /* 0x0000000a0420723c */ /* 0x040fee0000001820 */
[----:B------:R-:W1:Y:S01]  /*6c80*/  LDSM.16.MT88.4 R8, [R217+0x22800] ;  /* 0x02280000d908783b */ /* 0x000e620000004200 */
[-C--:B---3--:R-:W-:Y:S07]  /*6c90*/  HMMA.16816.F32 R36, R4, R16.reuse, R36 ;  /* 0x000000100424723c */ /* 0x088fee0000001824 */
[----:B------:R-:W2:Y:S01]  /*6ca0*/  LDSM.16.MT88.4 R104, [R0+0xc800] ;  /* 0x00c800000068783b */ /* 0x000ea20000004200 */
[C---:B------:R-:W-:Y:S07]  /*6cb0*/  HMMA.16816.F32 R40, R12.reuse, R16, R40 ;  /* 0x000000100c28723c */ /* 0x040fee0000001828 */
[----:B------:R-:W3:Y:S01]  /*6cc0*/  LDSM.16.MT88.4 R108, [R0+0xe800] ;  /* 0x00e80000006c783b */ /* 0x000ee20000004200 */
        /* <DEDUP_REMOVED lines=13> */
[----:B------:R-:W4:Y:S07]  /*6da0*/  LDSM.16.MT88.4 R4, [R217+0x23000] ;  /* 0x02300000d904783b */ /* 0x000f2e0000004200 */
[-C--:B-1----:R-:W-:Y:S01]  /*6db0*/  HMMA.16816.F32 R20, R8, R92.reuse, R20 ;  /* 0x0000005c0814723c */ /* 0x082fe20000001814 */
[----:B------:R-:W1:Y:S07]  /*6dc0*/  LDSM.16.MT88.4 R88, [R0+0xd000] ;  /* 0x00d000000058783b */ /* 0x000e6e0000004200 */
        /* <DEDUP_REMOVED lines=19> */
[----:B------:R-:W2:Y:S07]  /*6f00*/  LDSM.16.MT88.4 R8, [R217+0x23800] ;  /* 0x02380000d908783b */ /* 0x000eae0000004200 */
[-C--:B----4-:R-:W-:Y:S01]  /*6f10*/  HMMA.16816.F32 R20, R4, R12.reuse, R20 ;  /* 0x0000000c0414723c */ /* 0x090fe20000001814 */
[----:B------:R-:W3:Y:S07]  /*6f20*/  LDSM.16.MT88.4 R108, [R0+0xd800] ;  /* 0x00d80000006c783b */ /* 0x000eee0000004200 */
[C---:B------:R-:W-:Y:S08]  /*6f30*/  HMMA.16816.F32 R24, R16.reuse, R12, R24 ;  /* 0x0000000c1018723c */ /* 0x040ff00000001818 */
[-C--:B------:R-:W-:Y:S08]  /*6f40*/  HMMA.16816.F32 R28, R16, R14.reuse, R28 ;  /* 0x0000000e101c723c */ /* 0x080ff0000000181c */
[C---:B------:R-:W-:Y:S01]  /*6f50*/  HMMA.16816.F32 R32, R4.reuse, R14, R32 ;  /* 0x0000000e0420723c */ /* 0x040fe20000001820 */
[----:B------:R-:W4:Y:S07]  /*6f60*/  LDSM.16.MT88.4 R12, [R0+0xf800] ;  /* 0x00f80000000c783b */ /* 0x000f2e0000004200 */
[-C--:B------:R-:W-:Y:S01]  /*6f70*/  HMMA.16816.F32 R36, R4, R84.reuse, R36 ;  /* 0x000000540424723c */ /* 0x080fe20000001824 */
[----:B------:R-:W-:Y:S07]  /*6f80*/  BAR.SYNC.DEFER_BLOCKING 0x0 ;  /* 0x0000000000007b1d */ /* 0x000fee0000010000 */
[C---:B------:R-:W-:Y:S08]  /*6f90*/  HMMA.16816.F32 R40, R16.reuse, R84, R40 ;  /* 0x000000541028723c */ /* 0x040ff00000001828 */
[-C--:B------:R-:W-:Y:S08]  /*6fa0*/  HMMA.16816.F32 R44, R16, R86.reuse, R44 ;  /* 0x00000056102c723c */ /* 0x080ff0000000182c */
[C---:B------:R-:W-:Y:S08]  /*6fb0*/  HMMA.16816.F32 R48, R4.reuse, R86, R48 ;  /* 0x000000560430723c */ /* 0x040ff00000001830 */
[-C--:B-1----:R-:W-:Y:S08]  /*6fc0*/  HMMA.16816.F32 R52, R4, R88.reuse, R52 ;  /* 0x000000580434723c */ /* 0x082ff00000001834 */
[C---:B------:R-:W-:Y:S08]  /*6fd0*/  HMMA.16816.F32 R56, R16.reuse, R88, R56 ;  /* 0x000000581038723c */ /* 0x040ff00000001838 */
[-C--:B------:R-:W-:Y:S08]  /*6fe0*/  HMMA.16816.F32 R60, R16, R90.reuse, R60 ;  /* 0x0000005a103c723c */ /* 0x080ff0000000183c */
[C---:B------:R-:W-:Y:S08]  /*6ff0*/  HMMA.16816.F32 R64, R4.reuse, R90, R64 ;  /* 0x0000005a0440723c */ /* 0x040ff00000001840 */
[-C--:B------:R-:W-:Y:S08]  /*7000*/  HMMA.16816.F32 R68, R4, R92.reuse, R68 ;  /* 0x0000005c0444723c */ /* 0x080ff00000001844 */
[C---:B------:R-:W-:Y:S08]  /*7010*/  HMMA.16816.F32 R72, R16.reuse, R92, R72 ;  /* 0x0000005c1048723c */ /* 0x040ff00000001848 */
[-C--:B------:R-:W-:Y:S08]  /*7020*/  HMMA.16816.F32 R76, R16, R94.reuse, R76 ;  /* 0x0000005e104c723c */ /* 0x080ff0000000184c */
[----:B------:R-:W-:Y:S07]  /*7030*/  HMMA.16816.F32 R80, R4, R94, R80 ;  /* 0x0000005e0450723c */ /* 0x000fee0000001850 */
[----:B------:R-:W-:Y:S01]  /*7040*/  IMAD.U32 R4, R243, -0x40, RZ ;  /* 0xffffffc0f3047824 */ /* 0x000fe200078e00ff */
[-C--:B--2---:R-:W-:Y:S05]  /*7050*/  HMMA.16816.F32 R20, R8, R96.reuse, R20 ;  /* 0x000000600814723c */ /* 0x084fea0000001814 */
        /* <DEDUP_REMOVED lines=83> */
.L_x_1034:
[----:B------:R-:W-:Y:S01]  /*7590*/  LDSM.16.M88.4 R128, [R220] ;  /* 0x00000000dc80783b */ /* 0x000fe20000000200 */
[----:B------:R-:W-:Y:S04]  /*75a0*/  @UP1 UIADD3 UR12, UP0, UR6, -0x100, URZ ;  /* 0xffffff00060c1890 */ /* 0x000fe8000ff1e03f */
        /* <DEDUP_REMOVED lines=48> */
[----:B------:R-:W-:Y:S07]  /*78b0*/  LDSM.16.MT88.4 R208, [R0+0x13000] ;  /* 0x0130000000d0783b */ /* 0x000fee0000004200 */
        /* <DEDUP_REMOVED lines=36> */
[C---:B------:R-:W-:Y:S07]  /*7b00*/  HMMA.16816.F32 R104, R204.reuse, R200, R104 ;  /* 0x000000c8cc68723c */ /* 0x040fee0000001868 */
[----:B------:R-:W-:Y:S01]  /*7b10*/  IMAD.MOV.U32 R200, RZ, RZ, 0x4 ;  /* 0x00000004ffc87424 */ /* 0x000fe200078e00ff */
[-C--:B------:R-:W-:Y:S04]  /*7b20*/  HMMA.16816.F32 R108, R204, R202.reuse, R108 ;  /* 0x000000cacc6c723c */ /* 0x080fe8000000186c */
[----:B------:R-:W-:Y:S04]  /*7b30*/  @P1 IMAD.WIDE R200, R231, R200, UR6 ;  /* 0x00000006e7c81e25 */ /* 0x000fe8000f8e02c8 */
[C---:B------:R-:W-:Y:S01]  /*7b40*/  HMMA.16816.F32 R112, R196.reuse, R202, R112 ;  /* 0x000000cac470723c */ /* 0x040fe20000001870 */
[----:B------:R1:W5:Y:S05]  /*7b50*/  @P1 LDG.E R238, [R200.64] ;  /* 0x00000004c8ee1981 */ /* 0x00036a000c1e1900 */
[----:B------:R1:W5:Y:S01]  /*7b60*/  @P1 LDG.E R239, [R200.64+0x20] ;  /* 0x00002004c8ef1981 */ /* 0x000362000c1e1900 */
[C---:B------:R-:W-:Y:S01]  /*7b70*/  IMAD.SHL.U32 R202, R243.reuse, 0x8, RZ ;  /* 0x00000008f3ca7824 */ /* 0x040fe200078e00ff */
[-C--:B--2---:R-:W-:Y:S03]  /*7b80*/  HMMA.16816.F32 R116, R196, R208.reuse, R116 ;  /* 0x000000d0c474723c */ /* 0x084fe60000001874 */
[----:B------:R2:W-:Y:S01]  /*7b90*/  RED.E.ADD.F32.FTZ.RN.STRONG.GPU [R224.64], R4 ;  /* 0x00000004e000798e */ /* 0x0005e2000c10e784 */
[C---:B------:R-:W-:Y:S04]  /*7ba0*/  IMAD.SHL.U32 R203, R243.reuse, 0x10, RZ ;  /* 0x00000010f3cb7824 */ /* 0x040fe800078e00ff */
[C---:B------:R-:W-:Y:S08]  /*7bb0*/  HMMA.16816.F32 R120, R204.reuse, R208, R120 ;  /* 0x000000d0cc78723c */ /* 0x040ff00000001878 */
[-C--:B------:R-:W-:Y:S04]  /*7bc0*/  HMMA.16816.F32 R124, R204, R210.reuse, R124 ;  /* 0x000000d2cc7c723c */ /* 0x080fe8000000187c */
[CC--:B-1----:R-:W-:Y:S04]  /*7bd0*/  LEA R200, P0, R202.reuse, R224.reuse, 0x2 ;  /* 0x000000e0cac87211 */ /* 0x0c2fe800078010ff */
[----:B------:R-:W-:Y:S04]  /*7be0*/  HMMA.16816.F32 R128, R196, R210, R128 ;  /* 0x000000d2c480723c */ /* 0x000fe80000001880 */
[-C--:B------:R-:W-:Y:S01]  /*7bf0*/  LEA.HI.X.SX32 R201, R202, R225.reuse, 0x2, P0 ;  /* 0x000000e1cac97211 */ /* 0x080fe200000f16ff */
[----:B------:R-:W-:Y:S02]  /*7c00*/  IMAD.SHL.U32 R205, R243, 0x20, RZ ;  /* 0x00000020f3cd7824 */ /* 0x000fe400078e00ff */
[-C--:B------:R-:W-:Y:S01]  /*7c10*/  LEA R196, P2, R203, R224.reuse, 0x2 ;  /* 0x000000e0cbc47211 */ /* 0x080fe200078410ff */
[----:B------:R-:W-:Y:S01]  /*7c20*/  IMAD R199, R243, 0x18, RZ ;  /* 0x00000018f3c77824 */ /* 0x000fe200078e02ff */
[----:B------:R1:W-:Y:S03]  /*7c30*/  RED.E.ADD.F32.FTZ.RN.STRONG.GPU [R200.64], R5 ;  /* 0x00000005c800798e */ /* 0x0003e6000c10e784 */
[-C--:B------:R-:W-:Y:S01]  /*7c40*/  LEA.HI.X.SX32 R197, R203, R225.reuse, 0x2, P2 ;  /* 0x000000e1cbc57211 */ /* 0x080fe200010f16ff */
[----:B------:R-:W-:Y:S01]  /*7c50*/  IMAD R206, R243, 0x28, RZ ;  /* 0x00000028f3ce7824 */ /* 0x000fe200078e02ff */
[-C--:B--2---:R-:W-:Y:S01]  /*7c60*/  LEA R4, P0, R199, R224.reuse, 0x2 ;  /* 0x000000e0c7047211 */ /* 0x084fe200078010ff */
[----:B------:R-:W-:Y:S01]  /*7c70*/  IMAD R204, R243, 0x30, RZ ;  /* 0x00000030f3cc7824 */ /* 0x000fe200078e02ff */
[-C--:B------:R-:W-:Y:S01]  /*7c80*/  LEA R198, P2, R205, R224.reuse, 0x2 ;  /* 0x000000e0cdc67211 */ /* 0x080fe200078410ff */
[----:B------:R2:W-:Y:S01]  /*7c90*/  RED.E.ADD.F32.FTZ.RN.STRONG.GPU [R196.64], R6 ;  /* 0x00000006c400798e */ /* 0x0005e2000c10e784 */
[----:B------:R-:W-:Y:S01]  /*7ca0*/  IMAD R243, R243, 0x38, RZ ;  /* 0x00000038f3f37824 */ /* 0x000fe200078e02ff */
[-C--:B-1----:R-:W-:Y:S02]  /*7cb0*/  LEA.HI.X.SX32 R5, R199, R225.reuse, 0x2, P0 ;  /* 0x000000e1c7057211 */ /* 0x082fe400000f16ff */
[-C--:B------:R-:W-:Y:S03]  /*7cc0*/  LEA.HI.X.SX32 R199, R205, R225.reuse, 0x2, P2 ;  /* 0x000000e1cdc77211 */ /* 0x080fe600010f16ff */
[----:B------:R1:W-:Y:S01]  /*7cd0*/  RED.E.ADD.F32.FTZ.RN.STRONG.GPU [R4.64], R7 ;  /* 0x000000070400798e */ /* 0x0003e2000c10e784 */
[CC--:B--2---:R-:W-:Y:S04]  /*7ce0*/  LEA R196, P0, R206.reuse, R224.reuse, 0x2 ;  /* 0x000000e0cec47211 */ /* 0x0c4fe800078010ff */
[----:B------:R-:W-:Y:S01]  /*7cf0*/  RED.E.ADD.F32.FTZ.RN.STRONG.GPU [R198.64], R8 ;  /* 0x00000008c600798e */ /* 0x000fe2000c10e784 */
[-C--:B------:R-:W-:Y:S02]  /*7d00*/  LEA.HI.X.SX32 R197, R206, R225.reuse, 0x2, P0 ;  /* 0x000000e1cec57211 */ /* 0x080fe400000f16ff */
[CC--:B------:R-:W-:Y:S03]  /*7d10*/  LEA R6, P0, R243.reuse, R224.reuse, 0x2 ;  /* 0x000000e0f3067211 */ /* 0x0c0fe600078010ff */
[----:B------:R2:W-:Y:S01]  /*7d20*/  RED.E.ADD.F32.FTZ.RN.STRONG.GPU [R196.64], R9 ;  /* 0x00000009c400798e */ /* 0x0005e2000c10e784 */
[CC--:B-1----:R-:W-:Y:S02]  /*7d30*/  LEA R4, P2, R204.reuse, R224.reuse, 0x2 ;  /* 0x000000e0cc047211 */ /* 0x0c2fe400078410ff */
[-C--:B------:R-:W-:Y:S02]  /*7d40*/  LEA.HI.X.SX32 R7, R243, R225.reuse, 0x2, P0 ;  /* 0x000000e1f3077211 */ /* 0x080fe400000f16ff */
[-C--:B------:R-:W-:Y:S05]  /*7d50*/  LEA.HI.X.SX32 R5, R204, R225.reuse, 0x2, P2 ;  /* 0x000000e1cc057211 */ /* 0x080fea00010f16ff */
[----:B------:R1:W-:Y:S01]  /*7d60*/  RED.E.ADD.F32.FTZ.RN.STRONG.GPU [R4.64], R10 ;  /* 0x0000000a0400798e */ /* 0x0003e2000c10e784 */
[----:B--2---:R-:W-:Y:S04]  /*7d70*/  IADD3 R9, R203, 0x20, RZ ;  /* 0x00000020cb097810 */ /* 0x004fe80007ffe0ff */
        /* <DEDUP_REMOVED lines=285> */
[C---:B------:R-:W-:Y:S02]  /*8f50*/  @!P4 LEA R12, P6, R6.reuse, R228, 0x1 ;  /* 0x000000e4060cc211 */ /* 0x040fe400078c08ff */
        /* <DEDUP_REMOVED lines=51> */
.L_x_1035:
[----:B------:R-:W-:Y:S02]  /*9290*/  UISETP.GT.AND UP0, UPT, UR9, UR18, UPT ;  /* 0x000000120900728c */ /* 0x000fe4000bf04270 */
[----:B------:R-:W-:Y:S04]  /*92a0*/  UIADD3 UR9, UR9, -0x1, URZ ;  /* 0xffffffff09097890 */ /* 0x000fe8000fffe03f */
[----:B------:R-:W-:Y:S11]  /*92b0*/  PLOP3.LUT P0, PT, PT, PT, UP0, 0x80, 0x0 ;  /* 0x000000000000781c */ /* 0x000ff60003f0f008 */
[----:B------:R-:W-:Y:S02]  /*92c0*/  @!UPT UIADD3 URZ, URZ, URZ, URZ ;  /* 0x0000003f3f3ff290 */ /* 0x000fe4000fffe03f */
        /* <DEDUP_REMOVED lines=279> */
.L_x_1037:
        /* <DEDUP_REMOVED lines=19> */
.L_x_1038:
        /* <DEDUP_REMOVED lines=12> */
[----:B------:R-:W-:Y:S01]  /*a630*/  USHF.R.S32.HI UR9, URZ, 0x1f, UR39 ;  /* 0x0000001f3f097899 */ /* 0x000fe20008011427 */
[----:B------:R-:W-:Y:S01]  /*a640*/  ISETP.GE.AND P5, PT, R245, UR8, PT ;  /* 0x00000008f5007c0c */ /* 0x000fe2000bfa6270 */
[----:B------:R-:W-:-:S02]  /*a650*/  UIMAD UR7, UR6, UR11, UR7 ;  /* 0x0000000b060772a4 */ /* 0x000fc4000f8e0207 */
[----:B------:R-:W-:Y:S01]  /*a660*/  IADD3 R4, P0, R4, UR15, RZ ;  /* 0x0000000f04047c10 */ /* 0x000fe2000ff1e0ff */
[----:B------:R-:W-:-:S03]  /*a670*/  ULDC.64 UR10, c[0x0][0x3b8] ;  /* 0x0000ee00000a7ab9 */ /* 0x000fc60000000a00 */
[----:B------:R-:W-:Y:S01]  /*a680*/  IMAD.U32 R8, RZ, RZ, UR7 ;  /* 0x00000007ff087e24 */ /* 0x000fe2000f8e00ff */
[----:B------:R-:W-:Y:S01]  /*a690*/  UIMAD UR7, UR9, UR10, URZ ;  /* 0x0000000a090772a4 */ /* 0x000fe2000f8e023f */
[----:B------:R1:W2:Y:S03]  /*a6a0*/  LDS.128 R44, [R226+0x11000] ;  /* 0x01100000e22c7984 */ /* 0x0002a60000000c00 */
        /* <DEDUP_REMOVED lines=37> */
.L_x_1040:
[----:B--23--:R-:W-:Y:S05]  /*a900*/  BSYNC B0 ;  /* 0x0000000000007941 */ /* 0x00cfea0003800000 */
.L_x_1039:
        /* <DEDUP_REMOVED lines=21> */
.L_x_1042:
[----:B------:R-:W-:Y:S05]  /*aa60*/  BSYNC B0 ;  /* 0x0000000000007941 */ /* 0x000fea0003800000 */
.L_x_1041:
[----:B------:R-:W-:Y:S01]  /*aa70*/  ULDC.64 UR8, c[0x0][0x3a8] ;  /* 0x0000ea0000087ab9 */ /* 0x000fe20000000a00 */
[----:B------:R-:W-:Y:S01]  /*aa80*/  IMAD.WIDE.U32 R6, R13, c[0x0][0x3a8], R6 ;  /* 0x0000ea000d067a25 */ /* 0x000fe200078e0006 */
[----:B------:R-:W-:Y:S01]  /*aa90*/  UIMAD UR7, UR12, UR8, URZ ;  /* 0x000000080c0772a4 */ /* 0x000fe2000f8e023f */
[----:B------:R-:W-:Y:S01]  /*aaa0*/  BSSY B0, `(.L_x_1043) ;  /* 0x000001d000007945 */ /* 0x000fe20003800000 */
[----:B------:R-:W-:-:S02]  /*aab0*/  USHF.R.S32.HI UR10, URZ, 0x1f, UR39 ;  /* 0x0000001f3f0a7899 */ /* 0x000fc40008011427 */
        /* <DEDUP_REMOVED lines=27> */
.L_x_1044:
[----:B------:R-:W-:Y:S05]  /*ac70*/  BSYNC B0 ;  /* 0x0000000000007941 */ /* 0x000fea0003800000 */
.L_x_1043:
        /* <DEDUP_REMOVED lines=18> */
.L_x_1015:
[----:B------:R-:W-:Y:S05]  /*ada0*/  BSYNC B1 ;  /* 0x0000000000017941 */ /* 0x000fea0003800000 */
.L_x_1001:
        /* <DEDUP_REMOVED lines=12> */
.L_x_1045:
[----:B------:R-:W-:Y:S05]  /*ae70*/  EXIT ;  /* 0x000000000000794d */ /* 0x000fea0003800000 */
.L_x_1047:
        /* <DEDUP_REMOVED lines=16> */
.L_x_2027:


//--------------------- .text._ZN5flash44flash_bwd_dq_dk_dv_loop_seqk_parallel_kernelI23Flash_bwd_kernel_traitsILi256ELi64ELi64ELi8ELi4ELi2ELi2ELb0ELb1EN7cutlass6half_tE19Flash_kernel_traitsILi256ELi64ELi64ELi8ES3_EELb0ELb0ELb1ELb0ELb0ELb0ELb1EEEvNS_16Flash_bwd_paramsE --------------------------
	.section	.text._ZN5flash44flash_bwd_dq_dk_dv_loop_seqk_parallel_kernelI23Flash_bwd_kernel_traitsILi256ELi64ELi64ELi8ELi4ELi2ELi2ELb0ELb1EN7cutlass6half_tE19Flash_kernel_traitsILi256ELi64ELi64ELi8ES3_EELb0ELb0ELb1ELb0ELb0ELb0ELb1EEEvNS_16Flash_bwd_paramsE,"ax",@progbits
	.sectioninfo	@"SHI_REGISTERS=254"
	.align	128
        .global         _ZN5flash44flash_bwd_dq_dk_dv_loop_seqk_parallel_kernelI23Flash_bwd_kernel_traitsILi256ELi64ELi64ELi8ELi4ELi2ELi2ELb0ELb1EN7cutlass6half_tE19Flash_kernel_traitsILi256ELi64ELi64ELi8ES3_EELb0ELb0ELb1ELb0ELb0ELb0ELb1EEEvNS_16Flash_bwd_paramsE
        .type           _ZN5flash44flash_bwd_dq_dk_dv_loop_seqk_parallel_kernelI23Flash_bwd_kernel_traitsILi256ELi64ELi64ELi8ELi4ELi2ELi2ELb0ELb1EN7cutlass6half_tE19Flash_kernel_traitsILi256ELi64ELi64ELi8ES3_EELb0ELb0ELb1ELb0ELb0ELb0ELb1EEEvNS_16Flash_bwd_paramsE,@function
        .size           _ZN5flash44flash_bwd_dq_dk_dv_loop_seqk_parallel_kernelI23Flash_bwd_kernel_traitsILi256ELi64ELi64ELi8ELi4ELi2ELi2ELb0ELb1EN7cutlass6half_tE19Flash_kernel_traitsILi256ELi64ELi64ELi8ES3_EELb0ELb0ELb1ELb0ELb0ELb0ELb1EEEvNS_16Flash_bwd_paramsE,(.L_x_2028 - _ZN5flash44flash_bwd_dq_dk_dv_loop_seqk_parallel_kernelI23Flash_bwd_kernel_traitsILi256ELi64ELi64ELi8ELi4ELi2ELi2ELb0ELb1EN7cutlass6half_tE19Flash_kernel_traitsILi256ELi64ELi64ELi8ES3_EELb0ELb0ELb1ELb0ELb0ELb0ELb1EEEvNS_16Flash_bwd_paramsE)
        .other          _ZN5flash44flash_bwd_dq_dk_dv_loop_seqk_parallel_kernelI23Flash_bwd_kernel_traitsILi256ELi64ELi64ELi8ELi4ELi2ELi2ELb0ELb1EN7cutlass6half_tE19Flash_kernel_traitsILi256ELi64ELi64ELi8ES3_EELb0ELb0ELb1ELb0ELb0ELb0ELb1EEEvNS_16Flash_bwd_paramsE,@"STO_CUDA_ENTRY STV_DEFAULT"
_ZN5flash44flash_bwd_dq_dk_dv_loop_seqk_parallel_kernelI23Flash_bwd_kernel_traitsILi256ELi64ELi64ELi8ELi4ELi2ELi2ELb0ELb1EN7cutlass6half_tE19Flash_kernel_traitsILi256ELi64ELi64ELi8ES3_EELb0ELb0ELb1ELb0ELb0ELb0ELb1EEEvNS_16Flash_bwd_paramsE:
.text._ZN5flash44flash_bwd_dq_dk_dv_loop_seqk_parallel_kernelI23Flash_bwd_kernel_traitsILi256ELi64ELi64ELi8ELi4ELi2ELi2ELb0ELb1EN7cutlass6half_tE19Flash_kernel_traitsILi256ELi64ELi64ELi8ES3_EELb0ELb0ELb1ELb0ELb0ELb0ELb1EEEvNS_16Flash_bwd_paramsE:
        /* <DEDUP_REMOVED lines=191> */
.L_x_1094:
        /* <DEDUP_REMOVED lines=62> */
.L_x_1048:
        /* <DEDUP_REMOVED lines=67> */
.L_x_1050:
        /* <DEDUP_REMOVED lines=41> */
.L_x_1051:
        /* <DEDUP_REMOVED lines=45> */
.L_x_1052:
[----:B------:R-:W-:Y:S02]  /*1960*/  UMOV UR13, UR52 ;  /* 0x00000034000d7c82 */ /* 0x000fe40008000000 */
.L_x_1053:
[----:B------:R-:W-:Y:S01]  /*1970*/  UIADD3 UR8, UP4, UP3, UR8, UR43, UR49 ;  /* 0x0000002b08087290 */ /* 0x000fe2000fb9e031 */
[----:B------:R-:W1:Y:S01]  /*1980*/  S2R R9, SR_TID.X ;  /* 0x0000000000097919 */ /* 0x000e620000002100 */
[----:B------:R-:W-:Y:S01]  /*1990*/  IMAD.U32 R6, RZ, RZ, UR5 ;  /* 0x00000005ff067e24 */ /* 0x000fe2000f8e00ff */
[----:B------:R-:W-:Y:S01]  /*19a0*/  IADD3 R15, P0, R230, UR17, RZ ;  /* 0x00000011e60f7c10 */ /* 0x000fe2000ff1e0ff */
[----:B------:R-:W-:Y:S01]  /*19b0*/  UIADD3 UR32, UP2, UP1, UR15, UR8, UR30 ;  /* 0x000000080f207290 */ /* 0x000fe2000f95e01e */
[----:B------:R-:W-:Y:S01]  /*19c0*/  IMAD.U32 R5, RZ, RZ, UR4 ;  /* 0x00000004ff057e24 */ /* 0x000fe2000f8e00ff */
[----:B------:R-:W-:Y:S01]  /*19d0*/  UIADD3.X UR7, UR10, UR50, UR55, UP4, UP3 ;  /* 0x000000320a077290 */ /* 0x000fe2000a7e6437 */
[----:B------:R-:W-:Y:S01]  /*19e0*/  IMAD.U32 R20, RZ, RZ, UR17 ;  /* 0x00000011ff147e24 */ /* 0x000fe2000f8e00ff */
[----:B------:R-:W-:Y:S01]  /*19f0*/  ULDC.64 UR8, c[0x0][0x1a8] ;  /* 0x00006a0000087ab9 */ /* 0x000fe20000000a00 */
[--C-:B------:R-:W-:Y:S01]  /*1a00*/  SHF.R.S32.HI R233, RZ, 0x1f, R232.reuse ;  /* 0x0000001fffe97819 */ /* 0x100fe200000114e8 */
[----:B------:R-:W-:Y:S01]  /*1a10*/  UIADD3.X UR30, UR12, UR7, UR14, UP2, UP1 ;  /* 0x000000070c1e7290 */ /* 0x000fe200097e240e */
[----:B------:R-:W-:Y:S01]  /*1a20*/  IADD3 R16, P2, R232, UR18, RZ ;  /* 0x00000012e8107c10 */ /* 0x000fe2000ff5e0ff */
[----:B------:R-:W-:Y:S01]  /*1a30*/  UIMAD UR7, UR59, UR8, URZ ;  /* 0x000000083b0772a4 */ /* 0x000fe2000f8e023f */
[----:B------:R-:W-:Y:S01]  /*1a40*/  BSSY B1, `(.L_x_1049) ;  /* 0x00008b3000017945 */ /* 0x000fe20003800000 */
[----:B------:R-:W-:Y:S01]  /*1a50*/  UMOV UR14, 0x4 ;  /* 0x00000004000e7882 */ /* 0x000fe20000000000 */
[----:B------:R-:W-:Y:S01]  /*1a60*/  IADD3.X R17, R233, UR20, RZ, P2, !PT ;  /* 0x00000014e9117c10 */ /* 0x000fe200097fe4ff */
[----:B------:R-:W-:Y:S01]  /*1a70*/  UIMAD UR12, UR37, UR9, UR7 ;  /* 0x00000009250c72a4 */ /* 0x000fe2000f8e0207 */
[----:B------:R-:W-:Y:S01]  /*1a80*/  IMAD.WIDE.U32 R22, R15, c[0x0][0x190], R232 ;  /* 0x000064000f167a25 */ /* 0x000fe200078e00e8 */
[----:B------:R-:W-:-:S02]  /*1a90*/  ULDC.64 UR4, c[0x0][0x3c8] ;  /* 0x0000f20000047ab9 */ /* 0x000fc40000000a00 */
        /* <DEDUP_REMOVED lines=15> */
[----:B------:R-:W-:Y:S01]  /*1b90*/  IADD3 R17, R17, UR10, RZ ;  /* 0x0000000a11117c10 */ /* 0x000fe2000fffe0ff */
[----:B------:R-:W-:Y:S02]  /*1ba0*/  UMOV UR16, UR8 ;  /* 0x0000000800107c82 */ /* 0x000fe40008000000 */
[----:B------:R-:W-:Y:S02]  /*1bb0*/  UIADD3 UR8, UR17, UR21, URZ ;  /* 0x0000001511087290 */ /* 0x000fe4000fffe03f */
[----:B------:R-:W-:Y:S01]  /*1bc0*/  UMOV UR15, UR9 ;  /* 0x00000009000f7c82 */ /* 0x000fe20008000000 */
[----:B------:R-:W-:Y:S01]  /*1bd0*/  IMAD.WIDE.U32 R16, R230, c[0x0][0x370], R16 ;  /* 0x0000dc00e6107a25 */ /* 0x000fe200078e0010 */
[----:B------:R-:W-:Y:S01]  /*1be0*/  UIMAD.WIDE UR8, UR8, UR14, UR4 ;  /* 0x0000000e080872a5 */ /* 0x000fe2000f8e0204 */
[----:B------:R1:W2:Y:S01]  /*1bf0*/  R2UR UR5, R6 ;  /* 0x00000000060573c2 */ /* 0x0002a200000e0000 */
[----:B------:R-:W-:-:S02]  /*1c00*/  ULDC UR21, c[0x0][0x2e8] ;  /* 0x0000ba0000157ab9 */ /* 0x000fc40000000800 */
[----:B------:R-:W-:Y:S01]  /*1c10*/  UIADD3 UR7, UR7, -UR21, URZ ;  /* 0x8000001507077290 */ /* 0x000fe2000fffe03f */
[----:B------:R-:W-:Y:S02]  /*1c20*/  LEA R242, P3, R16, c[0x0][0x330], 0x1 ;  /* 0x0000cc0010f27a11 */ /* 0x000fe400078608ff */
[----:B------:R-:W-:Y:S02]  /*1c30*/  UMOV UR14, UR8 ;  /* 0x00000008000e7c82 */ /* 0x000fe40008000000 */
[----:B------:R-:W-:Y:S01]  /*1c40*/  USHF.R.S32.HI UR17, URZ, 0x1f, UR7 ;  /* 0x0000001f3f117899 */ /* 0x000fe20008011407 */
[----:B------:R3:W4:Y:S01]  /*1c50*/  R2UR UR4, R5 ;  /* 0x00000000050473c2 */ /* 0x00072200000e0000 */
        /* <DEDUP_REMOVED lines=9> */
[----:B------:R-:W-:Y:S02]  /*1cf0*/  LOP3.LUT R6, R7, 0xffffffe0, RZ, 0xc0, !PT ;  /* 0xffffffe007067812 */ /* 0x000fe400078ec0ff */
[----:B------:R-:W-:Y:S02]  /*1d00*/  SHF.R.S32.HI R7, RZ, 0x5, R7 ;  /* 0x00000005ff077819 */ /* 0x000fe40000011407 */
[C---:B---3--:R-:W-:Y:S01]  /*1d10*/  IADD3.X R5, R4.reuse, UR34, RZ, P0, !PT ;  /* 0x0000002204057c10 */ /* 0x048fe200087fe4ff */
[----:B------:R-:W-:Y:S02]  /*1d20*/  IMAD.IADD R6, R9, 0x1, -R6 ;  /* 0x0000000109067824 */ /* 0x000fe400078e0a06 */
[----:B------:R-:W-:Y:S02]  /*1d30*/  IMAD R9, R4, c[0x0][0x370], RZ ;  /* 0x0000dc0004097a24 */ /* 0x000fe400078e02ff */
[----:B------:R-:W-:-:S02]  /*1d40*/  IMAD R6, R7, UR48, R6 ;  /* 0x0000003007067c24 */ /* 0x000fc4000f8e0206 */
[----:B------:R-:W-:Y:S02]  /*1d50*/  IMAD R18, R5, c[0x0][0x190], RZ ;  /* 0x0000640005127a24 */ /* 0x000fe400078e02ff */
[----:B------:R-:W-:Y:S01]  /*1d60*/  IMAD R9, R230, c[0x0][0x374], R9 ;  /* 0x0000dd00e6097a24 */ /* 0x000fe200078e0209 */
[C---:B------:R-:W-:Y:S01]  /*1d70*/  IADD3 R7, P0, R6.reuse, UR32, RZ ;  /* 0x0000002006077c10 */ /* 0x040fe2000ff1e0ff */
[----:B------:R-:W-:Y:S02]  /*1d80*/  IMAD R18, R15, c[0x0][0x194], R18 ;  /* 0x000065000f127a24 */ /* 0x000fe400078e0212 */
[----:B------:R-:W-:Y:S01]  /*1d90*/  IMAD.IADD R9, R17, 0x1, R9 ;  /* 0x0000000111097824 */ /* 0x000fe200078e0209 */
[----:B------:R-:W-:Y:S02]  /*1da0*/  LEA.HI.X.SX32 R6, R6, UR30, 0x1, P0 ;  /* 0x0000001e06067c11 */ /* 0x000fe400080f0eff */
[----:B------:R-:W-:Y:S02]  /*1db0*/  IADD3 R22, P0, R22, UR33, RZ ;  /* 0x0000002116167c10 */ /* 0x000fe4000ff1e0ff */
[----:B------:R-:W-:-:S02]  /*1dc0*/  LEA R248, P2, R7, c[0x0][0x350], 0x2 ;  /* 0x0000d40007f87a11 */ /* 0x000fc400078410ff */
        /* <DEDUP_REMOVED lines=27> */
.L_x_1055:
        /* <DEDUP_REMOVED lines=18> */
.L_x_1056:
        /* <DEDUP_REMOVED lines=34> */
.L_x_1058:
[----:B------:R-:W-:Y:S05]  /*22c0*/  BSYNC B0 ;  /* 0x0000000000007941 */ /* 0x000fea0003800000 */
.L_x_1057:
        /* <DEDUP_REMOVED lines=21> */
.L_x_1060:
[----:B------:R-:W-:Y:S05]  /*2420*/  BSYNC B0 ;  /* 0x0000000000007941 */ /* 0x000fea0003800000 */
.L_x_1059:
        /* <DEDUP_REMOVED lines=31> */
.L_x_1062:
[----:B------:R-:W-:Y:S05]  /*2620*/  BSYNC B0 ;  /* 0x0000000000007941 */ /* 0x000fea0003800000 */
.L_x_1061:
        /* <DEDUP_REMOVED lines=20> */
.L_x_1054:
        /* <DEDUP_REMOVED lines=49> */
.L_x_1065:
[----:B------:R-:W-:Y:S05]  /*2a80*/  BSYNC B0 ;  /* 0x0000000000007941 */ /* 0x000fea0003800000 */
.L_x_1064:
        /* <DEDUP_REMOVED lines=48> */
.L_x_1067:
[----:B------:R-:W-:Y:S05]  /*2d90*/  BSYNC B0 ;  /* 0x0000000000007941 */ /* 0x000fea0003800000 */
.L_x_1066:
        /* <DEDUP_REMOVED lines=42> */
.L_x_1069:
[----:B------:R-:W-:Y:S05]  /*3040*/  BSYNC B0 ;  /* 0x0000000000007941 */ /* 0x000fea0003800000 */
.L_x_1068:
        /* <DEDUP_REMOVED lines=45> */
.L_x_1071:
[----:B------:R-:W-:Y:S05]  /*3320*/  BSYNC B0 ;  /* 0x0000000000007941 */ /* 0x000fea0003800000 */
.L_x_1070:
        /* <DEDUP_REMOVED lines=22> */
[----:B------:R-:W-:-:S04]  /*3490*/  IADD3 R16, P0, R14, UR26, RZ ;  /* 0x0000001a0e107c10 */ /* 0x000fc8000ff1e0ff */
[----:B------:R-:W-:Y:S01]  /*34a0*/  IADD3.X R17, R15, UR27, R7, P0, !PT ;  /* 0x0000001b0f117c10 */ /* 0x000fe200087fe407 */
[----:B------:R-:W-:-:S04]  /*34b0*/  IMAD R7, R8, c[0x0][0x1b0], RZ ;  /* 0x00006c0008077a24 */ /* 0x000fc800078e02ff */
[----:B------:R1:W-:Y:S01]  /*34c0*/  @P5 STS.128 [R226+0x10000], RZ ;  /* 0x010000ffe2005388 */ /* 0x0003e20000000c00 */
[C---:B------:R-:W-:Y:S02]  /*34d0*/  IMAD R14, R10.reuse, c[0x0][0x1b4], R7 ;  /* 0x00006d000a0e7a24 */ /* 0x040fe400078e0207 */
[----:B------:R-:W-:Y:S01]  /*34e0*/  IMAD.WIDE.U32 R16, R10, c[0x0][0x1b0], R16 ;  /* 0x00006c000a107a25 */ /* 0x000fe200078e0010 */
[----:B------:R1:W-:Y:S03]  /*34f0*/  @P5 STS.128 [R226+0x12000], RZ ;  /* 0x012000ffe2005388 */ /* 0x0003e60000000c00 */
[----:B------:R-:W-:Y:S01]  /*3500*/  IMAD.IADD R9, R17, 0x1, R14 ;  /* 0x0000000111097824 */ /* 0x000fe200078e020e */
[----:B------:R1:W-:Y:S04]  /*3510*/  @P5 STS.128 [R226+0x14000], RZ ;  /* 0x014000ffe2005388 */ /* 0x0003e80000000c00 */
[----:B------:R1:W-:Y:S01]  /*3520*/  @P5 STS.128 [R226+0x16000], RZ ;  /* 0x016000ffe2005388 */ /* 0x0003e20000000c00 */
[----:B------:R-:W-:Y:S05]  /*3530*/  @P5 BRA `(.L_x_1073) ;  /* 0x000002e000005947 */ /* 0x000fea0003800000 */
[----:B------:R-:W-:Y:S01]  /*3540*/  ISETP.GE.AND P3, PT, R232, c[0x0][0x220], PT ;  /* 0x00008800e8007a0c */ /* 0x000fe20003f66270 */
[----:B------:R-:W-:Y:S01]  /*3550*/  IMAD R7, R11, c[0x0][0x198], RZ ;  /* 0x000066000b077a24 */ /* 0x000fe200078e02ff */
[----:B-1----:R-:W-:-:S02]  /*3560*/  MOV R18, UR26 ;  /* 0x0000001a00127c02 */ /* 0x002fc40008000f00 */
[----:B------:R-:W-:Y:S01]  /*3570*/  MOV R19, UR27 ;  /* 0x0000001b00137c02 */ /* 0x000fe20008000f00 */
[C---:B------:R-:W-:Y:S01]  /*3580*/  IMAD R20, R12.reuse, c[0x0][0x19c], R7 ;  /* 0x000067000c147a24 */ /* 0x040fe200078e0207 */
[----:B------:R-:W-:Y:S02]  /*3590*/  MOV R7, 0x2 ;  /* 0x0000000200077802 */ /* 0x000fe40000000f00 */
[----:B------:R-:W-:Y:S01]  /*35a0*/  ISETP.GE.AND P2, PT, R229, c[0x0][0x220], PT ;  /* 0x00008800e5007a0c */ /* 0x000fe20003f46270 */
[----:B------:R-:W-:Y:S01]  /*35b0*/  IMAD.WIDE.U32 R18, R12, c[0x0][0x198], R18 ;  /* 0x000066000c127a25 */ /* 0x000fe200078e0012 */
[----:B------:R-:W-:Y:S02]  /*35c0*/  ISETP.GE.AND P1, PT, R228, c[0x0][0x220], PT ;  /* 0x00008800e4007a0c */ /* 0x000fe40003f26270 */
[----:B------:R-:W-:Y:S01]  /*35d0*/  ISETP.GE.AND P0, PT, R227, c[0x0][0x220], PT ;  /* 0x00008800e3007a0c */ /* 0x000fe20003f06270 */
[----:B------:R-:W-:Y:S01]  /*35e0*/  IMAD.IADD R21, R19, 0x1, R20 ;  /* 0x0000000113157824 */ /* 0x000fe200078e0214 */
[----:B------:R1:W-:Y:S01]  /*35f0*/  @P3 STS.128 [R226+0x10000], RZ ;  /* 0x010000ffe2003388 */ /* 0x0003e20000000c00 */
[----:B------:R-:W-:Y:S01]  /*3600*/  IMAD.MOV.U32 R20, RZ, RZ, R18 ;  /* 0x000000ffff147224 */ /* 0x000fe200078e0012 */
[----:B------:R-:W-:Y:S01]  /*3610*/  @!P3 MOV R18, R16 ;  /* 0x000000100012b202 */ /* 0x000fe20000000f00 */
[----:B------:R-:W-:-:S02]  /*3620*/  @!P3 IMAD R13, R4, c[0x0][0x198], RZ ;  /* 0x00006600040dba24 */ /* 0x000fc400078e02ff */
        /* <DEDUP_REMOVED lines=31> */
.L_x_1073:
[----:B------:R-:W-:Y:S05]  /*3820*/  BSYNC B0 ;  /* 0x0000000000007941 */ /* 0x000fea0003800000 */
.L_x_1072:
        /* <DEDUP_REMOVED lines=55> */
.L_x_1075:
[----:B------:R-:W-:Y:S05]  /*3ba0*/  BSYNC B0 ;  /* 0x0000000000007941 */ /* 0x000fea0003800000 */
.L_x_1074:
        /* <DEDUP_REMOVED lines=62> */
.L_x_1077:
[----:B------:R-:W-:Y:S05]  /*3f90*/  BSYNC B0 ;  /* 0x0000000000007941 */ /* 0x000fea0003800000 */
.L_x_1076:
        /* <DEDUP_REMOVED lines=54> */
.L_x_1079:
[----:B------:R-:W-:Y:S05]  /*4300*/  BSYNC B0 ;  /* 0x0000000000007941 */ /* 0x000fea0003800000 */
.L_x_1078:
        /* <DEDUP_REMOVED lines=66> */
[----:B-1----:R-:W-:Y:S01]  /*4730*/  CS2R R20, SRZ ;  /* 0x0000000000147805 */ /* 0x002fe2000001ff00 */
[----:B------:R-:W-:-:S02]  /*4740*/  ULDC UR9, c[0x0][0x2e8] ;  /* 0x0000ba0000097ab9 */ /* 0x000fc40000000800 */
[----:B------:R-:W-:Y:S02]  /*4750*/  UIADD3 UR18, UR8, -UR9, URZ ;  /* 0x8000000908127290 */ /* 0x000fe4000fffe03f */
[----:B------:R-:W-:Y:S02]  /*4760*/  ULDC UR12, c[0x0][0x2e4] ;  /* 0x0000b900000c7ab9 */ /* 0x000fe40000000800 */
.L_x_1084:
        /* <DEDUP_REMOVED lines=9> */
[----:B------:R-:W-:Y:S05]  /*4800*/  LDSM.16.M88.4 R84, [R223] ;  /* 0x00000000df54783b */ /* 0x000fea0000000200 */
[----:B-1----:R-:W1:Y:S05]  /*4810*/  LDSM.16.M88.4 R88, [R222+0x10000] ;  /* 0x01000000de58783b */ /* 0x002e6a0000000200 */
[----:B------:R-:W3:Y:S05]  /*4820*/  LDSM.16.M88.4 R92, [R222+0x10800] ;  /* 0x01080000de5c783b */ /* 0x000eea0000000200 */
[----:B------:R-:W-:Y:S05]  /*4830*/  LDSM.16.M88.4 R96, [R221] ;  /* 0x00000000dd60783b */ /* 0x000fea0000000200 */
[----:B------:R-:W2:Y:S05]  /*4840*/  LDSM.16.M88.4 R100, [R212+0x10000] ;  /* 0x01000000d464783b */ /* 0x000eaa0000000200 */
        /* <DEDUP_REMOVED lines=8> */
[C---:B---3--:R-:W-:Y:S08]  /*48d0*/  HMMA.16816.F32 R12, R84.reuse, R92, RZ ;  /* 0x0000005c540c723c */ /* 0x048ff000000018ff */
[----:B------:R-:W-:Y:S01]  /*48e0*/  HMMA.16816.F32 R16, R84, R94, RZ ;  /* 0x0000005e5410723c */ /* 0x000fe200000018ff */
[----:B------:R-:W-:Y:S05]  /*48f0*/  LDSM.16.M88.4 R84, [R219] ;  /* 0x00000000db54783b */ /* 0x000fea0000000200 */
[----:B------:R-:W3:Y:S02]  /*4900*/  LDSM.16.M88.4 R92, [R2+0x10000] ;  /* 0x01000000025c783b */ /* 0x000ee40000000200 */
[C---:B--2---:R-:W-:Y:S08]  /*4910*/  HMMA.16816.F32 R4, R96.reuse, R100, R4 ;  /* 0x000000646004723c */ /* 0x044ff00000001804 */
[C---:B------:R-:W-:Y:S01]  /*4920*/  HMMA.16816.F32 R8, R96.reuse, R102, R8 ;  /* 0x000000666008723c */ /* 0x040fe20000001808 */
[----:B------:R-:W2:Y:S07]  /*4930*/  LDSM.16.M88.4 R100, [R2+0x10800] ;  /* 0x010800000264783b */ /* 0x000eae0000000200 */
[C---:B----4-:R-:W-:Y:S08]  /*4940*/  HMMA.16816.F32 R12, R96.reuse, R104, R12 ;  /* 0x00000068600c723c */ /* 0x050ff0000000180c */
[----:B------:R-:W-:Y:S01]  /*4950*/  HMMA.16816.F32 R16, R96, R106, R16 ;  /* 0x0000006a6010723c */ /* 0x000fe20000001810 */
[----:B------:R-:W-:Y:S05]  /*4960*/  LDSM.16.M88.4 R96, [R223+0x2000] ;  /* 0x00200000df60783b */ /* 0x000fea0000000200 */
[----:B------:R-:W4:Y:S02]  /*4970*/  LDSM.16.M88.4 R104, [R222+0x12000] ;  /* 0x01200000de68783b */ /* 0x000f240000000200 */
[C---:B-1----:R-:W-:Y:S08]  /*4980*/  HMMA.16816.F32 R4, R88.reuse, R108, R4 ;  /* 0x0000006c5804723c */ /* 0x042ff00000001804 */
[C---:B------:R-:W-:Y:S01]  /*4990*/  HMMA.16816.F32 R8, R88.reuse, R110, R8 ;  /* 0x0000006e5808723c */ /* 0x040fe20000001808 */
[----:B------:R-:W1:Y:S07]  /*49a0*/  LDSM.16.M88.4 R108, [R222+0x12800] ;  /* 0x01280000de6c783b */ /* 0x000e6e0000000200 */
[C---:B------:R-:W-:Y:S08]  /*49b0*/  HMMA.16816.F32 R12, R88.reuse, R112, R12 ;  /* 0x00000070580c723c */ /* 0x040ff0000000180c */
[----:B------:R-:W-:Y:S01]  /*49c0*/  HMMA.16816.F32 R16, R88, R114, R16 ;  /* 0x000000725810723c */ /* 0x000fe20000001810 */
[----:B------:R-:W-:Y:S05]  /*49d0*/  LDSM.16.M88.4 R88, [R221+0x2000] ;  /* 0x00200000dd58783b */ /* 0x000fea0000000200 */
[----:B------:R-:W-:Y:S02]  /*49e0*/  LDSM.16.M88.4 R112, [R212+0x12800] ;  /* 0x01280000d470783b */ /* 0x000fe40000000200 */
[C---:B---3--:R-:W-:Y:S08]  /*49f0*/  HMMA.16816.F32 R4, R84.reuse, R92, R4 ;  /* 0x0000005c5404723c */ /* 0x048ff00000001804 */
[C---:B------:R-:W-:Y:S01]  /*4a00*/  HMMA.16816.F32 R8, R84.reuse, R94, R8 ;  /* 0x0000005e5408723c */ /* 0x040fe20000001808 */
[----:B------:R-:W3:Y:S07]  /*4a10*/  LDSM.16.M88.4 R92, [R212+0x12000] ;  /* 0x01200000d45c783b */ /* 0x000eee0000000200 */
[C---:B--2---:R-:W-:Y:S08]  /*4a20*/  HMMA.16816.F32 R12, R84.reuse, R100, R12 ;  /* 0x00000064540c723c */ /* 0x044ff0000000180c */
[----:B------:R-:W-:Y:S01]  /*4a30*/  HMMA.16816.F32 R16, R84, R102, R16 ;  /* 0x000000665410723c */ /* 0x000fe20000001810 */
[----:B------:R-:W-:Y:S05]  /*4a40*/  LDSM.16.M88.4 R84, [R220+0x2000] ;  /* 0x00200000dc54783b */ /* 0x000fea0000000200 */
[----:B------:R-:W2:Y:S02]  /*4a50*/  LDSM.16.M88.4 R100, [R3+0x12000] ;  /* 0x012000000364783b */ /* 0x000ea40000000200 */
[C---:B----4-:R-:W-:Y:S08]  /*4a60*/  HMMA.16816.F32 R4, R96.reuse, R104, R4 ;  /* 0x000000686004723c */ /* 0x050ff00000001804 */
[C---:B------:R-:W-:Y:S01]  /*4a70*/  HMMA.16816.F32 R8, R96.reuse, R106, R8 ;  /* 0x0000006a6008723c */ /* 0x040fe20000001808 */
[----:B------:R-:W4:Y:S07]  /*4a80*/  LDSM.16.M88.4 R104, [R3+0x12800] ;  /* 0x012800000368783b */ /* 0x000f2e0000000200 */
[C---:B-1----:R-:W-:Y:S08]  /*4a90*/  HMMA.16816.F32 R12, R96.reuse, R108, R12 ;  /* 0x0000006c600c723c */ /* 0x042ff0000000180c */
[----:B------:R-:W-:Y:S01]  /*4aa0*/  HMMA.16816.F32 R16, R96, R110, R16 ;  /* 0x0000006e6010723c */ /* 0x000fe20000001810 */
[----:B------:R-:W-:Y:S05]  /*4ab0*/  LDSM.16.M88.4 R96, [R2+0x12000] ;  /* 0x012000000260783b */ /* 0x000fea0000000200 */
[----:B------:R-:W-:Y:S02]  /*4ac0*/  LDSM.16.M88.4 R108, [R2+0x12800] ;  /* 0x01280000026c783b */ /* 0x000fe40000000200 */
[C---:B---3--:R-:W-:Y:S08]  /*4ad0*/  HMMA.16816.F32 R4, R88.reuse, R92, R4 ;  /* 0x0000005c5804723c */ /* 0x048ff00000001804 */
[C---:B------:R-:W-:Y:S01]  /*4ae0*/  HMMA.16816.F32 R8, R88.reuse, R94, R8 ;  /* 0x0000005e5808723c */ /* 0x040fe20000001808 */
[----:B------:R-:W1:Y:S07]  /*4af0*/  LDSM.16.M88.4 R92, [R219+0x2000] ;  /* 0x00200000db5c783b */ /* 0x000e6e0000000200 */
[C---:B------:R-:W-:Y:S08]  /*4b00*/  HMMA.16816.F32 R12, R88.reuse, R112, R12 ;  /* 0x00000070580c723c */ /* 0x040ff0000000180c */
[----:B------:R-:W-:Y:S01]  /*4b10*/  HMMA.16816.F32 R16, R88, R114, R16 ;  /* 0x000000725810723c */ /* 0x000fe20000001810 */
[----:B------:R-:W-:Y:S05]  /*4b20*/  LDSM.16.M88.4 R88, [R223+0x4000] ;  /* 0x00400000df58783b */ /* 0x000fea0000000200 */
[----:B------:R-:W-:Y:S02]  /*4b30*/  LDSM.16.M88.4 R112, [R3+0x14000] ;  /* 0x014000000370783b */ /* 0x000fe40000000200 */
[C---:B--2---:R-:W-:Y:S08]  /*4b40*/  HMMA.16816.F32 R4, R84.reuse, R100, R4 ;  /* 0x000000645404723c */ /* 0x044ff00000001804 */
        /* <DEDUP_REMOVED lines=12> */
[----:B------:R-:W4:Y:S02]  /*4c10*/  LDSM.16.M88.4 R108, [R220+0x4000] ;  /* 0x00400000dc6c783b */ /* 0x000f240000000200 */
[C---:B--2---:R-:W-:Y:S08]  /*4c20*/  HMMA.16816.F32 R4, R88.reuse, R100, R4 ;  /* 0x000000645804723c */ /* 0x044ff00000001804 */
[C---:B------:R-:W-:Y:S01]  /*4c30*/  HMMA.16816.F32 R8, R88.reuse, R102, R8 ;  /* 0x000000665808723c */ /* 0x040fe20000001808 */
[----:B------:R-:W-:Y:S07]  /*4c40*/  LDSM.16.M88.4 R100, [R2+0x14000] ;  /* 0x014000000264783b */ /* 0x000fee0000000200 */
[C---:B---3--:R-:W-:Y:S08]  /*4c50*/  HMMA.16816.F32 R12, R88.reuse, R84, R12 ;  /* 0x00000054580c723c */ /* 0x048ff0000000180c */
[----:B------:R-:W-:Y:S01]  /*4c60*/  HMMA.16816.F32 R16, R88, R86, R16 ;  /* 0x000000565810723c */ /* 0x000fe20000001810 */
[----:B------:R-:W2:Y:S05]  /*4c70*/  LDSM.16.M88.4 R84, [R3+0x14800] ;  /* 0x014800000354783b */ /* 0x000eaa0000000200 */
[----:B------:R-:W3:Y:S02]  /*4c80*/  LDSM.16.M88.4 R88, [R219+0x4000] ;  /* 0x00400000db58783b */ /* 0x000ee40000000200 */
[C---:B-1----:R-:W-:Y:S08]  /*4c90*/  HMMA.16816.F32 R4, R96.reuse, R104, R4 ;  /* 0x000000686004723c */ /* 0x042ff00000001804 */
[C---:B------:R-:W-:Y:S01]  /*4ca0*/  HMMA.16816.F32 R8, R96.reuse, R106, R8 ;  /* 0x0000006a6008723c */ /* 0x040fe20000001808 */
[----:B------:R-:W-:Y:S07]  /*4cb0*/  LDSM.16.M88.4 R104, [R222+0x16000] ;  /* 0x01600000de68783b */ /* 0x000fee0000000200 */
[C---:B----4-:R-:W-:Y:S08]  /*4cc0*/  HMMA.16816.F32 R12, R96.reuse, R92, R12 ;  /* 0x0000005c600c723c */ /* 0x050ff0000000180c */
[----:B------:R-:W-:Y:S01]  /*4cd0*/  HMMA.16816.F32 R16, R96, R94, R16 ;  /* 0x0000005e6010723c */ /* 0x000fe20000001810 */
[----:B------:R-:W1:Y:S05]  /*4ce0*/  LDSM.16.M88.4 R92, [R2+0x14800] ;  /* 0x01480000025c783b */ /* 0x000e6a0000000200 */
[----:B------:R-:W4:Y:S02]  /*4cf0*/  LDSM.16.M88.4 R96, [R223+0x6000] ;  /* 0x00600000df60783b */ /* 0x000f240000000200 */
[C---:B------:R-:W-:Y:S08]  /*4d00*/  HMMA.16816.F32 R4, R108.reuse, R112, R4 ;  /* 0x000000706c04723c */ /* 0x040ff00000001804 */
[C---:B------:R-:W-:Y:S01]  /*4d10*/  HMMA.16816.F32 R8, R108.reuse, R114, R8 ;  /* 0x000000726c08723c */ /* 0x040fe20000001808 */
[----:B------:R-:W-:Y:S07]  /*4d20*/  LDSM.16.M88.4 R112, [R212+0x16000] ;  /* 0x01600000d470783b */ /* 0x000fee0000000200 */
[C---:B--2---:R-:W-:Y:S08]  /*4d30*/  HMMA.16816.F32 R12, R108.reuse, R84, R12 ;  /* 0x000000546c0c723c */ /* 0x044ff0000000180c */
[----:B------:R-:W-:Y:S01]  /*4d40*/  HMMA.16816.F32 R16, R108, R86, R16 ;  /* 0x000000566c10723c */ /* 0x000fe20000001810 */
[----:B------:R-:W2:Y:S05]  /*4d50*/  LDSM.16.M88.4 R84, [R222+0x16800] ;  /* 0x01680000de54783b */ /* 0x000eaa0000000200 */
[----:B------:R-:W2:Y:S02]  /*4d60*/  LDSM.16.M88.4 R108, [R221+0x6000] ;  /* 0x00600000dd6c783b */ /* 0x000ea40000000200 */
[C---:B---3--:R-:W-:Y:S08]  /*4d70*/  HMMA.16816.F32 R4, R88.reuse, R100, R4 ;  /* 0x000000645804723c */ /* 0x048ff00000001804 */
[C---:B------:R-:W-:Y:S01]  /*4d80*/  HMMA.16816.F32 R8, R88.reuse, R102, R8 ;  /* 0x000000665808723c */ /* 0x040fe20000001808 */
[----:B------:R-:W-:Y:S07]  /*4d90*/  LDSM.16.M88.4 R100, [R3+0x16000] ;  /* 0x016000000364783b */ /* 0x000fee0000000200 */
[C---:B-1----:R-:W-:Y:S08]  /*4da0*/  HMMA.16816.F32 R12, R88.reuse, R92, R12 ;  /* 0x0000005c580c723c */ /* 0x042ff0000000180c */
[----:B------:R-:W-:Y:S01]  /*4db0*/  HMMA.16816.F32 R16, R88, R94, R16 ;  /* 0x0000005e5810723c */ /* 0x000fe20000001810 */
[----:B------:R-:W1:Y:S05]  /*4dc0*/  LDSM.16.M88.4 R88, [R212+0x16800] ;  /* 0x01680000d458783b */ /* 0x000e6a0000000200 */
[----:B------:R-:W3:Y:S02]  /*4dd0*/  LDSM.16.M88.4 R92, [R220+0x6000] ;  /* 0x00600000dc5c783b */ /* 0x000ee40000000200 */
[C---:B----4-:R-:W-:Y:S08]  /*4de0*/  HMMA.16816.F32 R4, R96.reuse, R104, R4 ;  /* 0x000000686004723c */ /* 0x050ff00000001804 */
[C---:B------:R-:W-:Y:S01]  /*4df0*/  HMMA.16816.F32 R8, R96.reuse, R106, R8 ;  /* 0x0000006a6008723c */ /* 0x040fe20000001808 */
[----:B------:R-:W-:Y:S07]  /*4e00*/  LDSM.16.M88.4 R104, [R2+0x16000] ;  /* 0x016000000268783b */ /* 0x000fee0000000200 */
[C---:B--2---:R-:W-:Y:S08]  /*4e10*/  HMMA.16816.F32 R12, R96.reuse, R84, R12 ;  /* 0x00000054600c723c */ /* 0x044ff0000000180c */
[----:B------:R-:W-:Y:S01]  /*4e20*/  HMMA.16816.F32 R16, R96, R86, R16 ;  /* 0x000000566010723c */ /* 0x000fe20000001810 */
[----:B------:R-:W2:Y:S05]  /*4e30*/  LDSM.16.M88.4 R84, [R3+0x16800] ;  /* 0x016800000354783b */ /* 0x000eaa0000000200 */
[----:B------:R-:W4:Y:S02]  /*4e40*/  LDSM.16.M88.4 R96, [R219+0x6000] ;  /* 0x00600000db60783b */ /* 0x000f240000000200 */
[C---:B------:R-:W-:Y:S08]  /*4e50*/  HMMA.16816.F32 R4, R108.reuse, R112, R4 ;  /* 0x000000706c04723c */ /* 0x040ff00000001804 */
[C---:B------:R-:W-:Y:S08]  /*4e60*/  HMMA.16816.F32 R8, R108.reuse, R114, R8 ;  /* 0x000000726c08723c */ /* 0x040ff00000001808 */
[C---:B-1----:R-:W-:Y:S08]  /*4e70*/  HMMA.16816.F32 R12, R108.reuse, R88, R12 ;  /* 0x000000586c0c723c */ /* 0x042ff0000000180c */
[----:B------:R-:W-:Y:S08]  /*4e80*/  HMMA.16816.F32 R16, R108, R90, R16 ;  /* 0x0000005a6c10723c */ /* 0x000ff00000001810 */
[C---:B---3--:R-:W-:Y:S08]  /*4e90*/  HMMA.16816.F32 R4, R92.reuse, R100, R4 ;  /* 0x000000645c04723c */ /* 0x048ff00000001804 */
[C---:B------:R-:W-:Y:S08]  /*4ea0*/  HMMA.16816.F32 R8, R92.reuse, R102, R8 ;  /* 0x000000665c08723c */ /* 0x040ff00000001808 */
[C---:B--2---:R-:W-:Y:S08]  /*4eb0*/  HMMA.16816.F32 R12, R92.reuse, R84, R12 ;  /* 0x000000545c0c723c */ /* 0x044ff0000000180c */
[----:B------:R-:W-:Y:S01]  /*4ec0*/  HMMA.16816.F32 R16, R92, R86, R16 ;  /* 0x000000565c10723c */ /* 0x000fe20000001810 */
[----:B------:R-:W1:Y:S07]  /*4ed0*/  LDSM.16.M88.4 R84, [R2+0x16800] ;  /* 0x016800000254783b */ /* 0x000e6e0000000200 */
[C---:B----4-:R-:W-:Y:S08]  /*4ee0*/  HMMA.16816.F32 R4, R96.reuse, R104, R4 ;  /* 0x000000686004723c */ /* 0x050ff00000001804 */
        /* <DEDUP_REMOVED lines=14> */
[----:B------:R-:W3:Y:S06]  /*4fd0*/  MUFU.TANH R120, R120 ;  /* 0x0000007800787308 */ /* 0x000eec0000002400 */
[----:B------:R-:W-:Y:S02]  /*4fe0*/  FMUL.FTZ R126, R12, c[0x0][0x2ec] ;  /* 0x0000bb000c7e7a20 */ /* 0x000fe40000410000 */
[----:B------:R-:W-:Y:S02]  /*4ff0*/  FMUL.FTZ R127, R13, c[0x0][0x2ec] ;  /* 0x0000bb000d7f7a20 */ /* 0x000fe40000410000 */
[----:B------:R-:W4:Y:S01]  /*5000*/  MUFU.TANH R121, R121 ;  /* 0x0000007900797308 */ /* 0x000f220000002400 */
[----:B------:R-:W-:Y:S02]  /*5010*/  FMUL.FTZ R128, R14, c[0x0][0x2ec] ;  /* 0x0000bb000e807a20 */ /* 0x000fe40000410000 */
[----:B------:R-:W-:Y:S02]  /*5020*/  FMUL.FTZ R129, R15, c[0x0][0x2ec] ;  /* 0x0000bb000f817a20 */ /* 0x000fe40000410000 */
[----:B------:R-:W-:Y:S02]  /*5030*/  FMUL.FTZ R130, R16, c[0x0][0x2ec] ;  /* 0x0000bb0010827a20 */ /* 0x000fe40000410000 */
[----:B------:R-:W-:Y:S02]  /*5040*/  FMUL.FTZ R131, R17, c[0x0][0x2ec] ;  /* 0x0000bb0011837a20 */ /* 0x000fe40000410000 */
[----:B------:R-:W-:Y:S01]  /*5050*/  FMUL.FTZ R196, R18, c[0x0][0x2ec] ;  /* 0x0000bb0012c47a20 */ /* 0x000fe20000410000 */
[----:B------:R-:W1:Y:S01]  /*5060*/  MUFU.TANH R122, R122 ;  /* 0x0000007a007a7308 */ /* 0x000e620000002400 */
[----:B------:R-:W-:Y:S09]  /*5070*/  FMUL.FTZ R209, R19, c[0x0][0x2ec] ;  /* 0x0000bb0013d17a20 */ /* 0x000ff20000410000 */
[----:B------:R-:W1:Y:S10]  /*5080*/  MUFU.TANH R123, R123 ;  /* 0x0000007b007b7308 */ /* 0x000e740000002400 */
        /* <DEDUP_REMOVED lines=9> */
[----:B------:R-:W1:Y:S01]  /*5120*/  MUFU.TANH R209, R209 ;  /* 0x000000d100d17308 */ /* 0x000e620000002400 */
[----:B------:R-:W-:-:S05]  /*5130*/  @!P0 BRA `(.L_x_1080) ;  /* 0x000001c000008947 */ /* 0x000fca0003800000 */
[----:B-1234-:R-:W-:Y:S01]  /*5140*/  MOV R5, R209 ;  /* 0x000000d100057202 */ /* 0x01efe20000000f00 */
[----:B------:R-:W-:Y:S01]  /*5150*/  USHF.L.U32 UR8, UR19, 0x6, URZ ;  /* 0x0000000613087899 */ /* 0x000fe2000800063f */
[----:B------:R-:W-:Y:S01]  /*5160*/  MOV R9, R131 ;  /* 0x0000008300097202 */ /* 0x000fe20000000f00 */
[----:B------:R-:W-:Y:S01]  /*5170*/  IMAD.MOV.U32 R7, RZ, RZ, R196 ;  /* 0x000000ffff077224 */ /* 0x000fe200078e00c4 */
[----:B------:R-:W-:Y:S01]  /*5180*/  MOV R13, R129 ;  /* 0x00000081000d7202 */ /* 0x000fe20000000f00 */
[----:B------:R-:W-:Y:S01]  /*5190*/  IMAD.MOV.U32 R11, RZ, RZ, R130 ;  /* 0x000000ffff0b7224 */ /* 0x000fe200078e0082 */
[----:B------:R-:W-:Y:S01]  /*51a0*/  MOV R17, R127 ;  /* 0x0000007f00117202 */ /* 0x000fe20000000f00 */
[----:B------:R-:W-:Y:S01]  /*51b0*/  IMAD.MOV.U32 R15, RZ, RZ, R128 ;  /* 0x000000ffff0f7224 */ /* 0x000fe200078e0080 */
[----:B------:R-:W-:Y:S01]  /*51c0*/  UIADD3 UR10, UR8, 0x40, URZ ;  /* 0x00000040080a7890 */ /* 0x000fe2000fffe03f */
[----:B------:R-:W-:Y:S01]  /*51d0*/  MOV R85, R125 ;  /* 0x0000007d00557202 */ /* 0x000fe20000000f00 */
[----:B------:R-:W-:Y:S01]  /*51e0*/  IMAD.MOV.U32 R19, RZ, RZ, R126 ;  /* 0x000000ffff137224 */ /* 0x000fe200078e007e */
[----:B------:R-:W-:Y:S01]  /*51f0*/  UIADD3 UR8, UR8, UR11, URZ ;  /* 0x0000000b08087290 */ /* 0x000fe2000fffe03f */
[----:B------:R-:W-:Y:S01]  /*5200*/  MOV R89, R123 ;  /* 0x0000007b00597202 */ /* 0x000fe20000000f00 */
[----:B------:R-:W-:Y:S01]  /*5210*/  IMAD.MOV.U32 R87, RZ, RZ, R124 ;  /* 0x000000ffff577224 */ /* 0x000fe200078e007c */
[----:B------:R-:W-:Y:S01]  /*5220*/  MOV R93, R121 ;  /* 0x00000079005d7202 */ /* 0x000fe20000000f00 */
[----:B------:R-:W-:Y:S01]  /*5230*/  UIADD3 UR8, UR12, UR8, -UR6 ;  /* 0x000000080c087290 */ /* 0x000fe2000fffe806 */
[----:B------:R-:W-:Y:S01]  /*5240*/  IMAD.U32 R4, RZ, RZ, UR10 ;  /* 0x0000000aff047e24 */ /* 0x000fe2000f8e00ff */
[----:B------:R-:W-:Y:S01]  /*5250*/  UIADD3 UR10, UR9, 0x40, URZ ;  /* 0x00000040090a7890 */ /* 0x000fe2000fffe03f */
[----:B------:R-:W-:Y:S01]  /*5260*/  MOV R97, R119 ;  /* 0x0000007700617202 */ /* 0x000fe20000000f00 */
[----:B------:R-:W-:Y:S02]  /*5270*/  IMAD.MOV.U32 R91, RZ, RZ, R122 ;  /* 0x000000ffff5b7224 */ /* 0x000fe400078e007a */
[----:B------:R-:W-:Y:S01]  /*5280*/  UISETP.GE.AND UP0, UPT, UR10, UR8, UPT ;  /* 0x000000080a00728c */ /* 0x000fe2000bf06270 */
[----:B------:R-:W-:Y:S01]  /*5290*/  ISETP.LT.AND P0, PT, R4, UR6, PT ;  /* 0x0000000604007c0c */ /* 0x000fe2000bf01270 */
[----:B------:R-:W-:Y:S01]  /*52a0*/  IMAD.MOV.U32 R95, RZ, RZ, R120 ;  /* 0x000000ffff5f7224 */ /* 0x000fe200078e0078 */
[----:B------:R-:W-:Y:S01]  /*52b0*/  UMOV UR8, UR12 ;  /* 0x0000000c00087c82 */ /* 0x000fe20008000000 */
[----:B------:R-:W-:Y:S02]  /*52c0*/  IMAD.MOV.U32 R99, RZ, RZ, R118 ;  /* 0x000000ffff637224 */ /* 0x000fe400078e0076 */
[----:B------:R-:W-:Y:S11]  /*52d0*/  PLOP3.LUT P1, PT, PT, PT, UP0, 0x80, 0x0 ;  /* 0x000000000000781c */ /* 0x000ff60003f2f008 */
[----:B------:R-:W-:Y:S02]  /*52e0*/  @!UPT UIADD3 URZ, URZ, URZ, URZ ;  /* 0x0000003f3f3ff290 */ /* 0x000fe4000fffe03f */
[----:B------:R-:W-:-:S05]  /*52f0*/  @!P1 BRA P0, `(.L_x_1081) ;  /* 0x0000047000009947 */ /* 0x000fca0000000000 */
.L_x_1080:
[----:B--234-:R-:W-:Y:S01]  /*5300*/  IADD3 R11, R225, UR9, RZ ;  /* 0x00000009e10b7c10 */ /* 0x01cfe2000fffe0ff */
        /* <DEDUP_REMOVED lines=33> */
[----:B-1----:R-:W-:Y:S02]  /*5520*/  FSEL R97, R119, -INF , !P0 ;  /* 0xff80000077617808 */ /* 0x002fe40004000000 */
        /* <DEDUP_REMOVED lines=36> */
.L_x_1081:
[C---:B------:R-:W-:Y:S01]  /*5770*/  FMUL.FTZ R6, R246.reuse, 1.4426950216293334961 ;  /* 0x3fb8aa3bf6067820 */ /* 0x040fe20000410000 */
[----:B------:R-:W-:Y:S01]  /*5780*/  FSETP.NEU.FTZ.AND P0, PT, R246, -INF , PT ;  /* 0xff800000f600780b */ /* 0x000fe20003f1d000 */
[----:B------:R-:W-:Y:S01]  /*5790*/  FMUL.FTZ R4, R247, 1.4426950216293334961 ;  /* 0x3fb8aa3bf7047820 */ /* 0x000fe20000410000 */
[----:B------:R-:W-:Y:S01]  /*57a0*/  UISETP.GT.AND UP0, UPT, UR7, UR17, UPT ;  /* 0x000000110700728c */ /* 0x000fe2000bf04270 */
[----:B------:R-:W-:Y:S01]  /*57b0*/  FFMA.FTZ R119, -R119, R119, 1 ;  /* 0x3f80000077777423 */ /* 0x000fe20000010177 */
[----:B------:R-:W-:Y:S01]  /*57c0*/  FSEL R6, R6, RZ, P0 ;  /* 0x000000ff06067208 */ /* 0x000fe20000000000 */
[----:B------:R-:W-:Y:S01]  /*57d0*/  FFMA.FTZ R120, -R120, R120, 1 ;  /* 0x3f80000078787423 */ /* 0x000fe20000010178 */
[----:B------:R-:W-:Y:S01]  /*57e0*/  FSETP.NEU.FTZ.AND P0, PT, R247, -INF , PT ;  /* 0xff800000f700780b */ /* 0x000fe20003f1d000 */
[----:B------:R-:W-:Y:S01]  /*57f0*/  FFMA.FTZ R121, -R121, R121, 1 ;  /* 0x3f80000079797423 */ /* 0x000fe20000010179 */
[----:B------:R-:W-:Y:S01]  /*5800*/  PLOP3.LUT P1, PT, PT, PT, UP0, 0x80, 0x0 ;  /* 0x000000000000781c */ /* 0x000fe20003f2f008 */
[--C-:B------:R-:W-:Y:S01]  /*5810*/  FFMA.FTZ R251, R99, c[0x0][0x23c], -R6.reuse ;  /* 0x00008f0063fb7a23 */ /* 0x100fe20000010806 */
[----:B------:R-:W-:Y:S01]  /*5820*/  FSEL R4, R4, RZ, P0 ;  /* 0x000000ff04047208 */ /* 0x000fe20000000000 */
[--C-:B------:R-:W-:Y:S02]  /*5830*/  FFMA.FTZ R250, R97, c[0x0][0x23c], -R6.reuse ;  /* 0x00008f0061fa7a23 */ /* 0x100fe40000010806 */
[----:B------:R-:W-:Y:S02]  /*5840*/  FFMA.FTZ R208, R91, c[0x0][0x23c], -R6 ;  /* 0x00008f005bd07a23 */ /* 0x000fe40000010806 */
[--C-:B------:R-:W-:Y:S01]  /*5850*/  FFMA.FTZ R211, R95, c[0x0][0x23c], -R4.reuse ;  /* 0x00008f005fd37a23 */ /* 0x100fe20000010804 */
[----:B------:R-:W-:Y:S01]  /*5860*/  MUFU.EX2 R251, R251 ;  /* 0x000000fb00fb7308 */ /* 0x000fe20000000800 */
[----:B------:R-:W-:Y:S02]  /*5870*/  FFMA.FTZ R210, R93, c[0x0][0x23c], -R4 ;  /* 0x00008f005dd27a23 */ /* 0x000fe40000010804 */
[----:B------:R-:W-:Y:S02]  /*5880*/  FFMA.FTZ R207, R89, c[0x0][0x23c], -R6 ;  /* 0x00008f0059cf7a23 */ /* 0x000fe40000010806 */
[--C-:B------:R-:W-:Y:S02]  /*5890*/  FFMA.FTZ R202, R87, c[0x0][0x23c], -R4.reuse ;  /* 0x00008f0057ca7a23 */ /* 0x100fe40000010804 */
[----:B------:R-:W-:Y:S02]  /*58a0*/  FFMA.FTZ R201, R85, c[0x0][0x23c], -R4 ;  /* 0x00008f0055c97a23 */ /* 0x000fe40000010804 */
[--C-:B------:R-:W-:Y:S01]  /*58b0*/  FFMA.FTZ R206, R19, c[0x0][0x23c], -R6.reuse ;  /* 0x00008f0013ce7a23 */ /* 0x100fe20000010806 */
[----:B------:R-:W-:Y:S01]  /*58c0*/  MUFU.EX2 R250, R250 ;  /* 0x000000fa00fa7308 */ /* 0x000fe20000000800 */
[--C-:B------:R-:W-:Y:S02]  /*58d0*/  FFMA.FTZ R205, R17, c[0x0][0x23c], -R6.reuse ;  /* 0x00008f0011cd7a23 */ /* 0x100fe40000010806 */
[--C-:B------:R-:W-:Y:S02]  /*58e0*/  FFMA.FTZ R204, R11, c[0x0][0x23c], -R6.reuse ;  /* 0x00008f000bcc7a23 */ /* 0x100fe40000010806 */
[----:B------:R-:W-:Y:S02]  /*58f0*/  FFMA.FTZ R6, R9, c[0x0][0x23c], -R6 ;  /* 0x00008f0009067a23 */ /* 0x000fe40000010806 */
[--C-:B------:R-:W-:Y:S02]  /*5900*/  FFMA.FTZ R200, R15, c[0x0][0x23c], -R4.reuse ;  /* 0x00008f000fc87a23 */ /* 0x100fe40000010804 */
[--C-:B------:R-:W-:Y:S01]  /*5910*/  FFMA.FTZ R199, R13, c[0x0][0x23c], -R4.reuse ;  /* 0x00008f000dc77a23 */ /* 0x100fe20000010804 */
[----:B------:R-:W-:Y:S01]  /*5920*/  MUFU.EX2 R211, R211 ;  /* 0x000000d300d37308 */ /* 0x000fe20000000800 */
[--C-:B------:R-:W-:Y:S02]  /*5930*/  FFMA.FTZ R198, R7, c[0x0][0x23c], -R4.reuse ;  /* 0x00008f0007c67a23 */ /* 0x100fe40000010804 */
[----:B------:R-:W-:Y:S02]  /*5940*/  FFMA.FTZ R4, R5, c[0x0][0x23c], -R4 ;  /* 0x00008f0005047a23 */ /* 0x000fe40000010804 */
[----:B------:R-:W-:Y:S02]  /*5950*/  FFMA.FTZ R123, -R123, R123, 1 ;  /* 0x3f8000007b7b7423 */ /* 0x000fe4000001017b */
[----:B------:R-:W-:Y:S02]  /*5960*/  FFMA.FTZ R124, -R124, R124, 1 ;  /* 0x3f8000007c7c7423 */ /* 0x000fe4000001017c */
[----:B------:R-:W-:Y:S01]  /*5970*/  FMUL.FTZ R123, R123, c[0x0][0x2ec] ;  /* 0x0000bb007b7b7a20 */ /* 0x000fe20000410000 */
[----:B------:R-:W-:Y:S01]  /*5980*/  MUFU.EX2 R210, R210 ;  /* 0x000000d200d27308 */ /* 0x000fe20000000800 */
[----:B------:R-:W-:Y:S02]  /*5990*/  FMUL.FTZ R124, R124, c[0x0][0x2ec] ;  /* 0x0000bb007c7c7a20 */ /* 0x000fe40000410000 */
[----:B------:R-:W-:Y:S02]  /*59a0*/  FFMA.FTZ R125, -R125, R125, 1 ;  /* 0x3f8000007d7d7423 */ /* 0x000fe4000001017d */
[----:B------:R-:W-:Y:S02]  /*59b0*/  FFMA.FTZ R126, -R126, R126, 1 ;  /* 0x3f8000007e7e7423 */ /* 0x000fe4000001017e */
[----:B------:R-:W-:Y:S02]  /*59c0*/  FMUL.FTZ R125, R125, c[0x0][0x2ec] ;  /* 0x0000bb007d7d7a20 */ /* 0x000fe40000410000 */
[----:B------:R-:W-:Y:S01]  /*59d0*/  FMUL.FTZ R126, R126, c[0x0][0x2ec] ;  /* 0x0000bb007e7e7a20 */ /* 0x000fe20000410000 */
[----:B------:R-:W-:Y:S01]  /*59e0*/  MUFU.EX2 R203, R6 ;  /* 0x0000000600cb7308 */ /* 0x000fe20000000800 */
[----:B------:R-:W-:Y:S02]  /*59f0*/  FFMA.FTZ R127, -R127, R127, 1 ;  /* 0x3f8000007f7f7423 */ /* 0x000fe4000001017f */
[----:B------:R-:W-:Y:S02]  /*5a00*/  FFMA.FTZ R128, -R128, R128, 1 ;  /* 0x3f80000080807423 */ /* 0x000fe40000010180 */
[----:B------:R-:W-:Y:S02]  /*5a10*/  FMUL.FTZ R127, R127, c[0x0][0x2ec] ;  /* 0x0000bb007f7f7a20 */ /* 0x000fe40000410000 */
[----:B------:R-:W-:Y:S02]  /*5a20*/  FMUL.FTZ R128, R128, c[0x0][0x2ec] ;  /* 0x0000bb0080807a20 */ /* 0x000fe40000410000 */
[----:B------:R-:W-:Y:S01]  /*5a30*/  FFMA.FTZ R129, -R129, R129, 1 ;  /* 0x3f80000081817423 */ /* 0x000fe20000010181 */
[----:B------:R-:W-:Y:S01]  /*5a40*/  MUFU.EX2 R197, R4 ;  /* 0x0000000400c57308 */ /* 0x000fe20000000800 */
[----:B------:R-:W-:Y:S02]  /*5a50*/  FFMA.FTZ R130, -R130, R130, 1 ;  /* 0x3f80000082827423 */ /* 0x000fe40000010182 */
[----:B------:R-:W-:Y:S02]  /*5a60*/  FMUL.FTZ R129, R129, c[0x0][0x2ec] ;  /* 0x0000bb0081817a20 */ /* 0x000fe40000410000 */
[----:B------:R-:W-:Y:S02]  /*5a70*/  FMUL.FTZ R130, R130, c[0x0][0x2ec] ;  /* 0x0000bb0082827a20 */ /* 0x000fe40000410000 */
[----:B------:R-:W-:Y:S02]  /*5a80*/  FFMA.FTZ R131, -R131, R131, 1 ;  /* 0x3f80000083837423 */ /* 0x000fe40000010183 */
[----:B------:R-:W-:Y:S01]  /*5a90*/  FFMA.FTZ R196, -R196, R196, 1 ;  /* 0x3f800000c4c47423 */ /* 0x000fe200000101c4 */
[----:B------:R-:W-:Y:S01]  /*5aa0*/  MUFU.EX2 R208, R208 ;  /* 0x000000d000d07308 */ /* 0x000fe20000000800 */
[----:B------:R-:W-:Y:S02]  /*5ab0*/  FMUL.FTZ R131, R131, c[0x0][0x2ec] ;  /* 0x0000bb0083837a20 */ /* 0x000fe40000410000 */
[----:B------:R-:W-:Y:S02]  /*5ac0*/  FMUL.FTZ R196, R196, c[0x0][0x2ec] ;  /* 0x0000bb00c4c47a20 */ /* 0x000fe40000410000 */
[----:B------:R-:W-:Y:S02]  /*5ad0*/  FFMA.FTZ R118, -R118, R118, 1 ;  /* 0x3f80000076767423 */ /* 0x000fe40000010176 */
[----:B------:R-:W-:Y:S02]  /*5ae0*/  FFMA.FTZ R122, -R122, R122, 1 ;  /* 0x3f8000007a7a7423 */ /* 0x000fe4000001017a */
[----:B------:R-:W-:Y:S01]  /*5af0*/  FFMA.FTZ R209, -R209, R209, 1 ;  /* 0x3f800000d1d17423 */ /* 0x000fe200000101d1 */
[----:B------:R-:W-:Y:S01]  /*5b00*/  MUFU.EX2 R207, R207 ;  /* 0x000000cf00cf7308 */ /* 0x000fe20000000800 */
[----:B------:R-:W-:Y:S02]  /*5b10*/  FMUL.FTZ R122, R122, c[0x0][0x2ec] ;  /* 0x0000bb007a7a7a20 */ /* 0x000fe40000410000 */
[----:B------:R-:W-:Y:S07]  /*5b20*/  FMUL.FTZ R209, R209, c[0x0][0x2ec] ;  /* 0x0000bb00d1d17a20 */ /* 0x000fee0000410000 */
        /* <DEDUP_REMOVED lines=124> */
[C---:B------:R-:W-:Y:S08]  /*62f0*/  HMMA.16816.F32 R8, R92.reuse, R98, R8 ;  /* 0x000000625c08723c */ /* 0x040ff00000001808 */
[C---:B--2---:R-:W-:Y:S08]  /*6300*/  HMMA.16816.F32 R12, R92.reuse, R88, R12 ;  /* 0x000000585c0c723c */ /* 0x044ff0000000180c */
[----:B------:R-:W-:Y:S01]  /*6310*/  HMMA.16816.F32 R16, R92, R90, R16 ;  /* 0x0000005a5c10723c */ /* 0x000fe20000001810 */
[----:B------:R-:W2:Y:S07]  /*6320*/  LDSM.16.M88.4 R88, [R2+0x1e800] ;  /* 0x01e800000258783b */ /* 0x000eae0000000200 */
[C---:B----4-:R-:W-:Y:S08]  /*6330*/  HMMA.16816.F32 R4, R100.reuse, R104, R4 ;  /* 0x000000686404723c */ /* 0x050ff00000001804 */
[C---:B------:R-:W-:Y:S08]  /*6340*/  HMMA.16816.F32 R8, R100.reuse, R106, R8 ;  /* 0x0000006a6408723c */ /* 0x040ff00000001808 */
[C---:B-1----:R-:W-:Y:S07]  /*6350*/  HMMA.16816.F32 R12, R100.reuse, R84, R12 ;  /* 0x00000054640c723c */ /* 0x042fee000000180c */
[----:B------:R-:W-:Y:S01]  /*6360*/  FMUL.FTZ R84, R119, c[0x0][0x2ec] ;  /* 0x0000bb0077547a20 */ /* 0x000fe20000410000 */
[----:B------:R-:W-:Y:S07]  /*6370*/  HMMA.16816.F32 R16, R100, R86, R16 ;  /* 0x000000566410723c */ /* 0x000fee0000001810 */
[----:B------:R-:W-:Y:S01]  /*6380*/  FMUL.FTZ R87, R120, c[0x0][0x2ec] ;  /* 0x0000bb0078577a20 */ /* 0x000fe20000410000 */
[C---:B------:R-:W-:Y:S05]  /*6390*/  HMMA.16816.F32 R4, R108.reuse, R112, R4 ;  /* 0x000000706c04723c */ /* 0x040fea0000001804 */
[----:B------:R-:W-:Y:S03]  /*63a0*/  FMUL.FTZ R86, R121, c[0x0][0x2ec] ;  /* 0x0000bb0079567a20 */ /* 0x000fe60000410000 */
[C---:B------:R-:W-:Y:S08]  /*63b0*/  HMMA.16816.F32 R8, R108.reuse, R114, R8 ;  /* 0x000000726c08723c */ /* 0x040ff00000001808 */
[C---:B--2---:R-:W-:Y:S08]  /*63c0*/  HMMA.16816.F32 R12, R108.reuse, R88, R12 ;  /* 0x000000586c0c723c */ /* 0x044ff0000000180c */
[----:B------:R-:W-:Y:S04]  /*63d0*/  HMMA.16816.F32 R16, R108, R90, R16 ;  /* 0x0000005a6c10723c */ /* 0x000fe80000001810 */
[C---:B-----5:R-:W-:Y:S02]  /*63e0*/  FADD.FTZ R6, -R116.reuse, R6 ;  /* 0x0000000674067221 */ /* 0x060fe40000010100 */
[----:B------:R-:W-:Y:S02]  /*63f0*/  FADD.FTZ R7, -R116, R7 ;  /* 0x0000000774077221 */ /* 0x000fe40000010100 */
[C---:B------:R-:W-:Y:S04]  /*6400*/  FADD.FTZ R5, -R117.reuse, R5 ;  /* 0x0000000575057221 */ /* 0x040fe80000010100 */
[----:B------:R-:W-:Y:S02]  /*6410*/  FADD.FTZ R4, -R117, R4 ;  /* 0x0000000475047221 */ /* 0x000fe40000010100 */
[----:B------:R-:W-:Y:S01]  /*6420*/  FMUL.FTZ R5, R250, R5 ;  /* 0x00000005fa057220 */ /* 0x000fe20000410000 */
[----:B------:R-:W-:Y:S01]  /*6430*/  MOV R250, c[0x0][0x22c] ;  /* 0x00008b0000fa7a02 */ /* 0x000fe20000000f00 */
[----:B------:R-:W-:Y:S02]  /*6440*/  FMUL.FTZ R6, R211, R6 ;  /* 0x00000006d3067220 */ /* 0x000fe40000410000 */
[----:B------:R-:W-:Y:S02]  /*6450*/  FMUL.FTZ R7, R210, R7 ;  /* 0x00000007d2077220 */ /* 0x000fe40000410000 */
[----:B------:R-:W-:Y:S02]  /*6460*/  FMUL.FTZ R4, R251, R4 ;  /* 0x00000004fb047220 */ /* 0x000fe40000410000 */
[C---:B------:R-:W-:Y:S02]  /*6470*/  FADD.FTZ R85, -R117.reuse, R8 ;  /* 0x0000000875557221 */ /* 0x040fe40000010100 */
[----:B------:R-:W-:Y:S02]  /*6480*/  FADD.FTZ R8, -R117, R9 ;  /* 0x0000000975087221 */ /* 0x000fe40000010100 */
[C---:B------:R-:W-:Y:S02]  /*6490*/  FADD.FTZ R9, -R116.reuse, R10 ;  /* 0x0000000a74097221 */ /* 0x040fe40000010100 */
[----:B------:R-:W-:Y:S02]  /*64a0*/  FADD.FTZ R10, -R116, R11 ;  /* 0x0000000b740a7221 */ /* 0x000fe40000010100 */
[----:B------:R-:W-:Y:S02]  /*64b0*/  FMUL.FTZ R11, R118, c[0x0][0x2ec] ;  /* 0x0000bb00760b7a20 */ /* 0x000fe40000410000 */
[----:B------:R-:W-:Y:S02]  /*64c0*/  FMUL.FTZ R5, R5, R84 ;  /* 0x0000005405057220 */ /* 0x000fe40000410000 */
[----:B------:R-:W-:Y:S02]  /*64d0*/  FMUL.FTZ R6, R6, R87 ;  /* 0x0000005706067220 */ /* 0x000fe40000410000 */
[----:B------:R-:W-:Y:S02]  /*64e0*/  FMUL.FTZ R7, R7, R86 ;  /* 0x0000005607077220 */ /* 0x000fe40000410000 */
[----:B------:R-:W-:Y:S02]  /*64f0*/  FMUL.FTZ R4, R4, R11 ;  /* 0x0000000b04047220 */ /* 0x000fe40000410000 */
[----:B------:R-:W-:Y:S01]  /*6500*/  FMUL.FTZ R8, R207, R8 ;  /* 0x00000008cf087220 */ /* 0x000fe20000410000 */
[----:B------:R-:W-:Y:S01]  /*6510*/  F2FP.PACK_AB R6, R7, R6 ;  /* 0x000000060706723e */ /* 0x000fe200000000ff */
[----:B------:R-:W-:Y:S01]  /*6520*/  FMUL.FTZ R9, R202, R9 ;  /* 0x00000009ca097220 */ /* 0x000fe20000410000 */
[----:B------:R-:W-:Y:S01]  /*6530*/  F2FP.PACK_AB R4, R5, R4 ;  /* 0x000000040504723e */ /* 0x000fe200000000ff */
[----:B------:R-:W-:Y:S02]  /*6540*/  FMUL.FTZ R10, R201, R10 ;  /* 0x0000000ac90a7220 */ /* 0x000fe40000410000 */
[----:B------:R-:W-:Y:S01]  /*6550*/  FMUL.FTZ R85, R208, R85 ;  /* 0x00000055d0557220 */ /* 0x000fe20000410000 */
[----:B------:R-:W-:Y:S01]  /*6560*/  STS [R235+0x20400], R6 ;  /* 0x02040006eb007388 */ /* 0x000fe20000000800 */
[C---:B------:R-:W-:Y:S02]  /*6570*/  FADD.FTZ R11, -R117.reuse, R12 ;  /* 0x0000000c750b7221 */ /* 0x040fe40000010100 */
[----:B------:R-:W-:Y:S02]  /*6580*/  FADD.FTZ R12, -R117, R13 ;  /* 0x0000000d750c7221 */ /* 0x000fe40000010100 */
[C---:B------:R-:W-:Y:S01]  /*6590*/  FADD.FTZ R13, -R116.reuse, R14 ;  /* 0x0000000e740d7221 */ /* 0x040fe20000010100 */
[----:B------:R-:W-:Y:S01]  /*65a0*/  STS [R235+0x20000], R4 ;  /* 0x02000004eb007388 */ /* 0x000fe20000000800 */
[----:B------:R-:W-:Y:S02]  /*65b0*/  FADD.FTZ R14, -R116, R15 ;  /* 0x0000000f740e7221 */ /* 0x000fe40000010100 */
        /* <DEDUP_REMOVED lines=24> */
[----:B------:R-:W-:Y:S01]  /*6740*/  FMUL.FTZ R17, R198, R17 ;  /* 0x00000011c6117220 */ /* 0x000fe20000410000 */
[----:B------:R-:W-:Y:S01]  /*6750*/  STS [R237+0x20000], R92 ;  /* 0x0200005ced007388 */ /* 0x000fe20000000800 */
[----:B------:R-:W-:Y:S02]  /*6760*/  FMUL.FTZ R116, R197, R116 ;  /* 0x00000074c5747220 */ /* 0x000fe40000410000 */
[----:B------:R-:W-:Y:S02]  /*6770*/  FMUL.FTZ R15, R15, R130 ;  /* 0x000000820f0f7220 */ /* 0x000fe40000410000 */
[----:B------:R-:W-:Y:S01]  /*6780*/  FMUL.FTZ R16, R16, R131 ;  /* 0x0000008310107220 */ /* 0x000fe20000410000 */
[----:B------:R-:W-:Y:S01]  /*6790*/  STS [R237+0x20400], R94 ;  /* 0x0204005eed007388 */ /* 0x000fe20000000800 */
[----:B------:R-:W-:Y:S02]  /*67a0*/  FMUL.FTZ R17, R17, R196 ;  /* 0x000000c411117220 */ /* 0x000fe40000410000 */
[----:B------:R-:W-:Y:S01]  /*67b0*/  FMUL.FTZ R116, R116, R209 ;  /* 0x000000d174747220 */ /* 0x000fe20000410000 */
[----:B------:R-:W-:Y:S01]  /*67c0*/  F2FP.PACK_AB R96, R16, R15 ;  /* 0x0000000f1060723e */ /* 0x000fe200000000ff */
[----:B------:R-:W-:Y:S03]  /*67d0*/  IMAD R250, R250, c[0x0][0x1c0], RZ ;  /* 0x00007000fafa7a24 */ /* 0x000fe600078e02ff */
        /* <DEDUP_REMOVED lines=160> */
.L_x_1082:
        /* <DEDUP_REMOVED lines=462> */
.L_x_1083:
        /* <DEDUP_REMOVED lines=218> */
.L_x_1085:
        /* <DEDUP_REMOVED lines=18> */
.L_x_1086:
        /* <DEDUP_REMOVED lines=55> */
.L_x_1088:
[----:B---34-:R-:W-:Y:S05]  /*a0f0*/  BSYNC B0 ;  /* 0x0000000000007941 */ /* 0x018fea0003800000 */
.L_x_1087:
        /* <DEDUP_REMOVED lines=21> */
.L_x_1090:
[----:B------:R-:W-:Y:S05]  /*a250*/  BSYNC B0 ;  /* 0x0000000000007941 */ /* 0x000fea0003800000 */
.L_x_1089:
        /* <DEDUP_REMOVED lines=30> */
.L_x_1092:
[----:B------:R-:W-:Y:S05]  /*a440*/  BSYNC B0 ;  /* 0x0000000000007941 */ /* 0x000fea0003800000 */
.L_x_1091:
        /* <DEDUP_REMOVED lines=18> */
.L_x_1063:
[----:B------:R-:W-:Y:S05]  /*a570*/  BSYNC B1 ;  /* 0x0000000000017941 */ /* 0x000fea0003800000 */
.L_x_1049:
        /* <DEDUP_REMOVED lines=12> */
.L_x_1093:
[----:B------:R-:W-:Y:S05]  /*a640*/  EXIT ;  /* 0x000000000000794d */ /* 0x000fea0003800000 */
.L_x_1095:
        /* <DEDUP_REMOVED lines=11> */
.L_x_2028:


//--------------------- .text._ZN5flash44flash_bwd_dq_dk_dv_loop_seqk_parallel_kernelI23Flash_bwd_kernel_traitsILi256ELi64ELi64ELi8ELi4ELi2ELi2ELb0ELb1EN7cutlass6half_tE19Flash_kernel_traitsILi256ELi64ELi64ELi8ES3_EELb1ELb0ELb0ELb0ELb0ELb1ELb0EEEvNS_16Flash_bwd_paramsE --------------------------
	.section	.text._ZN5flash44flash_bwd_dq_dk_dv_loop_seqk_parallel_kernelI23Flash_bwd_kernel_traitsILi256ELi64ELi64ELi8ELi4ELi2ELi2ELb0ELb1EN7cutlass6half_tE19Flash_kernel_traitsILi256ELi64ELi64ELi8ES3_EELb1ELb0ELb0ELb0ELb0ELb1ELb0EEEvNS_16Flash_bwd_paramsE,"ax",@progbits
	.sectioninfo	@"SHI_REGISTERS=255"
	.align	128
        .global         _ZN5flash44flash_bwd_dq_dk_dv_loop_seqk_parallel_kernelI23Flash_bwd_kernel_traitsILi256ELi64ELi64ELi8ELi4ELi2ELi2ELb0ELb1EN7cutlass6half_tE19Flash_kernel_traitsILi256ELi64ELi64ELi8ES3_EELb1ELb0ELb0ELb0ELb0ELb1ELb0EEEvNS_16Flash_bwd_paramsE
        .type           _ZN5flash44flash_bwd_dq_dk_dv_loop_seqk_parallel_kernelI23Flash_bwd_kernel_traitsILi256ELi64ELi64ELi8ELi4ELi2ELi2ELb0ELb1EN7cutlass6half_tE19Flash_kernel_traitsILi256ELi64ELi64ELi8ES3_EELb1ELb0ELb0ELb0ELb0ELb1ELb0EEEvNS_16Flash_bwd_paramsE,@function
        .size           _ZN5flash44flash_bwd_dq_dk_dv_loop_seqk_parallel_kernelI23Flash_bwd_kernel_traitsILi256ELi64ELi64ELi8ELi4ELi2ELi2ELb0ELb1EN7cutlass6half_tE19Flash_kernel_traitsILi256ELi64ELi64ELi8ES3_EELb1ELb0ELb0ELb0ELb0ELb1ELb0EEEvNS_16Flash_bwd_paramsE,(.L_x_2029 - _ZN5flash44flash_bwd_dq_dk_dv_loop_seqk_parallel_kernelI23Flash_bwd_kernel_traitsILi256ELi64ELi64ELi8ELi4ELi2ELi2ELb0ELb1EN7cutlass6half_tE19Flash_kernel_traitsILi256ELi64ELi64ELi8ES3_EELb1ELb0ELb0ELb0ELb0ELb1ELb0EEEvNS_16Flash_bwd_paramsE)
        .other          _ZN5flash44flash_bwd_dq_dk_dv_loop_seqk_parallel_kernelI23Flash_bwd_kernel_traitsILi256ELi64ELi64ELi8ELi4ELi2ELi2ELb0ELb1EN7cutlass6half_tE19Flash_kernel_traitsILi256ELi64ELi64ELi8ES3_EELb1ELb0ELb0ELb0ELb0ELb1ELb0EEEvNS_16Flash_bwd_paramsE,@"STO_CUDA_ENTRY STV_DEFAULT"
_ZN5flash44flash_bwd_dq_dk_dv_loop_seqk_parallel_kernelI23Flash_bwd_kernel_traitsILi256ELi64ELi64ELi8ELi4ELi2ELi2ELb0ELb1EN7cutlass6half_tE19Flash_kernel_traitsILi256ELi64ELi64ELi8ES3_EELb1ELb0ELb0ELb0ELb0ELb1ELb0EEEvNS_16Flash_bwd_paramsE:
.text._ZN5flash44flash_bwd_dq_dk_dv_loop_seqk_parallel_kernelI23Flash_bwd_kernel_traitsILi256ELi64ELi64ELi8ELi4ELi2ELi2ELb0ELb1EN7cutlass6half_tE19Flash_kernel_traitsILi256ELi64ELi64ELi8ES3_EELb1ELb0ELb0ELb0ELb0ELb1ELb0EEEvNS_16Flash_bwd_paramsE:
        /* <DEDUP_REMOVED lines=15> */
[----:B------:R-:W-:Y:S01]  /*00f0*/  UISETP.NE.AND UP2, UPT, UR9, URZ, UPT ;  /* 0x0000003f0900728c */ /* 0x000fe2000bf45270 */
[----:B------:R-:W-:Y:S01]  /*0100*/  IMAD.MOV.U32 R233, RZ, RZ, -0x10 ;  /* 0xfffffff0ffe97424 */ /* 0x000fe200078e00ff */
[----:B------:R-:W-:Y:S02]  /*0110*/  ULDC UR15, c[0x0][0x224] ;  /* 0x00008900000f7ab9 */ /* 0x000fe40000000800 */
[----:B------:R-:W3:Y:S01]  /*0120*/  S2UR UR32, SR_CTAID.Y ;  /* 0x00000000002079c3 */ /* 0x000ee20000002600 */
[----:B------:R-:W-:-:S02]  /*0130*/  ULDC UR47, c[0x0][0x22c] ;  /* 0x00008b00002f7ab9 */ /* 0x000fc40000000800 */
[----:B------:R-:W-:Y:S02]  /*0140*/  ULDC UR36, c[0x0][0x1c0] ;  /* 0x0000700000247ab9 */ /* 0x000fe40000000800 */
[----:B------:R-:W-:Y:S02]  /*0150*/  UMOV UR7, 0x80 ;  /* 0x0000008000077882 */ /* 0x000fe40000000000 */
[----:B------:R-:W-:Y:S02]  /*0160*/  ULDC UR6, c[0x0][0x210] ;  /* 0x0000840000067ab9 */ /* 0x000fe40000000800 */
[----:B------:R-:W-:Y:S02]  /*0170*/  ULDC UR57, c[0x0][0x234] ;  /* 0x00008d0000397ab9 */ /* 0x000fe40000000800 */
[----:B------:R-:W-:Y:S02]  /*0180*/  ULDC UR12, c[0x0][0x1c0] ;  /* 0x00007000000c7ab9 */ /* 0x000fe40000000800 */
[----:B------:R-:W-:Y:S01]  /*0190*/  ULDC UR13, c[0x0][0x1c0] ;  /* 0x00007000000d7ab9 */ /* 0x000fe20000000800 */
[----:B-1----:R-:W-:Y:S01]  /*01a0*/  SHF.R.S32.HI R5, RZ, 0x1f, R11 ;  /* 0x0000001fff057819 */ /* 0x002fe2000001140b */
[----:B--2---:R-:W-:-:S02]  /*01b0*/  USHF.R.S32.HI UR16, URZ, 0x1f, UR38 ;  /* 0x0000001f3f107899 */ /* 0x004fc40008011426 */
[----:B------:R-:W-:Y:S01]  /*01c0*/  USHF.R.S32.HI UR8, URZ, 0x1f, UR15 ;  /* 0x0000001f3f087899 */ /* 0x000fe2000801140f */
[CC--:B------:R-:W-:Y:S01]  /*01d0*/  LEA.HI R3, R5.reuse, R11.reuse, RZ, 0x5 ;  /* 0x0000000b05037211 */ /* 0x0c0fe200078f28ff */
[----:B------:R-:W-:Y:S01]  /*01e0*/  UIMAD.WIDE UR36, UR47, UR36, URZ ;  /* 0x000000242f2472a5 */ /* 0x000fe2000f8e023f */
[-C--:B------:R-:W-:Y:S01]  /*01f0*/  LEA.HI R9, R5, R11.reuse, RZ, 0x3 ;  /* 0x0000000b05097211 */ /* 0x080fe200078f18ff */
[----:B------:R-:W-:Y:S01]  /*0200*/  UIMAD UR48, UR38, UR47, URZ ;  /* 0x0000002f263072a4 */ /* 0x000fe2000f8e023f */
[--C-:B------:R-:W-:Y:S01]  /*0210*/  SHF.R.S32.HI R0, RZ, 0x5, R3.reuse ;  /* 0x00000005ff007819 */ /* 0x100fe20000011403 */
[----:B---3--:R-:W-:Y:S01]  /*0220*/  UIMAD.WIDE.U32 UR44, UR32, UR15, URZ ;  /* 0x0000000f202c72a5 */ /* 0x008fe2000f8e003f */
[----:B------:R-:W-:Y:S01]  /*0230*/  SHF.R.S32.HI R4, RZ, 0x1f, R3 ;  /* 0x0000001fff047819 */ /* 0x000fe20000011403 */
[----:B------:R-:W-:Y:S01]  /*0240*/  USHF.L.U32 UR15, UR32, 0x7, URZ ;  /* 0x00000007200f7899 */ /* 0x000fe2000800063f */
[C---:B------:R-:W-:Y:S01]  /*0250*/  LOP3.LUT R6, R3.reuse, 0xffffffe0, RZ, 0xc0, !PT ;  /* 0xffffffe003067812 */ /* 0x040fe200078ec0ff */
[----:B------:R-:W-:Y:S01]  /*0260*/  UIMAD UR57, UR7, UR6, UR57 ;  /* 0x00000006073972a4 */ /* 0x000fe2000f8e0239 */
[-C--:B------:R-:W-:Y:S01]  /*0270*/  LEA.HI R4, R4, R0.reuse, RZ, 0x2 ;  /* 0x0000000004047211 */ /* 0x080fe200078f10ff */
[----:B------:R-:W-:Y:S01]  /*0280*/  USHF.R.S32.HI UR9, URZ, 0x1f, UR32 ;  /* 0x0000001f3f097899 */ /* 0x000fe20008011420 */
[----:B------:R-:W-:Y:S01]  /*0290*/  LEA.HI R3, R3, R0, RZ, 0x1 ;  /* 0x0000000003037211 */ /* 0x000fe200078f08ff */
[----:B------:R-:W-:Y:S01]  /*02a0*/  IMAD.IADD R8, R11, 0x1, -R6 ;  /* 0x000000010b087824 */ /* 0x000fe200078e0a06 */
[----:B------:R-:W-:Y:S01]  /*02b0*/  LOP3.LUT R4, R4, 0xfffffffc, RZ, 0xc0, !PT ;  /* 0xfffffffc04047812 */ /* 0x000fe200078ec0ff */
[----:B------:R-:W-:Y:S01]  /*02c0*/  UIMAD UR47, UR47, UR12, URZ ;  /* 0x0000000c2f2f72a4 */ /* 0x000fe2000f8e023f */
[----:B------:R-:W-:Y:S01]  /*02d0*/  LOP3.LUT R3, R3, 0xfffffffe, RZ, 0xc0, !PT ;  /* 0xfffffffe03037812 */ /* 0x000fe200078ec0ff */
[----:B------:R-:W-:Y:S01]  /*02e0*/  UIMAD UR6, UR32, UR13, UR38 ;  /* 0x0000000d200672a4 */ /* 0x000fe2000f8e0226 */
[CC--:B------:R-:W-:Y:S01]  /*02f0*/  LEA.HI R2, R5.reuse, R11.reuse, RZ, 0x4 ;  /* 0x0000000b05027211 */ /* 0x0c0fe200078f20ff */
[C---:B------:R-:W-:Y:S01]  /*0300*/  IMAD.IADD R245, R0.reuse, 0x1, -R4 ;  /* 0x0000000100f57824 */ /* 0x040fe200078e0a04 */
[CC--:B------:R-:W-:Y:S01]  /*0310*/  LEA.HI R244, R5.reuse, R11.reuse, RZ, 0x7 ;  /* 0x0000000b05f47211 */ /* 0x0c0fe200078f38ff */
[----:B------:R-:W-:Y:S01]  /*0320*/  IMAD.IADD R220, R0, 0x1, -R3 ;  /* 0x0000000100dc7824 */ /* 0x000fe200078e0a03 */
[CC--:B------:R-:W-:Y:S01]  /*0330*/  LEA.HI R13, R5.reuse, R11.reuse, RZ, 0x6 ;  /* 0x0000000b050d7211 */ /* 0x0c0fe200078f30ff */
[----:B------:R-:W-:Y:S01]  /*0340*/  ULDC UR14, c[0x0][0x1c0] ;  /* 0x00007000000e7ab9 */ /* 0x000fe20000000800 */
[----:B------:R-:W-:Y:S01]  /*0350*/  LEA.HI R5, R5, R11, RZ, 0x2 ;  /* 0x0000000b05057211 */ /* 0x000fe200078f10ff */
[----:B------:R-:W-:Y:S01]  /*0360*/  ULDC UR11, c[0x0][0x1c0] ;  /* 0x00007000000b7ab9 */ /* 0x000fe20000000800 */
[----:B------:R-:W-:Y:S01]  /*0370*/  SHF.R.S32.HI R4, RZ, 0x4, R2 ;  /* 0x00000004ff047819 */ /* 0x000fe20000011402 */
[----:B------:R-:W-:Y:S01]  /*0380*/  UIMAD UR54, UR8, UR32, URZ ;  /* 0x00000020083672a4 */ /* 0x000fe2000f8e023f */
[--C-:B------:R-:W-:Y:S01]  /*0390*/  SHF.R.S32.HI R3, RZ, 0x2, R5.reuse ;  /* 0x00000002ff037819 */ /* 0x100fe20000011405 */
[----:B------:R-:W-:Y:S01]  /*03a0*/  UIMAD UR7, UR32, UR11, UR38 ;  /* 0x0000000b200772a4 */ /* 0x000fe2000f8e0226 */
[----:B------:R-:W-:Y:S01]  /*03b0*/  SHF.R.S32.HI R0, RZ, 0x1f, R5 ;  /* 0x0000001fff007819 */ /* 0x000fe20000011405 */
[----:B------:R-:W-:Y:S01]  /*03c0*/  @!UP2 UIMAD UR8, UR32, UR14, UR38 ;  /* 0x0000000e2008a2a4 */ /* 0x000fe2000f8e0226 */
[----:B------:R-:W-:Y:S01]  /*03d0*/  SHF.R.S32.HI R240, RZ, 0x3, R9 ;  /* 0x00000003fff07819 */ /* 0x000fe20000011409 */
[----:B------:R-:W-:Y:S01]  /*03e0*/  USHF.L.U32 UR46, UR47, 0x6, URZ ;  /* 0x000000062f2e7899 */ /* 0x000fe2000800063f */
[----:B------:R-:W-:Y:S01]  /*03f0*/  LEA.HI R0, R0, R3, RZ, 0x3 ;  /* 0x0000000300007211 */ /* 0x000fe200078f18ff */
[----:B------:R-:W-:Y:S01]  /*0400*/  USHF.L.U32 UR41, UR6, 0x5, URZ ;  /* 0x0000000506297899 */ /* 0x000fe2000800063f */
[----:B------:R-:W-:Y:S01]  /*0410*/  LOP3.LUT R7, R9, 0xfffffff8, RZ, 0xc0, !PT ;  /* 0xfffffff809077812 */ /* 0x000fe200078ec0ff */
[----:B------:R-:W-:Y:S01]  /*0420*/  ULDC UR51, c[0x0][0x214] ;  /* 0x0000850000337ab9 */ /* 0x000fe20000000800 */
[----:B------:R-:W-:Y:S01]  /*0430*/  LOP3.LUT R0, R0, 0xfffffff8, RZ, 0xc0, !PT ;  /* 0xfffffff800007812 */ /* 0x000fe200078ec0ff */
[----:B------:R-:W-:Y:S01]  /*0440*/  IMAD.U32 R252, RZ, RZ, UR15 ;  /* 0x0000000ffffc7e24 */ /* 0x000fe2000f8e00ff */
[C---:B------:R-:W-:Y:S01]  /*0450*/  LOP3.LUT R10, R2.reuse, 0xfffffff0, RZ, 0xc0, !PT ;  /* 0xfffffff0020a7812 */ /* 0x040fe200078ec0ff */
[----:B------:R-:W-:Y:S01]  /*0460*/  IMAD.IADD R6, R11, 0x1, -R7 ;  /* 0x000000010b067824 */ /* 0x000fe200078e0a07 */
[----:B------:R-:W-:Y:S01]  /*0470*/  LEA.HI R2, R2, R4, RZ, 0x1 ;  /* 0x0000000402027211 */ /* 0x000fe200078f08ff */
[----:B------:R-:W-:Y:S01]  /*0480*/  IMAD.U32 R251, RZ, RZ, UR9 ;  /* 0x00000009fffb7e24 */ /* 0x000fe2000f8e00ff */
[----:B------:R-:W-:Y:S01]  /*0490*/  LOP3.LUT R12, R5, 0x7ffffffc, RZ, 0xc0, !PT ;  /* 0x7ffffffc050c7812 */ /* 0x000fe200078ec0ff */
[----:B------:R-:W-:Y:S01]  /*04a0*/  IMAD.IADD R5, R3, 0x1, -R0 ;  /* 0x0000000103057824 */ /* 0x000fe200078e0a00 */
[----:B------:R-:W-:Y:S01]  /*04b0*/  LOP3.LUT R2, R2, 0xfffffffe, RZ, 0xc0, !PT ;  /* 0xfffffffe02027812 */ /* 0x000fe200078ec0ff */
[----:B------:R-:W-:Y:S01]  /*04c0*/  IMAD.SHL.U32 R0, R240, 0x40, RZ ;  /* 0x00000040f0007824 */ /* 0x000fe200078e00ff */
[----:B------:R-:W-:Y:S01]  /*04d0*/  SHF.R.S32.HI R3, RZ, 0x1f, R8 ;  /* 0x0000001fff037819 */ /* 0x000fe20000011408 */
[C---:B------:R-:W-:Y:S01]  /*04e0*/  IMAD.IADD R7, R11.reuse, 0x1, -R10 ;  /* 0x000000010b077824 */ /* 0x040fe200078e0a0a */
[----:B------:R-:W-:Y:S01]  /*04f0*/  SHF.R.S32.HI R244, RZ, 0x7, R244 ;  /* 0x00000007fff47819 */ /* 0x000fe200000114f4 */
[----:B------:R-:W-:Y:S01]  /*0500*/  IMAD.SHL.U32 R246, R6, 0x8, RZ ;  /* 0x0000000806f67824 */ /* 0x000fe200078e00ff */
[----:B------:R-:W-:Y:S01]  /*0510*/  LOP3.LUT R0, R0, 0x1c0, RZ, 0xc0, !PT ;  /* 0x000001c000007812 */ /* 0x000fe200078ec0ff */
[----:B------:R-:W-:Y:S01]  /*0520*/  IMAD.IADD R10, R4, 0x1, -R2 ;  /* 0x00000001040a7824 */ /* 0x000fe200078e0a02 */
[----:B------:R-:W-:Y:S01]  /*0530*/  SHF.R.S32.HI R4, RZ, 0x1f, R7 ;  /* 0x0000001fff047819 */ /* 0x000fe20000011407 */
[----:B------:R-:W-:Y:S01]  /*0540*/  IMAD.IADD R12, R11, 0x1, -R12 ;  /* 0x000000010b0c7824 */ /* 0x000fe200078e0a0c */
[----:B------:R-:W-:Y:S01]  /*0550*/  SHF.R.U32.HI R2, RZ, 0x3, R0 ;  /* 0x00000003ff027819 */ /* 0x000fe20000011600 */
[----:B------:R-:W-:Y:S01]  /*0560*/  IMAD.SHL.U32 R217, R10, 0x200, RZ ;  /* 0x000002000ad97824 */ /* 0x000fe200078e00ff */
[----:B------:R-:W-:Y:S01]  /*0570*/  LOP3.LUT R0, R0, 0x38, R246, 0xf8, !PT ;  /* 0x0000003800007812 */ /* 0x000fe200078ef8f6 */
[----:B------:R-:W-:Y:S01]  /*0580*/  IMAD.SHL.U32 R250, R244, 0x20, RZ ;  /* 0x00000020f4fa7824 */ /* 0x000fe200078e00ff */
[----:B------:R-:W-:Y:S01]  /*0590*/  LEA.HI R11, R4, R7, RZ, 0x3 ;  /* 0x00000007040b7211 */ /* 0x000fe200078f18ff */
[----:B------:R-:W-:Y:S01]  /*05a0*/  ULDC UR58, c[0x0][0x1c8] ;  /* 0x00007200003a7ab9 */ /* 0x000fe20000000800 */
[----:B------:R-:W-:Y:S01]  /*05b0*/  LEA.HI R237, R3, R8, RZ, 0x2 ;  /* 0x0000000803ed7211 */ /* 0x000fe200078f10ff */
[----:B------:R-:W-:Y:S01]  /*05c0*/  ULDC.U8 UR10, c[0x0][0x3d0] ;  /* 0x0000f400000a7ab9 */ /* 0x000fe20000000000 */
[----:B------:R-:W-:Y:S01]  /*05d0*/  LOP3.LUT R8, R0, R2, RZ, 0x3c, !PT ;  /* 0x0000000200087212 */ /* 0x000fe200078e3cff */
[----:B------:R-:W-:Y:S01]  /*05e0*/  IMAD.SHL.U32 R0, R6, 0x40, RZ ;  /* 0x0000004006007824 */ /* 0x000fe200078e00ff */
[----:B------:R-:W-:Y:S01]  /*05f0*/  LOP3.LUT R2, R11, 0xfffffff8, RZ, 0xc0, !PT ;  /* 0xfffffff80b027812 */ /* 0x000fe200078ec0ff */
[----:B------:R-:W-:Y:S01]  /*0600*/  ULDC UR52, c[0x0][0x224] ;  /* 0x0000890000347ab9 */ /* 0x000fe20000000800 */
[----:B------:R-:W-:Y:S01]  /*0610*/  LOP3.LUT R3, R5, 0x1, RZ, 0xc0, !PT ;  /* 0x0000000105037812 */ /* 0x000fe200078ec0ff */
[----:B------:R-:W-:Y:S01]  /*0620*/  @UP2 UIMAD UR56, UR32, UR51, URZ ;  /* 0x00000033203822a4 */ /* 0x000fe2000f8e023f */
[----:B------:R-:W-:Y:S01]  /*0630*/  LOP3.LUT R0, R0, 0x1c0, RZ, 0xc0, !PT ;  /* 0x000001c000007812 */ /* 0x000fe200078ec0ff */
[----:B------:R-:W-:Y:S01]  /*0640*/  IMAD.IADD R7, R7, 0x1, -R2 ;  /* 0x0000000107077824 */ /* 0x000fe200078e0a02 */
[----:B------:R-:W-:Y:S01]  /*0650*/  ISETP.NE.U32.AND P0, PT, R3, 0x1, PT ;  /* 0x000000010300780c */ /* 0x000fe20003f05070 */
[----:B------:R-:W-:Y:S01]  /*0660*/  IMAD.U32 R2, RZ, RZ, UR16 ;  /* 0x00000010ff027e24 */ /* 0x000fe2000f8e00ff */
[----:B------:R-:W-:Y:S01]  /*0670*/  LOP3.LUT R212, R0, 0x8, R9, 0xf8, !PT ;  /* 0x0000000800d47812 */ /* 0x000fe200078ef809 */
[----:B------:R-:W-:Y:S01]  /*0680*/  IMAD.SHL.U32 R2, R220, 0x10, RZ ;  /* 0x00000010dc027824 */ /* 0x000fe200078e00ff */
[C---:B------:R-:W-:Y:S01]  /*0690*/  LOP3.LUT P4, RZ, R6.reuse, 0x2, RZ, 0xc0, !PT ;  /* 0x0000000206ff7812 */ /* 0x040fe2000788c0ff */
[----:B------:R-:W-:Y:S01]  /*06a0*/  ULDC.64 UR4, c[0x0][0x118] ;  /* 0x0000460000047ab9 */ /* 0x000fe20000000a00 */
[----:B------:R-:W-:Y:S01]  /*06b0*/  LOP3.LUT P3, RZ, R6, 0x4, RZ, 0xc0, !PT ;  /* 0x0000000406ff7812 */ /* 0x000fe2000786c0ff */
[----:B------:R-:W-:Y:S01]  /*06c0*/  ULOP3.LUT UR58, UR38, UR58, URZ, 0x3c, !UPT ;  /* 0x0000003a263a7292 */ /* 0x000fe2000f8e3c3f */
[----:B------:R-:W-:Y:S01]  /*06d0*/  LOP3.LUT R4, R0, 0x10, R2, 0xf8, !PT ;  /* 0x0000001000047812 */ /* 0x000fe200078ef802 */
[----:B------:R-:W-:Y:S01]  /*06e0*/  IMAD R2, R244, 0x800, R217 ;  /* 0x00000800f4027824 */ /* 0x000fe200078e02d9 */
[----:B------:R-:W-:Y:S01]  /*06f0*/  SHF.R.U32.HI R0, RZ, 0x3, R0 ;  /* 0x00000003ff007819 */ /* 0x000fe20000011600 */
[----:B------:R-:W-:Y:S01]  /*0700*/  UISETP.NE.AND UP3, UPT, UR10, URZ, UPT ;  /* 0x0000003f0a00728c */ /* 0x000fe2000bf65270 */
[----:B------:R-:W-:Y:S01]  /*0710*/  LOP3.LUT R3, R4, 0x8, R9, 0xf8, !PT ;  /* 0x0000000804037812 */ /* 0x000fe200078ef809 */
[----:B------:R-:W-:Y:S01]  /*0720*/  IMAD.SHL.U32 R4, R10, 0x20, RZ ;  /* 0x000000200a047824 */ /* 0x000fe200078e00ff */
[----:B------:R-:W-:Y:S01]  /*0730*/  LOP3.LUT R212, R212, R0, RZ, 0x3c, !PT ;  /* 0x00000000d4d47212 */ /* 0x000fe200078e3cff */
[----:B------:R-:W-:Y:S01]  /*0740*/  USHF.R.S32.HI UR61, URZ, 0x1f, UR38 ;  /* 0x0000001f3f3d7899 */ /* 0x000fe20008011426 */
[----:B------:R-:W-:Y:S01]  /*0750*/  LOP3.LUT R217, R217, R3, R0, 0xf6, !PT ;  /* 0x00000003d9d97212 */ /* 0x000fe200078ef600 */
[C---:B------:R-:W-:Y:S01]  /*0760*/  IMAD.SHL.U32 R3, R5.reuse, 0x40, RZ ;  /* 0x0000004005037824 */ /* 0x040fe200078e00ff */
[----:B------:R-:W-:Y:S01]  /*0770*/  SHF.R.S32.HI R0, RZ, 0x6, R13 ;  /* 0x00000006ff007819 */ /* 0x000fe2000001140d */
[----:B------:R-:W-:Y:S01]  /*0780*/  IMAD.IADD R212, R2, 0x1, R212 ;  /* 0x0000000102d47824 */ /* 0x000fe200078e02d4 */
[----:B------:R-:W-:Y:S01]  /*0790*/  R2P PR, R5, 0x6 ;  /* 0x0000000605007804 */ /* 0x000fe20000000000 */
[C---:B------:R-:W-:Y:S01]  /*07a0*/  IMAD.SHL.U32 R5, R7.reuse, 0x40, RZ ;  /* 0x0000004007057824 */ /* 0x040fe200078e00ff */
[C---:B------:R-:W-:Y:S01]  /*07b0*/  LOP3.LUT P6, RZ, R7.reuse, 0x2, RZ, 0xc0, !PT ;  /* 0x0000000207ff7812 */ /* 0x040fe200078cc0ff */
[C---:B------:R-:W-:Y:S01]  /*07c0*/  IMAD R226, R0.reuse, 0x200, R8 ;  /* 0x0000020000e27824 */ /* 0x040fe200078e0208 */
[----:B------:R-:W-:Y:S01]  /*07d0*/  LOP3.LUT P5, RZ, R7, 0x4, RZ, 0xc0, !PT ;  /* 0x0000000407ff7812 */ /* 0x000fe200078ac0ff */
[----:B------:R-:W-:Y:S01]  /*07e0*/  IMAD.SHL.U32 R2, R0, 0x8, RZ ;  /* 0x0000000800027824 */ /* 0x000fe200078e00ff */
[----:B------:R-:W-:Y:S01]  /*07f0*/  LOP3.LUT R0, R3, 0x1c0, RZ, 0xc0, !PT ;  /* 0x000001c003007812 */ /* 0x000fe200078ec0ff */
[----:B------:R-:W-:Y:S01]  /*0800*/  IMAD.SHL.U32 R213, R212, 0x2, RZ ;  /* 0x00000002d4d57824 */ /* 0x000fe200078e00ff */
[----:B------:R-:W-:Y:S01]  /*0810*/  SEL R216, R218, 0xffffffc0, !P3 ;  /* 0xffffffc0dad87807 */ /* 0x000fe20005800000 */
[----:B------:R-:W-:Y:S01]  /*0820*/  IMAD.SHL.U32 R226, R226, 0x2, RZ ;  /* 0x00000002e2e27824 */ /* 0x000fe200078e00ff */
[----:B------:R-:W-:Y:S01]  /*0830*/  LOP3.LUT R2, R2, 0x18, RZ, 0xc0, !PT ;  /* 0x0000001802027812 */ /* 0x000fe200078ec0ff */
[----:B------:R-:W-:Y:S01]  /*0840*/  USHF.R.S32.HI UR60, URZ, 0x1f, UR32 ;  /* 0x0000001f3f3c7899 */ /* 0x000fe20008011420 */
[----:B------:R-:W-:Y:S01]  /*0850*/  SHF.R.U32.HI R3, RZ, 0x3, R0 ;  /* 0x00000003ff037819 */ /* 0x000fe20000011600 */
[----:B------:R-:W-:Y:S01]  /*0860*/  USHF.R.S32.HI UR59, URZ, 0x1f, UR38 ;  /* 0x0000001f3f3b7899 */ /* 0x000fe20008011426 */
[----:B------:R-:W-:Y:S01]  /*0870*/  LOP3.LUT R8, R2, 0x20, R4, 0xf8, !PT ;  /* 0x0000002002087812 */ /* 0x000fe200078ef804 */
[----:B------:R-:W-:Y:S01]  /*0880*/  UIMAD.WIDE.U32 UR42, UR36, UR44, URZ ;  /* 0x0000002c242a72a5 */ /* 0x000fe2000f8e003f */
[----:B------:R-:W-:Y:S01]  /*0890*/  LOP3.LUT R6, R3, R0, R2, 0x1e, !PT ;  /* 0x0000000003067212 */ /* 0x000fe200078e1e02 */
[----:B------:R-:W-:Y:S01]  /*08a0*/  UIMAD UR53, UR37, UR44, URZ ;  /* 0x0000002c253572a4 */ /* 0x000fe2000f8e023f */
[----:B------:R-:W-:Y:S01]  /*08b0*/  LOP3.LUT R2, R0, 0x20, R250, 0xf8, !PT ;  /* 0x0000002000027812 */ /* 0x000fe200078ef8fa */
[----:B------:R-:W-:Y:S01]  /*08c0*/  IMAD.SHL.U32 R0, R12, 0x2, RZ ;  /* 0x000000020c007824 */ /* 0x000fe200078e00ff */
[----:B------:R-:W-:Y:S01]  /*08d0*/  SEL R218, R218, 0xffffffc0, !P5 ;  /* 0xffffffc0dada7807 */ /* 0x000fe20006800000 */
[----:B------:R-:W-:Y:S01]  /*08e0*/  USHF.R.S32.HI UR55, URZ, 0x1f, UR48 ;  /* 0x0000001f3f377899 */ /* 0x000fe20008011430 */
[----:B------:R-:W-:Y:S01]  /*08f0*/  LOP3.LUT R3, R2, R3, RZ, 0x3c, !PT ;  /* 0x0000000302037212 */ /* 0x000fe200078e3cff */
        /* <DEDUP_REMOVED lines=9> */
[----:B------:R-:W-:Y:S01]  /*0990*/  UIMAD UR52, UR7, UR52, URZ ;  /* 0x00000034073472a4 */ /* 0x000fe2000f8e023f */
        /* <DEDUP_REMOVED lines=8> */
[----:B------:R-:W-:Y:S01]  /*0a20*/  @!UP2 UIMAD UR51, UR8, UR51, URZ ;  /* 0x000000330833a2a4 */ /* 0x000fe2000f8e023f */
        /* <DEDUP_REMOVED lines=14> */
[C---:B------:R-:W-:Y:S01]  /*0b10*/  IADD3 R242, R241.reuse, 0x40, RZ ;  /* 0x00000040f1f27810 */ /* 0x040fe20007ffe0ff */
[----:B------:R-:W-:Y:S01]  /*0b20*/  IMAD.IADD R215, R214, 0x1, R222 ;  /* 0x00000001d6d77824 */ /* 0x000fe200078e02de */
[----:B------:R-:W-:Y:S01]  /*0b30*/  @P2 IADD3 R242, R241, -0x40, RZ ;  /* 0xffffffc0f1f22810 */ /* 0x000fe20007ffe0ff */
[----:B------:R-:W-:Y:S01]  /*0b40*/  IMAD.IADD R221, R218, 0x1, R220 ;  /* 0x00000001dadd7824 */ /* 0x000fe200078e02dc */
[----:B------:R-:W-:Y:S01]  /*0b50*/  USHF.R.S32.HI UR50, URZ, 0x1f, UR46 ;  /* 0x0000001f3f327899 */ /* 0x000fe2000801142e */
[----:B------:R-:W-:Y:S01]  /*0b60*/  IMAD R212, R212, 0x2, R216 ;  /* 0x00000002d4d47824 */ /* 0x000fe200078e02d8 */
[----:B------:R-:W-:Y:S01]  /*0b70*/  USHF.R.S32.HI UR49, URZ, 0x1f, UR41 ;  /* 0x0000001f3f317899 */ /* 0x000fe20008011429 */
[----:B------:R-:W-:Y:S01]  /*0b80*/  IMAD.IADD R3, R216, 0x1, R2 ;  /* 0x00000001d8037824 */ /* 0x000fe200078e0202 */
[----:B------:R-:W-:Y:S01]  /*0b90*/  ULDC.U8 UR30, c[0x0][0x2d8] ;  /* 0x0000b600001e7ab9 */ /* 0x000fe20000000000 */
[----:B------:R-:W-:-:S02]  /*0ba0*/  IMAD R216, R217, 0x2, R216 ;  /* 0x00000002d9d87824 */ /* 0x000fc400078e02d8 */
[----:B------:R-:W-:Y:S02]  /*0bb0*/  IMAD.IADD R219, R214, 0x1, R218 ;  /* 0x00000001d6db7824 */ /* 0x000fe400078e02da */
[C---:B------:R-:W-:Y:S02]  /*0bc0*/  IMAD.IADD R223, R222.reuse, 0x1, R220 ;  /* 0x00000001dedf7824 */ /* 0x040fe400078e02dc */
[----:B------:R-:W-:Y:S02]  /*0bd0*/  IMAD.SHL.U32 R217, R217, 0x2, RZ ;  /* 0x00000002d9d97824 */ /* 0x000fe400078e00ff */
[----:B------:R-:W-:Y:S02]  /*0be0*/  IMAD.IADD R233, R233, 0x1, R232 ;  /* 0x00000001e9e97824 */ /* 0x000fe400078e02e8 */
[----:B------:R-:W-:Y:S02]  /*0bf0*/  IMAD.IADD R218, R215, 0x1, R218 ;  /* 0x00000001d7da7824 */ /* 0x000fe400078e02da */
[----:B------:R-:W-:-:S02]  /*0c00*/  IMAD.IADD R222, R222, 0x1, R221 ;  /* 0x00000001dede7824 */ /* 0x000fc400078e02dd */
.L_x_1124:
        /* <DEDUP_REMOVED lines=53> */
.L_x_1096:
        /* <DEDUP_REMOVED lines=58> */
.L_x_1098:
        /* <DEDUP_REMOVED lines=18> */
.L_x_1099:
        /* <DEDUP_REMOVED lines=38> */
[----:B------:R-:W-:-:S03]  /*1680*/  USEL UR8, UR12, URZ, UP6 ;  /* 0x0000003f0c087287 */ /* 0x000fc6000b000000 */
[----:B------:R-:W-:Y:S01]  /*1690*/  IMAD.HI.U32 R4, R5, R6, R4 ;  /* 0x0000000605047227 */ /* 0x000fe200078e0004 */
[----:B------:R-:W-:Y:S02]  /*16a0*/  UIADD3 UR8, UP0, UR16, UR8, URZ ;  /* 0x0000000810087290 */ /* 0x000fe4000ff1e03f */
        /* <DEDUP_REMOVED lines=11> */
[----:B------:R-:W-:Y:S02]  /*1760*/  USEL UR12, UR11, URZ, UP3 ;  /* 0x0000003f0b0c7287 */ /* 0x000fe40009800000 */
[----:B------:R-:W-:Y:S01]  /*1770*/  ISETP.GT.U32.AND P0, PT, R8, R5, PT ;  /* 0x000000050800720c */ /* 0x000fe20003f04070 */
[----:B------:R-:W-:-:S02]  /*1780*/  UIADD3 UR10, UR9, UR10, URZ ;  /* 0x0000000a090a7290 */ /* 0x000fc4000fffe03f */
        /* <DEDUP_REMOVED lines=16> */
.L_x_1100:
[----:B------:R-:W-:Y:S02]  /*1890*/  UMOV UR11, UR52 ;  /* 0x00000034000b7c82 */ /* 0x000fe40008000000 */
.L_x_1101:
[----:B------:R-:W-:Y:S01]  /*18a0*/  UIADD3 UR8, UP5, UP4, UR8, UR46, UR48 ;  /* 0x0000002e08087290 */ /* 0x000fe2000fcbe030 */
[----:B------:R-:W-:Y:S01]  /*18b0*/  SHF.R.S32.HI R22, RZ, 0x1f, R240 ;  /* 0x0000001fff167819 */ /* 0x000fe200000114f0 */
[----:B------:R-:W-:Y:S01]  /*18c0*/  USHF.R.S32.HI UR14, URZ, 0x1f, UR38 ;  /* 0x0000001f3f0e7899 */ /* 0x000fe20008011426 */
[----:B------:R-:W-:Y:S01]  /*18d0*/  IADD3 R5, P1, R240, UR16, RZ ;  /* 0x00000010f0057c10 */ /* 0x000fe2000ff3e0ff */
[----:B------:R-:W-:Y:S01]  /*18e0*/  UIADD3 UR17, UP1, UP0, UR17, UR8, UR19 ;  /* 0x0000000811117290 */ /* 0x000fe2000f83e013 */
[--C-:B------:R-:W-:Y:S01]  /*18f0*/  SHF.R.S32.HI R247, RZ, 0x1f, R246.reuse ;  /* 0x0000001ffff77819 */ /* 0x100fe200000114f6 */
[----:B------:R-:W-:Y:S01]  /*1900*/  UIADD3.X UR7, UR10, UR50, UR55, UP5, UP4 ;  /* 0x000000320a077290 */ /* 0x000fe2000afe8437 */
[----:B------:R-:W-:Y:S01]  /*1910*/  IADD3.X R7, R22, UR24, RZ, P1, !PT ;  /* 0x0000001816077c10 */ /* 0x000fe20008ffe4ff */
[----:B------:R-:W-:Y:S01]  /*1920*/  ULDC.64 UR8, c[0x0][0x1a8] ;  /* 0x00006a0000087ab9 */ /* 0x000fe20000000a00 */
[----:B------:R-:W1:Y:S01]  /*1930*/  S2R R25, SR_TID.X ;  /* 0x0000000000197919 */ /* 0x000e620000002100 */
[----:B------:R-:W-:Y:S01]  /*1940*/  UIADD3.X UR13, UR12, UR7, UR13, UP1, UP0 ;  /* 0x000000070c0d7290 */ /* 0x000fe20008fe040d */
[----:B------:R-:W-:Y:S01]  /*1950*/  IMAD.WIDE.U32 R8, R5, c[0x0][0x190], R246 ;  /* 0x0000640005087a25 */ /* 0x000fe200078e00f6 */
[----:B------:R-:W-:Y:S01]  /*1960*/  UIMAD UR7, UR14, UR8, URZ ;  /* 0x000000080e0772a4 */ /* 0x000fe2000f8e023f */
[----:B------:R-:W-:Y:S01]  /*1970*/  IADD3 R6, P0, R246, UR21, RZ ;  /* 0x00000015f6067c10 */ /* 0x000fe2000ff1e0ff */
[----:B------:R-:W-:Y:S01]  /*1980*/  UISETP.GE.AND UP0, UPT, UR23, 0x1, UPT ;  /* 0x000000011700788c */ /* 0x000fe2000bf06270 */
[----:B------:R-:W-:Y:S01]  /*1990*/  IMAD R7, R7, c[0x0][0x190], RZ ;  /* 0x0000640007077a24 */ /* 0x000fe200078e02ff */
[----:B------:R-:W-:Y:S01]  /*19a0*/  UIMAD UR12, UR38, UR9, UR7 ;  /* 0x00000009260c72a4 */ /* 0x000fe2000f8e0207 */
[----:B------:R-:W-:Y:S01]  /*19b0*/  IADD3 R8, P1, R8, UR40, RZ ;  /* 0x0000002808087c10 */ /* 0x000fe2000ff3e0ff */
[----:B------:R-:W-:Y:S01]  /*19c0*/  IMAD.U32 R11, RZ, RZ, UR38 ;  /* 0x00000026ff0b7e24 */ /* 0x000fe2000f8e00ff */
[----:B------:R-:W-:Y:S01]  /*19d0*/  ULDC.64 UR8, c[0x0][0x378] ;  /* 0x0000de0000087ab9 */ /* 0x000fe20000000a00 */
[----:B------:R-:W-:Y:S01]  /*19e0*/  IMAD R5, R5, c[0x0][0x194], R7 ;  /* 0x0000650005057a24 */ /* 0x000fe200078e0207 */
[----:B------:R-:W-:Y:S01]  /*19f0*/  UIMAD UR7, UR14, UR8, URZ ;  /* 0x000000080e0772a4 */ /* 0x000fe2000f8e023f */
[----:B------:R-:W-:Y:S01]  /*1a00*/  IADD3.X R7, R247, UR22, RZ, P0, !PT ;  /* 0x00000016f7077c10 */ /* 0x000fe200087fe4ff */
[----:B------:R-:W-:Y:S01]  /*1a10*/  UMOV UR19, 0x4 ;  /* 0x0000000400137882 */ /* 0x000fe20000000000 */
[----:B------:R-:W-:Y:S01]  /*1a20*/  BSSY B1, `(.L_x_1097) ;  /* 0x0000782000017945 */ /* 0x000fe20003800000 */
[----:B------:R-:W-:Y:S01]  /*1a30*/  UIMAD UR10, UR38, UR9, UR7 ;  /* 0x00000009260a72a4 */ /* 0x000fe2000f8e0207 */
[----:B------:R-:W-:Y:S01]  /*1a40*/  IADD3.X R9, R9, UR35, R5, P1, !PT ;  /* 0x0000002309097c10 */ /* 0x000fe20008ffe405 */
[----:B------:R-:W-:Y:S01]  /*1a50*/  IMAD.U32 R5, RZ, RZ, UR16 ;  /* 0x00000010ff057e24 */ /* 0x000fe2000f8e00ff */
[----:B------:R-:W-:-:S02]  /*1a60*/  ULDC.64 UR8, c[0x0][0x370] ;  /* 0x0000dc0000087ab9 */ /* 0x000fc40000000a00 */
[----:B------:R-:W-:Y:S01]  /*1a70*/  UIMAD UR7, UR24, UR8, URZ ;  /* 0x00000008180772a4 */ /* 0x000fe2000f8e023f */
[----:B------:R-:W-:Y:S01]  /*1a80*/  IMAD.WIDE.U32 R6, R5, c[0x0][0x370], R6 ;  /* 0x0000dc0005067a25 */ /* 0x000fe200078e0006 */
[----:B------:R-:W-:Y:S02]  /*1a90*/  UIADD3 UR8, UR16, UR15, URZ ;  /* 0x0000000f10087290 */ /* 0x000fe4000fffe03f */
[----:B------:R-:W-:Y:S01]  /*1aa0*/  UIMAD UR7, UR16, UR9, UR7 ;  /* 0x00000009100772a4 */ /* 0x000fe2000f8e0207 */
[----:B------:R-:W-:Y:S01]  /*1ab0*/  IMAD.U32 R5, RZ, RZ, UR38 ;  /* 0x00000026ff057e24 */ /* 0x000fe2000f8e00ff */
[----:B------:R-:W-:Y:S01]  /*1ac0*/  UIADD3 UR9, UR16, UR11, URZ ;  /* 0x0000000b10097290 */ /* 0x000fe2000fffe03f */
[----:B------:R-:W-:Y:S01]  /*1ad0*/  IMAD.WIDE.U32 R8, R11, c[0x0][0x1a8], R8 ;  /* 0x00006a000b087a25 */ /* 0x000fe200078e0008 */
[----:B------:R-:W-:Y:S02]  /*1ae0*/  ULDC.64 UR14, c[0x0][0x200] ;  /* 0x00008000000e7ab9 */ /* 0x000fe40000000a00 */
[----:B------:R-:W-:Y:S01]  /*1af0*/  IADD3 R7, R7, UR7, RZ ;  /* 0x0000000707077c10 */ /* 0x000fe2000fffe0ff */
[----:B------:R-:W-:Y:S01]  /*1b00*/  IMAD R11, R22, c[0x0][0x370], RZ ;  /* 0x0000dc00160b7a24 */ /* 0x000fe200078e02ff */
[----:B------:R-:W-:Y:S01]  /*1b10*/  IADD3 R12, R9, UR12, RZ ;  /* 0x0000000c090c7c10 */ /* 0x000fe2000fffe0ff */
[----:B------:R-:W-:-:S02]  /*1b20*/  ULEA.HI.SX32 UR16, UR27, 0xffffffff, 0x1a ;  /* 0xffffffff1b107891 */ /* 0x000fc4000f8fd23f */
[----:B------:R-:W-:Y:S01]  /*1b30*/  IMAD.WIDE.U32 R6, R5, c[0x0][0x378], R6 ;  /* 0x0000de0005067a25 */ /* 0x000fe200078e0006 */
[----:B-1----:R-:W-:Y:S01]  /*1b40*/  SHF.R.S32.HI R5, RZ, 0x1f, R25 ;  /* 0x0000001fff057819 */ /* 0x002fe20000011419 */
[----:B------:R-:W-:Y:S02]  /*1b50*/  UIMAD.WIDE UR14, UR8, UR19, UR14 ;  /* 0x00000013080e72a5 */ /* 0x000fe4000f8e020e */
[C---:B------:R-:W-:Y:S01]  /*1b60*/  IMAD R13, R240.reuse, c[0x0][0x374], R11 ;  /* 0x0000dd00f00d7a24 */ /* 0x040fe200078e020b */
[----:B------:R-:W-:Y:S02]  /*1b70*/  LEA.HI R5, R5, R25, RZ, 0x5 ;  /* 0x0000001905057211 */ /* 0x000fe400078f28ff */
[----:B------:R-:W-:Y:S01]  /*1b80*/  IADD3 R7, R7, UR10, RZ ;  /* 0x0000000a07077c10 */ /* 0x000fe2000fffe0ff */
[----:B------:R-:W-:Y:S01]  /*1b90*/  ULDC.64 UR10, c[0x0][0x3c8] ;  /* 0x0000f200000a7ab9 */ /* 0x000fe20000000a00 */
[----:B------:R-:W-:Y:S02]  /*1ba0*/  LOP3.LUT R10, R5, 0xffffffe0, RZ, 0xc0, !PT ;  /* 0xffffffe0050a7812 */ /* 0x000fe400078ec0ff */
[----:B------:R-:W-:Y:S01]  /*1bb0*/  SHF.R.S32.HI R5, RZ, 0x5, R5 ;  /* 0x00000005ff057819 */ /* 0x000fe20000011405 */
[----:B------:R-:W-:-:S04]  /*1bc0*/  IMAD.WIDE.U32 R6, R240, c[0x0][0x370], R6 ;  /* 0x0000dc00f0067a25 */ /* 0x000fc800078e0006 */
[----:B------:R-:W-:Y:S01]  /*1bd0*/  IMAD.IADD R25, R25, 0x1, -R10 ;  /* 0x0000000119197824 */ /* 0x000fe200078e0a0a */
[----:B------:R-:W-:-:S03]  /*1be0*/  LEA R10, P1, R8, c[0x0][0x160], 0x1 ;  /* 0x00005800080a7a11 */ /* 0x000fc600078208ff */
[----:B------:R-:W-:Y:S01]  /*1bf0*/  IMAD R5, R5, UR47, R25 ;  /* 0x0000002f05057c24 */ /* 0x000fe2000f8e0219 */
[----:B------:R-:W-:Y:S02]  /*1c00*/  LEA.HI.X R11, R8, c[0x0][0x164], R12, 0x1, P1 ;  /* 0x00005900080b7a11 */ /* 0x000fe400008f0c0c */
[----:B------:R-:W-:Y:S02]  /*1c10*/  LEA R8, P2, R6, c[0x0][0x330], 0x1 ;  /* 0x0000cc0006087a11 */ /* 0x000fe400078408ff */
[----:B------:R-:W-:-:S04]  /*1c20*/  IADD3 R9, P0, R5, UR17, RZ ;  /* 0x0000001105097c10 */ /* 0x000fc8000ff1e0ff */
[----:B------:R-:W-:Y:S01]  /*1c30*/  LEA.HI.X.SX32 R12, R5, UR13, 0x1, P0 ;  /* 0x0000000d050c7c11 */ /* 0x000fe200080f0eff */
[----:B------:R-:W-:Y:S01]  /*1c40*/  IMAD.IADD R5, R7, 0x1, R13 ;  /* 0x0000000107057824 */ /* 0x000fe200078e020d */
[----:B------:R-:W-:Y:S01]  /*1c50*/  PLOP3.LUT P0, PT, PT, PT, UP0, 0x80, 0x0 ;  /* 0x000000000000781c */ /* 0x000fe20003f0f008 */
[----:B------:R-:W-:Y:S01]  /*1c60*/  UIMAD.WIDE UR12, UR9, UR19, UR10 ;  /* 0x00000013090c72a5 */ /* 0x000fe2000f8e020a */
[----:B------:R-:W-:-:S04]  /*1c70*/  LEA R224, P1, R9, c[0x0][0x350], 0x2 ;  /* 0x0000d40009e07a11 */ /* 0x000fc800078210ff */
[----:B------:R-:W-:Y:S02]  /*1c80*/  LEA.HI.X R225, R9, c[0x0][0x354], R12, 0x2, P1 ;  /* 0x0000d50009e17a11 */ /* 0x000fe400008f140c */
[----:B------:R-:W-:-:S05]  /*1c90*/  LEA.HI.X R9, R6, c[0x0][0x334], R5, 0x1, P2 ;  /* 0x0000cd0006097a11 */ /* 0x000fca00010f0c05 */
[----:B------:R-:W-:Y:S05]  /*1ca0*/  @!P0 BRA `(.L_x_1102) ;  /* 0x00006d5000008947 */ /* 0x000fea0003800000 */
[----:B------:R-:W-:Y:S01]  /*1cb0*/  ULDC.64 UR8, c[0x0][0x1a0] ;  /* 0x0000680000087ab9 */ /* 0x000fe20000000a00 */
[----:B------:R-:W-:Y:S01]  /*1cc0*/  IADD3 R12, R240, 0x20, RZ ;  /* 0x00000020f00c7810 */ /* 0x000fe20007ffe0ff */
[----:B------:R-:W-:Y:S01]  /*1cd0*/  ULDC.64 UR10, c[0x0][0x198] ;  /* 0x00006600000a7ab9 */ /* 0x000fe20000000a00 */
[----:B------:R-:W-:Y:S01]  /*1ce0*/  IMAD.MOV.U32 R17, RZ, RZ, 0x40 ;  /* 0x00000040ff117424 */ /* 0x000fe200078e00ff */
[----:B------:R-:W-:Y:S01]  /*1cf0*/  UIMAD UR7, UR18, UR8, URZ ;  /* 0x00000008120772a4 */ /* 0x000fe2000f8e023f */
[----:B------:R-:W-:Y:S01]  /*1d00*/  IMAD.MOV.U32 R230, RZ, RZ, R8 ;  /* 0x000000ffffe67224 */ /* 0x000fe200078e0008 */
[----:B------:R-:W-:Y:S01]  /*1d10*/  UIMAD UR10, UR18, UR10, URZ ;  /* 0x0000000a120a72a4 */ /* 0x000fe2000f8e023f */
[----:B------:R-:W-:Y:S01]  /*1d20*/  IMAD.WIDE.U32 R14, R17, c[0x0][0x370], RZ ;  /* 0x0000dc00110e7a25 */ /* 0x000fe200078e00ff */
[----:B------:R-:W-:Y:S02]  /*1d30*/  MOV R231, R9 ;  /* 0x0000000900e77202 */ /* 0x000fe40000000f00 */
[----:B------:R-:W-:Y:S01]  /*1d40*/  UIMAD UR11, UR20, UR11, UR10 ;  /* 0x0000000b140b72a4 */ /* 0x000fe2000f8e020a */
[----:B------:R-:W-:Y:S01]  /*1d50*/  IMAD.U32 R5, RZ, RZ, UR20 ;  /* 0x00000014ff057e24 */ /* 0x000fe2000f8e00ff */
[----:B------:R-:W-:Y:S01]  /*1d60*/  UIMAD UR10, UR20, UR9, UR7 ;  /* 0x00000009140a72a4 */ /* 0x000fe2000f8e0207 */
[----:B------:R-:W-:Y:S01]  /*1d70*/  MOV R228, R10 ;  /* 0x0000000a00e47202 */ /* 0x000fe20000000f00 */
[----:B------:R-:W-:Y:S01]  /*1d80*/  UIMAD UR9, UR28, -0x40, UR6 ;  /* 0xffffffc01c0978a4 */ /* 0x000fe2000f8e0206 */
[C-C-:B------:R-:W-:Y:S01]  /*1d90*/  IMAD.WIDE.U32 R6, R5.reuse, c[0x0][0x198], R246.reuse ;  /* 0x0000660005067a25 */ /* 0x140fe200078e00f6 */
[----:B------:R-:W-:Y:S01]  /*1da0*/  UMOV UR7, UR16 ;  /* 0x0000001000077c82 */ /* 0x000fe20008000000 */
[----:B------:R-:W-:Y:S01]  /*1db0*/  MOV R13, UR11 ;  /* 0x0000000b000d7c02 */ /* 0x000fe20008000f00 */
[----:B------:R-:W-:Y:S01]  /*1dc0*/  UIMAD UR8, UR7, -0x40, UR23 ;  /* 0xffffffc0070878a4 */ /* 0x000fe2000f8e0217 */
[----:B------:R-:W-:Y:S01]  /*1dd0*/  IMAD.WIDE.U32 R8, R5, c[0x0][0x1a0], R246 ;  /* 0x0000680005087a25 */ /* 0x000fe200078e00f6 */
[----:B------:R-:W-:-:S02]  /*1de0*/  ISETP.GE.AND P1, PT, R12, UR9, PT ;  /* 0x000000090c007c0c */ /* 0x000fc4000bf26270 */
[----:B------:R-:W-:Y:S01]  /*1df0*/  IADD3 R6, P2, R6, UR33, RZ ;  /* 0x0000002106067c10 */ /* 0x000fe2000ff5e0ff */
[----:B------:R-:W-:Y:S01]  /*1e00*/  IMAD.U32 R5, RZ, RZ, UR10 ;  /* 0x0000000aff057e24 */ /* 0x000fe2000f8e00ff */
[----:B------:R-:W-:Y:S01]  /*1e10*/  ISETP.GE.AND P3, PT, R12, UR8, PT ;  /* 0x000000080c007c0c */ /* 0x000fe2000bf66270 */
[----:B------:R-:W-:Y:S01]  /*1e20*/  IMAD R12, R17, c[0x0][0x374], RZ ;  /* 0x0000dd00110c7a24 */ /* 0x000fe200078e02ff */
[----:B------:R-:W-:Y:S01]  /*1e30*/  IADD3 R8, P0, R8, UR25, RZ ;  /* 0x0000001908087c10 */ /* 0x000fe2000ff1e0ff */
[----:B------:R-:W-:Y:S01]  /*1e40*/  IMAD.MOV.U32 R229, RZ, RZ, R11 ;  /* 0x000000ffffe57224 */ /* 0x000fe200078e000b */
[----:B------:R-:W-:Y:S02]  /*1e50*/  IADD3.X R7, R7, UR34, R13, P2, !PT ;  /* 0x0000002207077c10 */ /* 0x000fe400097fe40d */
[----:B------:R-:W-:Y:S01]  /*1e60*/  IADD3.X R9, R9, UR26, R5, P0, !PT ;  /* 0x0000001a09097c10 */ /* 0x000fe200087fe405 */
[----:B------:R-:W-:Y:S01]  /*1e70*/  IMAD R5, R16, c[0x0][0x1b8], RZ ;  /* 0x00006e0010057a24 */ /* 0x000fe200078e02ff */
[----:B------:R-:W-:Y:S01]  /*1e80*/  ISETP.GE.AND P2, PT, R240, UR9, PT ;  /* 0x00000009f0007c0c */ /* 0x000fe2000bf46270 */
[----:B------:R-:W-:-:S04]  /*1e90*/  IMAD.WIDE.U32 R6, R4, c[0x0][0x1b0], R6 ;  /* 0x00006c0004067a25 */ /* 0x000fc800078e0006 */
[----:B------:R-:W-:Y:S01]  /*1ea0*/  @!P3 IADD3 R14, P4, R230, R14, RZ ;  /* 0x0000000ee60eb210 */ /* 0x000fe20007f9e0ff */
[----:B------:R-:W-:-:S03]  /*1eb0*/  IMAD R11, R4, c[0x0][0x1bc], R5 ;  /* 0x00006f00040b7a24 */ /* 0x000fc600078e0205 */
[----:B------:R-:W-:Y:S01]  /*1ec0*/  @!P3 IADD3.X R15, R231, R15, R12, P4, !PT ;  /* 0x0000000fe70fb210 */ /* 0x000fe200027fe40c */
[----:B------:R-:W-:Y:S01]  /*1ed0*/  IMAD R12, R16, c[0x0][0x1b0], RZ ;  /* 0x00006c00100c7a24 */ /* 0x000fe200078e02ff */
[----:B------:R-:W-:Y:S01]  /*1ee0*/  @!P1 IADD3 R18, P4, R240, 0x20, RZ ;  /* 0x00000020f0129810 */ /* 0x000fe20007f9e0ff */
[C---:B------:R-:W-:Y:S02]  /*1ef0*/  IMAD R16, R17.reuse, c[0x0][0x194], RZ ;  /* 0x0000650011107a24 */ /* 0x040fe400078e02ff */
[----:B------:R-:W-:Y:S02]  /*1f00*/  IMAD R10, R4, c[0x0][0x1b4], R12 ;  /* 0x00006d00040a7a24 */ /* 0x000fe400078e020c */
[----:B------:R-:W-:-:S03]  /*1f10*/  IMAD.WIDE.U32 R12, R17, c[0x0][0x190], RZ ;  /* 0x00006400110c7a25 */ /* 0x000fc600078e00ff */
[----:B------:R-:W-:Y:S01]  /*1f20*/  IADD3 R7, R7, R10, RZ ;  /* 0x0000000a07077210 */ /* 0x000fe20007ffe0ff */
[----:B------:R-:W-:Y:S01]  /*1f30*/  @!P1 IMAD.X R10, RZ, RZ, R22, P4 ;  /* 0x000000ffff0a9224 */ /* 0x000fe200020e0616 */
[----:B------:R-:W-:Y:S01]  /*1f40*/  @!P3 IADD3 R12, P0, R228, R12, RZ ;  /* 0x0000000ce40cb210 */ /* 0x000fe20007f1e0ff */
[----:B------:R-:W-:Y:S01]  /*1f50*/  IMAD.WIDE.U32 R4, R4, c[0x0][0x1b8], R8 ;  /* 0x00006e0004047a25 */ /* 0x000fe200078e0008 */
[----:B------:R-:W-:Y:S02]  /*1f60*/  ISETP.GE.AND P4, PT, R240, UR8, PT ;  /* 0x00000008f0007c0c */ /* 0x000fe4000bf86270 */
[----:B------:R-:W-:Y:S01]  /*1f70*/  @!P3 IADD3.X R13, R229, R13, R16, P0, !PT ;  /* 0x0000000de50db210 */ /* 0x000fe200007fe410 */
[----:B------:R-:W-:Y:S01]  /*1f80*/  @!P1 IMAD R17, R10, c[0x0][0x198], RZ ;  /* 0x000066000a119a24 */ /* 0x000fe200078e02ff */
[----:B------:R-:W-:Y:S01]  /*1f90*/  @!P1 IADD3 R20, P0, R240, 0x20, RZ ;  /* 0x00000020f0149810 */ /* 0x000fe20007f1e0ff */
[----:B------:R-:W-:Y:S01]  /*1fa0*/  @!P1 IMAD.MOV.U32 R8, RZ, RZ, R6 ;  /* 0x000000ffff089224 */ /* 0x000fe200078e0006 */
[----:B------:R-:W-:Y:S01]  /*1fb0*/  @!P1 MOV R9, R7 ;  /* 0x0000000700099202 */ /* 0x000fe20000000f00 */
[----:B------:R-:W-:Y:S01]  /*1fc0*/  @!P2 IMAD R21, R22, c[0x0][0x198], RZ ;  /* 0x000066001615aa24 */ /* 0x000fe200078e02ff */
[----:B------:R-:W-:Y:S01]  /*1fd0*/  IADD3 R5, R5, R11, RZ ;  /* 0x0000000b05057210 */ /* 0x000fe20007ffe0ff */
[----:B------:R-:W-:Y:S01]  /*1fe0*/  @!P1 IMAD.X R16, RZ, RZ, R22, P0 ;  /* 0x000000ffff109224 */ /* 0x000fe200000e0616 */
[----:B------:R-:W-:Y:S01]  /*1ff0*/  PLOP3.LUT P0, PT, PT, PT, UP3, 0x80, 0x0 ;  /* 0x000000000000781c */ /* 0x000fe20003f0f038 */
[----:B------:R-:W-:Y:S01]  /*2000*/  @!P1 IMAD R23, R18, c[0x0][0x19c], R17 ;  /* 0x0000670012179a24 */ /* 0x000fe200078e0211 */
[----:B------:R-:W-:Y:S01]  /*2010*/  @!P1 MOV R10, R4 ;  /* 0x00000004000a9202 */ /* 0x000fe20000000f00 */
[----:B------:R-:W-:-:S02]  /*2020*/  @!P1 IMAD R16, R16, c[0x0][0x1a0], RZ ;  /* 0x0000680010109a24 */ /* 0x000fc400078e02ff */
[----:B------:R-:W-:-:S04]  /*2030*/  @!P1 IMAD.WIDE.U32 R18, R18, c[0x0][0x198], R8 ;  /* 0x0000660012129a25 */ /* 0x000fc800078e0008 */
[----:B------:R-:W-:Y:S02]  /*2040*/  @!P1 IMAD.MOV.U32 R11, RZ, RZ, R5 ;  /* 0x000000ffff0b9224 */ /* 0x000fe400078e0005 */
[C---:B------:R-:W-:Y:S02]  /*2050*/  @!P2 IMAD R9, R240.reuse, c[0x0][0x19c], R21 ;  /* 0x00006700f009aa24 */ /* 0x040fe400078e0215 */
[----:B------:R-:W-:Y:S01]  /*2060*/  @P0 BAR.SYNC.DEFER_BLOCKING 0x0 ;  /* 0x0000000000000b1d */ /* 0x000fe20000010000 */
[----:B------:R-:W-:-:S04]  /*2070*/  @!P2 IMAD.WIDE.U32 R6, R240, c[0x0][0x198], R6 ;  /* 0x00006600f006aa25 */ /* 0x000fc800078e0006 */
[C---:B------:R-:W-:Y:S02]  /*2080*/  @!P1 IMAD R24, R20.reuse, c[0x0][0x1a4], R16 ;  /* 0x0000690014189a24 */ /* 0x040fe400078e0210 */
[----:B------:R-:W-:Y:S01]  /*2090*/  @!P1 IMAD.WIDE.U32 R20, R20, c[0x0][0x1a0], R10 ;  /* 0x0000680014149a25 */ /* 0x000fe200078e000a */
[----:B------:R-:W-:-:S03]  /*20a0*/  @!P2 LEA R10, P6, R6, c[0x0][0x168], 0x1 ;  /* 0x00005a00060aaa11 */ /* 0x000fc600078c08ff */
[----:B------:R-:W-:Y:S01]  /*20b0*/  @!P2 IMAD.WIDE.U32 R16, R240, c[0x0][0x1a0], R4 ;  /* 0x00006800f010aa25 */ /* 0x000fe200078e0004 */
[----:B------:R-:W-:-:S03]  /*20c0*/  @!P2 IADD3 R4, R7, R9, RZ ;  /* 0x000000090704a210 */ /* 0x000fc60007ffe0ff */
[----:B------:R-:W-:Y:S01]  /*20d0*/  @!P2 IMAD R8, R22, c[0x0][0x1a0], RZ ;  /* 0x000068001608aa24 */ /* 0x000fe200078e02ff */
[----:B------:R-:W-:Y:S01]  /*20e0*/  @!P2 LEA.HI.X R11, R6, c[0x0][0x16c], R4, 0x1, P6 ;  /* 0x00005b00060baa11 */ /* 0x000fe200030f0c04 */
[----:B------:R-:W-:Y:S01]  /*20f0*/  @!P1 IMAD.IADD R5, R19, 0x1, R23 ;  /* 0x0000000113059824 */ /* 0x000fe200078e0217 */
[----:B------:R-:W-:Y:S01]  /*2100*/  @!P2 LEA R6, P6, R16, c[0x0][0x170], 0x1 ;  /* 0x00005c001006aa11 */ /* 0x000fe200078c08ff */
[----:B------:R-:W-:Y:S01]  /*2110*/  @!P2 IMAD R22, R240, c[0x0][0x1a4], R8 ;  /* 0x00006900f016aa24 */ /* 0x000fe200078e0208 */
[C---:B------:R-:W-:Y:S01]  /*2120*/  @!P1 LEA R8, P5, R18.reuse, c[0x0][0x168], 0x1 ;  /* 0x00005a0012089a11 */ /* 0x040fe200078a08ff */
[----:B------:R1:W-:Y:S03]  /*2130*/  @P4 STS.128 [R226+0x8000], RZ ;  /* 0x008000ffe2004388 */ /* 0x0003e60000000c00 */
[----:B------:R-:W-:Y:S02]  /*2140*/  @!P1 LEA.HI.X R9, R18, c[0x0][0x16c], R5, 0x1, P5 ;  /* 0x00005b0012099a11 */ /* 0x000fe400028f0c05 */
[----:B------:R-:W-:Y:S01]  /*2150*/  @!P2 IADD3 R5, R17, R22, RZ ;  /* 0x000000161105a210 */ /* 0x000fe20007ffe0ff */
[----:B------:R1:W-:Y:S01]  /*2160*/  @P4 STS.128 [R226+0xa000], RZ ;  /* 0x00a000ffe2004388 */ /* 0x0003e20000000c00 */
[----:B------:R-:W-:Y:S01]  /*2170*/  @!P1 IMAD.IADD R17, R21, 0x1, R24 ;  /* 0x0000000115119824 */ /* 0x000fe200078e0218 */
[----:B------:R-:W-:-:S02]  /*2180*/  @!P1 LEA R4, P5, R20, c[0x0][0x170], 0x1 ;  /* 0x00005c0014049a11 */ /* 0x000fc400078a08ff */
[----:B------:R1:W-:Y:S01]  /*2190*/  @P4 STS.128 [R226+0xc000], RZ ;  /* 0x00c000ffe2004388 */ /* 0x0003e20000000c00 */
[----:B------:R-:W-:Y:S02]  /*21a0*/  @!P2 LEA.HI.X R7, R16, c[0x0][0x174], R5, 0x1, P6 ;  /* 0x00005d001007aa11 */ /* 0x000fe400030f0c05 */
[----:B------:R-:W-:Y:S01]  /*21b0*/  @!P1 LEA.HI.X R5, R20, c[0x0][0x174], R17, 0x1, P5 ;  /* 0x00005d0014059a11 */ /* 0x000fe200028f0c11 */
        /* <DEDUP_REMOVED lines=72> */
[----:B--2---:R-:W-:Y:S01]  /*2640*/  MOV R8, c[0x0][0x308] ;  /* 0x0000c20000087a02 */ /* 0x004fe20000000f00 */
[----:B------:R-:W-:-:S02]  /*2650*/  IMAD.MOV.U32 R9, RZ, RZ, c[0x0][0x30c] ;  /* 0x0000c300ff097624 */ /* 0x000fc400078e00ff */
        /* <DEDUP_REMOVED lines=14> */
[----:B------:R-:W0:Y:S04]  /*2740*/  LDGDEPBAR ;  /* 0x00000000000079af */ /* 0x000e280000000000 */
[----:B---3--:R3:W4:Y:S04]  /*2750*/  LDG.E.64 R6, [R8.64+0x8] ;  /* 0x0000080408067981 */ /* 0x008728000c1e1b00 */
[----:B---3--:R-:W3:Y:S01]  /*2760*/  LDG.E.64 R8, [R8.64] ;  /* 0x0000000408087981 */ /* 0x008ee2000c1e1b00 */
[----:B--2---:R-:W-:Y:S01]  /*2770*/  IADD3 R4, R237, 0x8, RZ ;  /* 0x00000008ed047810 */ /* 0x004fe20007ffe0ff */
[----:B------:R-:W-:Y:S01]  /*2780*/  UMOV UR9, UR15 ;  /* 0x0000000f00097c82 */ /* 0x000fe20008000000 */
[----:B------:R-:W-:Y:S01]  /*2790*/  IMAD.MOV.U32 R235, RZ, RZ, 0x7f800000 ;  /* 0x7f800000ffeb7424 */ /* 0x000fe200078e00ff */
[----:B------:R-:W-:-:S02]  /*27a0*/  MOV R236, 0x7f800000 ;  /* 0x7f80000000ec7802 */ /* 0x000fc40000000f00 */
[----:B------:R-:W-:Y:S01]  /*27b0*/  ISETP.GE.AND P0, PT, R4, UR8, PT ;  /* 0x0000000804007c0c */ /* 0x000fe2000bf06270 */
[----:B------:R-:W-:Y:S01]  /*27c0*/  UMOV UR8, UR14 ;  /* 0x0000000e00087c82 */ /* 0x000fe20008000000 */
[----:B------:R-:W-:Y:S01]  /*27d0*/  MOV R4, 0x4 ;  /* 0x0000000400047802 */ /* 0x000fe20000000f00 */
[----:B------:R-:W-:-:S04]  /*27e0*/  IMAD.MOV.U32 R248, RZ, RZ, c[0x0][0x22c] ;  /* 0x00008b00fff87624 */ /* 0x000fc800078e00ff */
[----:B------:R-:W-:Y:S01]  /*27f0*/  IMAD.WIDE R4, R237, R4, UR8 ;  /* 0x00000008ed047e25 */ /* 0x000fe2000f8e0204 */
[----:B------:R-:W-:-:S03]  /*2800*/  UMOV UR11, UR12 ;  /* 0x0000000c000b7c82 */ /* 0x000fc60008000000 */
[----:B------:R-:W-:Y:S01]  /*2810*/  IMAD R248, R248, c[0x0][0x1c0], RZ ;  /* 0x00007000f8f87a24 */ /* 0x000fe200078e02ff */
[----:B------:R2:W5:Y:S04]  /*2820*/  @!P1 LDG.E R235, [R4.64] ;  /* 0x0000000404eb9981 */ /* 0x000568000c1e1900 */
[----:B------:R2:W5:Y:S01]  /*2830*/  @!P0 LDG.E R236, [R4.64+0x20] ;  /* 0x0000200404ec8981 */ /* 0x000562000c1e1900 */
        /* <DEDUP_REMOVED lines=24> */
[----:B--2---:R-:W-:Y:S01]  /*29c0*/  SHF.R.S32.HI R4, RZ, 0x1f, R25 ;  /* 0x0000001fff047819 */ /* 0x004fe20000011419 */
        /* <DEDUP_REMOVED lines=41> */
[----:B------:R-:W-:-:S02]  /*2c60*/  UMOV UR10, UR13 ;  /* 0x0000000d000a7c82 */ /* 0x000fc40008000000 */
[----:B------:R-:W-:Y:S01]  /*2c70*/  UISETP.GE.AND UP0, UPT, UR12, UR6, UPT ;  /* 0x000000060c00728c */ /* 0x000fe2000bf06270 */
[----:B----4-:R-:W-:Y:S02]  /*2c80*/  IADD3 R238, P1, P0, R6, UR41, R25 ;  /* 0x0000002906ee7c10 */ /* 0x010fe4000f83e019 */
[----:B------:R-:W-:Y:S02]  /*2c90*/  CS2R R24, SRZ ;  /* 0x0000000000187805 */ /* 0x000fe4000001ff00 */
[----:B------:R-:W-:Y:S01]  /*2ca0*/  IADD3.X R243, R7, UR49, R4, P1, P0 ;  /* 0x0000003107f37c10 */ /* 0x000fe20008fe0404 */
[----:B------:R-:W-:Y:S01]  /*2cb0*/  IMAD.WIDE.U32 R238, R238, -0x2daee0ad, RZ ;  /* 0xd2511f53eeee7825 */ /* 0x000fe200078e00ff */
[----:B---3--:R-:W2:Y:S08]  /*2cc0*/  R2UR UR14, R9 ;  /* 0x00000000090e73c2 */ /* 0x008eb000000e0000 */
[----:B------:R-:W3:Y:S01]  /*2cd0*/  R2UR UR15, R8 ;  /* 0x00000000080f73c2 */ /* 0x000ee200000e0000 */
[----:B--2---:R-:W-:-:S02]  /*2ce0*/  UIADD3 UR26, UR14, -0x4498517b, URZ ;  /* 0xbb67ae850e1a7890 */ /* 0x004fc4000fffe03f */
[----:B------:R-:W-:Y:S02]  /*2cf0*/  UIADD3 UR24, UR14, 0x76cf5d0a, URZ ;  /* 0x76cf5d0a0e187890 */ /* 0x000fe4000fffe03f */
[----:B------:R-:W-:Y:S02]  /*2d00*/  UIADD3 UR22, UR14, 0x32370b8f, URZ ;  /* 0x32370b8f0e167890 */ /* 0x000fe4000fffe03f */
[----:B------:R-:W-:Y:S02]  /*2d10*/  UIADD3 UR20, UR14, -0x126145ec, URZ ;  /* 0xed9eba140e147890 */ /* 0x000fe4000fffe03f */
[----:B---3--:R-:W-:Y:S02]  /*2d20*/  UIADD3 UR27, UR15, -0x61c88647, URZ ;  /* 0x9e3779b90f1b7890 */ /* 0x008fe4000fffe03f */
[----:B------:R-:W-:Y:S02]  /*2d30*/  UIADD3 UR25, UR15, 0x3c6ef372, URZ ;  /* 0x3c6ef3720f197890 */ /* 0x000fe4000fffe03f */
[----:B------:R-:W-:-:S02]  /*2d40*/  UIADD3 UR23, UR15, -0x255992d5, URZ ;  /* 0xdaa66d2b0f177890 */ /* 0x000fc4000fffe03f */
[----:B------:R-:W-:Y:S02]  /*2d50*/  UIADD3 UR21, UR15, 0x78dde6e4, URZ ;  /* 0x78dde6e40f157890 */ /* 0x000fe4000fffe03f */
[----:B------:R-:W-:Y:S02]  /*2d60*/  UIADD3 UR19, UR15, 0x1715609d, URZ ;  /* 0x1715609d0f137890 */ /* 0x000fe4000fffe03f */
[----:B------:R-:W-:Y:S02]  /*2d70*/  UIADD3 UR18, UR14, -0x56f99767, URZ ;  /* 0xa90668990e127890 */ /* 0x000fe4000fffe03f */
[----:B------:R-:W-:Y:S02]  /*2d80*/  UIADD3 UR17, UR15, -0x4ab325aa, URZ ;  /* 0xb54cda560f117890 */ /* 0x000fe4000fffe03f */
[----:B-1----:R-:W-:Y:S02]  /*2d90*/  UIADD3 UR16, UR14, 0x646e171e, URZ ;  /* 0x646e171e0e107890 */ /* 0x002fe4000fffe03f */
.L_x_1105:
        /* <DEDUP_REMOVED lines=643> */
.L_x_1103:
        /* <DEDUP_REMOVED lines=97> */
[----:B------:R-:W-:Y:S04]  /*5be0*/  IMAD.SHL.U32 R203, R248, 0x10, RZ ;  /* 0x00000010f8cb7824 */ /* 0x000fe800078e00ff */
[C---:B------:R-:W-:Y:S08]  /*5bf0*/  HMMA.16816.F32 R120, R204.reuse, R208, R120 ;  /* 0x000000d0cc78723c */ /* 0x040ff00000001878 */
[-C--:B------:R-:W-:Y:S04]  /*5c00*/  HMMA.16816.F32 R124, R204, R210.reuse, R124 ;  /* 0x000000d2cc7c723c */ /* 0x080fe8000000187c */
[CC--:B-1----:R-:W-:Y:S04]  /*5c10*/  LEA R200, P0, R202.reuse, R224.reuse, 0x2 ;  /* 0x000000e0cac87211 */ /* 0x0c2fe800078010ff */
[----:B------:R-:W-:Y:S04]  /*5c20*/  HMMA.16816.F32 R128, R196, R210, R128 ;  /* 0x000000d2c480723c */ /* 0x000fe80000001880 */
[-C--:B------:R-:W-:Y:S01]  /*5c30*/  LEA.HI.X.SX32 R201, R202, R225.reuse, 0x2, P0 ;  /* 0x000000e1cac97211 */ /* 0x080fe200000f16ff */
[C---:B------:R-:W-:Y:S02]  /*5c40*/  IMAD.SHL.U32 R205, R248.reuse, 0x20, RZ ;  /* 0x00000020f8cd7824 */ /* 0x040fe400078e00ff */
[CC--:B------:R-:W-:Y:S01]  /*5c50*/  LEA R196, P1, R203.reuse, R224.reuse, 0x2 ;  /* 0x000000e0cbc47211 */ /* 0x0c0fe200078210ff */
[C---:B------:R-:W-:Y:S01]  /*5c60*/  IMAD R199, R248.reuse, 0x18, RZ ;  /* 0x00000018f8c77824 */ /* 0x040fe200078e02ff */
[----:B------:R1:W-:Y:S03]  /*5c70*/  RED.E.ADD.F32.FTZ.RN.STRONG.GPU [R200.64], R5 ;  /* 0x00000005c800798e */ /* 0x0003e6000c10e784 */
[-C--:B------:R-:W-:Y:S01]  /*5c80*/  LEA.HI.X.SX32 R197, R203, R225.reuse, 0x2, P1 ;  /* 0x000000e1cbc57211 */ /* 0x080fe200008f16ff */
[C---:B------:R-:W-:Y:S01]  /*5c90*/  IMAD R206, R248.reuse, 0x28, RZ ;  /* 0x00000028f8ce7824 */ /* 0x040fe200078e02ff */
[-C--:B--2---:R-:W-:Y:S01]  /*5ca0*/  LEA R4, P0, R199, R224.reuse, 0x2 ;  /* 0x000000e0c7047211 */ /* 0x084fe200078010ff */
[----:B------:R-:W-:Y:S01]  /*5cb0*/  IMAD R204, R248, 0x30, RZ ;  /* 0x00000030f8cc7824 */ /* 0x000fe200078e02ff */
[-C--:B------:R-:W-:Y:S01]  /*5cc0*/  LEA R198, P1, R205, R224.reuse, 0x2 ;  /* 0x000000e0cdc67211 */ /* 0x080fe200078210ff */
        /* <DEDUP_REMOVED lines=308> */
.L_x_1104:
        /* <DEDUP_REMOVED lines=8> */
[----:B------:R-:W-:Y:S01]  /*7090*/  FMUL.FTZ R12, R63, c[0x0][0x2dc] ;  /* 0x0000b7003f0c7a20 */ /* 0x000fe20000410000 */
        /* <DEDUP_REMOVED lines=226> */
[----:B-1----:R-:W-:Y:S01]  /*7ec0*/  FMUL.FTZ R5, R77, c[0x0][0x2dc] ;  /* 0x0000b7004d057a20 */ /* 0x002fe20000410000 */
        /* <DEDUP_REMOVED lines=46> */
.L_x_1106:
        /* <DEDUP_REMOVED lines=19> */
.L_x_1107:
        /* <DEDUP_REMOVED lines=52> */
.L_x_1109:
[----:B--23--:R-:W-:Y:S05]  /*8620*/  BSYNC B0 ;  /* 0x0000000000007941 */ /* 0x00cfea0003800000 */
.L_x_1108:
        /* <DEDUP_REMOVED lines=17> */
.L_x_1111:
[----:B------:R-:W-:Y:S05]  /*8740*/  BSYNC B0 ;  /* 0x0000000000007941 */ /* 0x000fea0003800000 */
.L_x_1110:
        /* <DEDUP_REMOVED lines=27> */
.L_x_1113:
[----:B------:R-:W-:Y:S05]  /*8900*/  BSYNC B0 ;  /* 0x0000000000007941 */ /* 0x000fea0003800000 */
.L_x_1112:
        /* <DEDUP_REMOVED lines=15> */
.L_x_1102:
        /* <DEDUP_REMOVED lines=20> */
.L_x_1115:
        /* <DEDUP_REMOVED lines=18> */
.L_x_1116:
        /* <DEDUP_REMOVED lines=33> */
.L_x_1118:
[----:B------:R-:W-:Y:S05]  /*8e70*/  BSYNC B0 ;  /* 0x0000000000007941 */ /* 0x000fea0003800000 */
.L_x_1117:
        /* <DEDUP_REMOVED lines=17> */
.L_x_1120:
[----:B------:R-:W-:Y:S05]  /*8f90*/  BSYNC B0 ;  /* 0x0000000000007941 */ /* 0x000fea0003800000 */
.L_x_1119:
        /* <DEDUP_REMOVED lines=27> */
.L_x_1122:
[----:B------:R-:W-:Y:S05]  /*9150*/  BSYNC B0 ;  /* 0x0000000000007941 */ /* 0x000fea0003800000 */
.L_x_1121:
        /* <DEDUP_REMOVED lines=14> */
.L_x_1114:
[----:B------:R-:W-:Y:S05]  /*9240*/  BSYNC B1 ;  /* 0x0000000000017941 */ /* 0x000fea0003800000 */
.L_x_1097:
        /* <DEDUP_REMOVED lines=11> */
.L_x_1123:
[----:B------:R-:W-:Y:S05]  /*9300*/  EXIT ;  /* 0x000000000000794d */ /* 0x000fea0003800000 */
.L_x_1125:
        /* <DEDUP_REMOVED lines=15> */
.L_x_2029:


//--------------------- .text._ZN5flash44flash_bwd_dq_dk_dv_loop_seqk_parallel_kernelI23Flash_bwd_kernel_traitsILi256ELi64ELi64ELi8ELi4ELi2ELi2ELb0ELb1EN7cutlass6half_tE19Flash_kernel_traitsILi256ELi64ELi64ELi8ES3_EELb0ELb0ELb0ELb0ELb0ELb1ELb1EEEvNS_16Flash_bwd_paramsE --------------------------
	.section	.text._ZN5flash44flash_bwd_dq_dk_dv_loop_seqk_parallel_kernelI23Flash_bwd_kernel_traitsILi256ELi64ELi64ELi8ELi4ELi2ELi2ELb0ELb1EN7cutlass6half_tE19Flash_kernel_traitsILi256ELi64ELi64ELi8ES3_EELb0ELb0ELb0ELb0ELb0ELb1ELb1EEEvNS_16Flash_bwd_paramsE,"ax",@progbits
	.sectioninfo	@"SHI_REGISTERS=255"
	.align	128
        .global         _ZN5flash44flash_bwd_dq_dk_dv_loop_seqk_parallel_kernelI23Flash_bwd_kernel_traitsILi256ELi64ELi64ELi8ELi4ELi2ELi2ELb0ELb1EN7cutlass6half_tE19Flash_kernel_traitsILi256ELi64ELi64ELi8ES3_EELb0ELb0ELb0ELb0ELb0ELb1ELb1EEEvNS_16Flash_bwd_paramsE
        .type           _ZN5flash44flash_bwd_dq_dk_dv_loop_seqk_parallel_kernelI23Flash_bwd_kernel_traitsILi256ELi64ELi64ELi8ELi4ELi2ELi2ELb0ELb1EN7cutlass6half_tE19Flash_kernel_traitsILi256ELi64ELi64ELi8ES3_EELb0ELb0ELb0ELb0ELb0ELb1ELb1EEEvNS_16Flash_bwd_paramsE,@function
        .size           _ZN5flash44flash_bwd_dq_dk_dv_loop_seqk_parallel_kernelI23Flash_bwd_kernel_traitsILi256ELi64ELi64ELi8ELi4ELi2ELi2ELb0ELb1EN7cutlass6half_tE19Flash_kernel_traitsILi256ELi64ELi64ELi8ES3_EELb0ELb0ELb0ELb0ELb0ELb1ELb1EEEvNS_16Flash_bwd_paramsE,(.L_x_2030 - _ZN5flash44flash_bwd_dq_dk_dv_loop_seqk_parallel_kernelI23Flash_bwd_kernel_traitsILi256ELi64ELi64ELi8ELi4ELi2ELi2ELb0ELb1EN7cutlass6half_tE19Flash_kernel_traitsILi256ELi64ELi64ELi8ES3_EELb0ELb0ELb0ELb0ELb0ELb1ELb1EEEvNS_16Flash_bwd_paramsE)
        .other          _ZN5flash44flash_bwd_dq_dk_dv_loop_seqk_parallel_kernelI23Flash_bwd_kernel_traitsILi256ELi64ELi64ELi8ELi4ELi2ELi2ELb0ELb1EN7cutlass6half_tE19Flash_kernel_traitsILi256ELi64ELi64ELi8ES3_EELb0ELb0ELb0ELb0ELb0ELb1ELb1EEEvNS_16Flash_bwd_paramsE,@"STO_CUDA_ENTRY STV_DEFAULT"
_ZN5flash44flash_bwd_dq_dk_dv_loop_seqk_parallel_kernelI23Flash_bwd_kernel_traitsILi256ELi64ELi64ELi8ELi4ELi2ELi2ELb0ELb1EN7cutlass6half_tE19Flash_kernel_traitsILi256ELi64ELi64ELi8ES3_EELb0ELb0ELb0ELb0ELb0ELb1ELb1EEEvNS_16Flash_bwd_paramsE:
.text._ZN5flash44flash_bwd_dq_dk_dv_loop_seqk_parallel_kernelI23Flash_bwd_kernel_traitsILi256ELi64ELi64ELi8ELi4ELi2ELi2ELb0ELb1EN7cutlass6half_tE19Flash_kernel_traitsILi256ELi64ELi64ELi8ES3_EELb0ELb0ELb0ELb0ELb0ELb1ELb1EEEvNS_16Flash_bwd_paramsE:
        /* <DEDUP_REMOVED lines=188> */
.L_x_1154:
        /* <DEDUP_REMOVED lines=53> */
.L_x_1126:
        /* <DEDUP_REMOVED lines=58> */
.L_x_1128:
        /* <DEDUP_REMOVED lines=18> */
.L_x_1129:
        /* <DEDUP_REMOVED lines=71> */
.L_x_1130:
[----:B------:R-:W-:Y:S02]  /*1840*/  UMOV UR11, UR50 ;  /* 0x00000032000b7c82 */ /* 0x000fe40008000000 */
.L_x_1131:
        /* <DEDUP_REMOVED lines=49> */
[C---:B------:R-:W-:Y:S01]  /*1b60*/  IADD3 R5, P0, R10.reuse, UR15, RZ ;  /* 0x0000000f0a057c10 */ /* 0x040fe2000ff1e0ff */
[----:B------:R-:W-:Y:S01]  /*1b70*/  UIMAD.WIDE UR14, UR9, UR39, UR32 ;  /* 0x00000027090e72a5 */ /* 0x000fe2000f8e0220 */
[----:B------:R-:W-:Y:S02]  /*1b80*/  IADD3 R7, R7, UR10, RZ ;  /* 0x0000000a07077c10 */ /* 0x000fe4000fffe0ff */
[----:B------:R-:W-:Y:S01]  /*1b90*/  LEA.HI.X.SX32 R10, R10, UR7, 0x1, P0 ;  /* 0x000000070a0a7c11 */ /* 0x000fe200080f0eff */
[----:B------:R-:W-:Y:S01]  /*1ba0*/  ULDC.64 UR32, c[0x0][0x3c8] ;  /* 0x0000f20000207ab9 */ /* 0x000fe20000000a00 */
[----:B------:R-:W-:Y:S01]  /*1bb0*/  PLOP3.LUT P0, PT, PT, PT, UP4, 0x80, 0x0 ;  /* 0x000000000000781c */ /* 0x000fe20003f0f048 */
[----:B------:R-:W-:Y:S01]  /*1bc0*/  IMAD.WIDE.U32 R6, R243, c[0x0][0x370], R6 ;  /* 0x0000dc00f3067a25 */ /* 0x000fe200078e0006 */
[----:B------:R-:W-:Y:S01]  /*1bd0*/  LEA.HI.X R13, R8, c[0x0][0x164], R11, 0x1, P1 ;  /* 0x00005900080d7a11 */ /* 0x000fe200008f0c0b */
[----:B------:R-:W-:Y:S01]  /*1be0*/  UIMAD.WIDE UR16, UR11, UR39, UR32 ;  /* 0x000000270b1072a5 */ /* 0x000fe2000f8e0220 */
[----:B------:R-:W-:Y:S01]  /*1bf0*/  LEA R228, P1, R5, c[0x0][0x350], 0x2 ;  /* 0x0000d40005e47a11 */ /* 0x000fe200078210ff */
[----:B------:R-:W-:Y:S01]  /*1c00*/  IMAD.IADD R7, R7, 0x1, R9 ;  /* 0x0000000107077824 */ /* 0x000fe200078e0209 */
[----:B------:R-:W-:-:S02]  /*1c10*/  LEA R8, P2, R6, c[0x0][0x330], 0x1 ;  /* 0x0000cc0006087a11 */ /* 0x000fc400078408ff */
[----:B------:R-:W-:Y:S02]  /*1c20*/  LEA.HI.X R229, R5, c[0x0][0x354], R10, 0x2, P1 ;  /* 0x0000d50005e57a11 */ /* 0x000fe400008f140a */
[----:B------:R-:W-:-:S03]  /*1c30*/  LEA.HI.X R9, R6, c[0x0][0x334], R7, 0x1, P2 ;  /* 0x0000cd0006097a11 */ /* 0x000fc600010f0c07 */
[----:B------:R-:W-:Y:S05]  /*1c40*/  @!P0 BRA `(.L_x_1132) ;  /* 0x0000665000008947 */ /* 0x000fea0003800000 */
[----:B------:R-:W-:Y:S01]  /*1c50*/  UMOV UR7, UR8 ;  /* 0x0000000800077c82 */ /* 0x000fe20008000000 */
[----:B------:R-:W-:Y:S01]  /*1c60*/  IADD3 R5, R243, 0x20, RZ ;  /* 0x00000020f3057810 */ /* 0x000fe20007ffe0ff */
[----:B------:R-:W-:Y:S01]  /*1c70*/  UIMAD UR10, UR7, -0x40, UR27 ;  /* 0xffffffc0070a78a4 */ /* 0x000fe2000f8e021b */
[----:B------:R-:W-:Y:S01]  /*1c80*/  MOV R18, 0x40 ;  /* 0x0000004000127802 */ /* 0x000fe20000000f00 */
[----:B------:R-:W-:Y:S01]  /*1c90*/  ULDC.64 UR8, c[0x0][0x198] ;  /* 0x0000660000087ab9 */ /* 0x000fe20000000a00 */
[----:B------:R-:W-:Y:S01]  /*1ca0*/  IMAD.U32 R6, RZ, RZ, UR23 ;  /* 0x00000017ff067e24 */ /* 0x000fe2000f8e00ff */
[----:B------:R-:W-:Y:S01]  /*1cb0*/  UIMAD UR8, UR19, UR8, URZ ;  /* 0x00000008130872a4 */ /* 0x000fe2000f8e023f */
[----:B------:R-:W-:Y:S01]  /*1cc0*/  IMAD.U32 R10, RZ, RZ, UR23 ;  /* 0x00000017ff0a7e24 */ /* 0x000fe2000f8e00ff */
[----:B------:R-:W-:Y:S01]  /*1cd0*/  ISETP.GE.AND P3, PT, R5, UR10, PT ;  /* 0x0000000a05007c0c */ /* 0x000fe2000bf66270 */
[----:B------:R-:W-:Y:S01]  /*1ce0*/  ULDC.64 UR12, c[0x0][0x1a0] ;  /* 0x00006800000c7ab9 */ /* 0x000fe20000000a00 */
[----:B------:R-:W-:Y:S01]  /*1cf0*/  IMAD.WIDE.U32 R14, R18, c[0x0][0x370], RZ ;  /* 0x0000dc00120e7a25 */ /* 0x000fe200078e00ff */
[----:B------:R-:W-:Y:S01]  /*1d00*/  UIMAD UR11, UR23, UR9, UR8 ;  /* 0x00000009170b72a4 */ /* 0x000fe2000f8e0208 */
[----:B------:R-:W-:Y:S01]  /*1d10*/  MOV R233, R13 ;  /* 0x0000000d00e97202 */ /* 0x000fe20000000f00 */
[----:B------:R-:W-:Y:S01]  /*1d20*/  UIMAD UR9, UR19, UR12, URZ ;  /* 0x0000000c130972a4 */ /* 0x000fe2000f8e023f */
[----:B------:R-:W-:Y:S01]  /*1d30*/  IMAD.MOV.U32 R234, RZ, RZ, R8 ;  /* 0x000000ffffea7224 */ /* 0x000fe200078e0008 */
[----:B------:R-:W-:Y:S01]  /*1d40*/  UIMAD UR8, UR22, -0x40, UR6 ;  /* 0xffffffc0160878a4 */ /* 0x000fe2000f8e0206 */
[----:B------:R-:W-:Y:S01]  /*1d50*/  IMAD.WIDE.U32 R6, R6, c[0x0][0x198], R248 ;  /* 0x0000660006067a25 */ /* 0x000fe200078e00f8 */
[----:B------:R-:W-:Y:S01]  /*1d60*/  UIMAD UR9, UR23, UR13, UR9 ;  /* 0x0000000d170972a4 */ /* 0x000fe2000f8e0209 */
[----:B------:R-:W-:-:S02]  /*1d70*/  SHF.L.U32 R242, R250, 0x2, RZ ;  /* 0x00000002faf27819 */ /* 0x000fc400000006ff */
[----:B------:R-:W-:Y:S01]  /*1d80*/  IMAD.WIDE.U32 R10, R10, c[0x0][0x1a0], R248 ;  /* 0x000068000a0a7a25 */ /* 0x000fe200078e00f8 */
[----:B------:R-:W-:Y:S02]  /*1d90*/  ISETP.GE.AND P1, PT, R5, UR8, PT ;  /* 0x0000000805007c0c */ /* 0x000fe4000bf26270 */
[----:B------:R-:W-:Y:S01]  /*1da0*/  @!P3 IADD3 R14, P4, R234, R14, RZ ;  /* 0x0000000eea0eb210 */ /* 0x000fe20007f9e0ff */
[----:B------:R-:W-:Y:S01]  /*1db0*/  IMAD.MOV.U32 R235, RZ, RZ, R9 ;  /* 0x000000ffffeb7224 */ /* 0x000fe200078e0009 */
[----:B------:R-:W-:Y:S01]  /*1dc0*/  IADD3 R8, P2, R6, UR34, RZ ;  /* 0x0000002206087c10 */ /* 0x000fe2000ff5e0ff */
[----:B------:R-:W-:Y:S01]  /*1dd0*/  IMAD R9, R18, c[0x0][0x374], RZ ;  /* 0x0000dd0012097a24 */ /* 0x000fe200078e02ff */
[----:B------:R-:W-:Y:S01]  /*1de0*/  MOV R5, UR11 ;  /* 0x0000000b00057c02 */ /* 0x000fe20008000f00 */
[----:B------:R-:W-:Y:S01]  /*1df0*/  IMAD.U32 R17, RZ, RZ, UR9 ;  /* 0x00000009ff117e24 */ /* 0x000fe2000f8e00ff */
[----:B------:R-:W-:Y:S01]  /*1e00*/  IADD3 R6, P0, R10, UR29, RZ ;  /* 0x0000001d0a067c10 */ /* 0x000fe2000ff1e0ff */
[----:B------:R-:W-:Y:S01]  /*1e10*/  IMAD.MOV.U32 R232, RZ, RZ, R12 ;  /* 0x000000ffffe87224 */ /* 0x000fe200078e000c */
[----:B------:R-:W-:Y:S01]  /*1e20*/  @!P3 IADD3.X R15, R235, R15, R9, P4, !PT ;  /* 0x0000000feb0fb210 */ /* 0x000fe200027fe409 */
[----:B------:R-:W-:Y:S01]  /*1e30*/  IMAD.WIDE.U32 R12, R18, c[0x0][0x190], RZ ;  /* 0x00006400120c7a25 */ /* 0x000fe200078e00ff */
[----:B------:R-:W-:Y:S01]  /*1e40*/  IADD3.X R9, R7, UR35, R5, P2, !PT ;  /* 0x0000002307097c10 */ /* 0x000fe200097fe405 */
[----:B------:R-:W-:Y:S01]  /*1e50*/  UMOV UR9, UR14 ;  /* 0x0000000e00097c82 */ /* 0x000fe20008000000 */
[----:B------:R-:W-:Y:S01]  /*1e60*/  IADD3.X R7, R11, UR30, R17, P0, !PT ;  /* 0x0000001e0b077c10 */ /* 0x000fe200087fe411 */
[----:B------:R-:W-:Y:S01]  /*1e70*/  IMAD R10, R16, c[0x0][0x1b0], RZ ;  /* 0x00006c00100a7a24 */ /* 0x000fe200078e02ff */
[----:B------:R-:W-:Y:S01]  /*1e80*/  @!P3 IADD3 R12, P0, R232, R12, RZ ;  /* 0x0000000ce80cb210 */ /* 0x000fe20007f1e0ff */
[----:B------:R-:W-:Y:S01]  /*1e90*/  IMAD R5, R16, c[0x0][0x1b8], RZ ;  /* 0x00006e0010057a24 */ /* 0x000fe200078e02ff */
[C---:B------:R-:W-:Y:S01]  /*1ea0*/  ISETP.GE.AND P2, PT, R243.reuse, UR8, PT ;  /* 0x00000008f3007c0c */ /* 0x040fe2000bf46270 */
[----:B------:R-:W-:Y:S01]  /*1eb0*/  IMAD R16, R18, c[0x0][0x194], RZ ;  /* 0x0000650012107a24 */ /* 0x000fe200078e02ff */
[----:B------:R-:W-:Y:S01]  /*1ec0*/  @!P1 IADD3 R18, P4, R243, 0x20, RZ ;  /* 0x00000020f3129810 */ /* 0x000fe20007f9e0ff */
        /* <DEDUP_REMOVED lines=8> */
[----:B------:R-:W-:Y:S01]  /*1f50*/  MOV R240, 0x7f800000 ;  /* 0x7f80000000f07802 */ /* 0x000fe20000000f00 */
[----:B------:R-:W-:Y:S01]  /*1f60*/  @!P1 IMAD.X R21, RZ, RZ, R22, P0 ;  /* 0x000000ffff159224 */ /* 0x000fe200000e0616 */
[----:B------:R-:W-:Y:S01]  /*1f70*/  PLOP3.LUT P0, PT, PT, PT, UP3, 0x80, 0x0 ;  /* 0x000000000000781c */ /* 0x000fe20003f0f038 */
[----:B------:R-:W-:Y:S02]  /*1f80*/  IMAD.IADD R5, R9, 0x1, R10 ;  /* 0x0000000109057824 */ /* 0x000fe400078e020a */
[----:B------:R-:W-:-:S03]  /*1f90*/  IMAD.WIDE.U32 R6, R4, c[0x0][0x1b8], R6 ;  /* 0x00006e0004067a25 */ /* 0x000fc600078e0006 */
[----:B------:R-:W-:Y:S01]  /*1fa0*/  @!P1 MOV R9, R5 ;  /* 0x0000000500099202 */ /* 0x000fe20000000f00 */
[----:B------:R-:W-:Y:S01]  /*1fb0*/  @!P1 IMAD R16, R16, c[0x0][0x198], RZ ;  /* 0x0000660010109a24 */ /* 0x000fe200078e02ff */
[----:B------:R-:W-:Y:S01]  /*1fc0*/  IADD3 R7, R7, R11, RZ ;  /* 0x0000000b07077210 */ /* 0x000fe20007ffe0ff */
[----:B------:R-:W-:Y:S01]  /*1fd0*/  @!P2 IMAD.MOV.U32 R4, RZ, RZ, R8 ;  /* 0x000000ffff04a224 */ /* 0x000fe200078e0008 */
[----:B------:R-:W-:Y:S01]  /*1fe0*/  @!P1 MOV R10, R6 ;  /* 0x00000006000a9202 */ /* 0x000fe20000000f00 */
[----:B------:R-:W-:Y:S02]  /*1ff0*/  @!P2 IMAD R17, R22, c[0x0][0x198], RZ ;  /* 0x000066001611aa24 */ /* 0x000fe400078e02ff */
[----:B------:R-:W-:Y:S01]  /*2000*/  @P0 BAR.SYNC.DEFER_BLOCKING 0x0 ;  /* 0x0000000000000b1d */ /* 0x000fe20000010000 */
[C---:B------:R-:W-:Y:S02]  /*2010*/  @!P1 IMAD R23, R18.reuse, c[0x0][0x19c], R16 ;  /* 0x0000670012179a24 */ /* 0x040fe400078e0210 */
        /* <DEDUP_REMOVED lines=11> */
[----:B------:R1:W-:Y:S01]  /*20d0*/  @P4 STS.128 [R230+0x8000], RZ ;  /* 0x008000ffe6004388 */ /* 0x0003e20000000c00 */
[----:B------:R-:W-:Y:S01]  /*20e0*/  @!P1 IMAD.IADD R5, R19, 0x1, R23 ;  /* 0x0000000113059824 */ /* 0x000fe200078e0217 */
[----:B------:R-:W-:Y:S01]  /*20f0*/  @!P2 LEA.HI.X R11, R4, c[0x0][0x16c], R9, 0x1, P6 ;  /* 0x00005b00040baa11 */ /* 0x000fe200030f0c09 */
[C---:B------:R-:W-:Y:S01]  /*2100*/  @!P2 IMAD R22, R243.reuse, c[0x0][0x1a4], R16 ;  /* 0x00006900f316aa24 */ /* 0x040fe200078e0210 */
[----:B------:R1:W-:Y:S01]  /*2110*/  @P4 STS.128 [R230+0xa000], RZ ;  /* 0x00a000ffe6004388 */ /* 0x0003e20000000c00 */
[----:B------:R-:W-:Y:S01]  /*2120*/  @!P2 IMAD.WIDE.U32 R16, R243, c[0x0][0x1a0], R6 ;  /* 0x00006800f310aa25 */ /* 0x000fe200078e0006 */
[----:B------:R-:W-:-:S02]  /*2130*/  @!P1 LEA.HI.X R9, R18, c[0x0][0x16c], R5, 0x1, P5 ;  /* 0x00005b0012099a11 */ /* 0x000fc400028f0c05 */
[----:B------:R1:W-:Y:S01]  /*2140*/  @P4 STS.128 [R230+0xc000], RZ ;  /* 0x00c000ffe6004388 */ /* 0x0003e20000000c00 */
[----:B------:R-:W-:Y:S01]  /*2150*/  IADD3 R5, R250, 0x8, RZ ;  /* 0x00000008fa057810 */ /* 0x000fe20007ffe0ff */
[----:B------:R-:W-:Y:S01]  /*2160*/  IMAD.MOV.U32 R239, RZ, RZ, 0x7f800000 ;  /* 0x7f800000ffef7424 */ /* 0x000fe200078e00ff */
[----:B------:R-:W-:Y:S01]  /*2170*/  @!P2 IADD3 R7, R17, R22, RZ ;  /* 0x000000161107a210 */ /* 0x000fe20007ffe0ff */
[----:B------:R1:W-:Y:S01]  /*2180*/  @P4 STS.128 [R230+0xe000], RZ ;  /* 0x00e000ffe6004388 */ /* 0x0003e20000000c00 */
[----:B------:R-:W-:Y:S01]  /*2190*/  @!P2 LEA R6, P6, R16, c[0x0][0x170], 0x1 ;  /* 0x00005c001006aa11 */ /* 0x000fe200078c08ff */
[----:B------:R-:W-:Y:S01]  /*21a0*/  @!P1 IMAD.IADD R17, R21, 0x1, R24 ;  /* 0x0000000115119824 */ /* 0x000fe200078e0218 */
[----:B------:R-:W-:Y:S01]  /*21b0*/  @!P1 LEA R4, P5, R20, c[0x0][0x170], 0x1 ;  /* 0x00005c0014049a11 */ /* 0x000fe200078a08ff */
        /* <DEDUP_REMOVED lines=163> */
[----:B------:R-:W-:Y:S02]  /*2bf0*/  UIADD3 UR14, UR23, 0x40, URZ ;  /* 0x00000040170e7890 */ /* 0x000fe4000fffe03f */
[----:B-1----:R-:W-:Y:S02]  /*2c00*/  UMOV UR10, UR17 ;  /* 0x00000011000a7c82 */ /* 0x002fe40008000000 */
.L_x_1135:
[----:B------:R-:W0:Y:S01]  /*2c10*/  LDGDEPBAR ;  /* 0x00000000000079af */ /* 0x000e220000000000 */
[----:B------:R-:W-:Y:S02]  /*2c20*/  UISETP.GE.AND UP0, UPT, UR14, UR6, UPT ;  /* 0x000000060e00728c */ /* 0x000fe4000bf06270 */
[----:B------:R-:W-:Y:S04]  /*2c30*/  UISETP.GE.AND UP4, UPT, UR7, 0x1, UPT ;  /* 0x000000010700788c */ /* 0x000fe8000bf86270 */
[----:B------:R-:W-:Y:S02]  /*2c40*/  PLOP3.LUT P0, PT, PT, PT, UP0, 0x80, 0x0 ;  /* 0x000000000000781c */ /* 0x000fe40003f0f008 */
[----:B------:R-:W-:Y:S02]  /*2c50*/  PLOP3.LUT P5, PT, PT, PT, UP0, 0x80, 0x0 ;  /* 0x000000000000781c */ /* 0x000fe40003faf008 */
[----:B------:R-:W-:Y:S02]  /*2c60*/  PLOP3.LUT P1, PT, PT, PT, UP0, 0x80, 0x0 ;  /* 0x000000000000781c */ /* 0x000fe40003f2f008 */
[----:B------:R-:W-:Y:S02]  /*2c70*/  PLOP3.LUT P4, PT, PT, PT, UP0, 0x80, 0x0 ;  /* 0x000000000000781c */ /* 0x000fe40003f8f008 */
[----:B------:R-:W-:Y:S02]  /*2c80*/  PLOP3.LUT P2, PT, PT, PT, UP0, 0x80, 0x0 ;  /* 0x000000000000781c */ /* 0x000fe40003f4f008 */
        /* <DEDUP_REMOVED lines=13> */
[----:B------:R-:W-:Y:S03]  /*2d60*/  LDSM.16.M88.4 R108, [R222] ;  /* 0x00000000de6c783b */ /* 0x000fe60000000200 */
        /* <DEDUP_REMOVED lines=92> */
[----:B------:R-:W-:Y:S08]  /*3330*/  HMMA.16816.F32 R16, R92, R90, R16 ;  /* 0x0000005a5c10723c */ /* 0x000ff00000001810 */
[C---:B----4-:R-:W-:Y:S08]  /*3340*/  HMMA.16816.F32 R4, R100.reuse, R104, R4 ;  /* 0x000000686404723c */ /* 0x050ff00000001804 */
[C---:B------:R-:W-:Y:S08]  /*3350*/  HMMA.16816.F32 R8, R100.reuse, R106, R8 ;  /* 0x0000006a6408723c */ /* 0x040ff00000001808 */
[C---:B-1----:R-:W-:Y:S08]  /*3360*/  HMMA.16816.F32 R12, R100.reuse, R84, R12 ;  /* 0x00000054640c723c */ /* 0x042ff0000000180c */
[----:B------:R-:W-:Y:S01]  /*3370*/  HMMA.16816.F32 R16, R100, R86, R16 ;  /* 0x000000566410723c */ /* 0x000fe20000001810 */
[----:B------:R-:W1:Y:S07]  /*3380*/  LDSM.16.M88.4 R84, [R216+0x16800] ;  /* 0x01680000d854783b */ /* 0x000e6e0000000200 */
[C---:B------:R-:W-:Y:S08]  /*3390*/  HMMA.16816.F32 R4, R108.reuse, R112, R4 ;  /* 0x000000706c04723c */ /* 0x040ff00000001804 */
[C---:B------:R-:W-:Y:S11]  /*33a0*/  HMMA.16816.F32 R8, R108.reuse, R114, R8 ;  /* 0x000000726c08723c */ /* 0x040ff60000001808 */
[----:B------:R-:W-:Y:S05]  /*33b0*/  @!UPT UIADD3 URZ, URZ, URZ, URZ ;  /* 0x0000003f3f3ff290 */ /* 0x000fea000fffe03f */
[----:B------:R-:W-:Y:S02]  /*33c0*/  FMUL.FTZ R6, R6, c[0x0][0x2ec] ;  /* 0x0000bb0006067a20 */ /* 0x000fe40000410000 */
[----:B------:R-:W-:Y:S02]  /*33d0*/  FMUL.FTZ R5, R5, c[0x0][0x2ec] ;  /* 0x0000bb0005057a20 */ /* 0x000fe40000410000 */
[----:B------:R2:W-:Y:S01]  /*33e0*/  MUFU.TANH R131, R6 ;  /* 0x0000000600837308 */ /* 0x0005e20000002400 */
[----:B------:R-:W-:Y:S02]  /*33f0*/  FMUL.FTZ R4, R4, c[0x0][0x2ec] ;  /* 0x0000bb0004047a20 */ /* 0x000fe40000410000 */
[----:B------:R-:W-:Y:S01]  /*3400*/  FMUL.FTZ R7, R7, c[0x0][0x2ec] ;  /* 0x0000bb0007077a20 */ /* 0x000fe20000410000 */
[C---:B-1----:R-:W-:Y:S03]  /*3410*/  HMMA.16816.F32 R12, R108.reuse, R84, R12 ;  /* 0x000000546c0c723c */ /* 0x042fe6000000180c */
[----:B------:R-:W-:Y:S03]  /*3420*/  FMUL.FTZ R8, R8, c[0x0][0x2ec] ;  /* 0x0000bb0008087a20 */ /* 0x000fe60000410000 */
[----:B------:R1:W3:Y:S01]  /*3430*/  MUFU.TANH R123, R4 ;  /* 0x00000004007b7308 */ /* 0x0002e20000002400 */
[----:B------:R-:W-:Y:S01]  /*3440*/  FMUL.FTZ R9, R9, c[0x0][0x2ec] ;  /* 0x0000bb0009097a20 */ /* 0x000fe20000410000 */
[----:B------:R-:W-:Y:S04]  /*3450*/  HMMA.16816.F32 R16, R108, R86, R16 ;  /* 0x000000566c10723c */ /* 0x000fe80000001810 */
[----:B------:R-:W-:Y:S02]  /*3460*/  FMUL.FTZ R10, R10, c[0x0][0x2ec] ;  /* 0x0000bb000a0a7a20 */ /* 0x000fe40000410000 */
[----:B------:R-:W-:Y:S02]  /*3470*/  FMUL.FTZ R11, R11, c[0x0][0x2ec] ;  /* 0x0000bb000b0b7a20 */ /* 0x000fe40000410000 */
[----:B------:R4:W4:Y:S01]  /*3480*/  MUFU.TANH R121, R5 ;  /* 0x0000000500797308 */ /* 0x0009220000002400 */
[----:B--2---:R-:W-:Y:S04]  /*3490*/  MOV R6, UR22 ;  /* 0x0000001600067c02 */ /* 0x004fe80008000f00 */
[----:B------:R-:W-:Y:S05]  /*34a0*/  @P0 LEA R6, R6, R246, 0x6 ;  /* 0x000000f606060211 */ /* 0x000fea00078e30ff */
[----:B------:R2:W-:Y:S01]  /*34b0*/  MUFU.TANH R120, R8 ;  /* 0x0000000800787308 */ /* 0x0005e20000002400 */
[----:B------:R-:W-:Y:S01]  /*34c0*/  PLOP3.LUT P0, PT, PT, PT, UP0, 0x80, 0x0 ;  /* 0x000000000000781c */ /* 0x000fe20003f0f008 */
[----:B------:R-:W-:Y:S01]  /*34d0*/  FMUL.FTZ R12, R12, c[0x0][0x2ec] ;  /* 0x0000bb000c0c7a20 */ /* 0x000fe20000410000 */
[C---:B------:R-:W-:Y:S01]  /*34e0*/  @P5 ISETP.GE.AND P5, PT, R6.reuse, UR6, PT ;  /* 0x0000000606005c0c */ /* 0x040fe2000bfa6270 */
[----:B------:R-:W-:Y:S01]  /*34f0*/  FMUL.FTZ R13, R13, c[0x0][0x2ec] ;  /* 0x0000bb000d0d7a20 */ /* 0x000fe20000410000 */
[----:B-1----:R-:W-:Y:S01]  /*3500*/  @P1 IADD3 R4, R6, 0x1, RZ ;  /* 0x0000000106041810 */ /* 0x002fe20007ffe0ff */
[----:B------:R-:W-:Y:S01]  /*3510*/  FMUL.FTZ R14, R14, c[0x0][0x2ec] ;  /* 0x0000bb000e0e7a20 */ /* 0x000fe20000410000 */
[----:B-----5:R-:W-:Y:S01]  /*3520*/  FSETP.NEU.FTZ.AND P1, PT, R239, -INF , PT ;  /* 0xff800000ef00780b */ /* 0x020fe20003f3d000 */
[----:B------:R-:W-:Y:S01]  /*3530*/  FMUL.FTZ R15, R15, c[0x0][0x2ec] ;  /* 0x0000bb000f0f7a20 */ /* 0x000fe20000410000 */
[----:B------:R-:W-:Y:S01]  /*3540*/  @P4 ISETP.GE.AND P4, PT, R4, UR6, PT ;  /* 0x0000000604004c0c */ /* 0x000fe2000bf86270 */
[----:B------:R1:W1:Y:S01]  /*3550*/  MUFU.TANH R130, R7 ;  /* 0x0000000700827308 */ /* 0x0002620000002400 */
[----:B---3--:R-:W-:Y:S01]  /*3560*/  MOV R4, R123 ;  /* 0x0000007b00047202 */ /* 0x008fe20000000f00 */
[----:B------:R-:W-:Y:S02]  /*3570*/  FMUL.FTZ R16, R16, c[0x0][0x2ec] ;  /* 0x0000bb0010107a20 */ /* 0x000fe40000410000 */
[----:B----4-:R-:W-:Y:S02]  /*3580*/  FMUL.FTZ R5, R239, 1.4426950216293334961 ;  /* 0x3fb8aa3bef057820 */ /* 0x010fe40000410000 */
[----:B------:R-:W-:Y:S01]  /*3590*/  @P0 FSEL R4, R123, -INF , !P5 ;  /* 0xff8000007b040808 */ /* 0x000fe20006800000 */
[----:B------:R-:W-:Y:S01]  /*35a0*/  FMUL.FTZ R17, R17, c[0x0][0x2ec] ;  /* 0x0000bb0011117a20 */ /* 0x000fe20000410000 */
[----:B------:R-:W-:Y:S01]  /*35b0*/  PLOP3.LUT P0, PT, PT, PT, UP0, 0x80, 0x0 ;  /* 0x000000000000781c */ /* 0x000fe20003f0f008 */
[----:B------:R-:W-:Y:S01]  /*35c0*/  FMUL.FTZ R18, R18, c[0x0][0x2ec] ;  /* 0x0000bb0012127a20 */ /* 0x000fe20000410000 */
[----:B------:R-:W-:Y:S01]  /*35d0*/  FSEL R5, R5, RZ, P1 ;  /* 0x000000ff05057208 */ /* 0x000fe20000800000 */
[----:B------:R3:W4:Y:S01]  /*35e0*/  MUFU.TANH R119, R9 ;  /* 0x0000000900777308 */ /* 0x0007220000002400 */
[----:B------:R-:W-:Y:S01]  /*35f0*/  FSETP.NEU.FTZ.AND P1, PT, R240, -INF , PT ;  /* 0xff800000f000780b */ /* 0x000fe20003f3d000 */
[----:B------:R-:W-:Y:S02]  /*3600*/  FMUL.FTZ R19, R19, c[0x0][0x2ec] ;  /* 0x0000bb0013137a20 */ /* 0x000fe40000410000 */
[--C-:B--2---:R-:W-:Y:S02]  /*3610*/  FFMA.FTZ R8, R4, c[0x0][0x23c], -R5.reuse ;  /* 0x00008f0004087a23 */ /* 0x104fe40000010805 */
[----:B------:R-:W-:Y:S04]  /*3620*/  FMUL.FTZ R4, R240, 1.4426950216293334961 ;  /* 0x3fb8aa3bf0047820 */ /* 0x000fe80000410000 */
[----:B------:R2:W-:Y:S01]  /*3630*/  MUFU.EX2 R203, R8 ;  /* 0x0000000800cb7308 */ /* 0x0005e20000000800 */
[----:B------:R-:W-:Y:S02]  /*3640*/  FSEL R4, R4, RZ, P1 ;  /* 0x000000ff04047208 */ /* 0x000fe40000800000 */
[----:B-1----:R-:W-:Y:S02]  /*3650*/  MOV R7, R121 ;  /* 0x0000007900077202 */ /* 0x002fe40000000f00 */
[----:B------:R-:W-:Y:S02]  /*3660*/  @P2 FSEL R7, R121, -INF , !P4 ;  /* 0xff80000079072808 */ /* 0x000fe40006000000 */
[----:B------:R-:W-:Y:S02]  /*3670*/  PLOP3.LUT P1, PT, PT, PT, UP0, 0x80, 0x0 ;  /* 0x000000000000781c */ /* 0x000fe40003f2f008 */
[----:B------:R-:W-:Y:S01]  /*3680*/  PLOP3.LUT P2, PT, PT, PT, UP0, 0x80, 0x0 ;  /* 0x000000000000781c */ /* 0x000fe20003f4f008 */
[----:B------:R-:W1:Y:S01]  /*3690*/  MUFU.TANH R129, R10 ;  /* 0x0000000a00817308 */ /* 0x000e620000002400 */
[C---:B---3--:R-:W-:Y:S02]  /*36a0*/  @P3 IADD3 R9, R6.reuse, 0x8, RZ ;  /* 0x0000000806093810 */ /* 0x048fe40007ffe0ff */
[----:B------:R-:W-:Y:S02]  /*36b0*/  PLOP3.LUT P3, PT, PT, PT, UP0, 0x80, 0x0 ;  /* 0x000000000000781c */ /* 0x000fe40003f6f008 */
[----:B------:R-:W-:Y:S05]  /*36c0*/  @P6 ISETP.GE.AND P6, PT, R9, UR6, PT ;  /* 0x0000000609006c0c */ /* 0x000fea000bfc6270 */
[----:B------:R-:W3:Y:S02]  /*36d0*/  MUFU.TANH R128, R11 ;  /* 0x0000000b00807308 */ /* 0x000ee40000002400 */
[----:B------:R-:W-:Y:S01]  /*36e0*/  @P2 IADD3 R9, R6, 0x9, RZ ;  /* 0x0000000906092810 */ /* 0x000fe20007ffe0ff */
[--C-:B--2---:R-:W-:Y:S01]  /*36f0*/  FFMA.FTZ R8, R7, c[0x0][0x23c], -R5.reuse ;  /* 0x00008f0007087a23 */ /* 0x104fe20000010805 */
[----:B------:R-:W-:Y:S02]  /*3700*/  MOV R7, R131 ;  /* 0x0000008300077202 */ /* 0x000fe40000000f00 */
[----:B------:R-:W-:Y:S02]  /*3710*/  @P0 FSEL R7, R131, -INF , !P5 ;  /* 0xff80000083070808 */ /* 0x000fe40006800000 */
[----:B------:R-:W-:Y:S02]  /*3720*/  PLOP3.LUT P0, PT, PT, PT, UP0, 0x80, 0x0 ;  /* 0x000000000000781c */ /* 0x000fe40003f0f008 */
[----:B------:R2:W-:Y:S01]  /*3730*/  MUFU.EX2 R201, R8 ;  /* 0x0000000800c97308 */ /* 0x0005e20000000800 */
[----:B------:R-:W-:Y:S02]  /*3740*/  @P3 ISETP.GE.AND P3, PT, R9, UR6, PT ;  /* 0x0000000609003c0c */ /* 0x000fe4000bf66270 */
[----:B------:R-:W-:Y:S02]  /*3750*/  PLOP3.LUT P5, PT, PT, PT, UP0, 0x80, 0x0 ;  /* 0x000000000000781c */ /* 0x000fe40003faf008 */
[----:B------:R-:W-:Y:S05]  /*3760*/  PLOP3.LUT P2, PT, PT, PT, UP0, 0x80, 0x0 ;  /* 0x000000000000781c */ /* 0x000fea0003f4f008 */
[----:B------:R-:W1:Y:S10]  /*3770*/  MUFU.TANH R122, R12 ;  /* 0x0000000c007a7308 */ /* 0x000e740000002400 */
[----:B------:R-:W1:Y:S01]  /*3780*/  MUFU.TANH R118, R13 ;  /* 0x0000000d00767308 */ /* 0x000e620000002400 */
[--C-:B--2---:R-:W-:Y:S01]  /*3790*/  FFMA.FTZ R8, R7, c[0x0][0x23c], -R4.reuse ;  /* 0x00008f0007087a23 */ /* 0x104fe20000010804 */
[----:B------:R-:W-:Y:S02]  /*37a0*/  MOV R7, R130 ;  /* 0x0000008200077202 */ /* 0x000fe40000000f00 */
[----:B------:R-:W-:Y:S02]  /*37b0*/  @P1 FSEL R7, R130, -INF , !P4 ;  /* 0xff80000082071808 */ /* 0x000fe40006000000 */
[----:B------:R-:W-:Y:S04]  /*37c0*/  PLOP3.LUT P1, PT, PT, PT, UP0, 0x80, 0x0 ;  /* 0x000000000000781c */ /* 0x000fe80003f2f008 */
[----:B------:R2:W-:Y:S01]  /*37d0*/  MUFU.EX2 R211, R8 ;  /* 0x0000000800d37308 */ /* 0x0005e20000000800 */
[----:B------:R-:W-:Y:S09]  /*37e0*/  PLOP3.LUT P4, PT, PT, PT, UP0, 0x80, 0x0 ;  /* 0x000000000000781c */ /* 0x000ff20003f8f008 */
[----:B------:R-:W1:Y:S04]  /*37f0*/  MUFU.TANH R127, R14 ;  /* 0x0000000e007f7308 */ /* 0x000e680000002400 */
[C---:B------:R-:W-:Y:S02]  /*3800*/  @P4 IADD3 R9, R6.reuse, 0x10, RZ ;  /* 0x0000001006094810 */ /* 0x040fe40007ffe0ff */
[----:B------:R-:W-:Y:S02]  /*3810*/  PLOP3.LUT P4, PT, PT, PT, UP0, 0x80, 0x0 ;  /* 0x000000000000781c */ /* 0x000fe40003f8f008 */
[----:B------:R-:W-:Y:S02]  /*3820*/  @P5 ISETP.GE.AND P5, PT, R9, UR6, PT ;  /* 0x0000000609005c0c */ /* 0x000fe4000bfa6270 */
[----:B------:R-:W-:Y:S01]  /*3830*/  @P2 IADD3 R9, R6, 0x11, RZ ;  /* 0x0000001106092810 */ /* 0x000fe20007ffe0ff */
[----:B------:R-:W-:Y:S01]  /*3840*/  MUFU.TANH R126, R15 ;  /* 0x0000000f007e7308 */ /* 0x000fe20000002400 */
[----:B------:R-:W-:Y:S01]  /*3850*/  PLOP3.LUT P2, PT, PT, PT, UP0, 0x80, 0x0 ;  /* 0x000000000000781c */ /* 0x000fe20003f4f008 */
[--C-:B--2---:R-:W-:Y:S01]  /*3860*/  FFMA.FTZ R8, R7, c[0x0][0x23c], -R4.reuse ;  /* 0x00008f0007087a23 */ /* 0x104fe20000010804 */
[----:B------:R-:W-:Y:S02]  /*3870*/  MOV R7, R120 ;  /* 0x0000007800077202 */ /* 0x000fe40000000f00 */
[----:B------:R-:W-:Y:S02]  /*3880*/  @P0 FSEL R7, R120, -INF , !P6 ;  /* 0xff80000078070808 */ /* 0x000fe40007000000 */
[----:B------:R-:W-:Y:S03]  /*3890*/  PLOP3.LUT P0, PT, PT, PT, UP0, 0x80, 0x0 ;  /* 0x000000000000781c */ /* 0x000fe60003f0f008 */
[----:B------:R2:W-:Y:S10]  /*38a0*/  MUFU.EX2 R209, R8 ;  /* 0x0000000800d17308 */ /* 0x0005f40000000800 */
[----:B------:R-:W1:Y:S10]  /*38b0*/  MUFU.TANH R117, R16 ;  /* 0x0000001000757308 */ /* 0x000e740000002400 */
[----:B------:R-:W-:Y:S01]  /*38c0*/  MUFU.TANH R116, R17 ;  /* 0x0000001100747308 */ /* 0x000fe20000002400 */
[--C-:B--2---:R-:W-:Y:S01]  /*38d0*/  FFMA.FTZ R8, R7, c[0x0][0x23c], -R5.reuse ;  /* 0x00008f0007087a23 */ /* 0x104fe20000010805 */
[----:B----4-:R-:W-:Y:S02]  /*38e0*/  MOV R7, R119 ;  /* 0x0000007700077202 */ /* 0x010fe40000000f00 */
[----:B------:R-:W-:Y:S02]  /*38f0*/  @P1 FSEL R7, R119, -INF , !P3 ;  /* 0xff80000077071808 */ /* 0x000fe40005800000 */
[----:B------:R-:W-:Y:S04]  /*3900*/  PLOP3.LUT P1, PT, PT, PT, UP0, 0x80, 0x0 ;  /* 0x000000000000781c */ /* 0x000fe80003f2f008 */
[----:B------:R2:W-:Y:S10]  /*3910*/  MUFU.EX2 R199, R8 ;  /* 0x0000000800c77308 */ /* 0x0005f40000000800 */
[----:B------:R-:W-:Y:S10]  /*3920*/  MUFU.TANH R125, R18 ;  /* 0x00000012007d7308 */ /* 0x000ff40000002400 */
[----:B------:R-:W-:Y:S01]  /*3930*/  MUFU.TANH R124, R19 ;  /* 0x00000013007c7308 */ /* 0x000fe20000002400 */
[--C-:B--2---:R-:W-:Y:S01]  /*3940*/  FFMA.FTZ R8, R7, c[0x0][0x23c], -R5.reuse ;  /* 0x00008f0007087a23 */ /* 0x104fe20000010805 */
[----:B-1----:R-:W-:Y:S02]  /*3950*/  MOV R7, R129 ;  /* 0x0000008100077202 */ /* 0x002fe40000000f00 */
[----:B------:R-:W-:Y:S02]  /*3960*/  @P0 FSEL R7, R129, -INF , !P6 ;  /* 0xff80000081070808 */ /* 0x000fe40007000000 */
[----:B------:R-:W-:Y:S04]  /*3970*/  PLOP3.LUT P0, PT, PT, PT, UP0, 0x80, 0x0 ;  /* 0x000000000000781c */ /* 0x000fe80003f0f008 */
[----:B------:R1:W-:Y:S01]  /*3980*/  MUFU.EX2 R198, R8 ;  /* 0x0000000800c67308 */ /* 0x0003e20000000800 */
[----:B------:R-:W-:Y:S11]  /*3990*/  PLOP3.LUT P6, PT, PT, PT, UP0, 0x80, 0x0 ;  /* 0x000000000000781c */ /* 0x000ff60003fcf008 */
[----:B------:R-:W-:Y:S02]  /*39a0*/  @!UPT UIADD3 URZ, URZ, URZ, URZ ;  /* 0x0000003f3f3ff290 */ /* 0x000fe4000fffe03f */
[----:B------:R-:W-:Y:S01]  /*39b0*/  @P6 ISETP.GE.AND P6, PT, R9, UR6, PT ;  /* 0x0000000609006c0c */ /* 0x000fe2000bfc6270 */
[--C-:B-1----:R-:W-:Y:S01]  /*39c0*/  FFMA.FTZ R8, R7, c[0x0][0x23c], -R4.reuse ;  /* 0x00008f0007087a23 */ /* 0x102fe20000010804 */
[----:B---3--:R-:W-:Y:S02]  /*39d0*/  MOV R7, R128 ;  /* 0x0000008000077202 */ /* 0x008fe40000000f00 */
[----:B------:R-:W-:Y:S01]  /*39e0*/  @P1 FSEL R7, R128, -INF , !P3 ;  /* 0xff80000080071808 */ /* 0x000fe20005800000 */
[----:B------:R1:W-:Y:S01]  /*39f0*/  MUFU.EX2 R208, R8 ;  /* 0x0000000800d07308 */ /* 0x0003e20000000800 */
[----:B------:R-:W-:Y:S02]  /*3a00*/  PLOP3.LUT P1, PT, PT, PT, UP0, 0x80, 0x0 ;  /* 0x000000000000781c */ /* 0x000fe40003f2f008 */
[----:B------:R-:W-:Y:S11]  /*3a10*/  PLOP3.LUT P3, PT, PT, PT, UP0, 0x80, 0x0 ;  /* 0x000000000000781c */ /* 0x000ff60003f6f008 */
[----:B------:R-:W-:Y:S02]  /*3a20*/  @!UPT UIADD3 URZ, URZ, URZ, URZ ;  /* 0x0000003f3f3ff290 */ /* 0x000fe4000fffe03f */
[C---:B------:R-:W-:Y:S02]  /*3a30*/  @P3 IADD3 R9, R6.reuse, 0x18, RZ ;  /* 0x0000001806093810 */ /* 0x040fe40007ffe0ff */
[----:B------:R-:W-:Y:S01]  /*3a40*/  @P4 IADD3 R6, R6, 0x19, RZ ;  /* 0x0000001906064810 */ /* 0x000fe20007ffe0ff */
[--C-:B-1----:R-:W-:Y:S01]  /*3a50*/  FFMA.FTZ R8, R7, c[0x0][0x23c], -R4.reuse ;  /* 0x00008f0007087a23 */ /* 0x102fe20000010804 */
[----:B------:R-:W-:Y:S02]  /*3a60*/  MOV R7, R122 ;  /* 0x0000007a00077202 */ /* 0x000fe40000000f00 */
[----:B------:R-:W-:Y:S01]  /*3a70*/  @P0 FSEL R7, R122, -INF , !P5 ;  /* 0xff8000007a070808 */ /* 0x000fe20006800000 */
[----:B------:R1:W2:Y:S01]  /*3a80*/  MUFU.EX2 R206, R8 ;  /* 0x0000000800ce7308 */ /* 0x0002a20000000800 */
[----:B------:R-:W-:Y:S03]  /*3a90*/  PLOP3.LUT P0, PT, PT, PT, UP0, 0x80, 0x0 ;  /* 0x000000000000781c */ /* 0x000fe60003f0f008 */
[--C-:B-1----:R-:W-:Y:S01]  /*3aa0*/  FFMA.FTZ R8, R7, c[0x0][0x23c], -R5.reuse ;  /* 0x00008f0007087a23 */ /* 0x102fe20000010805 */
[----:B------:R-:W-:Y:S02]  /*3ab0*/  MOV R7, R118 ;  /* 0x0000007600077202 */ /* 0x000fe40000000f00 */
[----:B------:R-:W-:Y:S03]  /*3ac0*/  @P2 FSEL R7, R118, -INF , !P6 ;  /* 0xff80000076072808 */ /* 0x000fe60007000000 */
[----:B------:R1:W-:Y:S01]  /*3ad0*/  MUFU.EX2 R202, R8 ;  /* 0x0000000800ca7308 */ /* 0x0003e20000000800 */
[----:B------:R-:W-:Y:S11]  /*3ae0*/  PLOP3.LUT P2, PT, PT, PT, UP0, 0x80, 0x0 ;  /* 0x000000000000781c */ /* 0x000ff60003f4f008 */
[----:B------:R-:W-:Y:S02]  /*3af0*/  @!UPT UIADD3 URZ, URZ, URZ, URZ ;  /* 0x0000003f3f3ff290 */ /* 0x000fe4000fffe03f */
[----:B------:R-:W-:Y:S02]  /*3b00*/  @P2 ISETP.GE.AND P3, PT, R9, UR6, PT ;  /* 0x0000000609002c0c */ /* 0x000fe4000bf66270 */
[----:B------:R-:W-:Y:S01]  /*3b10*/  PLOP3.LUT P2, PT, PT, PT, UP0, 0x80, 0x0 ;  /* 0x000000000000781c */ /* 0x000fe20003f4f008 */
[--C-:B-1----:R-:W-:Y:S01]  /*3b20*/  FFMA.FTZ R8, R7, c[0x0][0x23c], -R5.reuse ;  /* 0x00008f0007087a23 */ /* 0x102fe20000010805 */
[----:B------:R-:W-:Y:S02]  /*3b30*/  MOV R7, R127 ;  /* 0x0000007f00077202 */ /* 0x000fe40000000f00 */
[----:B------:R-:W-:Y:S01]  /*3b40*/  @P1 FSEL R7, R127, -INF , !P5 ;  /* 0xff8000007f071808 */ /* 0x000fe20006800000 */
[----:B------:R1:W3:Y:S01]  /*3b50*/  MUFU.EX2 R200, R8 ;  /* 0x0000000800c87308 */ /* 0x0002e20000000800 */
[----:B------:R-:W-:Y:S11]  /*3b60*/  PLOP3.LUT P1, PT, PT, PT, UP0, 0x80, 0x0 ;  /* 0x000000000000781c */ /* 0x000ff60003f2f008 */
[----:B------:R-:W-:Y:S02]  /*3b70*/  @!UPT UIADD3 URZ, URZ, URZ, URZ ;  /* 0x0000003f3f3ff290 */ /* 0x000fe4000fffe03f */
[----:B------:R-:W-:Y:S02]  /*3b80*/  @P1 ISETP.GE.AND P1, PT, R6, UR6, PT ;  /* 0x0000000606001c0c */ /* 0x000fe4000bf26270 */
[----:B------:R-:W-:Y:S02]  /*3b90*/  MOV R6, R117 ;  /* 0x0000007500067202 */ /* 0x000fe40000000f00 */
[----:B------:R-:W-:Y:S02]  /*3ba0*/  @P2 FSEL R6, R117, -INF , !P3 ;  /* 0xff80000075062808 */ /* 0x000fe40005800000 */
[----:B------:R-:W-:Y:S01]  /*3bb0*/  PLOP3.LUT P2, PT, PT, PT, UP0, 0x80, 0x0 ;  /* 0x000000000000781c */ /* 0x000fe20003f4f008 */
[--C-:B-1----:R-:W-:Y:S01]  /*3bc0*/  FFMA.FTZ R8, R7, c[0x0][0x23c], -R4.reuse ;  /* 0x00008f0007087a23 */ /* 0x102fe20000010804 */
[----:B------:R-:W-:Y:S02]  /*3bd0*/  MOV R7, R126 ;  /* 0x0000007e00077202 */ /* 0x000fe40000000f00 */
[----:B------:R-:W-:Y:S01]  /*3be0*/  @P0 FSEL R7, R126, -INF , !P6 ;  /* 0xff8000007e070808 */ /* 0x000fe20007000000 */
[----:B------:R2:W-:Y:S01]  /*3bf0*/  MUFU.EX2 R210, R8 ;  /* 0x0000000800d27308 */ /* 0x0005e20000000800 */
[----:B------:R-:W-:Y:S03]  /*3c00*/  PLOP3.LUT P0, PT, PT, PT, UP0, 0x80, 0x0 ;  /* 0x000000000000781c */ /* 0x000fe60003f0f008 */
[--C-:B------:R-:W-:Y:S06]  /*3c10*/  FFMA.FTZ R7, R7, c[0x0][0x23c], -R4.reuse ;  /* 0x00008f0007077a23 */ /* 0x100fec0000010804 */
[----:B------:R1:W-:Y:S01]  /*3c20*/  MUFU.EX2 R207, R7 ;  /* 0x0000000700cf7308 */ /* 0x0003e20000000800 */
[----:B--2---:R-:W-:Y:S01]  /*3c30*/  F2FP.PACK_AB R8, R206, R208 ;  /* 0x000000d0ce08723e */ /* 0x004fe200000000ff */
[--C-:B-1----:R-:W-:Y:S01]  /*3c40*/  FFMA.FTZ R7, R6, c[0x0][0x23c], -R5.reuse ;  /* 0x00008f0006077a23 */ /* 0x102fe20000010805 */
[----:B------:R-:W-:Y:S02]  /*3c50*/  MOV R6, R116 ;  /* 0x0000007400067202 */ /* 0x000fe40000000f00 */
[----:B------:R-:W-:Y:S05]  /*3c60*/  @P0 FSEL R6, R116, -INF , !P1 ;  /* 0xff80000074060808 */ /* 0x000fea0004800000 */
[----:B------:R3:W-:Y:S01]  /*3c70*/  MUFU.EX2 R197, R7 ;  /* 0x0000000700c57308 */ /* 0x0007e20000000800 */
[----:B------:R-:W-:Y:S01]  /*3c80*/  PLOP3.LUT P0, PT, PT, PT, UP0, 0x80, 0x0 ;  /* 0x000000000000781c */ /* 0x000fe20003f0f008 */
[----:B------:R-:W-:Y:S01]  /*3c90*/  FFMA.FTZ R5, R6, c[0x0][0x23c], -R5 ;  /* 0x00008f0006057a23 */ /* 0x000fe20000010805 */
[----:B------:R-:W-:Y:S02]  /*3ca0*/  MOV R6, R125 ;  /* 0x0000007d00067202 */ /* 0x000fe40000000f00 */
[----:B------:R-:W-:Y:S02]  /*3cb0*/  @P2 FSEL R6, R125, -INF , !P3 ;  /* 0xff8000007d062808 */ /* 0x000fe40005800000 */
[----:B------:R-:W-:Y:S03]  /*3cc0*/  PLOP3.LUT P3, PT, PT, PT, UP4, 0x80, 0x0 ;  /* 0x000000000000781c */ /* 0x000fe60003f6f048 */
[----:B------:R1:W2:Y:S01]  /*3cd0*/  MUFU.EX2 R196, R5 ;  /* 0x0000000500c47308 */ /* 0x0002a20000000800 */
[--C-:B------:R-:W-:Y:S09]  /*3ce0*/  FFMA.FTZ R6, R6, c[0x0][0x23c], -R4.reuse ;  /* 0x00008f0006067a23 */ /* 0x100ff20000010804 */
[----:B------:R4:W-:Y:S01]  /*3cf0*/  MUFU.EX2 R205, R6 ;  /* 0x0000000600cd7308 */ /* 0x0009e20000000800 */
[----:B---3--:R-:W-:Y:S02]  /*3d00*/  F2FP.PACK_AB R7, R200, R202 ;  /* 0x000000cac807723e */ /* 0x008fe400000000ff */
[----:B-1----:R-:W-:Y:S02]  /*3d10*/  MOV R5, R124 ;  /* 0x0000007c00057202 */ /* 0x002fe40000000f00 */
[----:B------:R-:W-:Y:S02]  /*3d20*/  @P0 FSEL R5, R124, -INF , !P1 ;  /* 0xff8000007c050808 */ /* 0x000fe40004800000 */
[----:B------:R-:W-:Y:S03]  /*3d30*/  IADD3 R114, P0, R242, UR11, RZ ;  /* 0x0000000bf2727c10 */ /* 0x000fe6000ff1e0ff */
[----:B------:R-:W-:Y:S01]  /*3d40*/  FFMA.FTZ R4, R5, c[0x0][0x23c], -R4 ;  /* 0x00008f0005047a23 */ /* 0x000fe20000010804 */
[----:B------:R-:W-:Y:S02]  /*3d50*/  F2FP.PACK_AB R5, R209, R211 ;  /* 0x000000d3d105723e */ /* 0x000fe400000000ff */
[----:B----4-:R-:W-:Y:S01]  /*3d60*/  F2FP.PACK_AB R6, R201, R203 ;  /* 0x000000cbc906723e */ /* 0x010fe200000000ff */
[----:B------:R1:W2:Y:S01]  /*3d70*/  MUFU.EX2 R204, R4 ;  /* 0x0000000400cc7308 */ /* 0x0002a20000000800 */
[----:B------:R-:W-:Y:S01]  /*3d80*/  IADD3.X R115, R241, UR10, RZ, P0, !PT ;  /* 0x0000000af1737c10 */ /* 0x000fe200087fe4ff */
[----:B------:R2:W-:Y:S01]  /*3d90*/  STS [R231+0x22400], R5 ;  /* 0x02240005e7007388 */ /* 0x0005e20000000800 */
[C---:B------:R-:W-:Y:S04]  /*3da0*/  LEA R228, P0, R251.reuse, R228, 0x2 ;  /* 0x000000e4fbe47211 */ /* 0x040fe800078010ff */
[----:B------:R-:W-:Y:S01]  /*3db0*/  LEA.HI.X.SX32 R229, R251, R229, 0x2, P0 ;  /* 0x000000e5fbe57211 */ /* 0x000fe200000f16ff */
[----:B------:R4:W-:Y:S06]  /*3dc0*/  STS [R231+0x22000], R6 ;  /* 0x02200006e7007388 */ /* 0x0009ec0000000800 */
[----:B------:R-:W-:Y:S06]  /*3dd0*/  STS [R238+0x22400], R8 ;  /* 0x02240008ee007388 */ /* 0x000fec0000000800 */
[----:B------:R-:W3:Y:S01]  /*3de0*/  LDG.E R113, [R114.64] ;  /* 0x0000000472717981 */ /* 0x000ee2000c1e1900 */
[----:B-1----:R-:W-:Y:S05]  /*3df0*/  F2FP.PACK_AB R4, R198, R199 ;  /* 0x000000c7c604723e */ /* 0x002fea00000000ff */
[----:B------:R-:W3:Y:S01]  /*3e00*/  LDG.E R112, [R114.64+0x20] ;  /* 0x0000200472707981 */ /* 0x000ee2000c1e1900 */
[----:B--2---:R-:W-:Y:S05]  /*3e10*/  F2FP.PACK_AB R5, R196, R197 ;  /* 0x000000c5c405723e */ /* 0x004fea00000000ff */
[----:B------:R1:W-:Y:S01]  /*3e20*/  STS [R238+0x22000], R4 ;  /* 0x02200004ee007388 */ /* 0x0003e20000000800 */
[----:B----4-:R-:W-:Y:S05]  /*3e30*/  F2FP.PACK_AB R6, R207, R210 ;  /* 0x000000d2cf06723e */ /* 0x010fea00000000ff */
[----:B------:R-:W-:Y:S06]  /*3e40*/  STS [R236+0x22000], R7 ;  /* 0x02200007ec007388 */ /* 0x000fec0000000800 */
[----:B------:R-:W-:Y:S06]  /*3e50*/  STS [R236+0x22400], R6 ;  /* 0x02240006ec007388 */ /* 0x000fec0000000800 */
[----:B------:R-:W-:Y:S01]  /*3e60*/  STS [R237+0x22000], R5 ;  /* 0x02200005ed007388 */ /* 0x000fe20000000800 */
[----:B-1----:R-:W-:Y:S05]  /*3e70*/  F2FP.PACK_AB R4, R204, R205 ;  /* 0x000000cdcc04723e */ /* 0x002fea00000000ff */
[----:B------:R-:W-:Y:S06]  /*3e80*/  STS [R237+0x22400], R4 ;  /* 0x02240004ed007388 */ /* 0x000fec0000000800 */
[----:B------:R-:W-:Y:S06]  /*3e90*/  LDSM.16.M88.4 R16, [R218+0x8000] ;  /* 0x00800000da10783b */ /* 0x000fec0000000200 */
[----:B------:R-:W1:Y:S06]  /*3ea0*/  LDSM.16.M88.4 R8, [R2+0x18000] ;  /* 0x018000000208783b */ /* 0x000e6c0000000200 */
[----:B------:R-:W2:Y:S06]  /*3eb0*/  LDSM.16.M88.4 R84, [R2+0x18800] ;  /* 0x018800000254783b */ /* 0x000eac0000000200 */
[----:B------:R-:W-:Y:S06]  /*3ec0*/  LDSM.16.M88.4 R88, [R219+0x8000] ;  /* 0x00800000db58783b */ /* 0x000fec0000000200 */
[----:B------:R-:W4:Y:S06]  /*3ed0*/  LDSM.16.M88.4 R92, [R3+0x18000] ;  /* 0x01800000035c783b */ /* 0x000f2c0000000200 */
        /* <DEDUP_REMOVED lines=9> */
[C---:B----4-:R-:W-:Y:S08]  /*3f70*/  HMMA.16816.F32 R4, R88.reuse, R92, R4 ;  /* 0x0000005c5804723c */ /* 0x050ff00000001804 */
[C---:B------:R-:W-:Y:S01]  /*3f80*/  HMMA.16816.F32 R8, R88.reuse, R94, R8 ;  /* 0x0000005e5808723c */ /* 0x040fe20000001808 */
[----:B------:R-:W2:Y:S07]  /*3f90*/  LDSM.16.M88.4 R92, [R222+0x8000] ;  /* 0x00800000de5c783b */ /* 0x000eae0000000200 */
        /* <DEDUP_REMOVED lines=14> */
[C---:B----4-:R-:W-:Y:S08]  /*4080*/  HMMA.16816.F32 R12, R92.reuse, R88, R12 ;  /* 0x000000585c0c723c */ /* 0x050ff0000000180c */
        /* <DEDUP_REMOVED lines=31> */
[C---:B---3--:R-:W-:Y:S08]  /*4280*/  HMMA.16816.F32 R4, R100.reuse, R104, R4 ;  /* 0x000000686404723c */ /* 0x048ff00000001804 */
        /* <DEDUP_REMOVED lines=39> */
[----:B------:R-:W4:Y:S07]  /*4500*/  LDSM.16.M88.4 R88, [R216+0x1e800] ;  /* 0x01e80000d858783b */ /* 0x000f2e0000000200 */
[C---:B---3--:R-:W-:Y:S08]  /*4510*/  HMMA.16816.F32 R4, R100.reuse, R104, R4 ;  /* 0x000000686404723c */ /* 0x048ff00000001804 */
[C---:B------:R-:W-:Y:S08]  /*4520*/  HMMA.16816.F32 R8, R100.reuse, R106, R8 ;  /* 0x0000006a6408723c */ /* 0x040ff00000001808 */
[C---:B-1----:R-:W-:Y:S08]  /*4530*/  HMMA.16816.F32 R12, R100.reuse, R84, R12 ;  /* 0x00000054640c723c */ /* 0x042ff0000000180c */
[----:B------:R-:W-:Y:S08]  /*4540*/  HMMA.16816.F32 R16, R100, R86, R16 ;  /* 0x000000566410723c */ /* 0x000ff00000001810 */
[C---:B--2---:R-:W-:Y:S08]  /*4550*/  HMMA.16816.F32 R4, R92.reuse, R108, R4 ;  /* 0x0000006c5c04723c */ /* 0x044ff00000001804 */
[C---:B------:R-:W-:Y:S08]  /*4560*/  HMMA.16816.F32 R8, R92.reuse, R110, R8 ;  /* 0x0000006e5c08723c */ /* 0x040ff00000001808 */
[C---:B----4-:R-:W-:Y:S08]  /*4570*/  HMMA.16816.F32 R12, R92.reuse, R88, R12 ;  /* 0x000000585c0c723c */ /* 0x050ff0000000180c */
[----:B------:R-:W-:Y:S04]  /*4580*/  HMMA.16816.F32 R16, R92, R90, R16 ;  /* 0x0000005a5c10723c */ /* 0x000fe80000001810 */
[C---:B------:R-:W-:Y:S02]  /*4590*/  FADD.FTZ R4, -R113.reuse, R4 ;  /* 0x0000000471047221 */ /* 0x040fe40000010100 */
[----:B------:R-:W-:Y:S02]  /*45a0*/  FADD.FTZ R5, -R113, R5 ;  /* 0x0000000571057221 */ /* 0x000fe40000010100 */
[----:B------:R-:W-:Y:S04]  /*45b0*/  FMUL.FTZ R84, R203, R4 ;  /* 0x00000004cb547220 */ /* 0x000fe80000410000 */
[----:B------:R-:W-:Y:S02]  /*45c0*/  FMUL.FTZ R85, R201, R5 ;  /* 0x00000005c9557220 */ /* 0x000fe40000410000 */
[----:B------:R-:W-:Y:S02]  /*45d0*/  FFMA.FTZ R4, -R123, R123, 1 ;  /* 0x3f8000007b047423 */ /* 0x000fe4000001017b */
[----:B------:R-:W-:Y:S02]  /*45e0*/  FFMA.FTZ R5, -R121, R121, 1 ;  /* 0x3f80000079057423 */ /* 0x000fe40000010179 */
[----:B------:R-:W-:Y:S02]  /*45f0*/  FADD.FTZ R86, -R113, R8 ;  /* 0x0000000871567221 */ /* 0x000fe40000010100 */
[----:B------:R-:W-:Y:S02]  /*4600*/  FMUL.FTZ R8, R4, c[0x0][0x2ec] ;  /* 0x0000bb0004087a20 */ /* 0x000fe40000410000 */
[----:B------:R-:W-:Y:S02]  /*4610*/  FMUL.FTZ R4, R5, c[0x0][0x2ec] ;  /* 0x0000bb0005047a20 */ /* 0x000fe40000410000 */
[----:B------:R-:W-:Y:S02]  /*4620*/  FMUL.FTZ R8, R84, R8 ;  /* 0x0000000854087220 */ /* 0x000fe40000410000 */
[----:B------:R-:W-:Y:S02]  /*4630*/  FMUL.FTZ R4, R85, R4 ;  /* 0x0000000455047220 */ /* 0x000fe40000410000 */
[----:B------:R-:W-:Y:S02]  /*4640*/  FADD.FTZ R9, -R113, R9 ;  /* 0x0000000971097221 */ /* 0x000fe40000010100 */
[----:B------:R-:W-:Y:S01]  /*4650*/  FFMA.FTZ R5, -R120, R120, 1 ;  /* 0x3f80000078057423 */ /* 0x000fe20000010178 */
[----:B------:R-:W-:Y:S01]  /*4660*/  F2FP.PACK_AB R4, R4, R8 ;  /* 0x000000080404723e */ /* 0x000fe200000000ff */
[----:B------:R-:W-:Y:S02]  /*4670*/  FMUL.FTZ R87, R198, R9 ;  /* 0x00000009c6577220 */ /* 0x000fe40000410000 */
[----:B------:R-:W-:Y:S02]  /*4680*/  FFMA.FTZ R9, -R119, R119, 1 ;  /* 0x3f80000077097423 */ /* 0x000fe40000010177 */
[----:B------:R1:W-:Y:S01]  /*4690*/  STS [R231+0x20000], R4 ;  /* 0x02000004e7007388 */ /* 0x0003e20000000800 */
[C---:B------:R-:W-:Y:S02]  /*46a0*/  FADD.FTZ R16, -R113.reuse, R16 ;  /* 0x0000001071107221 */ /* 0x040fe40000010100 */
[----:B------:R-:W-:Y:S02]  /*46b0*/  FADD.FTZ R12, -R113, R12 ;  /* 0x0000000c710c7221 */ /* 0x000fe40000010100 */
[----:B------:R-:W-:Y:S02]  /*46c0*/  FMUL.FTZ R86, R199, R86 ;  /* 0x00000056c7567220 */ /* 0x000fe40000410000 */
[----:B------:R-:W-:Y:S02]  /*46d0*/  FMUL.FTZ R5, R5, c[0x0][0x2ec] ;  /* 0x0000bb0005057a20 */ /* 0x000fe40000410000 */
[----:B------:R-:W-:Y:S02]  /*46e0*/  FMUL.FTZ R9, R9, c[0x0][0x2ec] ;  /* 0x0000bb0009097a20 */ /* 0x000fe40000410000 */
[----:B------:R-:W-:Y:S02]  /*46f0*/  FMUL.FTZ R84, R197, R16 ;  /* 0x00000010c5547220 */ /* 0x000fe40000410000 */
[----:B------:R-:W-:Y:S02]  /*4700*/  FADD.FTZ R85, -R113, R17 ;  /* 0x0000001171557221 */ /* 0x000fe40000010100 */
[----:B------:R-:W-:Y:S02]  /*4710*/  FMUL.FTZ R17, R202, R12 ;  /* 0x0000000cca117220 */ /* 0x000fe40000410000 */
[----:B------:R-:W-:Y:S02]  /*4720*/  FFMA.FTZ R12, -R117, R117, 1 ;  /* 0x3f800000750c7423 */ /* 0x000fe40000010175 */
[----:B------:R-:W-:Y:S02]  /*4730*/  FFMA.FTZ R16, -R116, R116, 1 ;  /* 0x3f80000074107423 */ /* 0x000fe40000010174 */
[----:B------:R-:W-:Y:S02]  /*4740*/  FMUL.FTZ R5, R86, R5 ;  /* 0x0000000556057220 */ /* 0x000fe40000410000 */
[----:B------:R-:W-:Y:S02]  /*4750*/  FMUL.FTZ R9, R87, R9 ;  /* 0x0000000957097220 */ /* 0x000fe40000410000 */
[----:B------:R-:W-:Y:S02]  /*4760*/  FMUL.FTZ R85, R196, R85 ;  /* 0x00000055c4557220 */ /* 0x000fe40000410000 */
[----:B------:R-:W-:Y:S01]  /*4770*/  FMUL.FTZ R12, R12, c[0x0][0x2ec] ;  /* 0x0000bb000c0c7a20 */ /* 0x000fe20000410000 */
[----:B------:R-:W-:Y:S01]  /*4780*/  F2FP.PACK_AB R9, R9, R5 ;  /* 0x000000050909723e */ /* 0x000fe200000000ff */
[----:B------:R-:W-:Y:S02]  /*4790*/  FMUL.FTZ R16, R16, c[0x0][0x2ec] ;  /* 0x0000bb0010107a20 */ /* 0x000fe40000410000 */
[----:B------:R-:W-:Y:S02]  /*47a0*/  FMUL.FTZ R12, R84, R12 ;  /* 0x0000000c540c7220 */ /* 0x000fe40000410000 */
[----:B------:R-:W-:Y:S02]  /*47b0*/  FMUL.FTZ R5, R85, R16 ;  /* 0x0000001055057220 */ /* 0x000fe40000410000 */
[C---:B-1----:R-:W-:Y:S02]  /*47c0*/  FADD.FTZ R4, -R112.reuse, R7 ;  /* 0x0000000770047221 */ /* 0x042fe40000010100 */
[----:B------:R-:W-:Y:S01]  /*47d0*/  FADD.FTZ R6, -R112, R6 ;  /* 0x0000000670067221 */ /* 0x000fe20000010100 */
[----:B------:R-:W-:Y:S01]  /*47e0*/  F2FP.PACK_AB R7, R5, R12 ;  /* 0x0000000c0507723e */ /* 0x000fe200000000ff */
[----:B------:R-:W-:Y:S02]  /*47f0*/  FMUL.FTZ R12, R209, R4 ;  /* 0x00000004d10c7220 */ /* 0x000fe40000410000 */
[----:B------:R-:W-:Y:S02]  /*4800*/  FFMA.FTZ R4, -R131, R131, 1 ;  /* 0x3f80000083047423 */ /* 0x000fe40000010183 */
[----:B------:R-:W-:Y:S02]  /*4810*/  FFMA.FTZ R5, -R130, R130, 1 ;  /* 0x3f80000082057423 */ /* 0x000fe40000010182 */
[----:B------:R-:W-:Y:S02]  /*4820*/  FADD.FTZ R13, -R113, R13 ;  /* 0x0000000d710d7221 */ /* 0x000fe40000010100 */
[----:B------:R-:W-:Y:S02]  /*4830*/  FADD.FTZ R16, -R112, R10 ;  /* 0x0000000a70107221 */ /* 0x000fe40000010100 */
[----:B------:R-:W-:Y:S02]  /*4840*/  FMUL.FTZ R6, R211, R6 ;  /* 0x00000006d3067220 */ /* 0x000fe40000410000 */
[----:B------:R-:W-:Y:S02]  /*4850*/  FMUL.FTZ R10, R4, c[0x0][0x2ec] ;  /* 0x0000bb00040a7a20 */ /* 0x000fe40000410000 */
[----:B------:R-:W-:Y:S02]  /*4860*/  FMUL.FTZ R4, R5, c[0x0][0x2ec] ;  /* 0x0000bb0005047a20 */ /* 0x000fe40000410000 */
[----:B------:R-:W-:Y:S02]  /*4870*/  FMUL.FTZ R88, R200, R13 ;  /* 0x0000000dc8587220 */ /* 0x000fe40000410000 */
[----:B------:R-:W-:Y:S02]  /*4880*/  FFMA.FTZ R8, -R118, R118, 1 ;  /* 0x3f80000076087423 */ /* 0x000fe40000010176 */
[----:B------:R-:W-:Y:S02]  /*4890*/  FFMA.FTZ R13, -R122, R122, 1 ;  /* 0x3f8000007a0d7423 */ /* 0x000fe4000001017a */
[----:B------:R-:W-:Y:S02]  /*48a0*/  FMUL.FTZ R10, R6, R10 ;  /* 0x0000000a060a7220 */ /* 0x000fe40000410000 */
[----:B------:R-:W-:Y:S02]  /*48b0*/  FMUL.FTZ R4, R12, R4 ;  /* 0x000000040c047220 */ /* 0x000fe40000410000 */
[----:B------:R-:W-:Y:S02]  /*48c0*/  FMUL.FTZ R8, R8, c[0x0][0x2ec] ;  /* 0x0000bb0008087a20 */ /* 0x000fe40000410000 */
[----:B------:R-:W-:Y:S01]  /*48d0*/  FMUL.FTZ R13, R13, c[0x0][0x2ec] ;  /* 0x0000bb000d0d7a20 */ /* 0x000fe20000410000 */
[----:B------:R-:W-:Y:S01]  /*48e0*/  F2FP.PACK_AB R4, R4, R10 ;  /* 0x0000000a0404723e */ /* 0x000fe200000000ff */
[----:B------:R-:W-:Y:S02]  /*48f0*/  FMUL.FTZ R8, R88, R8 ;  /* 0x0000000858087220 */ /* 0x000fe40000410000 */
[----:B------:R-:W-:Y:S02]  /*4900*/  FMUL.FTZ R13, R17, R13 ;  /* 0x0000000d110d7220 */ /* 0x000fe40000410000 */
[----:B------:R-:W-:Y:S01]  /*4910*/  FFMA.FTZ R5, -R129, R129, 1 ;  /* 0x3f80000081057423 */ /* 0x000fe20000010181 */
[----:B------:R1:W-:Y:S01]  /*4920*/  STS [R231+0x20400], R4 ;  /* 0x02040004e7007388 */ /* 0x0003e20000000800 */
[----:B------:R-:W-:Y:S01]  /*4930*/  FFMA.FTZ R6, -R128, R128, 1 ;  /* 0x3f80000080067423 */ /* 0x000fe20000010180 */
[----:B------:R-:W-:Y:S01]  /*4940*/  F2FP.PACK_AB R8, R8, R13 ;  /* 0x0000000d0808723e */ /* 0x000fe200000000ff */
[----:B------:R-:W-:Y:S02]  /*4950*/  FADD.FTZ R13, -R112, R11 ;  /* 0x0000000b700d7221 */ /* 0x000fe40000010100 */
[----:B------:R-:W-:Y:S01]  /*4960*/  FMUL.FTZ R11, R208, R16 ;  /* 0x00000010d00b7220 */ /* 0x000fe20000410000 */
[----:B------:R-:W-:Y:S01]  /*4970*/  STS [R238+0x20000], R9 ;  /* 0x02000009ee007388 */ /* 0x000fe20000000800 */
[----:B------:R-:W-:Y:S02]  /*4980*/  FMUL.FTZ R5, R5, c[0x0][0x2ec] ;  /* 0x0000bb0005057a20 */ /* 0x000fe40000410000 */
[----:B------:R-:W-:Y:S02]  /*4990*/  FMUL.FTZ R13, R206, R13 ;  /* 0x0000000dce0d7220 */ /* 0x000fe40000410000 */
[----:B------:R-:W-:Y:S02]  /*49a0*/  FMUL.FTZ R6, R6, c[0x0][0x2ec] ;  /* 0x0000bb0006067a20 */ /* 0x000fe40000410000 */
[C---:B------:R-:W-:Y:S02]  /*49b0*/  FADD.FTZ R14, -R112.reuse, R14 ;  /* 0x0000000e700e7221 */ /* 0x040fe40000010100 */
[----:B------:R-:W-:Y:S02]  /*49c0*/  FADD.FTZ R15, -R112, R15 ;  /* 0x0000000f700f7221 */ /* 0x000fe40000010100 */
[----:B------:R-:W-:Y:S02]  /*49d0*/  FMUL.FTZ R5, R11, R5 ;  /* 0x000000050b057220 */ /* 0x000fe40000410000 */
[----:B------:R-:W-:Y:S02]  /*49e0*/  FFMA.FTZ R11, -R127, R127, 1 ;  /* 0x3f8000007f0b7423 */ /* 0x000fe4000001017f */
[----:B------:R-:W-:Y:S02]  /*49f0*/  FFMA.FTZ R10, -R126, R126, 1 ;  /* 0x3f8000007e0a7423 */ /* 0x000fe4000001017e */
[----:B------:R-:W-:Y:S02]  /*4a00*/  FMUL.FTZ R6, R13, R6 ;  /* 0x000000060d067220 */ /* 0x000fe40000410000 */
[----:B------:R-:W-:Y:S02]  /*4a10*/  FMUL.FTZ R16, R210, R14 ;  /* 0x0000000ed2107220 */ /* 0x000fe40000410000 */
[----:B------:R-:W-:Y:S01]  /*4a20*/  FMUL.FTZ R17, R207, R15 ;  /* 0x0000000fcf117220 */ /* 0x000fe20000410000 */
[----:B------:R-:W-:Y:S01]  /*4a30*/  F2FP.PACK_AB R6, R6, R5 ;  /* 0x000000050606723e */ /* 0x000fe200000000ff */
[----:B------:R-:W-:Y:S02]  /*4a40*/  FMUL.FTZ R11, R11, c[0x0][0x2ec] ;  /* 0x0000bb000b0b7a20 */ /* 0x000fe40000410000 */
[----:B------:R-:W-:Y:S02]  /*4a50*/  FMUL.FTZ R10, R10, c[0x0][0x2ec] ;  /* 0x0000bb000a0a7a20 */ /* 0x000fe40000410000 */
[C---:B------:R-:W-:Y:S01]  /*4a60*/  FADD.FTZ R18, -R112.reuse, R18 ;  /* 0x0000001270127221 */ /* 0x040fe20000010100 */
[----:B------:R-:W-:Y:S01]  /*4a70*/  STS [R238+0x20400], R6 ;  /* 0x02040006ee007388 */ /* 0x000fe20000000800 */
[----:B------:R-:W-:Y:S02]  /*4a80*/  FADD.FTZ R19, -R112, R19 ;  /* 0x0000001370137221 */ /* 0x000fe40000010100 */
[----:B------:R-:W-:Y:S02]  /*4a90*/  FFMA.FTZ R13, -R125, R125, 1 ;  /* 0x3f8000007d0d7423 */ /* 0x000fe4000001017d */
[----:B------:R-:W-:Y:S01]  /*4aa0*/  FFMA.FTZ R12, -R124, R124, 1 ;  /* 0x3f8000007c0c7423 */ /* 0x000fe2000001017c */
[----:B------:R-:W-:Y:S01]  /*4ab0*/  STS [R236+0x20000], R8 ;  /* 0x02000008ec007388 */ /* 0x000fe20000000800 */
[----:B------:R-:W-:Y:S02]  /*4ac0*/  FMUL.FTZ R11, R16, R11 ;  /* 0x0000000b100b7220 */ /* 0x000fe40000410000 */
[----:B------:R-:W-:Y:S02]  /*4ad0*/  FMUL.FTZ R10, R17, R10 ;  /* 0x0000000a110a7220 */ /* 0x000fe40000410000 */
[----:B------:R-:W-:Y:S02]  /*4ae0*/  FMUL.FTZ R14, R205, R18 ;  /* 0x00000012cd0e7220 */ /* 0x000fe40000410000 */
[----:B------:R-:W-:Y:S01]  /*4af0*/  FMUL.FTZ R15, R204, R19 ;  /* 0x00000013cc0f7220 */ /* 0x000fe20000410000 */
[----:B------:R-:W-:Y:S01]  /*4b00*/  F2FP.PACK_AB R5, R10, R11 ;  /* 0x0000000b0a05723e */ /* 0x000fe200000000ff */
[----:B------:R-:W-:Y:S02]  /*4b10*/  FMUL.FTZ R13, R13, c[0x0][0x2ec] ;  /* 0x0000bb000d0d7a20 */ /* 0x000fe40000410000 */
[----:B------:R-:W-:Y:S02]  /*4b20*/  FMUL.FTZ R12, R12, c[0x0][0x2ec] ;  /* 0x0000bb000c0c7a20 */ /* 0x000fe40000410000 */
[----:B------:R-:W-:Y:S01]  /*4b30*/  FMUL.FTZ R13, R14, R13 ;  /* 0x0000000d0e0d7220 */ /* 0x000fe20000410000 */
[----:B------:R-:W-:Y:S01]  /*4b40*/  STS [R236+0x20400], R5 ;  /* 0x02040005ec007388 */ /* 0x000fe20000000800 */
[----:B------:R-:W-:Y:S05]  /*4b50*/  FMUL.FTZ R12, R15, R12 ;  /* 0x0000000c0f0c7220 */ /* 0x000fea0000410000 */
[----:B-1----:R-:W-:Y:S01]  /*4b60*/  F2FP.PACK_AB R4, R12, R13 ;  /* 0x0000000d0c04723e */ /* 0x002fe200000000ff */
        /* <DEDUP_REMOVED lines=114> */
.L_x_1133:
        /* <DEDUP_REMOVED lines=420> */
.L_x_1134:
        /* <DEDUP_REMOVED lines=217> */
.L_x_1136:
        /* <DEDUP_REMOVED lines=18> */
.L_x_1137:
[----:B------:R-:W-:Y:S01]  /*7b80*/  BAR.SYNC.DEFER_BLOCKING 0x0 ;  /* 0x0000000000007b1d */ /* 0x000fe20000010000 */
[----:B------:R-:W-:Y:S01]  /*7b90*/  USHF.R.S32.HI UR10, URZ, 0x1f, UR23 ;  /* 0x0000001f3f0a7899 */ /* 0x000fe20008011417 */
[--C-:B--2---:R-:W-:Y:S01]  /*7ba0*/  SHF.R.S32.HI R7, RZ, 0x1f, R248.reuse ;  /* 0x0000001fff077819 */ /* 0x104fe200000114f8 */
        /* <DEDUP_REMOVED lines=48> */
.L_x_1139:
[----:B--23--:R-:W-:Y:S05]  /*7eb0*/  BSYNC B0 ;  /* 0x0000000000007941 */ /* 0x00cfea0003800000 */
.L_x_1138:
        /* <DEDUP_REMOVED lines=17> */
.L_x_1141:
[----:B------:R-:W-:Y:S05]  /*7fd0*/  BSYNC B0 ;  /* 0x0000000000007941 */ /* 0x000fea0003800000 */
.L_x_1140:
[----:B------:R-:W-:Y:S01]  /*7fe0*/  ULDC.64 UR6, c[0x0][0x3a8] ;  /* 0x0000ea0000067ab9 */ /* 0x000fe20000000a00 */
[----:B--2---:R-:W-:Y:S01]  /*7ff0*/  IMAD.U32 R4, RZ, RZ, UR23 ;  /* 0x00000017ff047e24 */ /* 0x004fe2000f8e00ff */
        /* <DEDUP_REMOVED lines=26> */
.L_x_1143:
[----:B------:R-:W-:Y:S05]  /*81a0*/  BSYNC B0 ;  /* 0x0000000000007941 */ /* 0x000fea0003800000 */
.L_x_1142:
        /* <DEDUP_REMOVED lines=15> */
.L_x_1132:
        /* <DEDUP_REMOVED lines=20> */
.L_x_1145:
        /* <DEDUP_REMOVED lines=18> */
.L_x_1146:
[----:B------:R-:W-:Y:S01]  /*8500*/  USHF.R.S32.HI UR10, URZ, 0x1f, UR23 ;  /* 0x0000001f3f0a7899 */ /* 0x000fe20008011417 */
[----:B------:R-:W-:Y:S01]  /*8510*/  IMAD.U32 R4, RZ, RZ, UR23 ;  /* 0x00000017ff047e24 */ /* 0x000fe2000f8e00ff */
[----:B------:R-:W-:Y:S01]  /*8520*/  ULDC.64 UR8, c[0x0][0x3a0] ;  /* 0x0000e80000087ab9 */ /* 0x000fe20000000a00 */
[----:B------:R-:W-:Y:S01]  /*8530*/  BSSY B0, `(.L_x_1147) ;  /* 0x000001d000007945 */ /* 0x000fe20003800000 */
[----:B------:R-:W-:Y:S01]  /*8540*/  UIMAD UR7, UR10, UR8, URZ ;  /* 0x000000080a0772a4 */ /* 0x000fe2000f8e023f */
[----:B------:R-:W-:Y:S01]  /*8550*/  IMAD.WIDE.U32 R4, R4, c[0x0][0x3a0], R248 ;  /* 0x0000e80004047a25 */ /* 0x000fe200078e00f8 */
[----:B------:R-:W-:Y:S01]  /*8560*/  UIMAD UR6, UR22, -0x40, UR6 ;  /* 0xffffffc0160678a4 */ /* 0x000fe2000f8e0206 */
[----:B------:R-:W-:Y:S01]  /*8570*/  SHF.R.S32.HI R12, RZ, 0x1f, R243 ;  /* 0x0000001fff0c7819 */ /* 0x000fe200000114f3 */
[----:B------:R-:W-:-:S02]  /*8580*/  UIMAD UR7, UR23, UR9, UR7 ;  /* 0x00000009170772a4 */ /* 0x000fc4000f8e0207 */
[----:B------:R-:W-:Y:S01]  /*8590*/  IADD3 R6, P0, R4, UR14, RZ ;  /* 0x0000000e04067c10 */ /* 0x000fe2000ff1e0ff */
[----:B------:R-:W-:Y:S01]  /*85a0*/  ULDC.64 UR8, c[0x0][0x3b8] ;  /* 0x0000ee0000087ab9 */ /* 0x000fe20000000a00 */
[----:B------:R-:W-:Y:S02]  /*85b0*/  ISETP.GE.AND P2, PT, R243, UR6, PT ;  /* 0x00000006f3007c0c */ /* 0x000fe4000bf46270 */
        /* <DEDUP_REMOVED lines=20> */
.L_x_1148:
[----:B------:R-:W-:Y:S05]  /*8700*/  BSYNC B0 ;  /* 0x0000000000007941 */ /* 0x000fea0003800000 */
.L_x_1147:
        /* <DEDUP_REMOVED lines=17> */
.L_x_1150:
[----:B------:R-:W-:Y:S05]  /*8820*/  BSYNC B0 ;  /* 0x0000000000007941 */ /* 0x000fea0003800000 */
.L_x_1149:
[----:B------:R-:W-:Y:S01]  /*8830*/  ULDC.64 UR6, c[0x0][0x3a8] ;  /* 0x0000ea0000067ab9 */ /* 0x000fe20000000a00 */
[----:B-1----:R-:W-:Y:S01]  /*8840*/  IMAD.U32 R4, RZ, RZ, UR23 ;  /* 0x00000017ff047e24 */ /* 0x002fe2000f8e00ff */
        /* <DEDUP_REMOVED lines=26> */
.L_x_1152:
[----:B------:R-:W-:Y:S05]  /*89f0*/  BSYNC B0 ;  /* 0x0000000000007941 */ /* 0x000fea0003800000 */
.L_x_1151:
        /* <DEDUP_REMOVED lines=14> */
.L_x_1144:
[----:B------:R-:W-:Y:S05]  /*8ae0*/  BSYNC B1 ;  /* 0x0000000000017941 */ /* 0x000fea0003800000 */
.L_x_1127:
        /* <DEDUP_REMOVED lines=11> */
.L_x_1153:
[----:B------:R-:W-:Y:S05]  /*8ba0*/  EXIT ;  /* 0x000000000000794d */ /* 0x000fea0003800000 */
.L_x_1155:
        /* <DEDUP_REMOVED lines=13> */
.L_x_2030:


//--------------------- .text._ZN5flash44flash_bwd_dq_dk_dv_loop_seqk_parallel_kernelI23Flash_bwd_kernel_traitsILi256ELi64ELi64ELi8ELi4ELi2ELi2ELb0ELb1EN7cutlass6half_tE19Flash_kernel_traitsILi256ELi64ELi64ELi8ES3_EELb1ELb0ELb0ELb1ELb0ELb0ELb0EEEvNS_16Flash_bwd_paramsE --------------------------
	.section	.text._ZN5flash44flash_bwd_dq_dk_dv_loop_seqk_parallel_kernelI23Flash_bwd_kernel_traitsILi256ELi64ELi64ELi8ELi4ELi2ELi2ELb0ELb1EN7cutlass6half_tE19Flash_kernel_traitsILi256ELi64ELi64ELi8ES3_EELb1ELb0ELb0ELb1ELb0ELb0ELb0EEEvNS_16Flash_bwd_paramsE,"ax",@progbits
	.sectioninfo	@"SHI_REGISTERS=255"
	.align	128
        .global         _ZN5flash44flash_bwd_dq_dk_dv_loop_seqk_parallel_kernelI23Flash_bwd_kernel_traitsILi256ELi64ELi64ELi8ELi4ELi2ELi2ELb0ELb1EN7cutlass6half_tE19Flash_kernel_traitsILi256ELi64ELi64ELi8ES3_EELb1ELb0ELb0ELb1ELb0ELb0ELb0EEEvNS_16Flash_bwd_paramsE
        .type           _ZN5flash44flash_bwd_dq_dk_dv_loop_seqk_parallel_kernelI23Flash_bwd_kernel_traitsILi256ELi64ELi64ELi8ELi4ELi2ELi2ELb0ELb1EN7cutlass6half_tE19Flash_kernel_traitsILi256ELi64ELi64ELi8ES3_EELb1ELb0ELb0ELb1ELb0ELb0ELb0EEEvNS_16Flash_bwd_paramsE,@function
        .size           _ZN5flash44flash_bwd_dq_dk_dv_loop_seqk_parallel_kernelI23Flash_bwd_kernel_traitsILi256ELi64ELi64ELi8ELi4ELi2ELi2ELb0ELb1EN7cutlass6half_tE19Flash_kernel_traitsILi256ELi64ELi64ELi8ES3_EELb1ELb0ELb0ELb1ELb0ELb0ELb0EEEvNS_16Flash_bwd_paramsE,(.L_x_2031 - _ZN5flash44flash_bwd_dq_dk_dv_loop_seqk_parallel_kernelI23Flash_bwd_kernel_traitsILi256ELi64ELi64ELi8ELi4ELi2ELi2ELb0ELb1EN7cutlass6half_tE19Flash_kernel_traitsILi256ELi64ELi64ELi8ES3_EELb1ELb0ELb0ELb1ELb0ELb0ELb0EEEvNS_16Flash_bwd_paramsE)
        .other          _ZN5flash44flash_bwd_dq_dk_dv_loop_seqk_parallel_kernelI23Flash_bwd_kernel_traitsILi256ELi64ELi64ELi8ELi4ELi2ELi2ELb0ELb1EN7cutlass6half_tE19Flash_kernel_traitsILi256ELi64ELi64ELi8ES3_EELb1ELb0ELb0ELb1ELb0ELb0ELb0EEEvNS_16Flash_bwd_paramsE,@"STO_CUDA_ENTRY STV_DEFAULT"
_ZN5flash44flash_bwd_dq_dk_dv_loop_seqk_parallel_kernelI23Flash_bwd_kernel_traitsILi256ELi64ELi64ELi8ELi4ELi2ELi2ELb0ELb1EN7cutlass6half_tE19Flash_kernel_traitsILi256ELi64ELi64ELi8ES3_EELb1ELb0ELb0ELb1ELb0ELb0ELb0EEEvNS_16Flash_bwd_paramsE:
.text._ZN5flash44flash_bwd_dq_dk_dv_loop_seqk_parallel_kernelI23Flash_bwd_kernel_traitsILi256ELi64ELi64ELi8ELi4ELi2ELi2ELb0ELb1EN7cutlass6half_tE19Flash_kernel_traitsILi256ELi64ELi64ELi8ES3_EELb1ELb0ELb0ELb1ELb0ELb0ELb0EEEvNS_16Flash_bwd_paramsE:
        /* <DEDUP_REMOVED lines=28> */
[----:B--2---:R-:W-:-:S02]  /*01c0*/  UIMAD.WIDE.U32 UR42, UR32, UR15, URZ ;  /* 0x0000000f202a72a5 */ /* 0x004fc4000f8e003f */
[----:B------:R-:W-:Y:S01]  /*01d0*/  USHF.L.U32 UR15, UR32, 0x7, URZ ;  /* 0x00000007200f7899 */ /* 0x000fe2000800063f */
[CC--:B------:R-:W-:Y:S01]  /*01e0*/  LEA.HI R2, R6.reuse, R5.reuse, RZ, 0x5 ;  /* 0x0000000506027211 */ /* 0x0c0fe200078f28ff */
[----:B------:R-:W-:Y:S01]  /*01f0*/  UIMAD.WIDE UR36, UR46, UR36, URZ ;  /* 0x000000242e2472a5 */ /* 0x000fe2000f8e023f */
[CC--:B------:R-:W-:Y:S01]  /*0200*/  LEA.HI R10, R6.reuse, R5.reuse, RZ, 0x3 ;  /* 0x00000005060a7211 */ /* 0x0c0fe200078f18ff */
[----:B------:R-:W-:Y:S01]  /*0210*/  UIMAD UR56, UR7, UR6, UR56 ;  /* 0x00000006073872a4 */ /* 0x000fe2000f8e0238 */
[CC--:B------:R-:W-:Y:S01]  /*0220*/  LEA.HI R3, R6.reuse, R5.reuse, RZ, 0x4 ;  /* 0x0000000506037211 */ /* 0x0c0fe200078f20ff */
[----:B---3--:R-:W-:Y:S01]  /*0230*/  UIMAD UR47, UR34, UR46, URZ ;  /* 0x0000002e222f72a4 */ /* 0x008fe2000f8e023f */
[CC--:B------:R-:W-:Y:S01]  /*0240*/  LEA.HI R13, R6.reuse, R5.reuse, RZ, 0x7 ;  /* 0x00000005060d7211 */ /* 0x0c0fe200078f38ff */
[----:B------:R-:W-:Y:S01]  /*0250*/  USHF.R.S32.HI UR9, URZ, 0x1f, UR32 ;  /* 0x0000001f3f097899 */ /* 0x000fe20008011420 */
[CC--:B------:R-:W-:Y:S01]  /*0260*/  LEA.HI R14, R6.reuse, R5.reuse, RZ, 0x6 ;  /* 0x00000005060e7211 */ /* 0x0c0fe200078f30ff */
[----:B------:R-:W-:Y:S01]  /*0270*/  UIMAD UR46, UR46, UR12, URZ ;  /* 0x0000000c2e2e72a4 */ /* 0x000fe2000f8e023f */
[----:B------:R-:W-:Y:S01]  /*0280*/  LEA.HI R6, R6, R5, RZ, 0x2 ;  /* 0x0000000506067211 */ /* 0x000fe200078f10ff */
[----:B------:R-:W-:Y:S01]  /*0290*/  UIMAD UR6, UR32, UR13, UR34 ;  /* 0x0000000d200672a4 */ /* 0x000fe2000f8e0222 */
[----:B------:R-:W-:Y:S01]  /*02a0*/  LOP3.LUT R4, R2, 0xffffffe0, RZ, 0xc0, !PT ;  /* 0xffffffe002047812 */ /* 0x000fe200078ec0ff */
[----:B------:R-:W-:Y:S01]  /*02b0*/  ULDC UR14, c[0x0][0x1c0] ;  /* 0x00007000000e7ab9 */ /* 0x000fe20000000800 */
[--C-:B------:R-:W-:Y:S01]  /*02c0*/  SHF.R.S32.HI R0, RZ, 0x5, R2.reuse ;  /* 0x00000005ff007819 */ /* 0x100fe20000011402 */
[----:B------:R-:W-:Y:S01]  /*02d0*/  ULDC UR11, c[0x0][0x1c0] ;  /* 0x00007000000b7ab9 */ /* 0x000fe20000000800 */
[----:B------:R-:W-:Y:S01]  /*02e0*/  SHF.R.S32.HI R12, RZ, 0x1f, R2 ;  /* 0x0000001fff0c7819 */ /* 0x000fe20000011402 */
[----:B------:R-:W-:Y:S01]  /*02f0*/  IMAD.IADD R9, R5, 0x1, -R4 ;  /* 0x0000000105097824 */ /* 0x000fe200078e0a04 */
[----:B------:R-:W-:Y:S01]  /*0300*/  LOP3.LUT R7, R10, 0xfffffff8, RZ, 0xc0, !PT ;  /* 0xfffffff80a077812 */ /* 0x000fe200078ec0ff */
[----:B------:R-:W-:Y:S01]  /*0310*/  UIMAD UR53, UR8, UR32, URZ ;  /* 0x00000020083572a4 */ /* 0x000fe2000f8e023f */
[----:B------:R-:W-:Y:S01]  /*0320*/  LOP3.LUT R8, R3, 0xfffffff0, RZ, 0xc0, !PT ;  /* 0xfffffff003087812 */ /* 0x000fe200078ec0ff */
[----:B------:R-:W-:Y:S01]  /*0330*/  UIMAD UR7, UR32, UR11, UR34 ;  /* 0x0000000b200772a4 */ /* 0x000fe2000f8e0222 */
        /* <DEDUP_REMOVED lines=9> */
[----:B------:R-:W-:Y:S01]  /*03d0*/  @!UP2 UIMAD UR8, UR32, UR14, UR34 ;  /* 0x0000000e2008a2a4 */ /* 0x000fe2000f8e0222 */
[----:B------:R-:W-:Y:S01]  /*03e0*/  SHF.R.S32.HI R4, RZ, 0x4, R3 ;  /* 0x00000004ff047819 */ /* 0x000fe20000011403 */
[C---:B------:R-:W-:Y:S01]  /*03f0*/  IMAD.IADD R249, R0.reuse, 0x1, -R5 ;  /* 0x0000000100f97824 */ /* 0x040fe200078e0a05 */
[----:B------:R-:W-:Y:S01]  /*0400*/  SHF.R.S32.HI R242, RZ, 0x3, R10 ;  /* 0x00000003fff27819 */ /* 0x000fe2000001140a */
[----:B------:R-:W-:Y:S01]  /*0410*/  IMAD.IADD R216, R0, 0x1, -R2 ;  /* 0x0000000100d87824 */ /* 0x000fe200078e0a02 */
[----:B------:R-:W-:Y:S01]  /*0420*/  LEA.HI R0, R3, R4, RZ, 0x1 ;  /* 0x0000000403007211 */ /* 0x000fe200078f08ff */
[----:B------:R-:W-:Y:S01]  /*0430*/  USHF.L.U32 UR45, UR46, 0x6, URZ ;  /* 0x000000062e2d7899 */ /* 0x000fe2000800063f */
[--C-:B------:R-:W-:Y:S01]  /*0440*/  SHF.R.S32.HI R3, RZ, 0x2, R6.reuse ;  /* 0x00000002ff037819 */ /* 0x100fe20000011406 */
[----:B------:R-:W-:Y:S01]  /*0450*/  USHF.L.U32 UR44, UR6, 0x5, URZ ;  /* 0x00000005062c7899 */ /* 0x000fe2000800063f */
[----:B------:R-:W-:Y:S01]  /*0460*/  LOP3.LUT R2, R0, 0xfffffffe, RZ, 0xc0, !PT ;  /* 0xfffffffe00027812 */ /* 0x000fe200078ec0ff */
[----:B------:R-:W-:Y:S01]  /*0470*/  ULDC UR50, c[0x0][0x214] ;  /* 0x0000850000327ab9 */ /* 0x000fe20000000800 */
[----:B------:R-:W-:Y:S01]  /*0480*/  SHF.R.S32.HI R0, RZ, 0x1f, R6 ;  /* 0x0000001fff007819 */ /* 0x000fe20000011406 */
[----:B------:R-:W-:Y:S01]  /*0490*/  IMAD.U32 R252, RZ, RZ, UR9 ;  /* 0x00000009fffc7e24 */ /* 0x000fe2000f8e00ff */
[----:B------:R-:W-:Y:S01]  /*04a0*/  SHF.R.S32.HI R5, RZ, 0x1f, R8 ;  /* 0x0000001fff057819 */ /* 0x000fe20000011408 */
[----:B------:R-:W-:Y:S01]  /*04b0*/  IMAD.IADD R11, R4, 0x1, -R2 ;  /* 0x00000001040b7824 */ /* 0x000fe200078e0a02 */
[----:B------:R-:W-:Y:S01]  /*04c0*/  LEA.HI R0, R0, R3, RZ, 0x3 ;  /* 0x0000000300007211 */ /* 0x000fe200078f18ff */
[----:B------:R-:W-:Y:S01]  /*04d0*/  IMAD.SHL.U32 R2, R242, 0x40, RZ ;  /* 0x00000040f2027824 */ /* 0x000fe200078e00ff */
[----:B------:R-:W-:Y:S01]  /*04e0*/  LEA.HI R12, R5, R8, RZ, 0x3 ;  /* 0x00000008050c7211 */ /* 0x000fe200078f18ff */
[----:B------:R-:W-:Y:S01]  /*04f0*/  IMAD.SHL.U32 R213, R11, 0x200, RZ ;  /* 0x000002000bd57824 */ /* 0x000fe200078e00ff */
[----:B------:R-:W-:Y:S01]  /*0500*/  LOP3.LUT R0, R0, 0xfffffff8, RZ, 0xc0, !PT ;  /* 0xfffffff800007812 */ /* 0x000fe200078ec0ff */
[----:B------:R-:W-:Y:S01]  /*0510*/  ULDC UR57, c[0x0][0x1c8] ;  /* 0x0000720000397ab9 */ /* 0x000fe20000000800 */
[----:B------:R-:W-:Y:S01]  /*0520*/  SHF.R.S32.HI R6, RZ, 0x7, R13 ;  /* 0x00000007ff067819 */ /* 0x000fe2000001140d */
[----:B------:R-:W-:Y:S01]  /*0530*/  ULDC.U8 UR10, c[0x0][0x3d0] ;  /* 0x0000f400000a7ab9 */ /* 0x000fe20000000000 */
[----:B------:R-:W-:Y:S01]  /*0540*/  LOP3.LUT P4, RZ, R7, 0x4, RZ, 0xc0, !PT ;  /* 0x0000000407ff7812 */ /* 0x000fe2000788c0ff */
[----:B------:R-:W-:Y:S01]  /*0550*/  IMAD.IADD R4, R3, 0x1, -R0 ;  /* 0x0000000103047824 */ /* 0x000fe200078e0a00 */
[----:B------:R-:W-:Y:S01]  /*0560*/  LOP3.LUT R0, R2, 0x1c0, RZ, 0xc0, !PT ;  /* 0x000001c002007812 */ /* 0x000fe200078ec0ff */
[----:B------:R-:W-:Y:S01]  /*0570*/  ULDC UR51, c[0x0][0x224] ;  /* 0x0000890000337ab9 */ /* 0x000fe20000000800 */
[----:B------:R-:W-:Y:S01]  /*0580*/  SHF.R.S32.HI R3, RZ, 0x1f, R9 ;  /* 0x0000001fff037819 */ /* 0x000fe20000011409 */
[----:B------:R-:W-:Y:S01]  /*0590*/  @UP2 UIMAD UR55, UR32, UR50, URZ ;  /* 0x00000032203722a4 */ /* 0x000fe2000f8e023f */
[----:B------:R-:W-:Y:S01]  /*05a0*/  LOP3.LUT R2, R0, 0x38, R228, 0xf8, !PT ;  /* 0x0000003800027812 */ /* 0x000fe200078ef8e4 */
[----:B------:R-:W-:Y:S01]  /*05b0*/  UMOV UR39, URZ ;  /* 0x0000003f00277c82 */ /* 0x000fe20008000000 */
[----:B------:R-:W-:Y:S01]  /*05c0*/  SHF.R.U32.HI R0, RZ, 0x3, R0 ;  /* 0x00000003ff007819 */ /* 0x000fe20000011600 */
[----:B------:R-:W-:Y:S01]  /*05d0*/  ULDC.64 UR4, c[0x0][0x118] ;  /* 0x0000460000047ab9 */ /* 0x000fe20000000a00 */
[----:B------:R-:W-:Y:S01]  /*05e0*/  LEA.HI R239, R3, R9, RZ, 0x2 ;  /* 0x0000000903ef7211 */ /* 0x000fe200078f10ff */
[----:B------:R-:W-:Y:S01]  /*05f0*/  IMAD.U32 R3, RZ, RZ, UR15 ;  /* 0x0000000fff037e24 */ /* 0x000fe2000f8e00ff */
[----:B------:R-:W-:Y:S01]  /*0600*/  LOP3.LUT R9, R2, R0, RZ, 0x3c, !PT ;  /* 0x0000000002097212 */ /* 0x000fe200078e3cff */
[----:B------:R-:W-:Y:S01]  /*0610*/  IMAD.SHL.U32 R0, R7, 0x40, RZ ;  /* 0x0000004007007824 */ /* 0x000fe200078e00ff */
[----:B------:R-:W-:Y:S01]  /*0620*/  LOP3.LUT R2, R12, 0xfffffff8, RZ, 0xc0, !PT ;  /* 0xfffffff80c027812 */ /* 0x000fe200078ec0ff */
[----:B------:R-:W-:Y:S01]  /*0630*/  ULOP3.LUT UR57, UR34, UR57, URZ, 0x3c, !UPT ;  /* 0x0000003922397292 */ /* 0x000fe2000f8e3c3f */
[----:B------:R-:W-:Y:S01]  /*0640*/  LOP3.LUT R3, R4, 0x1, RZ, 0xc0, !PT ;  /* 0x0000000104037812 */ /* 0x000fe200078ec0ff */
[----:B------:R-:W-:Y:S01]  /*0650*/  UISETP.NE.AND UP3, UPT, UR10, URZ, UPT ;  /* 0x0000003f0a00728c */ /* 0x000fe2000bf65270 */
[----:B------:R-:W-:Y:S01]  /*0660*/  LOP3.LUT R0, R0, 0x1c0, RZ, 0xc0, !PT ;  /* 0x000001c000007812 */ /* 0x000fe200078ec0ff */
[----:B------:R-:W-:Y:S01]  /*0670*/  IMAD.IADD R8, R8, 0x1, -R2 ;  /* 0x0000000108087824 */ /* 0x000fe200078e0a02 */
[----:B------:R-:W-:Y:S01]  /*0680*/  ISETP.NE.U32.AND P0, PT, R3, 0x1, PT ;  /* 0x000000010300780c */ /* 0x000fe20003f05070 */
[----:B------:R-:W-:Y:S01]  /*0690*/  IMAD.SHL.U32 R2, R216, 0x10, RZ ;  /* 0x00000010d8027824 */ /* 0x000fe200078e00ff */
[----:B------:R-:W-:Y:S01]  /*06a0*/  LOP3.LUT R208, R0, 0x8, R10, 0xf8, !PT ;  /* 0x0000000800d07812 */ /* 0x000fe200078ef80a */
[----:B------:R-:W-:Y:S01]  /*06b0*/  IMAD.SHL.U32 R3, R4, 0x40, RZ ;  /* 0x0000004004037824 */ /* 0x000fe200078e00ff */
[----:B------:R-:W-:Y:S01]  /*06c0*/  LOP3.LUT P3, RZ, R7, 0x2, RZ, 0xc0, !PT ;  /* 0x0000000207ff7812 */ /* 0x000fe2000786c0ff */
[----:B------:R-:W-:Y:S01]  /*06d0*/  USHF.R.S32.HI UR58, URZ, 0x1f, UR34 ;  /* 0x0000001f3f3a7899 */ /* 0x000fe20008011422 */
[----:B------:R-:W-:Y:S01]  /*06e0*/  LOP3.LUT R5, R0, 0x10, R2, 0xf8, !PT ;  /* 0x0000001000057812 */ /* 0x000fe200078ef802 */
[----:B------:R-:W-:Y:S01]  /*06f0*/  IMAD R2, R6, 0x800, R213 ;  /* 0x0000080006027824 */ /* 0x000fe200078e02d5 */
[----:B------:R-:W-:Y:S01]  /*0700*/  SHF.R.U32.HI R0, RZ, 0x3, R0 ;  /* 0x00000003ff007819 */ /* 0x000fe20000011600 */
[----:B------:R-:W-:Y:S01]  /*0710*/  USHF.R.S32.HI UR61, URZ, 0x1f, UR34 ;  /* 0x0000001f3f3d7899 */ /* 0x000fe20008011422 */
        /* <DEDUP_REMOVED lines=9> */
[----:B------:R-:W-:Y:S01]  /*07b0*/  UIMAD.WIDE.U32 UR40, UR36, UR42, URZ ;  /* 0x0000002a242872a5 */ /* 0x000fe2000f8e003f */
[----:B------:R-:W-:Y:S01]  /*07c0*/  R2P PR, R4, 0x6 ;  /* 0x0000000604007804 */ /* 0x000fe20000000000 */
[----:B------:R-:W-:Y:S01]  /*07d0*/  IMAD.SHL.U32 R4, R11, 0x20, RZ ;  /* 0x000000200b047824 */ /* 0x000fe200078e00ff */
[----:B------:R-:W-:Y:S01]  /*07e0*/  SHF.R.U32.HI R3, RZ, 0x3, R0 ;  /* 0x00000003ff037819 */ /* 0x000fe20000011600 */
[----:B------:R-:W-:Y:S01]  /*07f0*/  IMAD R9, R2, 0x200, R9 ;  /* 0x0000020002097824 */ /* 0x000fe200078e0209 */
[----:B------:R-:W-:Y:S01]  /*0800*/  LOP3.LUT P6, RZ, R8, 0x4, RZ, 0xc0, !PT ;  /* 0x0000000408ff7812 */ /* 0x000fe200078cc0ff */
[----:B------:R-:W-:Y:S01]  /*0810*/  IMAD.SHL.U32 R2, R2, 0x8, RZ ;  /* 0x0000000802027824 */ /* 0x000fe200078e00ff */
[----:B------:R-:W-:Y:S01]  /*0820*/  LOP3.LUT P5, RZ, R8, 0x2, RZ, 0xc0, !PT ;  /* 0x0000000208ff7812 */ /* 0x000fe200078ac0ff */
[----:B------:R-:W-:Y:S01]  /*0830*/  IMAD.SHL.U32 R209, R208, 0x2, RZ ;  /* 0x00000002d0d17824 */ /* 0x000fe200078e00ff */
[----:B------:R-:W-:Y:S01]  /*0840*/  SEL R212, R214, 0xffffffc0, !P4 ;  /* 0xffffffc0d6d47807 */ /* 0x000fe20006000000 */
[----:B------:R-:W-:Y:S01]  /*0850*/  IMAD.SHL.U32 R222, R9, 0x2, RZ ;  /* 0x0000000209de7824 */ /* 0x000fe200078e00ff */
        /* <DEDUP_REMOVED lines=12> */
[----:B------:R-:W-:Y:S01]  /*0920*/  SEL R232, R232, 0x10, !P0 ;  /* 0x00000010e8e87807 */ /* 0x000fe20004000000 */
[--C-:B------:R-:W-:Y:S01]  /*0930*/  IMAD R4, R249, 0x400, R0.reuse ;  /* 0x00000400f9047824 */ /* 0x100fe200078e0200 */
[----:B------:R-:W-:Y:S01]  /*0940*/  SHF.R.S32.HI R239, RZ, 0x2, R239 ;  /* 0x00000002ffef7819 */ /* 0x000fe200000114ef */
        /* <DEDUP_REMOVED lines=33> */
[----:B------:R-:W-:Y:S01]  /*0b60*/  IADD3 R238, R228, 0xc0, RZ ;  /* 0x000000c0e4ee7810 */ /* 0x000fe20007ffe0ff */
[----:B------:R-:W-:Y:S01]  /*0b70*/  IMAD.IADD R217, R214, 0x1, R216 ;  /* 0x00000001d6d97824 */ /* 0x000fe200078e02d8 */
[----:B------:R-:W-:Y:S01]  /*0b80*/  @P2 IADD3 R244, R243, -0x40, RZ ;  /* 0xffffffc0f3f42810 */ /* 0x000fe20007ffe0ff */
[----:B------:R-:W-:Y:S01]  /*0b90*/  IMAD R208, R208, 0x2, R212 ;  /* 0x00000002d0d07824 */ /* 0x000fe200078e02d4 */
[----:B------:R-:W-:Y:S01]  /*0ba0*/  USHF.R.S32.HI UR48, URZ, 0x1f, UR44 ;  /* 0x0000001f3f307899 */ /* 0x000fe2000801142c */
        /* <DEDUP_REMOVED lines=8> */
.L_x_1200:
        /* <DEDUP_REMOVED lines=62> */
.L_x_1156:
        /* <DEDUP_REMOVED lines=58> */
.L_x_1158:
        /* <DEDUP_REMOVED lines=43> */
.L_x_1159:
        /* <DEDUP_REMOVED lines=45> */
.L_x_1160:
[----:B------:R-:W-:-:S03]  /*1930*/  UMOV UR12, UR51 ;  /* 0x00000033000c7c82 */ /* 0x000fc60008000000 */
.L_x_1161:
[----:B------:R-:W1:Y:S01]  /*1940*/  S2R R25, SR_TID.X ;  /* 0x0000000000197919 */ /* 0x000e620000002100 */
[--C-:B------:R-:W-:Y:S01]  /*1950*/  SHF.R.S32.HI R229, RZ, 0x1f, R228.reuse ;  /* 0x0000001fffe57819 */ /* 0x100fe200000114e4 */
[----:B------:R-:W-:Y:S01]  /*1960*/  IMAD.U32 R6, RZ, RZ, UR19 ;  /* 0x00000013ff067e24 */ /* 0x000fe2000f8e00ff */
[----:B------:R-:W-:Y:S01]  /*1970*/  IADD3 R4, P0, R228, UR18, RZ ;  /* 0x00000012e4047c10 */ /* 0x000fe2000ff1e0ff */
[----:B------:R-:W-:Y:S01]  /*1980*/  UIADD3 UR8, UP5, UP4, UR8, UR45, UR47 ;  /* 0x0000002d08087290 */ /* 0x000fe2000fcbe02f */
[----:B------:R-:W-:Y:S01]  /*1990*/  IADD3 R14, P1, R242, UR19, RZ ;  /* 0x00000013f20e7c10 */ /* 0x000fe2000ff3e0ff */
[----:B------:R-:W-:Y:S01]  /*19a0*/  UMOV UR16, 0x4 ;  /* 0x0000000400107882 */ /* 0x000fe20000000000 */
        /* <DEDUP_REMOVED lines=11> */
[----:B------:R-:W-:-:S04]  /*1a60*/  UIMAD UR6, UR31, UR8, URZ ;  /* 0x000000081f0672a4 */ /* 0x000fc8000f8e023f */
        /* <DEDUP_REMOVED lines=11> */
[----:B------:R-:W-:-:S02]  /*1b20*/  ULEA.HI.SX32 UR11, UR33, 0xffffffff, 0x1a ;  /* 0xffffffff210b7891 */ /* 0x000fc4000f8fd23f */
        /* <DEDUP_REMOVED lines=11> */
[----:B------:R-:W-:Y:S02]  /*1be0*/  ULDC.64 UR12, c[0x0][0x3c8] ;  /* 0x0000f200000c7ab9 */ /* 0x000fe40000000a00 */
        /* <DEDUP_REMOVED lines=15> */
[----:B------:R-:W-:Y:S02]  /*1ce0*/  BSSY B0, `(.L_x_1163) ;  /* 0x000003b000007945 */ /* 0x000fe40003800000 */
[----:B------:R-:W-:Y:S01]  /*1cf0*/  IMAD.WIDE.U32 R12, R12, c[0x0][0x1a8], R8 ;  /* 0x00006a000c0c7a25 */ /* 0x000fe200078e0008 */
[----:B------:R-:W-:-:S02]  /*1d00*/  UIMAD UR8, UR34, UR9, UR8 ;  /* 0x00000009220872a4 */ /* 0x000fc4000f8e0208 */
[----:B------:R-:W-:Y:S01]  /*1d10*/  @P0 BAR.SYNC.DEFER_BLOCKING 0x0 ;  /* 0x0000000000000b1d */ /* 0x000fe20000010000 */
[----:B------:R-:W-:Y:S01]  /*1d20*/  IMAD R4, R242, c[0x0][0x374], R4 ;  /* 0x0000dd00f2047a24 */ /* 0x000fe200078e0204 */
[----:B------:R-:W-:Y:S02]  /*1d30*/  LEA R225, P0, R6, c[0x0][0x330], 0x1 ;  /* 0x0000cc0006e17a11 */ /* 0x000fe400078008ff */
[----:B------:R-:W-:Y:S01]  /*1d40*/  LEA R224, P1, R12, c[0x0][0x160], 0x1 ;  /* 0x000058000ce07a11 */ /* 0x000fe200078208ff */
[----:B------:R-:W-:Y:S01]  /*1d50*/  IMAD.IADD R16, R7, 0x1, R4 ;  /* 0x0000000107107824 */ /* 0x000fe200078e0204 */
[----:B------:R-:W-:Y:S01]  /*1d60*/  UMOV UR9, UR11 ;  /* 0x0000000b00097c82 */ /* 0x000fe20008000000 */
[----:B------:R-:W-:Y:S01]  /*1d70*/  IADD3 R18, R13, UR8, RZ ;  /* 0x000000080d127c10 */ /* 0x000fe2000fffe0ff */
[----:B------:R-:W-:Y:S02]  /*1d80*/  UIMAD UR6, UR9, -0x40, UR29 ;  /* 0xffffffc0090678a4 */ /* 0x000fe4000f8e021d */
[----:B------:R-:W-:-:S02]  /*1d90*/  LEA.HI.X R227, R6, c[0x0][0x334], R16, 0x1, P0 ;  /* 0x0000cd0006e37a11 */ /* 0x000fc400000f0c10 */
[----:B------:R-:W-:Y:S02]  /*1da0*/  LEA.HI.X R226, R12, c[0x0][0x164], R18, 0x1, P1 ;  /* 0x000059000ce27a11 */ /* 0x000fe400008f0c12 */
        /* <DEDUP_REMOVED lines=46> */
.L_x_1164:
[----:B------:R-:W-:Y:S05]  /*2090*/  BSYNC B0 ;  /* 0x0000000000007941 */ /* 0x000fea0003800000 */
.L_x_1163:
        /* <DEDUP_REMOVED lines=48> */
.L_x_1166:
[----:B------:R-:W-:Y:S05]  /*23a0*/  BSYNC B0 ;  /* 0x0000000000007941 */ /* 0x000fea0003800000 */
.L_x_1165:
        /* <DEDUP_REMOVED lines=44> */
.L_x_1168:
[----:B------:R-:W-:Y:S05]  /*2670*/  BSYNC B0 ;  /* 0x0000000000007941 */ /* 0x000fea0003800000 */
.L_x_1167:
        /* <DEDUP_REMOVED lines=45> */
.L_x_1170:
[----:B------:R-:W-:Y:S05]  /*2950*/  BSYNC B0 ;  /* 0x0000000000007941 */ /* 0x000fea0003800000 */
.L_x_1169:
[C---:B--23--:R-:W-:Y:S01]  /*2960*/  IADD3 R4, R239.reuse, 0x8, RZ ;  /* 0x00000008ef047810 */ /* 0x04cfe20007ffe0ff */
[----:B------:R-:W-:Y:S01]  /*2970*/  USHF.R.S32.HI UR8, URZ, 0x1f, UR17 ;  /* 0x0000001f3f087899 */ /* 0x000fe20008011411 */
[C---:B------:R-:W-:Y:S01]  /*2980*/  ISETP.GE.AND P1, PT, R239.reuse, UR6, PT ;  /* 0x00000006ef007c0c */ /* 0x040fe2000bf26270 */
[----:B------:R-:W-:Y:S01]  /*2990*/  ULDC.64 UR10, c[0x0][0x198] ;  /* 0x00006600000a7ab9 */ /* 0x000fe20000000a00 */
[----:B------:R-:W-:Y:S01]  /*29a0*/  ISETP.GE.AND P0, PT, R4, UR6, PT ;  /* 0x0000000604007c0c */ /* 0x000fe2000bf06270 */
[----:B------:R-:W-:Y:S01]  /*29b0*/  UIMAD UR6, UR8, UR10, URZ ;  /* 0x0000000a080672a4 */ /* 0x000fe2000f8e023f */
[----:B------:R-:W-:Y:S01]  /*29c0*/  IMAD.MOV.U32 R4, RZ, RZ, 0x4 ;  /* 0x00000004ff047424 */ /* 0x000fe200078e00ff */
[----:B------:R-:W-:Y:S01]  /*29d0*/  MOV R235, 0x7f800000 ;  /* 0x7f80000000eb7802 */ /* 0x000fe20000000f00 */
[----:B------:R-:W-:Y:S01]  /*29e0*/  IMAD.MOV.U32 R234, RZ, RZ, 0x7f800000 ;  /* 0x7f800000ffea7424 */ /* 0x000fe200078e00ff */
[----:B------:R-:W-:Y:S01]  /*29f0*/  UIMAD UR6, UR17, UR11, UR6 ;  /* 0x0000000b110672a4 */ /* 0x000fe2000f8e0206 */
[----:B------:R-:W-:-:S05]  /*2a00*/  IMAD.WIDE R4, R239, R4, UR14 ;  /* 0x0000000eef047e25 */ /* 0x000fca000f8e0204 */
[----:B------:R-:W-:Y:S01]  /*2a10*/  IMAD.U32 R6, RZ, RZ, UR6 ;  /* 0x00000006ff067e24 */ /* 0x000fe2000f8e00ff */
[----:B------:R-:W-:Y:S01]  /*2a20*/  UIADD3 UR6, -UR17, UR7, URZ ;  /* 0x0000000711067290 */ /* 0x000fe2000fffe13f */
[----:B------:R2:W5:Y:S04]  /*2a30*/  @!P1 LDG.E R234, [R4.64] ;  /* 0x0000000404ea9981 */ /* 0x000568000c1e1900 */
[----:B------:R2:W5:Y:S01]  /*2a40*/  @!P0 LDG.E R235, [R4.64+0x20] ;  /* 0x0000200404eb8981 */ /* 0x000562000c1e1900 */
[----:B------:R-:W-:Y:S01]  /*2a50*/  ISETP.GE.AND P5, PT, R242, UR6, PT ;  /* 0x00000006f2007c0c */ /* 0x000fe2000bfa6270 */
[----:B------:R-:W-:-:S12]  /*2a60*/  BSSY B0, `(.L_x_1171) ;  /* 0x000003b000007945 */ /* 0x000fd80003800000 */
[----:B------:R3:W-:Y:S04]  /*2a70*/  @P5 STS.128 [R222+0x10000], RZ ;  /* 0x010000ffde005388 */ /* 0x0007e80000000c00 */
[----:B------:R3:W-:Y:S04]  /*2a80*/  @P5 STS.128 [R222+0x12000], RZ ;  /* 0x012000ffde005388 */ /* 0x0007e80000000c00 */
[----:B------:R3:W-:Y:S01]  /*2a90*/  @P5 STS.128 [R222+0x14000], RZ ;  /* 0x014000ffde005388 */ /* 0x0007e20000000c00 */
[----:B--2---:R-:W-:-:S03]  /*2aa0*/  MOV R4, UR17 ;  /* 0x0000001100047c02 */ /* 0x004fc60008000f00 */
[----:B------:R3:W-:Y:S02]  /*2ab0*/  @P5 STS.128 [R222+0x16000], RZ ;  /* 0x016000ffde005388 */ /* 0x0007e40000000c00 */
[----:B------:R-:W-:-:S05]  /*2ac0*/  IMAD.WIDE.U32 R4, R4, c[0x0][0x198], R228 ;  /* 0x0000660004047a25 */ /* 0x000fca00078e00e4 */
        /* <DEDUP_REMOVED lines=52> */
.L_x_1172:
[----:B---3--:R-:W-:Y:S05]  /*2e10*/  BSYNC B0 ;  /* 0x0000000000007941 */ /* 0x008fea0003800000 */
.L_x_1171:
        /* <DEDUP_REMOVED lines=55> */
.L_x_1174:
[----:B------:R-:W-:Y:S05]  /*3190*/  BSYNC B0 ;  /* 0x0000000000007941 */ /* 0x000fea0003800000 */
.L_x_1173:
[----:B------:R-:W-:Y:S01]  /*31a0*/  ULDC.64 UR10, c[0x0][0x1a0] ;  /* 0x00006800000a7ab9 */ /* 0x000fe20000000a00 */
[----:B-12---:R-:W-:Y:S01]  /*31b0*/  MOV R4, UR17 ;  /* 0x0000001100047c02 */ /* 0x006fe20008000f00 */
[----:B------:R-:W-:Y:S01]  /*31c0*/  UIMAD UR6, UR8, UR10, URZ ;  /* 0x0000000a080672a4 */ /* 0x000fe2000f8e023f */
[----:B------:R1:W-:Y:S01]  /*31d0*/  @P5 STS.128 [R222+0x18000], RZ ;  /* 0x018000ffde005388 */ /* 0x0003e20000000c00 */
[----:B------:R-:W-:Y:S02]  /*31e0*/  BSSY B0, `(.L_x_1175) ;  /* 0x000003b000007945 */ /* 0x000fe40003800000 */
[----:B------:R-:W-:Y:S01]  /*31f0*/  UIMAD UR6, UR17, UR11, UR6 ;  /* 0x0000000b110672a4 */ /* 0x000fe2000f8e0206 */
[----:B------:R1:W-:Y:S01]  /*3200*/  @P5 STS.128 [R222+0x1a000], RZ ;  /* 0x01a000ffde005388 */ /* 0x0003e20000000c00 */
[----:B------:R-:W-:-:S03]  /*3210*/  IMAD.WIDE.U32 R4, R4, c[0x0][0x1a0], R228 ;  /* 0x0000680004047a25 */ /* 0x000fc600078e00e4 */
        /* <DEDUP_REMOVED lines=55> */
.L_x_1176:
[----:B------:R-:W-:Y:S05]  /*3590*/  BSYNC B0 ;  /* 0x0000000000007941 */ /* 0x000fea0003800000 */
.L_x_1175:
        /* <DEDUP_REMOVED lines=53> */
.L_x_1178:
[----:B------:R-:W-:Y:S05]  /*38f0*/  BSYNC B0 ;  /* 0x0000000000007941 */ /* 0x000fea0003800000 */
.L_x_1177:
[----:B------:R-:W-:Y:S01]  /*3900*/  ULDC.64 UR18, c[0x0][0x318] ;  /* 0x0000c60000127ab9 */ /* 0x000fe20000000a00 */
[----:B------:R-:W-:Y:S01]  /*3910*/  IMAD.MOV.U32 R10, RZ, RZ, c[0x0][0x308] ;  /* 0x0000c200ff0a7624 */ /* 0x000fe200078e00ff */
[----:B------:R-:W-:Y:S01]  /*3920*/  UISETP.NE.U32.AND UP1, UPT, URZ, UR18, UPT ;  /* 0x000000123f00728c */ /* 0x000fe2000bf25070 */
[----:B------:R-:W-:Y:S01]  /*3930*/  MOV R11, c[0x0][0x30c] ;  /* 0x0000c300000b7a02 */ /* 0x000fe20000000f00 */
[----:B------:R-:W-:Y:S01]  /*3940*/  ULDC.64 UR20, c[0x0][0x320] ;  /* 0x0000c80000147ab9 */ /* 0x000fe20000000a00 */
[----:B-1----:R-:W1:Y:S01]  /*3950*/  S2R R9, SR_TID.X ;  /* 0x0000000000097919 */ /* 0x002e620000002100 */
[----:B------:R-:W-:Y:S01]  /*3960*/  UISETP.NE.AND.EX UP1, UPT, URZ, UR19, UPT, UP1 ;  /* 0x000000133f00728c */ /* 0x000fe2000bf25310 */
[----:B------:R-:W-:-:S02]  /*3970*/  LEA.HI R6, R27, R25, RZ, 0x7 ;  /* 0x000000191b067211 */ /* 0x000fc400078f38ff */
[----:B------:R-:W-:Y:S01]  /*3980*/  MOV R7, UR35 ;  /* 0x0000002300077c02 */ /* 0x000fe20008000f00 */
[----:B------:R-:W0:Y:S02]  /*3990*/  LDGDEPBAR ;  /* 0x00000000000079af */ /* 0x000e240000000000 */
[----:B------:R-:W-:-:S05]  /*39a0*/  PLOP3.LUT P0, PT, PT, PT, UP1, 0x80, 0x0 ;  /* 0x000000000000781c */ /* 0x000fca0003f0f018 */
[----:B------:R-:W-:Y:S02]  /*39b0*/  @UP1 UMOV UR10, UR34 ;  /* 0x00000022000a1c82 */ /* 0x000fe40008000000 */
[----:B------:R-:W-:Y:S02]  /*39c0*/  @UP1 UMOV UR11, UR58 ;  /* 0x0000003a000b1c82 */ /* 0x000fe40008000000 */
[----:B------:R-:W-:Y:S02]  /*39d0*/  @UP1 UIMAD.WIDE.U32 UR10, UR32, UR20, UR10 ;  /* 0x00000014200a12a5 */ /* 0x000fe4000f8e000a */
[----:B------:R-:W-:Y:S02]  /*39e0*/  @UP1 UIMAD UR20, UR38, UR20, URZ ;  /* 0x00000014261412a4 */ /* 0x000fe4000f8e023f */
[----:B------:R-:W-:Y:S02]  /*39f0*/  @UP1 ULEA UR18, UP0, UR10, UR18, 0x2 ;  /* 0x000000120a121291 */ /* 0x000fe4000f80103f */
[----:B------:R-:W-:-:S04]  /*3a00*/  @UP1 UIMAD UR21, UR32, UR21, UR20 ;  /* 0x00000015201512a4 */ /* 0x000fc8000f8e0214 */
[----:B------:R-:W-:Y:S01]  /*3a10*/  @UP1 UIADD3 UR21, UR11, UR21, URZ ;  /* 0x000000150b151290 */ /* 0x000fe2000fffe03f */
[----:B--2---:R-:W-:-:S03]  /*3a20*/  IMAD.U32 R4, RZ, RZ, UR18 ;  /* 0x00000012ff047e24 */ /* 0x004fc6000f8e00ff */
[----:B------:R-:W-:-:S06]  /*3a30*/  @UP1 ULEA.HI.X UR19, UR10, UR19, UR21, 0x2, UP0 ;  /* 0x000000130a131291 */ /* 0x000fcc00080f1415 */
[----:B------:R-:W-:-:S05]  /*3a40*/  IMAD.U32 R5, RZ, RZ, UR19 ;  /* 0x00000013ff057e24 */ /* 0x000fca000f8e00ff */
[----:B---3--:R2:W3:Y:S04]  /*3a50*/  @P0 LDG.E R8, [R4.64] ;  /* 0x0000000404080981 */ /* 0x0084e8000c1e1900 */
[----:B--2-4-:R2:W4:Y:S04]  /*3a60*/  LDG.E.64 R4, [R10.64+0x8] ;  /* 0x000008040a047981 */ /* 0x014528000c1e1b00 */
[----:B--2---:R-:W2:Y:S01]  /*3a70*/  LDG.E.64 R10, [R10.64] ;  /* 0x000000040a0a7981 */ /* 0x004ea2000c1e1b00 */
[----:B------:R-:W3:Y:S01]  /*3a80*/  @P0 MUFU.RCP R13, c[0x0][0x238] ;  /* 0x00008e00000d0b08 */ /* 0x000ee20000001000 */
[----:B------:R-:W-:Y:S01]  /*3a90*/  SHF.R.S32.HI R6, RZ, 0x7, R6 ;  /* 0x00000007ff067819 */ /* 0x000fe20000011406 */
[----:B-1----:R-:W-:Y:S01]  /*3aa0*/  IMAD.SHL.U32 R9, R9, 0x2, RZ ;  /* 0x0000000209097824 */ /* 0x002fe200078e00ff */
[----:B------:R-:W-:Y:S01]  /*3ab0*/  CS2R R190, SRZ ;  /* 0x0000000000be7805 */ /* 0x000fe2000001ff00 */
[----:B------:R-:W-:Y:S01]  /*3ac0*/  IMAD.MOV.U32 R250, RZ, RZ, c[0x0][0x22c] ;  /* 0x00008b00fffa7624 */ /* 0x000fe200078e00ff */
[----:B------:R-:W-:Y:S01]  /*3ad0*/  CS2R R188, SRZ ;  /* 0x0000000000bc7805 */ /* 0x000fe2000001ff00 */
[----:B------:R-:W-:Y:S01]  /*3ae0*/  IMAD.SHL.U32 R12, R6, 0x20, RZ ;  /* 0x00000020060c7824 */ /* 0x000fe200078e00ff */
[----:B------:R-:W-:Y:S01]  /*3af0*/  CS2R R194, SRZ ;  /* 0x0000000000c27805 */ /* 0x000fe2000001ff00 */
[----:B------:R-:W-:Y:S01]  /*3b00*/  IMAD R14, R7, 0x2, R6 ;  /* 0x00000002070e7824 */ /* 0x000fe200078e0206 */
[----:B------:R-:W-:Y:S01]  /*3b10*/  SHF.R.S32.HI R7, RZ, 0x1f, R21 ;  /* 0x0000001fff077819 */ /* 0x000fe20000011415 */
[----:B------:R-:W-:Y:S01]  /*3b20*/  IMAD R250, R250, c[0x0][0x1c0], RZ ;  /* 0x00007000fafa7a24 */ /* 0x000fe200078e02ff */
[----:B------:R-:W-:Y:S01]  /*3b30*/  LOP3.LUT R12, R12, 0x6, R9, 0xf8, !PT ;  /* 0x000000060c0c7812 */ /* 0x000fe200078ef809 */
[----:B------:R-:W-:Y:S01]  /*3b40*/  IMAD.U32 R9, RZ, RZ, UR35 ;  /* 0x00000023ff097e24 */ /* 0x000fe2000f8e00ff */
[----:B------:R-:W-:Y:S01]  /*3b50*/  CS2R R192, SRZ ;  /* 0x0000000000c07805 */ /* 0x000fe2000001ff00 */
[----:B------:R-:W-:Y:S01]  /*3b60*/  CS2R R186, SRZ ;  /* 0x0000000000ba7805 */ /* 0x000fe2000001ff00 */
[----:B------:R-:W-:Y:S01]  /*3b70*/  CS2R R184, SRZ ;  /* 0x0000000000b87805 */ /* 0x000fe2000001ff00 */
[----:B------:R-:W-:Y:S01]  /*3b80*/  CS2R R182, SRZ ;  /* 0x0000000000b67805 */ /* 0x000fe2000001ff00 */
[----:B------:R-:W-:Y:S01]  /*3b90*/  LEA R223, R9, R12, 0x6 ;  /* 0x0000000c09df7211 */ /* 0x000fe200078e30ff */
        /* <DEDUP_REMOVED lines=57> */
[----:B------:R-:W-:Y:S01]  /*3f30*/  UMOV UR6, URZ ;  /* 0x0000003f00067c82 */ /* 0x000fe20008000000 */
[----:B---3--:R-:W-:-:S04]  /*3f40*/  @P0 FMUL.FTZ R6, R8, R13 ;  /* 0x0000000d08060220 */ /* 0x008fc80000410000 */
[----:B------:R-:W1:Y:S01]  /*3f50*/  @P0 R2UR UR11, R6 ;  /* 0x00000000060b03c2 */ /* 0x000e6200000e0000 */
[----:B----4-:R-:W-:Y:S02]  /*3f60*/  IADD3 R8, P2, P1, R4, UR44, R21 ;  /* 0x0000002c04087c10 */ /* 0x010fe4000f95e015 */
[----:B------:R-:W-:Y:S01]  /*3f70*/  CS2R R20, SRZ ;  /* 0x0000000000147805 */ /* 0x000fe2000001ff00 */
[----:B-1----:R-:W-:Y:S01]  /*3f80*/  @UP1 UMOV UR6, UR11 ;  /* 0x0000000b00061c82 */ /* 0x002fe20008000000 */
[----:B------:R-:W-:Y:S01]  /*3f90*/  IADD3.X R248, R5, UR48, R7, P2, P1 ;  /* 0x0000003005f87c10 */ /* 0x000fe200097e2407 */
[----:B------:R-:W-:Y:S01]  /*3fa0*/  IMAD.WIDE.U32 R246, R8, -0x2daee0ad, RZ ;  /* 0xd2511f5308f67825 */ /* 0x000fe200078e00ff */
[----:B------:R-:W-:-:S04]  /*3fb0*/  IADD3 R5, R239, -UR29, -R223 ;  /* 0x8000001def057c10 */ /* 0x000fc8000fffe8df */
[----:B------:R-:W-:Y:S01]  /*3fc0*/  IADD3 R245, R5, UR7, RZ ;  /* 0x0000000705f57c10 */ /* 0x000fe2000fffe0ff */
[----:B--2---:R-:W1:Y:S08]  /*3fd0*/  R2UR UR10, R11 ;  /* 0x000000000b0a73c2 */ /* 0x004e7000000e0000 */
[----:B------:R2:W3:Y:S01]  /*3fe0*/  R2UR UR8, R10 ;  /* 0x000000000a0873c2 */ /* 0x0004e200000e0000 */
[----:B-1----:R-:W-:-:S04]  /*3ff0*/  LOP3.LUT R4, R14, UR10, RZ, 0x3c, !PT ;  /* 0x0000000a0e047c12 */ /* 0x002fc8000f8e3cff */
[----:B------:R-:W-:-:S05]  /*4000*/  LOP3.LUT R4, R4, R247, RZ, 0x3c, !PT ;  /* 0x000000f704047212 */ /* 0x000fca00078e3cff */
[----:B--23--:R-:W-:-:S04]  /*4010*/  IMAD.WIDE.U32 R240, R4, -0x326172a9, RZ ;  /* 0xcd9e8d5704f07825 */ /* 0x00cfc800078e00ff */
.L_x_1181:
[----:B------:R-:W0:Y:S01]  /*4020*/  LDGDEPBAR ;  /* 0x00000000000079af */ /* 0x000e220000000000 */
[----:B------:R-:W-:Y:S02]  /*4030*/  UIADD3 UR12, UR10, 0x76cf5d0a, URZ ;  /* 0x76cf5d0a0a0c7890 */ /* 0x000fe4000fffe03f */
[----:B------:R-:W-:Y:S02]  /*4040*/  UIADD3 UR11, UR17, 0x40, URZ ;  /* 0x00000040110b7890 */ /* 0x000fe4000fffe03f */
[----:B------:R-:W-:Y:S02]  /*4050*/  UISETP.GE.AND UP1, UPT, UR9, 0x1, UPT ;  /* 0x000000010900788c */ /* 0x000fe4000bf26270 */
[----:B------:R-:W-:Y:S02]  /*4060*/  UISETP.GE.AND UP0, UPT, UR11, UR7, UPT ;  /* 0x000000070b00728c */ /* 0x000fe4000bf06270 */
[----:B------:R-:W-:Y:S01]  /*4070*/  UIADD3 UR11, UR8, -0x61c88647, URZ ;  /* 0x9e3779b9080b7890 */ /* 0x000fe2000fffe03f */
        /* <DEDUP_REMOVED lines=101> */
[C---:B------:R-:W-:Y:S08]  /*46d0*/  HMMA.16816.F32 R8, R96.reuse, R110, R8 ;  /* 0x0000006e6008723c */ /* 0x040ff00000001808 */
[C---:B---3--:R-:W-:Y:S07]  /*46e0*/  HMMA.16816.F32 R12, R96.reuse, R88, R12 ;  /* 0x00000058600c723c */ /* 0x048fee000000180c */
[----:B------:R-:W-:Y:S01]  /*46f0*/  IMAD.U32 R88, RZ, RZ, UR9 ;  /* 0x00000009ff587e24 */ /* 0x000fe2000f8e00ff */
[----:B------:R-:W-:Y:S07]  /*4700*/  HMMA.16816.F32 R16, R96, R90, R16 ;  /* 0x0000005a6010723c */ /* 0x000fee0000001810 */
[----:B------:R-:W-:Y:S01]  /*4710*/  IMAD R96, R88, 0x40, R245 ;  /* 0x0000004058607824 */ /* 0x000fe200078e02f5 */
[C---:B----4-:R-:W-:Y:S05]  /*4720*/  HMMA.16816.F32 R4, R100.reuse, R104, R4 ;  /* 0x000000686404723c */ /* 0x050fea0000001804 */
[----:B------:R-:W-:Y:S02]  /*4730*/  IABS R88, R96 ;  /* 0x0000006000587213 */ /* 0x000fe40000000000 */
[----:B------:R-:W-:Y:S01]  /*4740*/  IADD3 R98, R96, 0x8, RZ ;  /* 0x0000000860627810 */ /* 0x000fe20007ffe0ff */
[C---:B------:R-:W-:Y:S01]  /*4750*/  HMMA.16816.F32 R8, R100.reuse, R106, R8 ;  /* 0x0000006a6408723c */ /* 0x040fe20000001808 */
[----:B------:R2:W3:Y:S02]  /*4760*/  I2F R107, R88 ;  /* 0x00000058006b7306 */ /* 0x0004e40000201400 */
[----:B------:R-:W-:Y:S02]  /*4770*/  ISETP.GE.AND P0, PT, R98, RZ, PT ;  /* 0x000000ff6200720c */ /* 0x000fe40003f06270 */
[C---:B------:R-:W-:Y:S02]  /*4780*/  IADD3 R97, R96.reuse, -0x1, RZ ;  /* 0xffffffff60617810 */ /* 0x040fe40007ffe0ff */
[C---:B------:R-:W-:Y:S01]  /*4790*/  IADD3 R99, R96.reuse, -0x9, RZ ;  /* 0xfffffff760637810 */ /* 0x040fe20007ffe0ff */
[C---:B-1----:R-:W-:Y:S03]  /*47a0*/  HMMA.16816.F32 R12, R100.reuse, R84, R12 ;  /* 0x00000054640c723c */ /* 0x042fe6000000180c */
[----:B------:R-:W-:Y:S02]  /*47b0*/  ISETP.GE.AND P1, PT, R97, RZ, PT ;  /* 0x000000ff6100720c */ /* 0x000fe40003f26270 */
[C---:B------:R-:W-:Y:S02]  /*47c0*/  IADD3 R105, R96.reuse, -0x18, RZ ;  /* 0xffffffe860697810 */ /* 0x040fe40007ffe0ff */
[C---:B------:R-:W-:Y:S01]  /*47d0*/  IADD3 R84, R96.reuse, 0x7, RZ ;  /* 0x0000000760547810 */ /* 0x040fe20007ffe0ff */
[----:B------:R-:W-:Y:S03]  /*47e0*/  HMMA.16816.F32 R16, R100, R86, R16 ;  /* 0x000000566410723c */ /* 0x000fe60000001810 */
[----:B------:R-:W-:Y:S02]  /*47f0*/  ISETP.GE.AND P5, PT, R99, RZ, PT ;  /* 0x000000ff6300720c */ /* 0x000fe40003fa6270 */
[C---:B------:R-:W-:Y:S02]  /*4800*/  @!P0 IADD3 R98, -R96.reuse, -0x8, RZ ;  /* 0xfffffff860628810 */ /* 0x040fe40007ffe1ff */
[----:B------:R-:W-:Y:S01]  /*4810*/  IADD3 R85, R96, -0x8, RZ ;  /* 0xfffffff860557810 */ /* 0x000fe20007ffe0ff */
[----:B--2---:R-:W1:Y:S01]  /*4820*/  LDSM.16.M88.4 R88, [R214+0x6000] ;  /* 0x00600000d658783b */ /* 0x004e620000000200 */
[----:B------:R2:W4:Y:S01]  /*4830*/  I2F R109, R98 ;  /* 0x00000062006d7306 */ /* 0x0005220000201400 */
[----:B------:R-:W-:Y:S02]  /*4840*/  ISETP.GE.AND P0, PT, R84, RZ, PT ;  /* 0x000000ff5400720c */ /* 0x000fe40003f06270 */
[C---:B------:R-:W-:Y:S02]  /*4850*/  @!P1 IADD3 R97, -R96.reuse, 0x1, RZ ;  /* 0x0000000160619810 */ /* 0x040fe40007ffe1ff */
[----:B------:R-:W-:Y:S02]  /*4860*/  ISETP.GE.AND P6, PT, R85, RZ, PT ;  /* 0x000000ff5500720c */ /* 0x000fe40003fc6270 */
[C---:B------:R-:W-:Y:S02]  /*4870*/  @!P5 IADD3 R99, -R96.reuse, 0x9, RZ ;  /* 0x000000096063d810 */ /* 0x040fe40007ffe1ff */
[----:B------:R-:W-:Y:S01]  /*4880*/  ISETP.GE.AND P2, PT, R105, RZ, PT ;  /* 0x000000ff6900720c */ /* 0x000fe20003f46270 */
[----:B------:R-:W1:Y:S01]  /*4890*/  I2F R108, R97 ;  /* 0x00000061006c7306 */ /* 0x000e620000201400 */
[C---:B------:R-:W-:Y:S02]  /*48a0*/  IADD3 R104, R96.reuse, -0x11, RZ ;  /* 0xffffffef60687810 */ /* 0x040fe40007ffe0ff */
[C---:B------:R-:W-:Y:S02]  /*48b0*/  IADD3 R106, R96.reuse, -0x19, RZ ;  /* 0xffffffe7606a7810 */ /* 0x040fe40007ffe0ff */
[----:B------:R-:W-:Y:S02]  /*48c0*/  @!P0 IADD3 R84, -R96, -0x7, RZ ;  /* 0xfffffff960548810 */ /* 0x000fe40007ffe1ff */
[----:B------:R-:W-:Y:S02]  /*48d0*/  ISETP.GE.AND P3, PT, R104, RZ, PT ;  /* 0x000000ff6800720c */ /* 0x000fe40003f66270 */
[----:B------:R-:W-:Y:S01]  /*48e0*/  @!P6 IADD3 R85, -R96, 0x8, RZ ;  /* 0x000000086055e810 */ /* 0x000fe20007ffe1ff */
[----:B------:R3:W3:Y:S01]  /*48f0*/  I2F R110, R84 ;  /* 0x00000054006e7306 */ /* 0x0006e20000201400 */
[----:B------:R-:W-:Y:S02]  /*4900*/  ISETP.GE.AND P1, PT, R106, RZ, PT ;  /* 0x000000ff6a00720c */ /* 0x000fe40003f26270 */
[C---:B------:R-:W-:Y:S02]  /*4910*/  @!P2 IADD3 R105, -R96.reuse, 0x18, RZ ;  /* 0x000000186069a810 */ /* 0x040fe40007ffe1ff */
[----:B--2---:R-:W-:Y:S02]  /*4920*/  IADD3 R98, R96, -0x10, RZ ;  /* 0xfffffff060627810 */ /* 0x004fe40007ffe0ff */
[----:B------:R-:W-:Y:S02]  /*4930*/  PLOP3.LUT P2, PT, PT, PT, UP0, 0x80, 0x0 ;  /* 0x000000000000781c */ /* 0x000fe40003f4f008 */
[----:B------:R-:W-:Y:S01]  /*4940*/  ISETP.GE.AND P4, PT, R98, RZ, PT ;  /* 0x000000ff6200720c */ /* 0x000fe20003f86270 */
[----:B------:R2:W2:Y:S01]  /*4950*/  I2F R101, R85 ;  /* 0x0000005500657306 */ /* 0x0004a20000201400 */
[C---:B------:R-:W-:Y:S02]  /*4960*/  @!P3 IADD3 R104, -R96.reuse, 0x11, RZ ;  /* 0x000000116068b810 */ /* 0x040fe40007ffe1ff */
[----:B------:R-:W-:Y:S02]  /*4970*/  PLOP3.LUT P5, PT, PT, PT, UP0, 0x80, 0x0 ;  /* 0x000000000000781c */ /* 0x000fe40003faf008 */
[C---:B------:R-:W-:Y:S02]  /*4980*/  @!P1 IADD3 R106, -R96.reuse, 0x19, RZ ;  /* 0x00000019606a9810 */ /* 0x040fe40007ffe1ff */
[----:B------:R-:W-:Y:S01]  /*4990*/  PLOP3.LUT P1, PT, PT, PT, UP0, 0x80, 0x0 ;  /* 0x000000000000781c */ /* 0x000fe20003f2f008 */
[C---:B-1----:R-:W-:Y:S01]  /*49a0*/  HMMA.16816.F32 R4, R88.reuse, R92, R4 ;  /* 0x0000005c5804723c */ /* 0x042fe20000001804 */
[----:B------:R-:W-:Y:S01]  /*49b0*/  PLOP3.LUT P6, PT, PT, PT, UP0, 0x80, 0x0 ;  /* 0x000000000000781c */ /* 0x000fe20003fcf008 */
[----:B------:R-:W1:Y:S01]  /*49c0*/  I2F R93, R99 ;  /* 0x00000063005d7306 */ /* 0x000e620000201400 */
[----:B------:R-:W-:Y:S02]  /*49d0*/  PLOP3.LUT P0, PT, PT, PT, UP0, 0x80, 0x0 ;  /* 0x000000000000781c */ /* 0x000fe40003f0f008 */
[----:B------:R-:W-:Y:S01]  /*49e0*/  @!P4 IADD3 R98, -R96, 0x10, RZ ;  /* 0x000000106062c810 */ /* 0x000fe20007ffe1ff */
[----:B---3--:R-:W-:Y:S01]  /*49f0*/  IMAD.U32 R84, RZ, RZ, UR9 ;  /* 0x00000009ff547e24 */ /* 0x008fe2000f8e00ff */
[----:B------:R-:W-:Y:S01]  /*4a00*/  PLOP3.LUT P4, PT, PT, PT, UP0, 0x80, 0x0 ;  /* 0x000000000000781c */ /* 0x000fe20003f8f008 */
[C---:B------:R-:W-:Y:S01]  /*4a10*/  HMMA.16816.F32 R8, R88.reuse, R94, R8 ;  /* 0x0000005e5808723c */ /* 0x040fe20000001808 */
[----:B------:R-:W-:Y:S03]  /*4a20*/  PLOP3.LUT P3, PT, PT, PT, UP0, 0x80, 0x0 ;  /* 0x000000000000781c */ /* 0x000fe60003f6f008 */
[----:B------:R3:W1:Y:S01]  /*4a30*/  I2F R100, R98 ;  /* 0x0000006200647306 */ /* 0x0006620000201400 */
[----:B------:R-:W-:Y:S01]  /*4a40*/  IMAD R84, R84, 0x4, R249 ;  /* 0x0000000454547824 */ /* 0x000fe200078e02f9 */
[C---:B------:R-:W-:Y:S02]  /*4a50*/  @P6 IADD3 R92, R223.reuse, 0x1, RZ ;  /* 0x00000001df5c6810 */ /* 0x040fe40007ffe0ff */
[----:B------:R-:W-:Y:S01]  /*4a60*/  PLOP3.LUT P6, PT, PT, PT, UP0, 0x80, 0x0 ;  /* 0x000000000000781c */ /* 0x000fe20003fcf008 */
[----:B--2---:R-:W-:Y:S03]  /*4a70*/  IMAD.WIDE.U32 R84, R84, -0x326172a9, RZ ;  /* 0xcd9e8d5754547825 */ /* 0x004fe600078e00ff */
[C---:B------:R-:W-:Y:S02]  /*4a80*/  @P4 ISETP.GE.AND P4, PT, R223.reuse, UR7, PT ;  /* 0x00000007df004c0c */ /* 0x040fe4000bf86270 */
[----:B------:R-:W-:Y:S01]  /*4a90*/  @P2 IADD3 R87, R223, 0x11, RZ ;  /* 0x00000011df572810 */ /* 0x000fe20007ffe0ff */
[----:B------:R-:W2:Y:S01]  /*4aa0*/  I2F R104, R104 ;  /* 0x0000006800687306 */ /* 0x000ea20000201400 */
[----:B------:R-:W-:Y:S01]  /*4ab0*/  FFMA.FTZ R4, R107, -UR6, R4 ;  /* 0x800000066b047c23 */ /* 0x000fe20008010004 */
[----:B------:R-:W-:Y:S01]  /*4ac0*/  @P5 IADD3 R96, R223, 0x8, RZ ;  /* 0x00000008df605810 */ /* 0x000fe20007ffe0ff */
[----:B----4-:R-:W-:Y:S01]  /*4ad0*/  FFMA.FTZ R6, R109, -UR6, R6 ;  /* 0x800000066d067c23 */ /* 0x010fe20008010006 */
[----:B------:R-:W-:Y:S01]  /*4ae0*/  PLOP3.LUT P2, PT, PT, PT, UP0, 0x80, 0x0 ;  /* 0x000000000000781c */ /* 0x000fe20003f4f008 */
[----:B------:R-:W-:Y:S01]  /*4af0*/  FFMA.FTZ R5, R108, -UR6, R5 ;  /* 0x800000066c057c23 */ /* 0x000fe20008010005 */
[----:B------:R-:W-:Y:S01]  /*4b00*/  @P6 ISETP.GE.AND P6, PT, R92, UR7, PT ;  /* 0x000000075c006c0c */ /* 0x000fe2000bfc6270 */
[----:B-----5:R-:W-:Y:S01]  /*4b10*/  FMUL.FTZ R92, R234, 1.4426950216293334961 ;  /* 0x3fb8aa3bea5c7820 */ /* 0x020fe20000410000 */
[----:B------:R-:W-:Y:S01]  /*4b20*/  PLOP3.LUT P5, PT, PT, PT, UP0, 0x80, 0x0 ;  /* 0x000000000000781c */ /* 0x000fe20003faf008 */
[----:B------:R-:W-:Y:S01]  /*4b30*/  FFMA.FTZ R7, R110, -UR6, R7 ;  /* 0x800000066e077c23 */ /* 0x000fe20008010007 */
[----:B------:R-:W-:Y:S01]  /*4b40*/  @P0 FSEL R4, R4, -INF , !P4 ;  /* 0xff80000004040808 */ /* 0x000fe20006000000 */
[----:B------:R-:W-:Y:S01]  /*4b50*/  FFMA.FTZ R8, R101, -UR6, R8 ;  /* 0x8000000665087c23 */ /* 0x000fe20008010008 */
[----:B------:R-:W-:Y:S01]  /*4b60*/  PLOP3.LUT P0, PT, PT, PT, UP0, 0x80, 0x0 ;  /* 0x000000000000781c */ /* 0x000fe20003f0f008 */
[----:B------:R-:W-:Y:S01]  /*4b70*/  FFMA.FTZ R10, R107, -UR6, R10 ;  /* 0x800000066b0a7c23 */ /* 0x000fe2000801000a */
[----:B------:R-:W-:Y:S01]  /*4b80*/  LOP3.LUT R86, R241, UR11, R84, 0x96, !PT ;  /* 0x0000000bf1567c12 */ /* 0x000fe2000f8e9654 */
[----:B------:R-:W-:Y:S01]  /*4b90*/  UIADD3 UR11, UR10, -0x4498517b, URZ ;  /* 0xbb67ae850a0b7890 */ /* 0x000fe2000fffe03f */
[----:B------:R-:W-:Y:S01]  /*4ba0*/  LOP3.LUT R85, R85, UR8, R248, 0x96, !PT ;  /* 0x0000000855557c12 */ /* 0x000fe2000f8e96f8 */
[----:B-1----:R-:W-:Y:S01]  /*4bb0*/  FFMA.FTZ R9, R93, -UR6, R9 ;  /* 0x800000065d097c23 */ /* 0x002fe20008010009 */
[----:B------:R-:W-:Y:S01]  /*4bc0*/  @P2 ISETP.GE.AND P2, PT, R87, UR7, PT ;  /* 0x0000000757002c0c */ /* 0x000fe2000bf46270 */
[----:B------:R-:W-:Y:S01]  /*4bd0*/  IMAD.WIDE.U32 R102, R86, -0x2daee0ad, RZ ;  /* 0xd2511f5356667825 */ /* 0x000fe200078e00ff */
[----:B------:R-:W-:Y:S01]  /*4be0*/  @P1 IADD3 R97, R223, 0x9, RZ ;  /* 0x00000009df611810 */ /* 0x000fe20007ffe0ff */
[----:B------:R-:W1:Y:S01]  /*4bf0*/  I2F R105, R105 ;  /* 0x0000006900697306 */ /* 0x000e620000201400 */
[----:B------:R-:W-:Y:S01]  /*4c00*/  @P5 ISETP.GE.AND P5, PT, R96, UR7, PT ;  /* 0x0000000760005c0c */ /* 0x000fe2000bfa6270 */
[----:B------:R-:W-:Y:S01]  /*4c10*/  IMAD.WIDE.U32 R84, R85, -0x2daee0ad, RZ ;  /* 0xd2511f5355547825 */ /* 0x000fe200078e00ff */
[----:B------:R-:W-:Y:S02]  /*4c20*/  PLOP3.LUT P1, PT, PT, PT, UP0, 0x80, 0x0 ;  /* 0x000000000000781c */ /* 0x000fe40003f2f008 */
[----:B------:R-:W-:Y:S01]  /*4c30*/  @P0 FSEL R6, R6, -INF , !P4 ;  /* 0xff80000006060808 */ /* 0x000fe20006000000 */
[----:B------:R-:W-:Y:S01]  /*4c40*/  FFMA.FTZ R11, R108, -UR6, R11 ;  /* 0x800000066c0b7c23 */ /* 0x000fe2000801000b */
[----:B------:R-:W-:Y:S02]  /*4c50*/  FSETP.NEU.FTZ.AND P4, PT, R234, -INF , PT ;  /* 0xff800000ea00780b */ /* 0x000fe40003f9d000 */
[----:B------:R-:W-:Y:S01]  /*4c60*/  LOP3.LUT R96, R85, UR11, R246, 0x96, !PT ;  /* 0x0000000b55607c12 */ /* 0x000fe2000f8e96f6 */
[----:B------:R-:W-:Y:S01]  /*4c70*/  UIADD3 UR11, UR8, 0x3c6ef372, URZ ;  /* 0x3c6ef372080b7890 */ /* 0x000fe2000fffe03f */
[----:B------:R-:W-:Y:S01]  /*4c80*/  FSEL R92, R92, RZ, P4 ;  /* 0x000000ff5c5c7208 */ /* 0x000fe20002000000 */
[----:B------:R-:W4:Y:S01]  /*4c90*/  I2F R106, R106 ;  /* 0x0000006a006a7306 */ /* 0x000f220000201400 */
[----:B---3--:R-:W-:Y:S01]  /*4ca0*/  LOP3.LUT R98, R103, UR12, R84, 0x96, !PT ;  /* 0x0000000c67627c12 */ /* 0x008fe2000f8e9654 */
[----:B------:R-:W-:Y:S01]  /*4cb0*/  UIADD3 UR12, UR8, -0x255992d5, URZ ;  /* 0xdaa66d2b080c7890 */ /* 0x000fe2000fffe03f */
[----:B------:R-:W3:Y:S01]  /*4cc0*/  LDSM.16.M88.4 R84, [R3+0x16800] ;  /* 0x016800000354783b */ /* 0x000ee20000000200 */
[----:B------:R-:W-:Y:S01]  /*4cd0*/  FFMA.FTZ R4, R4, c[0x0][0x23c], -R92 ;  /* 0x00008f0004047a23 */ /* 0x000fe2000001085c */
[----:B------:R-:W-:Y:S01]  /*4ce0*/  PLOP3.LUT P0, PT, PT, PT, UP0, 0x80, 0x0 ;  /* 0x000000000000781c */ /* 0x000fe20003f0f008 */
[----:B------:R-:W-:Y:S01]  /*4cf0*/  IMAD.WIDE.U32 R94, R96, -0x326172a9, RZ ;  /* 0xcd9e8d57605e7825 */ /* 0x000fe200078e00ff */
[----:B------:R-:W-:Y:S02]  /*4d00*/  PLOP3.LUT P4, PT, PT, PT, UP0, 0x80, 0x0 ;  /* 0x000000000000781c */ /* 0x000fe40003f8f008 */
[----:B------:R-:W-:Y:S01]  /*4d10*/  @P3 IADD3 R99, R223, 0x10, RZ ;  /* 0x00000010df633810 */ /* 0x000fe20007ffe0ff */
[----:B------:R1:W1:Y:S01]  /*4d20*/  MUFU.EX2 R131, R4 ;  /* 0x0000000400837308 */ /* 0x0002620000000800 */
[----:B------:R-:W-:Y:S02]  /*4d30*/  PLOP3.LUT P3, PT, PT, PT, UP0, 0x80, 0x0 ;  /* 0x000000000000781c */ /* 0x000fe40003f6f008 */
[----:B------:R-:W-:Y:S02]  /*4d40*/  @P1 ISETP.GE.AND P1, PT, R97, UR7, PT ;  /* 0x0000000761001c0c */ /* 0x000fe4000bf26270 */
[----:B------:R-:W-:Y:S01]  /*4d50*/  LOP3.LUT R95, R95, UR11, R240, 0x96, !PT ;  /* 0x0000000b5f5f7c12 */ /* 0x000fe2000f8e96f0 */
[----:B------:R-:W-:Y:S02]  /*4d60*/  UIADD3 UR11, UR10, 0x32370b8f, URZ ;  /* 0x32370b8f0a0b7890 */ /* 0x000fe4000fffe03f */
[----:B------:R-:W-:Y:S02]  /*4d70*/  @P0 FSEL R5, R5, -INF , !P6 ;  /* 0xff80000005050808 */ /* 0x000fe40007000000 */
[----:B------:R-:W-:Y:S02]  /*4d80*/  FSETP.NEU.FTZ.AND P0, PT, R235, -INF , PT ;  /* 0xff800000eb00780b */ /* 0x000fe40003f1d000 */
[----:B------:R-:W-:Y:S01]  /*4d90*/  @P4 FSEL R7, R7, -INF , !P6 ;  /* 0xff80000007074808 */ /* 0x000fe20007000000 */
[----:B------:R-:W-:Y:S01]  /*4da0*/  FFMA.FTZ R5, R5, c[0x0][0x23c], -R92 ;  /* 0x00008f0005057a23 */ /* 0x000fe2000001085c */
[----:B------:R-:W-:Y:S02]  /*4db0*/  PLOP3.LUT P4, PT, PT, PT, UP0, 0x80, 0x0 ;  /* 0x000000000000781c */ /* 0x000fe40003f8f008 */
[----:B------:R-:W-:Y:S01]  /*4dc0*/  @P3 ISETP.GE.AND P3, PT, R99, UR7, PT ;  /* 0x0000000763003c0c */ /* 0x000fe2000bf66270 */
[----:B------:R2:W-:Y:S01]  /*4dd0*/  MUFU.EX2 R130, R5 ;  /* 0x0000000500827308 */ /* 0x0005e20000000800 */
[----:B------:R-:W-:Y:S01]  /*4de0*/  IMAD.WIDE.U32 R98, R98, -0x326172a9, RZ ;  /* 0xcd9e8d5762627825 */ /* 0x000fe200078e00ff */
[----:B------:R-:W-:Y:S04]  /*4df0*/  PLOP3.LUT P6, PT, PT, PT, UP0, 0x80, 0x0 ;  /* 0x000000000000781c */ /* 0x000fe80003fcf008 */
[----:B------:R-:W-:Y:S01]  /*4e00*/  LOP3.LUT R96, R99, UR12, R94, 0x96, !PT ;  /* 0x0000000c63607c12 */ /* 0x000fe2000f8e965e */
[----:B-1----:R-:W-:Y:S01]  /*4e10*/  FMUL.FTZ R4, R235, 1.4426950216293334961 ;  /* 0x3fb8aa3beb047820 */ /* 0x002fe20000410000 */
[----:B------:R-:W-:Y:S01]  /*4e20*/  UIADD3 UR12, UR10, -0x126145ec, URZ ;  /* 0xed9eba140a0c7890 */ /* 0x000fe2000fffe03f */
[----:B------:R-:W-:Y:S01]  /*4e30*/  IMAD.WIDE.U32 R94, R95, -0x2daee0ad, RZ ;  /* 0xd2511f535f5e7825 */ /* 0x000fe200078e00ff */
[----:B------:R-:W-:Y:S02]  /*4e40*/  @P4 FSEL R10, R10, -INF , !P5 ;  /* 0xff8000000a0a4808 */ /* 0x000fe40006800000 */
[----:B------:R-:W-:Y:S01]  /*4e50*/  FSEL R4, R4, RZ, P0 ;  /* 0x000000ff04047208 */ /* 0x000fe20000000000 */
[----:B------:R-:W-:Y:S01]  /*4e60*/  IMAD.WIDE.U32 R96, R96, -0x2daee0ad, RZ ;  /* 0xd2511f5360607825 */ /* 0x000fe200078e00ff */
[----:B------:R-:W-:Y:S01]  /*4e70*/  PLOP3.LUT P0, PT, PT, PT, UP0, 0x80, 0x0 ;  /* 0x000000000000781c */ /* 0x000fe20003f0f008 */
[C---:B---3--:R-:W-:Y:S01]  /*4e80*/  HMMA.16816.F32 R12, R88.reuse, R84, R12 ;  /* 0x00000054580c723c */ /* 0x048fe2000000180c */
[----:B------:R-:W-:Y:S02]  /*4e90*/  PLOP3.LUT P4, PT, PT, PT, UP0, 0x80, 0x0 ;  /* 0x000000000000781c */ /* 0x000fe40003f8f008 */
[----:B------:R-:W-:Y:S01]  /*4ea0*/  FFMA.FTZ R6, R6, c[0x0][0x23c], -R4 ;  /* 0x00008f0006067a23 */ /* 0x000fe20000010804 */
[----:B------:R-:W-:Y:S01]  /*4eb0*/  LOP3.LUT R95, R95, UR11, R102, 0x96, !PT ;  /* 0x0000000b5f5f7c12 */ /* 0x000fe2000f8e9666 */
[----:B------:R-:W-:Y:S01]  /*4ec0*/  FFMA.FTZ R7, R7, c[0x0][0x23c], -R4 ;  /* 0x00008f0007077a23 */ /* 0x000fe20000010804 */
[----:B------:R-:W-:Y:S01]  /*4ed0*/  LOP3.LUT R94, R97, UR12, R94, 0x96, !PT ;  /* 0x0000000c615e7c12 */ /* 0x000fe2000f8e965e */
[----:B------:R-:W-:Y:S01]  /*4ee0*/  MUFU.EX2 R197, R6 ;  /* 0x0000000600c57308 */ /* 0x000fe20000000800 */
[----:B------:R-:W-:Y:S01]  /*4ef0*/  HMMA.16816.F32 R16, R88, R86, R16 ;  /* 0x000000565810723c */ /* 0x000fe20000001810 */
[----:B------:R-:W-:Y:S02]  /*4f00*/  UIADD3 UR12, UR8, 0x1715609d, URZ ;  /* 0x1715609d080c7890 */ /* 0x000fe4000fffe03f */
[----:B------:R-:W-:Y:S01]  /*4f10*/  UIADD3 UR11, UR8, 0x78dde6e4, URZ ;  /* 0x78dde6e4080b7890 */ /* 0x000fe2000fffe03f */
[----:B------:R-:W-:Y:S01]  /*4f20*/  @P0 FSEL R8, R8, -INF , !P5 ;  /* 0xff80000008080808 */ /* 0x000fe20006800000 */
[----:B------:R-:W-:Y:S01]  /*4f30*/  IMAD.WIDE.U32 R84, R94, -0x326172a9, RZ ;  /* 0xcd9e8d575e547825 */ /* 0x000fe200078e00ff */
[----:B------:R-:W-:Y:S02]  /*4f40*/  PLOP3.LUT P0, PT, PT, PT, UP0, 0x80, 0x0 ;  /* 0x000000000000781c */ /* 0x000fe40003f0f008 */
[----:B------:R-:W-:Y:S01]  /*4f50*/  PLOP3.LUT P5, PT, PT, PT, UP0, 0x80, 0x0 ;  /* 0x000000000000781c */ /* 0x000fe20003faf008 */
[----:B------:R1:W-:Y:S03]  /*4f60*/  MUFU.EX2 R196, R7 ;  /* 0x0000000700c47308 */ /* 0x0003e60000000800 */
[----:B------:R-:W-:Y:S01]  /*4f70*/  FFMA.FTZ R8, R8, c[0x0][0x23c], -R92 ;  /* 0x00008f0008087a23 */ /* 0x000fe2000001085c */
[----:B--2---:R-:W-:Y:S01]  /*4f80*/  @P6 IADD3 R5, R223, 0x18, RZ ;  /* 0x00000018df056810 */ /* 0x004fe20007ffe0ff */
[----:B------:R-:W-:Y:S01]  /*4f90*/  FFMA.FTZ R10, R10, c[0x0][0x23c], -R4 ;  /* 0x00008f000a0a7a23 */ /* 0x000fe20000010804 */
[----:B------:R-:W-:Y:S01]  /*4fa0*/  PLOP3.LUT P6, PT, PT, PT, UP0, 0x80, 0x0 ;  /* 0x000000000000781c */ /* 0x000fe20003fcf008 */
[----:B------:R-:W-:Y:S02]  /*4fb0*/  FFMA.FTZ R12, R100, -UR6, R12 ;  /* 0x80000006640c7c23 */ /* 0x000fe4000801000c */
[----:B------:R-:W-:Y:S01]  /*4fc0*/  FFMA.FTZ R13, R104, -UR6, R13 ;  /* 0x80000006680d7c23 */ /* 0x000fe2000801000d */
[----:B------:R-:W-:Y:S01]  /*4fd0*/  @P0 FSEL R9, R9, -INF , !P1 ;  /* 0xff80000009090808 */ /* 0x000fe20004800000 */
[----:B------:R2:W-:Y:S01]  /*4fe0*/  MUFU.EX2 R127, R8 ;  /* 0x00000008007f7308 */ /* 0x0005e20000000800 */
[----:B------:R-:W-:Y:S01]  /*4ff0*/  PLOP3.LUT P0, PT, PT, PT, UP0, 0x80, 0x0 ;  /* 0x000000000000781c */ /* 0x000fe20003f0f008 */
[----:B------:R-:W-:Y:S01]  /*5000*/  FFMA.FTZ R14, R101, -UR6, R14 ;  /* 0x80000006650e7c23 */ /* 0x000fe2000801000e */
[----:B------:R-:W-:Y:S01]  /*5010*/  @P5 ISETP.GE.AND P5, PT, R5, UR7, PT ;  /* 0x0000000705005c0c */ /* 0x000fe2000bfa6270 */
[----:B------:R-:W-:Y:S02]  /*5020*/  FFMA.FTZ R5, R9, c[0x0][0x23c], -R92 ;  /* 0x00008f0009057a23 */ /* 0x000fe4000001085c */
[----:B------:R-:W-:Y:S02]  /*5030*/  FFMA.FTZ R15, R93, -UR6, R15 ;  /* 0x800000065d0f7c23 */ /* 0x000fe4000801000f */
[----:B------:R-:W-:Y:S02]  /*5040*/  FFMA.FTZ R16, R105, -UR6, R16 ;  /* 0x8000000669107c23 */ /* 0x000fe40008010010 */
[----:B------:R3:W-:Y:S01]  /*5050*/  MUFU.EX2 R126, R5 ;  /* 0x00000005007e7308 */ /* 0x0007e20000000800 */
[----:B------:R-:W-:Y:S02]  /*5060*/  FFMA.FTZ R18, R100, -UR6, R18 ;  /* 0x8000000664127c23 */ /* 0x000fe40008010012 */
[----:B-1----:R-:W-:Y:S01]  /*5070*/  IMAD.WIDE.U32 R6, R95, -0x326172a9, RZ ;  /* 0xcd9e8d575f067825 */ /* 0x002fe200078e00ff */
[----:B------:R-:W-:Y:S02]  /*5080*/  @P0 FSEL R11, R11, -INF , !P1 ;  /* 0xff8000000b0b0808 */ /* 0x000fe40004800000 */
[----:B------:R-:W-:Y:S01]  /*5090*/  PLOP3.LUT P0, PT, PT, PT, UP0, 0x80, 0x0 ;  /* 0x000000000000781c */ /* 0x000fe20003f0f008 */
[----:B------:R-:W-:Y:S01]  /*50a0*/  FFMA.FTZ R19, R104, -UR6, R19 ;  /* 0x8000000668137c23 */ /* 0x000fe20008010013 */
[----:B------:R-:W-:Y:S01]  /*50b0*/  LOP3.LUT R6, R85, UR12, R6, 0x96, !PT ;  /* 0x0000000c55067c12 */ /* 0x000fe2000f8e9606 */
[----:B------:R-:W-:Y:S01]  /*50c0*/  FFMA.FTZ R11, R11, c[0x0][0x23c], -R4 ;  /* 0x00008f000b0b7a23 */ /* 0x000fe20000010804 */
[----:B------:R-:W-:Y:S01]  /*50d0*/  @P4 IADD3 R85, R223, 0x19, RZ ;  /* 0x00000019df554810 */ /* 0x000fe20007ffe0ff */
[----:B------:R1:W-:Y:S01]  /*50e0*/  MUFU.EX2 R129, R10 ;  /* 0x0000000a00817308 */ /* 0x0003e20000000800 */
[----:B------:R-:W-:Y:S01]  /*50f0*/  PLOP3.LUT P4, PT, PT, PT, UP0, 0x80, 0x0 ;  /* 0x000000000000781c */ /* 0x000fe20003f8f008 */
[----:B------:R-:W-:Y:S01]  /*5100*/  UIADD3 UR12, UR10, 0x646e171e, URZ ;  /* 0x646e171e0a0c7890 */ /* 0x000fe2000fffe03f */
[----:B------:R-:W-:Y:S01]  /*5110*/  PLOP3.LUT P1, PT, PT, PT, UP0, 0x80, 0x0 ;  /* 0x000000000000781c */ /* 0x000fe20003f2f008 */
[----:B----4-:R-:W-:Y:S01]  /*5120*/  FFMA.FTZ R17, R106, -UR6, R17 ;  /* 0x800000066a117c23 */ /* 0x010fe20008010011 */
[----:B--2---:R-:W-:Y:S01]  /*5130*/  LOP3.LUT R8, R7, UR11, R98, 0x96, !PT ;  /* 0x0000000b07087c12 */ /* 0x004fe2000f8e9662 */
[----:B------:R-:W-:Y:S01]  /*5140*/  UIADD3 UR11, UR10, -0x56f99767, URZ ;  /* 0xa90668990a0b7890 */ /* 0x000fe2000fffe03f */
[----:B------:R-:W-:Y:S01]  /*5150*/  IMAD.WIDE.U32 R6, R6, -0x2daee0ad, RZ ;  /* 0xd2511f5306067825 */ /* 0x000fe200078e00ff */
[----:B------:R-:W-:Y:S02]  /*5160*/  @P0 FSEL R13, R13, -INF , !P2 ;  /* 0xff8000000d0d0808 */ /* 0x000fe40005000000 */
[----:B------:R-:W-:Y:S01]  /*5170*/  PLOP3.LUT P0, PT, PT, PT, UP0, 0x80, 0x0 ;  /* 0x000000000000781c */ /* 0x000fe20003f0f008 */
[----:B------:R-:W-:Y:S01]  /*5180*/  IMAD.WIDE.U32 R8, R8, -0x2daee0ad, RZ ;  /* 0xd2511f5308087825 */ /* 0x000fe200078e00ff */
[----:B------:R2:W-:Y:S01]  /*5190*/  MUFU.EX2 R128, R11 ;  /* 0x0000000b00807308 */ /* 0x0005e20000000800 */
[----:B------:R-:W-:Y:S02]  /*51a0*/  LOP3.LUT R86, R6, 0xffff, RZ, 0xc0, !PT ;  /* 0x0000ffff06567812 */ /* 0x000fe400078ec0ff */
[----:B------:R-:W-:Y:S01]  /*51b0*/  @P4 FSEL R12, R12, -INF , !P3 ;  /* 0xff8000000c0c4808 */ /* 0x000fe20005800000 */
[--C-:B------:R-:W-:Y:S01]  /*51c0*/  FFMA.FTZ R13, R13, c[0x0][0x23c], -R92.reuse ;  /* 0x00008f000d0d7a23 */ /* 0x100fe2000001085c */
[----:B------:R-:W-:Y:S02]  /*51d0*/  @P1 FSEL R14, R14, -INF , !P3 ;  /* 0xff8000000e0e1808 */ /* 0x000fe40005800000 */
[----:B------:R-:W-:Y:S01]  /*51e0*/  PLOP3.LUT P1, PT, PT, PT, UP0, 0x80, 0x0 ;  /* 0x000000000000781c */ /* 0x000fe20003f2f008 */
[----:B------:R-:W-:Y:S01]  /*51f0*/  FFMA.FTZ R12, R12, c[0x0][0x23c], -R92 ;  /* 0x00008f000c0c7a23 */ /* 0x000fe2000001085c */
[----:B------:R-:W-:Y:S01]  /*5200*/  LOP3.LUT R96, R9, UR11, R96, 0x96, !PT ;  /* 0x0000000b09607c12 */ /* 0x000fe2000f8e9660 */
[----:B------:R-:W-:Y:S01]  /*5210*/  MUFU.EX2 R122, R13 ;  /* 0x0000000d007a7308 */ /* 0x000fe20000000800 */
[----:B------:R-:W-:Y:S01]  /*5220*/  LOP3.LUT R8, R7, UR12, R8, 0x96, !PT ;  /* 0x0000000c07087c12 */ /* 0x000fe2000f8e9608 */
[----:B------:R-:W-:Y:S01]  /*5230*/  UIADD3 UR12, UR8, -0x4ab325aa, URZ ;  /* 0xb54cda56080c7890 */ /* 0x000fe2000fffe03f */
[----:B------:R-:W-:Y:S01]  /*5240*/  @P6 ISETP.GE.AND P6, PT, R85, UR7, PT ;  /* 0x0000000755006c0c */ /* 0x000fe2000bfc6270 */
[----:B------:R-:W-:Y:S01]  /*5250*/  ULDC.U8 UR11, c[0x0][0x2d8] ;  /* 0x0000b600000b7ab9 */ /* 0x000fe20000000000 */
[----:B------:R-:W-:Y:S01]  /*5260*/  SHF.R.U32.HI R85, RZ, 0x10, R6 ;  /* 0x00000010ff557819 */ /* 0x000fe20000011606 */
[----:B------:R-:W-:Y:S01]  /*5270*/  FFMA.FTZ R14, R14, c[0x0][0x23c], -R4 ;  /* 0x00008f000e0e7a23 */ /* 0x000fe20000010804 */
[----:B---3--:R-:W-:Y:S02]  /*5280*/  LOP3.LUT R5, R6, 0xff, RZ, 0xc0, !PT ;  /* 0x000000ff06057812 */ /* 0x008fe400078ec0ff */
[----:B------:R-:W-:Y:S01]  /*5290*/  SHF.R.U32.HI R9, RZ, 0x18, R6 ;  /* 0x00000018ff097819 */ /* 0x000fe20000011606 */
[----:B------:R3:W-:Y:S01]  /*52a0*/  MUFU.EX2 R123, R12 ;  /* 0x0000000c007b7308 */ /* 0x0007e20000000800 */
[----:B------:R-:W-:Y:S01]  /*52b0*/  IMAD.WIDE.U32 R6, R96, -0x326172a9, RZ ;  /* 0xcd9e8d5760067825 */ /* 0x000fe200078e00ff */
[----:B------:R-:W-:Y:S02]  /*52c0*/  @P0 FSEL R15, R15, -INF , !P2 ;  /* 0xff8000000f0f0808 */ /* 0x000fe40005000000 */
[----:B------:R-:W-:Y:S02]  /*52d0*/  PLOP3.LUT P2, PT, PT, PT, UP0, 0x80, 0x0 ;  /* 0x000000000000781c */ /* 0x000fe40003f4f008 */
[----:B------:R-:W-:Y:S01]  /*52e0*/  @P1 FSEL R16, R16, -INF , !P5 ;  /* 0xff80000010101808 */ /* 0x000fe20006800000 */
[----:B------:R-:W-:Y:S01]  /*52f0*/  FFMA.FTZ R15, R15, c[0x0][0x23c], -R4 ;  /* 0x00008f000f0f7a23 */ /* 0x000fe20000010804 */
[----:B------:R-:W-:Y:S02]  /*5300*/  PLOP3.LUT P1, PT, PT, PT, UP0, 0x80, 0x0 ;  /* 0x000000000000781c */ /* 0x000fe40003f2f008 */
[----:B------:R-:W-:Y:S01]  /*5310*/  ISETP.LE.U32.AND P4, PT, R5, UR11, PT ;  /* 0x0000000b05007c0c */ /* 0x000fe2000bf83070 */
[----:B------:R-:W-:Y:S01]  /*5320*/  MUFU.EX2 R125, R14 ;  /* 0x0000000e007d7308 */ /* 0x000fe20000000800 */
[----:B------:R-:W-:Y:S01]  /*5330*/  LOP3.LUT R5, R7, UR12, R84, 0x96, !PT ;  /* 0x0000000c07057c12 */ /* 0x000fe2000f8e9654 */
[----:B------:R-:W-:Y:S01]  /*5340*/  FFMA.FTZ R16, R16, c[0x0][0x23c], -R92 ;  /* 0x00008f0010107a23 */ /* 0x000fe2000001085c */
[----:B------:R-:W-:Y:S02]  /*5350*/  ISETP.LE.U32.AND P3, PT, R9, UR11, PT ;  /* 0x0000000b09007c0c */ /* 0x000fe4000bf63070 */
[C---:B------:R-:W-:Y:S02]  /*5360*/  LOP3.LUT R9, R5.reuse, 0xff, RZ, 0xc0, !PT ;  /* 0x000000ff05097812 */ /* 0x040fe400078ec0ff */
[----:B------:R-:W-:Y:S02]  /*5370*/  PLOP3.LUT P0, PT, PT, PT, UP0, 0x80, 0x0 ;  /* 0x000000000000781c */ /* 0x000fe40003f0f008 */
[----:B-1----:R-:W-:Y:S01]  /*5380*/  LOP3.LUT R10, R6, 0xffff, RZ, 0xc0, !PT ;  /* 0x0000ffff060a7812 */ /* 0x002fe200078ec0ff */
[----:B------:R-:W-:Y:S01]  /*5390*/  MUFU.EX2 R124, R15 ;  /* 0x0000000f007c7308 */ /* 0x000fe20000000800 */
[----:B------:R-:W-:Y:S02]  /*53a0*/  LOP3.LUT R7, R5, 0xffff, RZ, 0xc0, !PT ;  /* 0x0000ffff05077812 */ /* 0x000fe400078ec0ff */
[----:B------:R-:W-:Y:S02]  /*53b0*/  @P2 FSEL R18, R18, -INF , !P5 ;  /* 0xff80000012122808 */ /* 0x000fe40006800000 */
[----:B------:R-:W-:Y:S02]  /*53c0*/  ISETP.LE.U32.AND P5, PT, R9, UR11, PT ;  /* 0x0000000b09007c0c */ /* 0x000fe4000bfa3070 */
[----:B------:R-:W-:Y:S01]  /*53d0*/  SHF.R.U32.HI R7, RZ, 0x8, R7 ;  /* 0x00000008ff077819 */ /* 0x000fe20000011607 */
[--C-:B------:R-:W-:Y:S01]  /*53e0*/  FFMA.FTZ R18, R18, c[0x0][0x23c], -R4.reuse ;  /* 0x00008f0012127a23 */ /* 0x100fe20000010804 */
[----:B------:R-:W-:Y:S01]  /*53f0*/  @P1 FSEL R19, R19, -INF , !P6 ;  /* 0xff80000013131808 */ /* 0x000fe20007000000 */
[----:B------:R-:W1:Y:S01]  /*5400*/  MUFU.EX2 R119, R16 ;  /* 0x0000001000777308 */ /* 0x000e620000000800 */
[----:B------:R-:W-:Y:S02]  /*5410*/  LOP3.LUT R7, R7, 0xffff, RZ, 0xc0, !PT ;  /* 0x0000ffff07077812 */ /* 0x000fe400078ec0ff */
[----:B--2---:R-:W-:Y:S01]  /*5420*/  LOP3.LUT R11, R6, 0xff, RZ, 0xc0, !PT ;  /* 0x000000ff060b7812 */ /* 0x004fe200078ec0ff */
[----:B------:R-:W-:Y:S01]  /*5430*/  FFMA.FTZ R4, R19, c[0x0][0x23c], -R4 ;  /* 0x00008f0013047a23 */ /* 0x000fe20000010804 */
[--C-:B---3--:R-:W-:Y:S02]  /*5440*/  SHF.R.U32.HI R12, RZ, 0x10, R6.reuse ;  /* 0x00000010ff0c7819 */ /* 0x108fe40000011606 */
[----:B------:R-:W-:Y:S01]  /*5450*/  SHF.R.U32.HI R13, RZ, 0x18, R6 ;  /* 0x00000018ff0d7819 */ /* 0x000fe20000011606 */
[----:B------:R-:W-:Y:S01]  /*5460*/  @!P5 FADD.FTZ R131, -R131, -RZ ;  /* 0x800000ff8383d221 */ /* 0x000fe20000010100 */
[--C-:B------:R-:W-:Y:S01]  /*5470*/  SHF.R.U32.HI R6, RZ, 0x10, R5.reuse ;  /* 0x00000010ff067819 */ /* 0x100fe20000011605 */
[----:B------:R-:W2:Y:S01]  /*5480*/  MUFU.EX2 R120, R4 ;  /* 0x0000000400787308 */ /* 0x000ea20000000800 */
[----:B------:R-:W-:Y:S02]  /*5490*/  @P0 FSEL R17, R17, -INF , !P6 ;  /* 0xff80000011110808 */ /* 0x000fe40007000000 */
[----:B------:R-:W-:Y:S02]  /*54a0*/  ISETP.LE.U32.AND P0, PT, R7, UR11, PT ;  /* 0x0000000b07007c0c */ /* 0x000fe4000bf03070 */
[----:B------:R-:W-:Y:S01]  /*54b0*/  SHF.R.U32.HI R5, RZ, 0x18, R5 ;  /* 0x00000018ff057819 */ /* 0x000fe20000011605 */
[----:B------:R-:W-:Y:S01]  /*54c0*/  FFMA.FTZ R92, R17, c[0x0][0x23c], -R92 ;  /* 0x00008f00115c7a23 */ /* 0x000fe2000001085c */
[----:B------:R-:W-:Y:S02]  /*54d0*/  LOP3.LUT R6, R6, 0xff, RZ, 0xc0, !PT ;  /* 0x000000ff06067812 */ /* 0x000fe400078ec0ff */
[----:B------:R-:W-:Y:S01]  /*54e0*/  ISETP.LE.U32.AND P5, PT, R11, UR11, PT ;  /* 0x0000000b0b007c0c */ /* 0x000fe2000bfa3070 */
[----:B------:R-:W-:Y:S01]  /*54f0*/  MUFU.EX2 R118, R92 ;  /* 0x0000005c00767308 */ /* 0x000fe20000000800 */
[----:B------:R-:W-:Y:S02]  /*5500*/  ISETP.LE.U32.AND P6, PT, R5, UR11, PT ;  /* 0x0000000b05007c0c */ /* 0x000fe4000bfc3070 */
[----:B------:R-:W-:Y:S01]  /*5510*/  SHF.R.U32.HI R5, RZ, 0x8, R10 ;  /* 0x00000008ff057819 */ /* 0x000fe2000001160a */
[----:B-1----:R-:W-:Y:S01]  /*5520*/  @!P4 FADD.FTZ R119, -R119, -RZ ;  /* 0x800000ff7777c221 */ /* 0x002fe20000010100 */
[----:B------:R-:W-:Y:S01]  /*5530*/  ISETP.LE.U32.AND P2, PT, R6, UR11, PT ;  /* 0x0000000b06007c0c */ /* 0x000fe2000bf43070 */
[----:B------:R-:W-:Y:S01]  /*5540*/  @!P0 FADD.FTZ R130, -R130, -RZ ;  /* 0x800000ff82828221 */ /* 0x000fe20000010100 */
[----:B------:R-:W-:Y:S02]  /*5550*/  LOP3.LUT R5, R5, 0xffff, RZ, 0xc0, !PT ;  /* 0x0000ffff05057812 */ /* 0x000fe400078ec0ff */
[----:B------:R-:W-:Y:S01]  /*5560*/  LOP3.LUT R6, R8, 0xff, RZ, 0xc0, !PT ;  /* 0x000000ff08067812 */ /* 0x000fe200078ec0ff */
[----:B------:R-:W1:Y:S01]  /*5570*/  MUFU.EX2 R121, R18 ;  /* 0x0000001200797308 */ /* 0x000e620000000800 */
[----:B------:R-:W-:Y:S01]  /*5580*/  ISETP.LE.U32.AND P0, PT, R5, UR11, PT ;  /* 0x0000000b05007c0c */ /* 0x000fe2000bf03070 */
[----:B------:R-:W-:Y:S01]  /*5590*/  @!P5 FADD.FTZ R127, -R127, -RZ ;  /* 0x800000ff7f7fd221 */ /* 0x000fe20000010100 */
[----:B------:R-:W-:Y:S01]  /*55a0*/  LOP3.LUT R5, R12, 0xff, RZ, 0xc0, !PT ;  /* 0x000000ff0c057812 */ /* 0x000fe200078ec0ff */
[----:B------:R-:W-:Y:S01]  /*55b0*/  @!P6 FADD.FTZ R196, -R196, -RZ ;  /* 0x800000ffc4c4e221 */ /* 0x000fe20000010100 */
[----:B------:R-:W-:Y:S01]  /*55c0*/  ISETP.LE.U32.AND P1, PT, R6, UR11, PT ;  /* 0x0000000b06007c0c */ /* 0x000fe2000bf23070 */
[----:B--2---:R-:W-:Y:S01]  /*55d0*/  @!P3 FADD.FTZ R120, -R120, -RZ ;  /* 0x800000ff7878b221 */ /* 0x004fe20000010100 */
[--C-:B------:R-:W-:Y:S01]  /*55e0*/  SHF.R.U32.HI R6, RZ, 0x18, R8.reuse ;  /* 0x00000018ff067819 */ /* 0x100fe20000011608 */
[----:B------:R-:W-:Y:S01]  /*55f0*/  @!P2 FADD.FTZ R197, -R197, -RZ ;  /* 0x800000ffc5c5a221 */ /* 0x000fe20000010100 */
[----:B------:R-:W-:Y:S02]  /*5600*/  ISETP.LE.U32.AND P5, PT, R13, UR11, PT ;  /* 0x0000000b0d007c0c */ /* 0x000fe4000bfa3070 */
[----:B------:R-:W-:Y:S02]  /*5610*/  ISETP.LE.U32.AND P6, PT, R5, UR11, PT ;  /* 0x0000000b05007c0c */ /* 0x000fe4000bfc3070 */
[----:B------:R-:W-:Y:S01]  /*5620*/  ISETP.LE.U32.AND P2, PT, R6, UR11, PT ;  /* 0x0000000b06007c0c */ /* 0x000fe2000bf43070 */
[----:B------:R-:W-:Y:S01]  /*5630*/  @!P0 FADD.FTZ R126, -R126, -RZ ;  /* 0x800000ff7e7e8221 */ /* 0x000fe20000010100 */
[----:B------:R-:W-:Y:S02]  /*5640*/  SHF.R.U32.HI R6, RZ, 0x10, R8 ;  /* 0x00000010ff067819 */ /* 0x000fe40000011608 */
[----:B------:R-:W-:Y:S01]  /*5650*/  LOP3.LUT R8, R8, 0xffff, RZ, 0xc0, !PT ;  /* 0x0000ffff08087812 */ /* 0x000fe200078ec0ff */
[----:B------:R-:W-:Y:S01]  /*5660*/  @!P1 FADD.FTZ R123, -R123, -RZ ;  /* 0x800000ff7b7b9221 */ /* 0x000fe20000010100 */
[----:B------:R-:W-:Y:S02]  /*5670*/  LOP3.LUT R6, R6, 0xff, RZ, 0xc0, !PT ;  /* 0x000000ff06067812 */ /* 0x000fe400078ec0ff */
[----:B------:R-:W-:Y:S01]  /*5680*/  SHF.R.U32.HI R5, RZ, 0x8, R8 ;  /* 0x00000008ff057819 */ /* 0x000fe20000011608 */
[----:B------:R-:W-:Y:S01]  /*5690*/  @!P5 FADD.FTZ R128, -R128, -RZ ;  /* 0x800000ff8080d221 */ /* 0x000fe20000010100 */
[----:B------:R-:W-:Y:S01]  /*56a0*/  ISETP.LE.U32.AND P0, PT, R6, UR11, PT ;  /* 0x0000000b06007c0c */ /* 0x000fe2000bf03070 */
[----:B------:R-:W-:Y:S01]  /*56b0*/  @!P6 FADD.FTZ R129, -R129, -RZ ;  /* 0x800000ff8181e221 */ /* 0x000fe20000010100 */
[----:B------:R-:W-:Y:S01]  /*56c0*/  LOP3.LUT R6, R85, 0xff, RZ, 0xc0, !PT ;  /* 0x000000ff55067812 */ /* 0x000fe200078ec0ff */
[----:B------:R-:W-:Y:S01]  /*56d0*/  @!P2 FADD.FTZ R124, -R124, -RZ ;  /* 0x800000ff7c7ca221 */ /* 0x000fe20000010100 */
[----:B------:R-:W-:Y:S02]  /*56e0*/  LOP3.LUT R5, R5, 0xffff, RZ, 0xc0, !PT ;  /* 0x0000ffff05057812 */ /* 0x000fe400078ec0ff */
[----:B------:R-:W-:Y:S02]  /*56f0*/  SHF.R.U32.HI R4, RZ, 0x8, R86 ;  /* 0x00000008ff047819 */ /* 0x000fe40000011656 */
[----:B------:R-:W-:Y:S02]  /*5700*/  ISETP.LE.U32.AND P6, PT, R5, UR11, PT ;  /* 0x0000000b05007c0c */ /* 0x000fe4000bfc3070 */
[----:B------:R-:W-:Y:S02]  /*5710*/  F2FP.RELU.PACK_AB R5, R196, R197 ;  /* 0x000000c5c405723e */ /* 0x000fe400000008ff */
[----:B------:R-:W-:Y:S01]  /*5720*/  ISETP.LE.U32.AND P5, PT, R6, UR11, PT ;  /* 0x0000000b06007c0c */ /* 0x000fe2000bfa3070 */
[----:B------:R-:W-:Y:S01]  /*5730*/  @!P0 FADD.FTZ R125, -R125, -RZ ;  /* 0x800000ff7d7d8221 */ /* 0x000fe20000010100 */
[----:B------:R-:W-:Y:S01]  /*5740*/  F2FP.RELU.PACK_AB R6, R130, R131 ;  /* 0x000000838206723e */ /* 0x000fe200000008ff */
[----:B------:R2:W-:Y:S01]  /*5750*/  STS [R230+0x22400], R5 ;  /* 0x02240005e6007388 */ /* 0x0005e20000000800 */
[----:B------:R-:W-:Y:S02]  /*5760*/  LOP3.LUT R4, R4, 0xffff, RZ, 0xc0, !PT ;  /* 0x0000ffff04047812 */ /* 0x000fe400078ec0ff */
[----:B------:R-:W-:Y:S02]  /*5770*/  F2FP.RELU.PACK_AB R8, R128, R129 ;  /* 0x000000818008723e */ /* 0x000fe400000008ff */
[----:B------:R-:W-:Y:S01]  /*5780*/  ISETP.LE.U32.AND P1, PT, R4, UR11, PT ;  /* 0x0000000b04007c0c */ /* 0x000fe2000bf23070 */
[----:B------:R3:W-:Y:S01]  /*5790*/  STS [R230+0x22000], R6 ;  /* 0x02200006e6007388 */ /* 0x0007e20000000800 */
[----:B------:R-:W-:Y:S01]  /*57a0*/  F2FP.RELU.PACK_AB R4, R126, R127 ;  /* 0x0000007f7e04723e */ /* 0x000fe200000008ff */
[----:B------:R-:W-:Y:S01]  /*57b0*/  @!P6 FADD.FTZ R122, -R122, -RZ ;  /* 0x800000ff7a7ae221 */ /* 0x000fe20000010100 */
[----:B------:R-:W-:Y:S01]  /*57c0*/  FSETP.GE.FTZ.AND P2, PT, R131, RZ, PT ;  /* 0x000000ff8300720b */ /* 0x000fe20003f56000 */
[----:B-1----:R-:W-:Y:S01]  /*57d0*/  @!P5 FADD.FTZ R121, -R121, -RZ ;  /* 0x800000ff7979d221 */ /* 0x002fe20000010100 */
[----:B------:R-:W-:Y:S01]  /*57e0*/  FSETP.GE.FTZ.AND P3, PT, R123, RZ, PT ;  /* 0x000000ff7b00720b */ /* 0x000fe20003f76000 */
[----:B------:R1:W-:Y:S01]  /*57f0*/  STS [R233+0x22000], R4 ;  /* 0x02200004e9007388 */ /* 0x0003e20000000800 */
[----:B------:R-:W-:Y:S05]  /*5800*/  F2FP.RELU.PACK_AB R7, R122, R123 ;  /* 0x0000007b7a07723e */ /* 0x000fea00000008ff */
[----:B------:R-:W-:Y:S01]  /*5810*/  STS [R233+0x22400], R8 ;  /* 0x02240008e9007388 */ /* 0x000fe20000000800 */
[----:B------:R-:W-:Y:S01]  /*5820*/  @!P1 FADD.FTZ R118, -R118, -RZ ;  /* 0x800000ff76769221 */ /* 0x000fe20000010100 */
[----:B------:R-:W-:Y:S04]  /*5830*/  FSETP.GE.FTZ.AND P1, PT, R130, RZ, PT ;  /* 0x000000ff8200720b */ /* 0x000fe80003f36000 */
[----:B------:R-:W-:Y:S01]  /*5840*/  STS [R231+0x22000], R7 ;  /* 0x02200007e7007388 */ /* 0x000fe20000000800 */
[----:B--2---:R-:W-:Y:S02]  /*5850*/  F2FP.RELU.PACK_AB R5, R118, R119 ;  /* 0x000000777605723e */ /* 0x004fe400000008ff */
[----:B---3--:R-:W-:Y:S05]  /*5860*/  F2FP.RELU.PACK_AB R6, R124, R125 ;  /* 0x0000007d7c06723e */ /* 0x008fea00000008ff */
[----:B------:R-:W-:Y:S01]  /*5870*/  STS [R231+0x22400], R6 ;  /* 0x02240006e7007388 */ /* 0x000fe20000000800 */
[----:B-1----:R-:W-:Y:S05]  /*5880*/  F2FP.RELU.PACK_AB R4, R120, R121 ;  /* 0x000000797804723e */ /* 0x002fea00000008ff */
        /* <DEDUP_REMOVED lines=354> */
.L_x_1179:
        /* <DEDUP_REMOVED lines=92> */
[----:B------:R-:W-:Y:S01]  /*7470*/  IMAD.MOV.U32 R196, RZ, RZ, 0x4 ;  /* 0x00000004ffc47424 */ /* 0x000fe200078e00ff */
[-C--:B------:R-:W-:Y:S04]  /*7480*/  HMMA.16816.F32 R124, R200, R198.reuse, R124 ;  /* 0x000000c6c87c723c */ /* 0x080fe8000000187c */
[----:B------:R-:W-:Y:S04]  /*7490*/  @P1 IMAD.WIDE R196, R239, R196, UR14 ;  /* 0x0000000eefc41e25 */ /* 0x000fe8000f8e02c4 */
[----:B------:R-:W-:Y:S01]  /*74a0*/  HMMA.16816.F32 R128, R204, R198, R128 ;  /* 0x000000c6cc80723c */ /* 0x000fe20000001880 */
[----:B------:R1:W5:Y:S03]  /*74b0*/  @P1 LDG.E R234, [R196.64] ;  /* 0x00000004c4ea1981 */ /* 0x000366000c1e1900 */
[C---:B------:R-:W-:Y:S02]  /*74c0*/  IMAD.SHL.U32 R202, R250.reuse, 0x8, RZ ;  /* 0x00000008faca7824 */ /* 0x040fe400078e00ff */
[----:B------:R1:W5:Y:S01]  /*74d0*/  @P1 LDG.E R235, [R196.64+0x20] ;  /* 0x00002004c4eb1981 */ /* 0x000362000c1e1900 */
[C---:B------:R-:W-:Y:S02]  /*74e0*/  IMAD.SHL.U32 R203, R250.reuse, 0x10, RZ ;  /* 0x00000010facb7824 */ /* 0x040fe400078e00ff */
[C---:B------:R-:W-:Y:S02]  /*74f0*/  IMAD R201, R250.reuse, 0x18, RZ ;  /* 0x00000018fac97824 */ /* 0x040fe400078e02ff */
[----:B------:R2:W-:Y:S01]  /*7500*/  RED.E.ADD.F32.FTZ.RN.STRONG.GPU [R220.64], R4 ;  /* 0x00000004dc00798e */ /* 0x0005e2000c10e784 */
[CC--:B------:R-:W-:Y:S01]  /*7510*/  LEA R198, P2, R203.reuse, R220.reuse, 0x2 ;  /* 0x000000dccbc67211 */ /* 0x0c0fe200078410ff */
[C---:B------:R-:W-:Y:S02]  /*7520*/  IMAD.SHL.U32 R205, R250.reuse, 0x20, RZ ;  /* 0x00000020facd7824 */ /* 0x040fe400078e00ff */
[C---:B------:R-:W-:Y:S01]  /*7530*/  IMAD R206, R250.reuse, 0x28, RZ ;  /* 0x00000028face7824 */ /* 0x040fe200078e02ff */
[-C--:B------:R-:W-:Y:S01]  /*7540*/  LEA.HI.X.SX32 R199, R203, R221.reuse, 0x2, P2 ;  /* 0x000000ddcbc77211 */ /* 0x080fe200010f16ff */
        /* <DEDUP_REMOVED lines=310> */
[C-C-:B------:R-:W-:Y:S01]  /*88b0*/  @!P4 LEA.HI.X R13, R6.reuse, R226, R7.reuse, 0x1, P6 ;  /* 0x000000e2060dc211 */ /* 0x140fe200030f0c07 */
        /* <DEDUP_REMOVED lines=47> */
.L_x_1180:
        /* <DEDUP_REMOVED lines=282> */
.L_x_1182:
        /* <DEDUP_REMOVED lines=19> */
.L_x_1183:
        /* <DEDUP_REMOVED lines=55> */
.L_x_1185:
[----:B--23--:R-:W-:Y:S05]  /*a1f0*/  BSYNC B0 ;  /* 0x0000000000007941 */ /* 0x00cfea0003800000 */
.L_x_1184:
        /* <DEDUP_REMOVED lines=21> */
.L_x_1187:
[----:B------:R-:W-:Y:S05]  /*a350*/  BSYNC B0 ;  /* 0x0000000000007941 */ /* 0x000fea0003800000 */
.L_x_1186:
        /* <DEDUP_REMOVED lines=32> */
.L_x_1189:
[----:B------:R-:W-:Y:S05]  /*a560*/  BSYNC B0 ;  /* 0x0000000000007941 */ /* 0x000fea0003800000 */
.L_x_1188:
        /* <DEDUP_REMOVED lines=20> */
.L_x_1162:
        /* <DEDUP_REMOVED lines=20> */
.L_x_1191:
        /* <DEDUP_REMOVED lines=18> */
.L_x_1192:
[----:B------:R-:W-:Y:S01]  /*a910*/  USHF.R.S32.HI UR10, URZ, 0x1f, UR17 ;  /* 0x0000001f3f0a7899 */ /* 0x000fe20008011411 */
[----:B------:R-:W-:Y:S01]  /*a920*/  IMAD.U32 R4, RZ, RZ, UR17 ;  /* 0x00000011ff047e24 */ /* 0x000fe2000f8e00ff */
[----:B------:R-:W-:Y:S01]  /*a930*/  ULDC.64 UR8, c[0x0][0x3a0] ;  /* 0x0000e80000087ab9 */ /* 0x000fe20000000a00 */
[----:B------:R-:W-:Y:S01]  /*a940*/  BSSY B0, `(.L_x_1193) ;  /* 0x0000021000007945 */ /* 0x000fe20003800000 */
[----:B------:R-:W-:Y:S01]  /*a950*/  UIMAD UR6, UR10, UR8, URZ ;  /* 0x000000080a0672a4 */ /* 0x000fe2000f8e023f */
[----:B------:R-:W-:Y:S01]  /*a960*/  IMAD.WIDE.U32 R4, R4, c[0x0][0x3a0], R228 ;  /* 0x0000e80004047a25 */ /* 0x000fe200078e00e4 */
[----:B------:R-:W-:Y:S01]  /*a970*/  UIADD3 UR7, -UR17, UR7, URZ ;  /* 0x0000000711077290 */ /* 0x000fe2000fffe13f */
        /* <DEDUP_REMOVED lines=29> */
.L_x_1194:
[----:B------:R-:W-:Y:S05]  /*ab50*/  BSYNC B0 ;  /* 0x0000000000007941 */ /* 0x000fea0003800000 */
.L_x_1193:
        /* <DEDUP_REMOVED lines=21> */
.L_x_1196:
[----:B------:R-:W-:Y:S05]  /*acb0*/  BSYNC B0 ;  /* 0x0000000000007941 */ /* 0x000fea0003800000 */
.L_x_1195:
        /* <DEDUP_REMOVED lines=32> */
.L_x_1198:
[----:B------:R-:W-:Y:S05]  /*aec0*/  BSYNC B0 ;  /* 0x0000000000007941 */ /* 0x000fea0003800000 */
.L_x_1197:
        /* <DEDUP_REMOVED lines=18> */
.L_x_1190:
[----:B------:R-:W-:Y:S05]  /*aff0*/  BSYNC B1 ;  /* 0x0000000000017941 */ /* 0x000fea0003800000 */
.L_x_1157:
        /* <DEDUP_REMOVED lines=12> */
.L_x_1199:
[----:B------:R-:W-:Y:S05]  /*b0c0*/  EXIT ;  /* 0x000000000000794d */ /* 0x000fea0003800000 */
.L_x_1201:
        /* <DEDUP_REMOVED lines=11> */
.L_x_2031:


//--------------------- .text._ZN5flash44flash_bwd_dq_dk_dv_loop_seqk_parallel_kernelI23Flash_bwd_kernel_traitsILi256ELi64ELi64ELi8ELi4ELi2ELi2ELb0ELb1EN7cutlass6half_tE19Flash_kernel_traitsILi256ELi64ELi64ELi8ES3_EELb0ELb0ELb0ELb1ELb0ELb0ELb1EEEvNS_16Flash_bwd_paramsE --------------------------
	.section	.text._ZN5flash44flash_bwd_dq_dk_dv_loop_seqk_parallel_kernelI23Flash_bwd_kernel_traitsILi256ELi64ELi64ELi8ELi4ELi2ELi2ELb0ELb1EN7cutlass6half_tE19Flash_kernel_traitsILi256ELi64ELi64ELi8ES3_EELb0ELb0ELb0ELb1ELb0ELb0ELb1EEEvNS_16Flash_bwd_paramsE,"ax",@progbits
	.sectioninfo	@"SHI_REGISTERS=255"
	.align	128
        .global         _ZN5flash44flash_bwd_dq_dk_dv_loop_seqk_parallel_kernelI23Flash_bwd_kernel_traitsILi256ELi64ELi64ELi8ELi4ELi2ELi2ELb0ELb1EN7cutlass6half_tE19Flash_kernel_traitsILi256ELi64ELi64ELi8ES3_EELb0ELb0ELb0ELb1ELb0ELb0ELb1EEEvNS_16Flash_bwd_paramsE
        .type           _ZN5flash44flash_bwd_dq_dk_dv_loop_seqk_parallel_kernelI23Flash_bwd_kernel_traitsILi256ELi64ELi64ELi8ELi4ELi2ELi2ELb0ELb1EN7cutlass6half_tE19Flash_kernel_traitsILi256ELi64ELi64ELi8ES3_EELb0ELb0ELb0ELb1ELb0ELb0ELb1EEEvNS_16Flash_bwd_paramsE,@function
        .size           _ZN5flash44flash_bwd_dq_dk_dv_loop_seqk_parallel_kernelI23Flash_bwd_kernel_traitsILi256ELi64ELi64ELi8ELi4ELi2ELi2ELb0ELb1EN7cutlass6half_tE19Flash_kernel_traitsILi256ELi64ELi64ELi8ES3_EELb0ELb0ELb0ELb1ELb0ELb0ELb1EEEvNS_16Flash_bwd_paramsE,(.L_x_2032 - _ZN5flash44flash_bwd_dq_dk_dv_loop_seqk_parallel_kernelI23Flash_bwd_kernel_traitsILi256ELi64ELi64ELi8ELi4ELi2ELi2ELb0ELb1EN7cutlass6half_tE19Flash_kernel_traitsILi256ELi64ELi64ELi8ES3_EELb0ELb0ELb0ELb1ELb0ELb0ELb1EEEvNS_16Flash_bwd_paramsE)
        .other          _ZN5flash44flash_bwd_dq_dk_dv_loop_seqk_parallel_kernelI23Flash_bwd_kernel_traitsILi256ELi64ELi64ELi8ELi4ELi2ELi2ELb0ELb1EN7cutlass6half_tE19Flash_kernel_traitsILi256ELi64ELi64ELi8ES3_EELb0ELb0ELb0ELb1ELb0ELb0ELb1EEEvNS_16Flash_bwd_paramsE,@"STO_CUDA_ENTRY STV_DEFAULT"
_ZN5flash44flash_bwd_dq_dk_dv_loop_seqk_parallel_kernelI23Flash_bwd_kernel_traitsILi256ELi64ELi64ELi8ELi4ELi2ELi2ELb0ELb1EN7cutlass6half_tE19Flash_kernel_traitsILi256ELi64ELi64ELi8ES3_EELb0ELb0ELb0ELb1ELb0ELb0ELb1EEEvNS_16Flash_bwd_paramsE:
.text._ZN5flash44flash_bwd_dq_dk_dv_loop_seqk_parallel_kernelI23Flash_bwd_kernel_traitsILi256ELi64ELi64ELi8ELi4ELi2ELi2ELb0ELb1EN7cutlass6half_tE19Flash_kernel_traitsILi256ELi64ELi64ELi8ES3_EELb0ELb0ELb0ELb1ELb0ELb0ELb1EEEvNS_16Flash_bwd_paramsE:
        /* <DEDUP_REMOVED lines=187> */
.L_x_1246:
        /* <DEDUP_REMOVED lines=62> */
.L_x_1202:
        /* <DEDUP_REMOVED lines=58> */
.L_x_1204:
        /* <DEDUP_REMOVED lines=42> */
.L_x_1205:
        /* <DEDUP_REMOVED lines=45> */
.L_x_1206:
[----:B------:R-:W-:-:S03]  /*18a0*/  UMOV UR12, UR49 ;  /* 0x00000031000c7c82 */ /* 0x000fc60008000000 */
.L_x_1207:
        /* <DEDUP_REMOVED lines=115> */
.L_x_1210:
[----:B------:R-:W-:Y:S05]  /*1fe0*/  BSYNC B0 ;  /* 0x0000000000007941 */ /* 0x000fea0003800000 */
.L_x_1209:
        /* <DEDUP_REMOVED lines=48> */
.L_x_1212:
[----:B------:R-:W-:Y:S05]  /*22f0*/  BSYNC B0 ;  /* 0x0000000000007941 */ /* 0x000fea0003800000 */
.L_x_1211:
        /* <DEDUP_REMOVED lines=42> */
.L_x_1214:
[----:B------:R-:W-:Y:S05]  /*25a0*/  BSYNC B0 ;  /* 0x0000000000007941 */ /* 0x000fea0003800000 */
.L_x_1213:
        /* <DEDUP_REMOVED lines=45> */
.L_x_1216:
[----:B------:R-:W-:Y:S05]  /*2880*/  BSYNC B0 ;  /* 0x0000000000007941 */ /* 0x000fea0003800000 */
.L_x_1215:
        /* <DEDUP_REMOVED lines=87> */
.L_x_1218:
[----:B------:R-:W-:Y:S05]  /*2e00*/  BSYNC B0 ;  /* 0x0000000000007941 */ /* 0x000fea0003800000 */
.L_x_1217:
        /* <DEDUP_REMOVED lines=55> */
.L_x_1220:
[----:B------:R-:W-:Y:S05]  /*3180*/  BSYNC B0 ;  /* 0x0000000000007941 */ /* 0x000fea0003800000 */
.L_x_1219:
        /* <DEDUP_REMOVED lines=64> */
.L_x_1222:
[----:B------:R-:W-:Y:S05]  /*3590*/  BSYNC B0 ;  /* 0x0000000000007941 */ /* 0x000fea0003800000 */
.L_x_1221:
        /* <DEDUP_REMOVED lines=54> */
.L_x_1224:
[----:B------:R-:W-:Y:S05]  /*3900*/  BSYNC B0 ;  /* 0x0000000000007941 */ /* 0x000fea0003800000 */
.L_x_1223:
        /* <DEDUP_REMOVED lines=94> */
.L_x_1227:
[----:B------:R-:W0:Y:S01]  /*3ef0*/  LDGDEPBAR ;  /* 0x00000000000079af */ /* 0x000e220000000000 */
[----:B------:R-:W-:Y:S01]  /*3f00*/  MOV R115, UR8 ;  /* 0x0000000800737c02 */ /* 0x000fe20008000f00 */
[----:B------:R-:W-:Y:S01]  /*3f10*/  UISETP.GE.AND UP0, UPT, UR15, UR7, UPT ;  /* 0x000000070f00728c */ /* 0x000fe2000bf06270 */
[----:B------:R-:W-:Y:S01]  /*3f20*/  MOV R131, UR22 ;  /* 0x0000001600837c02 */ /* 0x000fe20008000f00 */
[----:B-----5:R-:W-:Y:S01]  /*3f30*/  FMUL.FTZ R252, R249, 1.4426950216293334961 ;  /* 0x3fb8aa3bf9fc7820 */ /* 0x020fe20000410000 */
[----:B------:R-:W-:Y:S03]  /*3f40*/  LEA R112, R115, R240, 0x6 ;  /* 0x000000f073707211 */ /* 0x000fe600078e30ff */
[----:B------:R-:W-:Y:S02]  /*3f50*/  PLOP3.LUT P5, PT, PT, PT, UP0, 0x80, 0x0 ;  /* 0x000000000000781c */ /* 0x000fe40003faf008 */
[C---:B------:R-:W-:Y:S02]  /*3f60*/  IADD3 R128, R112.reuse, -0x1, RZ ;  /* 0xffffffff70807810 */ /* 0x040fe40007ffe0ff */
[C---:B------:R-:W-:Y:S02]  /*3f70*/  IADD3 R129, R112.reuse, 0x8, RZ ;  /* 0x0000000870817810 */ /* 0x040fe40007ffe0ff */
[C---:B------:R-:W-:Y:S02]  /*3f80*/  IADD3 R130, R112.reuse, 0x7, RZ ;  /* 0x0000000770827810 */ /* 0x040fe40007ffe0ff */
[C---:B------:R-:W-:Y:S02]  /*3f90*/  IADD3 R199, R112.reuse, -0x8, RZ ;  /* 0xfffffff870c77810 */ /* 0x040fe40007ffe0ff */
[----:B------:R-:W-:Y:S02]  /*3fa0*/  IABS R113, R112 ;  /* 0x0000007000717213 */ /* 0x000fe40000000000 */
[C---:B------:R-:W-:Y:S02]  /*3fb0*/  IADD3 R200, R112.reuse, -0x9, RZ ;  /* 0xfffffff770c87810 */ /* 0x040fe40007ffe0ff */
[C---:B------:R-:W-:Y:S01]  /*3fc0*/  IADD3 R209, R112.reuse, -0x10, RZ ;  /* 0xfffffff070d17810 */ /* 0x040fe20007ffe0ff */
[----:B-1----:R1:W-:Y:S01]  /*3fd0*/  I2F R127, R113 ;  /* 0x00000071007f7306 */ /* 0x0023e20000201400 */
[C---:B------:R-:W-:Y:S02]  /*3fe0*/  IADD3 R208, R112.reuse, -0x11, RZ ;  /* 0xffffffef70d07810 */ /* 0x040fe40007ffe0ff */
[C---:B------:R-:W-:Y:S02]  /*3ff0*/  IADD3 R211, R112.reuse, -0x18, RZ ;  /* 0xffffffe870d37810 */ /* 0x040fe40007ffe0ff */
[----:B------:R-:W-:Y:S02]  /*4000*/  IADD3 R210, R112, -0x19, RZ ;  /* 0xffffffe770d27810 */ /* 0x000fe40007ffe0ff */
[----:B------:R-:W-:Y:S02]  /*4010*/  PLOP3.LUT P3, PT, PT, PT, UP0, 0x80, 0x0 ;  /* 0x000000000000781c */ /* 0x000fe40003f6f008 */
[----:B------:R-:W-:Y:S02]  /*4020*/  ISETP.GE.AND P2, PT, R208, RZ, PT ;  /* 0x000000ffd000720c */ /* 0x000fe40003f46270 */
[----:B------:R-:W-:Y:S02]  /*4030*/  ISETP.GE.AND P1, PT, R128, RZ, PT ;  /* 0x000000ff8000720c */ /* 0x000fe40003f26270 */
[----:B------:R-:W-:Y:S02]  /*4040*/  ISETP.GE.AND P0, PT, R129, RZ, PT ;  /* 0x000000ff8100720c */ /* 0x000fe40003f06270 */
[----:B------:R-:W-:Y:S02]  /*4050*/  PLOP3.LUT P6, PT, PT, PT, UP0, 0x80, 0x0 ;  /* 0x000000000000781c */ /* 0x000fe40003fcf008 */
[----:B------:R-:W-:Y:S05]  /*4060*/  PLOP3.LUT P4, PT, PT, PT, UP0, 0x80, 0x0 ;  /* 0x000000000000781c */ /* 0x000fea0003f8f008 */
[C---:B------:R-:W-:Y:S02]  /*4070*/  @!P2 IADD3 R208, -R112.reuse, 0x11, RZ ;  /* 0x0000001170d0a810 */ /* 0x040fe40007ffe1ff */
[C---:B------:R-:W-:Y:S01]  /*4080*/  @!P1 IADD3 R128, -R112.reuse, 0x1, RZ ;  /* 0x0000000170809810 */ /* 0x040fe20007ffe1ff */
[----:B------:R-:W-:Y:S04]  /*4090*/  DEPBAR.LE SB0, 0x0 ;  /* 0x000080000000791a */ /* 0x000fe80000000000 */
[----:B------:R-:W-:Y:S01]  /*40a0*/  I2F R208, R208 ;  /* 0x000000d000d07306 */ /* 0x000fe20000201400 */
[----:B------:R-:W-:Y:S01]  /*40b0*/  BAR.SYNC.DEFER_BLOCKING 0x0 ;  /* 0x0000000000007b1d */ /* 0x000fe20000010000 */
[----:B------:R-:W-:Y:S02]  /*40c0*/  @!P0 IADD3 R129, -R112, -0x8, RZ ;  /* 0xfffffff870818810 */ /* 0x000fe40007ffe1ff */
[----:B------:R-:W-:Y:S02]  /*40d0*/  ISETP.GE.AND P1, PT, R130, RZ, PT ;  /* 0x000000ff8200720c */ /* 0x000fe40003f26270 */
[----:B------:R-:W-:Y:S02]  /*40e0*/  ISETP.GE.AND P0, PT, R199, RZ, PT ;  /* 0x000000ffc700720c */ /* 0x000fe40003f06270 */
[----:B------:R-:W-:Y:S09]  /*40f0*/  FSETP.NEU.FTZ.AND P2, PT, R248, -INF , PT ;  /* 0xff800000f800780b */ /* 0x000ff20003f5d000 */
[C---:B------:R-:W-:Y:S02]  /*4100*/  @!P1 IADD3 R130, -R112.reuse, -0x7, RZ ;  /* 0xfffffff970829810 */ /* 0x040fe40007ffe1ff */
[----:B------:R-:W-:Y:S02]  /*4110*/  @!P0 IADD3 R199, -R112, 0x8, RZ ;  /* 0x0000000870c78810 */ /* 0x000fe40007ffe1ff */
[----:B------:R-:W-:Y:S02]  /*4120*/  ISETP.GE.AND P1, PT, R200, RZ, PT ;  /* 0x000000ffc800720c */ /* 0x000fe40003f26270 */
[----:B------:R-:W-:Y:S01]  /*4130*/  ISETP.GE.AND P0, PT, R209, RZ, PT ;  /* 0x000000ffd100720c */ /* 0x000fe20003f06270 */
[----:B------:R-:W-:Y:S01]  /*4140*/  LDSM.16.M88.4 R84, [R223] ;  /* 0x00000000df54783b */ /* 0x000fe20000000200 */
[----:B------:R-:W-:Y:S05]  /*4150*/  I2F R129, R129 ;  /* 0x0000008100817306 */ /* 0x000fea0000201400 */
[----:B------:R-:W2:Y:S04]  /*4160*/  LDSM.16.M88.4 R88, [R222+0x10000] ;  /* 0x01000000de58783b */ /* 0x000ea80000000200 */
[C---:B------:R-:W-:Y:S01]  /*4170*/  @!P1 IADD3 R200, -R112.reuse, 0x9, RZ ;  /* 0x0000000970c89810 */ /* 0x040fe20007ffe1ff */
[----:B------:R-:W-:Y:S01]  /*4180*/  I2F R128, R128 ;  /* 0x0000008000807306 */ /* 0x000fe20000201400 */
[----:B------:R-:W3:Y:S01]  /*4190*/  LDSM.16.M88.4 R92, [R222+0x10800] ;  /* 0x01080000de5c783b */ /* 0x000ee20000000200 */
[----:B------:R-:W-:Y:S02]  /*41a0*/  @!P0 IADD3 R209, -R112, 0x10, RZ ;  /* 0x0000001070d18810 */ /* 0x000fe40007ffe1ff */
[----:B------:R-:W-:Y:S02]  /*41b0*/  ISETP.GE.AND P1, PT, R211, RZ, PT ;  /* 0x000000ffd300720c */ /* 0x000fe40003f26270 */
[----:B------:R-:W-:Y:S01]  /*41c0*/  ISETP.GE.AND P0, PT, R210, RZ, PT ;  /* 0x000000ffd200720c */ /* 0x000fe20003f06270 */
[----:B------:R-:W-:Y:S03]  /*41d0*/  LDSM.16.M88.4 R96, [R221] ;  /* 0x00000000dd60783b */ /* 0x000fe60000000200 */
[----:B------:R-:W-:Y:S03]  /*41e0*/  I2F R199, R199 ;  /* 0x000000c700c77306 */ /* 0x000fe60000201400 */
[----:B------:R-:W4:Y:S04]  /*41f0*/  LDSM.16.M88.4 R100, [R212+0x10000] ;  /* 0x01000000d464783b */ /* 0x000f280000000200 */
[C---:B------:R-:W-:Y:S02]  /*4200*/  @!P1 IADD3 R211, -R112.reuse, 0x18, RZ ;  /* 0x0000001870d39810 */ /* 0x040fe40007ffe1ff */
[----:B------:R-:W1:Y:S01]  /*4210*/  LDSM.16.M88.4 R104, [R212+0x10800] ;  /* 0x01080000d468783b */ /* 0x000e620000000200 */
[----:B------:R-:W-:Y:S01]  /*4220*/  @!P0 IADD3 R210, -R112, 0x19, RZ ;  /* 0x0000001970d28810 */ /* 0x000fe20007ffe1ff */
[----:B------:R-:W-:Y:S01]  /*4230*/  I2F R200, R200 ;  /* 0x000000c800c87306 */ /* 0x000fe20000201400 */
[----:B------:R-:W-:Y:S02]  /*4240*/  PLOP3.LUT P1, PT, PT, PT, UP0, 0x80, 0x0 ;  /* 0x000000000000781c */ /* 0x000fe40003f2f008 */
[----:B------:R-:W-:Y:S01]  /*4250*/  PLOP3.LUT P0, PT, PT, PT, UP0, 0x80, 0x0 ;  /* 0x000000000000781c */ /* 0x000fe20003f0f008 */
[----:B------:R-:W-:Y:S06]  /*4260*/  LDSM.16.M88.4 R108, [R3+0x10000] ;  /* 0x01000000036c783b */ /* 0x000fec0000000200 */
[----:B------:R-:W-:Y:S01]  /*4270*/  I2F R211, R211 ;  /* 0x000000d300d37306 */ /* 0x000fe20000201400 */
[C---:B--2---:R-:W-:Y:S09]  /*4280*/  HMMA.16816.F32 R4, R84.reuse, R88, RZ ;  /* 0x000000585404723c */ /* 0x044ff200000018ff */
[----:B------:R-:W-:Y:S01]  /*4290*/  I2F R209, R209 ;  /* 0x000000d100d17306 */ /* 0x000fe20000201400 */
[C---:B------:R-:W-:Y:S01]  /*42a0*/  HMMA.16816.F32 R8, R84.reuse, R90, RZ ;  /* 0x0000005a5408723c */ /* 0x040fe200000018ff */
[----:B------:R-:W2:Y:S07]  /*42b0*/  LDSM.16.M88.4 R88, [R220] ;  /* 0x00000000dc58783b */ /* 0x000eae0000000200 */
[C---:B---3--:R-:W-:Y:S01]  /*42c0*/  HMMA.16816.F32 R12, R84.reuse, R92, RZ ;  /* 0x0000005c540c723c */ /* 0x048fe200000018ff */
[----:B------:R-:W-:Y:S07]  /*42d0*/  I2F R210, R210 ;  /* 0x000000d200d27306 */ /* 0x000fee0000201400 */
[----:B------:R-:W-:Y:S01]  /*42e0*/  HMMA.16816.F32 R16, R84, R94, RZ ;  /* 0x0000005e5410723c */ /* 0x000fe200000018ff */
[----:B------:R-:W3:Y:S02]  /*42f0*/  LDSM.16.M88.4 R84, [R3+0x10800] ;  /* 0x010800000354783b */ /* 0x000ee40000000200 */
[----:B------:R-:W-:Y:S04]  /*4300*/  I2F R130, R130 ;  /* 0x0000008200827306 */ /* 0x000fe80000201400 */
[----:B------:R-:W-:Y:S01]  /*4310*/  LDSM.16.M88.4 R92, [R219] ;  /* 0x00000000db5c783b */ /* 0x000fe20000000200 */
        /* <DEDUP_REMOVED lines=79> */
[C---:B---3--:R-:W-:Y:S08]  /*4810*/  HMMA.16816.F32 R12, R96.reuse, R84, R12 ;  /* 0x00000054600c723c */ /* 0x048ff0000000180c */
[----:B------:R-:W-:Y:S01]  /*4820*/  HMMA.16816.F32 R16, R96, R86, R16 ;  /* 0x000000566010723c */ /* 0x000fe20000001810 */
[----:B------:R-:W2:Y:S06]  /*4830*/  LDSM.16.M88.4 R84, [R220+0x6000] ;  /* 0x00600000dc54783b */ /* 0x000eac0000000200 */
[----:B------:R-:W3:Y:S01]  /*4840*/  LDSM.16.M88.4 R96, [R3+0x16800] ;  /* 0x016800000360783b */ /* 0x000ee20000000200 */
[C---:B----4-:R-:W-:Y:S08]  /*4850*/  HMMA.16816.F32 R4, R100.reuse, R104, R4 ;  /* 0x000000686404723c */ /* 0x050ff00000001804 */
[C---:B------:R-:W-:Y:S08]  /*4860*/  HMMA.16816.F32 R8, R100.reuse, R106, R8 ;  /* 0x0000006a6408723c */ /* 0x040ff00000001808 */
[C---:B-1----:R-:W-:Y:S08]  /*4870*/  HMMA.16816.F32 R12, R100.reuse, R88, R12 ;  /* 0x00000058640c723c */ /* 0x042ff0000000180c */
[----:B------:R-:W-:Y:S01]  /*4880*/  HMMA.16816.F32 R16, R100, R90, R16 ;  /* 0x0000005a6410723c */ /* 0x000fe20000001810 */
[----:B------:R-:W-:Y:S06]  /*4890*/  LDSM.16.M88.4 R88, [R219+0x6000] ;  /* 0x00600000db58783b */ /* 0x000fec0000000200 */
[----:B------:R-:W1:Y:S01]  /*48a0*/  LDSM.16.M88.4 R100, [R2+0x16000] ;  /* 0x016000000264783b */ /* 0x000e620000000200 */
[C---:B--2---:R-:W-:Y:S08]  /*48b0*/  HMMA.16816.F32 R4, R84.reuse, R92, R4 ;  /* 0x0000005c5404723c */ /* 0x044ff00000001804 */
[C---:B------:R-:W-:Y:S08]  /*48c0*/  HMMA.16816.F32 R8, R84.reuse, R94, R8 ;  /* 0x0000005e5408723c */ /* 0x040ff00000001808 */
[C---:B---3--:R-:W-:Y:S08]  /*48d0*/  HMMA.16816.F32 R12, R84.reuse, R96, R12 ;  /* 0x00000060540c723c */ /* 0x048ff0000000180c */
[----:B------:R-:W-:Y:S01]  /*48e0*/  HMMA.16816.F32 R16, R84, R98, R16 ;  /* 0x000000625410723c */ /* 0x000fe20000001810 */
[----:B------:R-:W2:Y:S07]  /*48f0*/  LDSM.16.M88.4 R84, [R2+0x16800] ;  /* 0x016800000254783b */ /* 0x000eae0000000200 */
[C---:B-1----:R-:W-:Y:S08]  /*4900*/  HMMA.16816.F32 R4, R88.reuse, R100, R4 ;  /* 0x000000645804723c */ /* 0x042ff00000001804 */
[C---:B------:R-:W-:Y:S11]  /*4910*/  HMMA.16816.F32 R8, R88.reuse, R102, R8 ;  /* 0x000000665808723c */ /* 0x040ff60000001808 */
[----:B------:R-:W-:Y:S05]  /*4920*/  @!UPT UIADD3 URZ, URZ, URZ, URZ ;  /* 0x0000003f3f3ff290 */ /* 0x000fea000fffe03f */
[----:B------:R-:W-:Y:S02]  /*4930*/  FMUL.FTZ R113, R5, c[0x0][0x2ec] ;  /* 0x0000bb0005717a20 */ /* 0x000fe40000410000 */
[----:B------:R-:W-:Y:S01]  /*4940*/  FMUL.FTZ R112, R4, c[0x0][0x2ec] ;  /* 0x0000bb0004707a20 */ /* 0x000fe20000410000 */
[C---:B--2---:R-:W-:Y:S03]  /*4950*/  HMMA.16816.F32 R12, R88.reuse, R84, R12 ;  /* 0x00000054580c723c */ /* 0x044fe6000000180c */
[----:B------:R-:W1:Y:S01]  /*4960*/  MUFU.TANH R113, R113 ;  /* 0x0000007100717308 */ /* 0x000e620000002400 */
[----:B------:R-:W-:Y:S01]  /*4970*/  FMUL.FTZ R114, R6, c[0x0][0x2ec] ;  /* 0x0000bb0006727a20 */ /* 0x000fe20000410000 */
[----:B------:R-:W-:Y:S01]  /*4980*/  LEA R6, R131, R224, 0x6 ;  /* 0x000000e083067211 */ /* 0x000fe200078e30ff */
[----:B------:R-:W-:Y:S02]  /*4990*/  FMUL.FTZ R115, R7, c[0x0][0x2ec] ;  /* 0x0000bb0007737a20 */ /* 0x000fe40000410000 */
[----:B------:R-:W-:Y:S03]  /*49a0*/  HMMA.16816.F32 R16, R88, R86, R16 ;  /* 0x000000565810723c */ /* 0x000fe60000001810 */
[----:B------:R-:W-:Y:S01]  /*49b0*/  @P5 ISETP.GE.AND P5, PT, R6, UR7, PT ;  /* 0x0000000706005c0c */ /* 0x000fe2000bfa6270 */
[----:B------:R-:W-:Y:S01]  /*49c0*/  FMUL.FTZ R116, R8, c[0x0][0x2ec] ;  /* 0x0000bb0008747a20 */ /* 0x000fe20000410000 */
[----:B------:R-:W2:Y:S01]  /*49d0*/  MUFU.TANH R112, R112 ;  /* 0x0000007000707308 */ /* 0x000ea20000002400 */
[----:B------:R-:W-:Y:S01]  /*49e0*/  @P1 IADD3 R196, R6, 0x1, RZ ;  /* 0x0000000106c41810 */ /* 0x000fe20007ffe0ff */
[----:B------:R-:W-:Y:S01]  /*49f0*/  FMUL.FTZ R117, R9, c[0x0][0x2ec] ;  /* 0x0000bb0009757a20 */ /* 0x000fe20000410000 */
[----:B------:R-:W-:Y:S01]  /*4a00*/  PLOP3.LUT P1, PT, PT, PT, UP0, 0x80, 0x0 ;  /* 0x000000000000781c */ /* 0x000fe20003f2f008 */
[----:B------:R-:W-:Y:S01]  /*4a10*/  FMUL.FTZ R131, R248, 1.4426950216293334961 ;  /* 0x3fb8aa3bf8837820 */ /* 0x000fe20000410000 */
[----:B------:R-:W-:Y:S02]  /*4a20*/  @P4 ISETP.GE.AND P4, PT, R196, UR7, PT ;  /* 0x00000007c4004c0c */ /* 0x000fe4000bf86270 */
[----:B------:R-:W-:Y:S02]  /*4a30*/  FMUL.FTZ R118, R10, c[0x0][0x2ec] ;  /* 0x0000bb000a767a20 */ /* 0x000fe40000410000 */
[----:B------:R-:W-:Y:S01]  /*4a40*/  FSEL R5, R131, RZ, P2 ;  /* 0x000000ff83057208 */ /* 0x000fe20001000000 */
[----:B------:R-:W3:Y:S01]  /*4a50*/  MUFU.TANH R114, R114 ;  /* 0x0000007200727308 */ /* 0x000ee20000002400 */
[----:B------:R-:W-:Y:S01]  /*4a60*/  PLOP3.LUT P2, PT, PT, PT, UP0, 0x80, 0x0 ;  /* 0x000000000000781c */ /* 0x000fe20003f4f008 */
[----:B------:R-:W-:Y:S02]  /*4a70*/  FMUL.FTZ R119, R11, c[0x0][0x2ec] ;  /* 0x0000bb000b777a20 */ /* 0x000fe40000410000 */
[----:B-1----:R-:W-:Y:S02]  /*4a80*/  FFMA.FTZ R196, R128, -UR6, R113 ;  /* 0x8000000680c47c23 */ /* 0x002fe40008010071 */
[----:B------:R-:W-:Y:S02]  /*4a90*/  FMUL.FTZ R122, R14, c[0x0][0x2ec] ;  /* 0x0000bb000e7a7a20 */ /* 0x000fe40000410000 */
[----:B------:R-:W-:Y:S01]  /*4aa0*/  FMUL.FTZ R120, R12, c[0x0][0x2ec] ;  /* 0x0000bb000c787a20 */ /* 0x000fe20000410000 */
[----:B------:R-:W-:Y:S01]  /*4ab0*/  @P1 FSEL R196, R196, -INF , !P4 ;  /* 0xff800000c4c41808 */ /* 0x000fe20006000000 */
[----:B------:R-:W1:Y:S01]  /*4ac0*/  MUFU.TANH R115, R115 ;  /* 0x0000007300737308 */ /* 0x000e620000002400 */
[----:B------:R-:W-:Y:S01]  /*4ad0*/  FSETP.NEU.FTZ.AND P1, PT, R249, -INF , PT ;  /* 0xff800000f900780b */ /* 0x000fe20003f3d000 */
[----:B------:R-:W-:Y:S02]  /*4ae0*/  FMUL.FTZ R121, R13, c[0x0][0x2ec] ;  /* 0x0000bb000d797a20 */ /* 0x000fe40000410000 */
[----:B--2---:R-:W-:Y:S01]  /*4af0*/  FFMA.FTZ R198, R127, -UR6, R112 ;  /* 0x800000067fc67c23 */ /* 0x004fe20008010070 */
[----:B------:R-:W-:Y:S01]  /*4b00*/  FSEL R252, R252, RZ, P1 ;  /* 0x000000fffcfc7208 */ /* 0x000fe20000800000 */
[--C-:B------:R-:W-:Y:S01]  /*4b10*/  FFMA.FTZ R205, R196, c[0x0][0x23c], -R5.reuse ;  /* 0x00008f00c4cd7a23 */ /* 0x100fe20000010805 */
[----:B------:R-:W-:Y:S01]  /*4b20*/  PLOP3.LUT P1, PT, PT, PT, UP0, 0x80, 0x0 ;  /* 0x000000000000781c */ /* 0x000fe20003f2f008 */
[----:B------:R-:W-:Y:S01]  /*4b30*/  FMUL.FTZ R123, R15, c[0x0][0x2ec] ;  /* 0x0000bb000f7b7a20 */ /* 0x000fe20000410000 */
[----:B------:R-:W-:Y:S01]  /*4b40*/  @P0 FSEL R198, R198, -INF , !P5 ;  /* 0xff800000c6c60808 */ /* 0x000fe20006800000 */
[----:B------:R-:W2:Y:S01]  /*4b50*/  MUFU.TANH R116, R116 ;  /* 0x0000007400747308 */ /* 0x000ea20000002400 */
[----:B------:R-:W-:Y:S01]  /*4b60*/  PLOP3.LUT P0, PT, PT, PT, UP0, 0x80, 0x0 ;  /* 0x000000000000781c */ /* 0x000fe20003f0f008 */
[----:B------:R-:W-:Y:S02]  /*4b70*/  FMUL.FTZ R124, R16, c[0x0][0x2ec] ;  /* 0x0000bb00107c7a20 */ /* 0x000fe40000410000 */
[----:B---3--:R-:W-:Y:S01]  /*4b80*/  FFMA.FTZ R197, R129, -UR6, R114 ;  /* 0x8000000681c57c23 */ /* 0x008fe20008010072 */
[----:B------:R-:W-:Y:S01]  /*4b90*/  @P3 IADD3 R129, R6, 0x8, RZ ;  /* 0x0000000806813810 */ /* 0x000fe20007ffe0ff */
[----:B------:R-:W-:Y:S01]  /*4ba0*/  FFMA.FTZ R206, R198, c[0x0][0x23c], -R5 ;  /* 0x00008f00c6ce7a23 */ /* 0x000fe20000010805 */
[----:B------:R-:W-:Y:S01]  /*4bb0*/  PLOP3.LUT P3, PT, PT, PT, UP0, 0x80, 0x0 ;  /* 0x000000000000781c */ /* 0x000fe20003f6f008 */
[----:B------:R-:W-:Y:S01]  /*4bc0*/  FMUL.FTZ R125, R17, c[0x0][0x2ec] ;  /* 0x0000bb00117d7a20 */ /* 0x000fe20000410000 */
[----:B------:R-:W-:Y:S01]  /*4bd0*/  @P6 ISETP.GE.AND P6, PT, R129, UR7, PT ;  /* 0x0000000781006c0c */ /* 0x000fe2000bfc6270 */
[----:B------:R-:W3:Y:S01]  /*4be0*/  MUFU.TANH R117, R117 ;  /* 0x0000007500757308 */ /* 0x000ee20000002400 */
[----:B------:R-:W-:Y:S01]  /*4bf0*/  @P2 IADD3 R129, R6, 0x9, RZ ;  /* 0x0000000906812810 */ /* 0x000fe20007ffe0ff */
[----:B------:R-:W-:Y:S01]  /*4c00*/  FMUL.FTZ R126, R18, c[0x0][0x2ec] ;  /* 0x0000bb00127e7a20 */ /* 0x000fe20000410000 */
[----:B------:R-:W-:Y:S01]  /*4c10*/  PLOP3.LUT P2, PT, PT, PT, UP0, 0x80, 0x0 ;  /* 0x000000000000781c */ /* 0x000fe20003f4f008 */
[----:B-1----:R-:W-:Y:S01]  /*4c20*/  FFMA.FTZ R131, R130, -UR6, R115 ;  /* 0x8000000682837c23 */ /* 0x002fe20008010073 */
[----:B------:R-:W-:Y:S01]  /*4c30*/  @P0 FSEL R197, R197, -INF , !P5 ;  /* 0xff800000c5c50808 */ /* 0x000fe20006800000 */
[----:B------:R-:W-:Y:S01]  /*4c40*/  FMUL.FTZ R207, R19, c[0x0][0x2ec] ;  /* 0x0000bb0013cf7a20 */ /* 0x000fe20000410000 */
[----:B------:R-:W-:Y:S01]  /*4c50*/  PLOP3.LUT P0, PT, PT, PT, UP0, 0x80, 0x0 ;  /* 0x000000000000781c */ /* 0x000fe20003f0f008 */
[----:B------:R-:W-:Y:S01]  /*4c60*/  FFMA.FTZ R114, -R114, R114, 1 ;  /* 0x3f80000072727423 */ /* 0x000fe20000010172 */
[----:B------:R-:W-:Y:S01]  /*4c70*/  @P1 FSEL R131, R131, -INF , !P4 ;  /* 0xff80000083831808 */ /* 0x000fe20006000000 */
[----:B------:R-:W1:Y:S01]  /*4c80*/  MUFU.TANH R118, R118 ;  /* 0x0000007600767308 */ /* 0x000e620000002400 */
[----:B------:R-:W-:Y:S01]  /*4c90*/  @P3 ISETP.GE.AND P3, PT, R129, UR7, PT ;  /* 0x0000000781003c0c */ /* 0x000fe2000bf66270 */
[----:B------:R-:W-:Y:S01]  /*4ca0*/  FFMA.FTZ R198, R197, c[0x0][0x23c], -R252 ;  /* 0x00008f00c5c67a23 */ /* 0x000fe200000108fc */
[----:B------:R-:W-:Y:S01]  /*4cb0*/  PLOP3.LUT P1, PT, PT, PT, UP0, 0x80, 0x0 ;  /* 0x000000000000781c */ /* 0x000fe20003f2f008 */
[----:B--2---:R-:W-:Y:S01]  /*4cc0*/  FFMA.FTZ R196, R199, -UR6, R116 ;  /* 0x80000006c7c47c23 */ /* 0x004fe20008010074 */
[----:B------:R-:W-:Y:S01]  /*4cd0*/  PLOP3.LUT P4, PT, PT, PT, UP0, 0x80, 0x0 ;  /* 0x000000000000781c */ /* 0x000fe20003f8f008 */
[----:B------:R-:W-:Y:S01]  /*4ce0*/  FFMA.FTZ R197, R131, c[0x0][0x23c], -R252 ;  /* 0x00008f0083c57a23 */ /* 0x000fe200000108fc */
[----:B------:R-:W-:Y:S01]  /*4cf0*/  PLOP3.LUT P5, PT, PT, PT, UP0, 0x80, 0x0 ;  /* 0x000000000000781c */ /* 0x000fe20003faf008 */
[----:B------:R-:W-:Y:S02]  /*4d00*/  FMUL.FTZ R114, R114, c[0x0][0x2ec] ;  /* 0x0000bb0072727a20 */ /* 0x000fe40000410000 */
[----:B------:R-:W2:Y:S01]  /*4d10*/  MUFU.TANH R119, R119 ;  /* 0x0000007700777308 */ /* 0x000ea20000002400 */
[----:B------:R-:W-:Y:S01]  /*4d20*/  @P0 FSEL R196, R196, -INF , !P6 ;  /* 0xff800000c4c40808 */ /* 0x000fe20007000000 */
[----:B------:R-:W-:Y:S01]  /*4d30*/  FFMA.FTZ R112, -R112, R112, 1 ;  /* 0x3f80000070707423 */ /* 0x000fe20000010170 */
[----:B------:R-:W-:Y:S01]  /*4d40*/  PLOP3.LUT P0, PT, PT, PT, UP0, 0x80, 0x0 ;  /* 0x000000000000781c */ /* 0x000fe20003f0f008 */
[----:B---3--:R-:W-:Y:S02]  /*4d50*/  FFMA.FTZ R130, R200, -UR6, R117 ;  /* 0x80000006c8827c23 */ /* 0x008fe40008010075 */
[--C-:B------:R-:W-:Y:S02]  /*4d60*/  FFMA.FTZ R204, R196, c[0x0][0x23c], -R5.reuse ;  /* 0x00008f00c4cc7a23 */ /* 0x100fe40000010805 */
[----:B------:R-:W-:Y:S01]  /*4d70*/  FMUL.FTZ R112, R112, c[0x0][0x2ec] ;  /* 0x0000bb0070707a20 */ /* 0x000fe20000410000 */
[----:B------:R-:W-:Y:S01]  /*4d80*/  @P1 FSEL R130, R130, -INF , !P3 ;  /* 0xff80000082821808 */ /* 0x000fe20005800000 */
[----:B------:R-:W3:Y:S01]  /*4d90*/  MUFU.TANH R122, R122 ;  /* 0x0000007a007a7308 */ /* 0x000ee20000002400 */
[----:B------:R-:W-:Y:S01]  /*4da0*/  PLOP3.LUT P1, PT, PT, PT, UP0, 0x80, 0x0 ;  /* 0x000000000000781c */ /* 0x000fe20003f2f008 */
[----:B------:R-:W-:Y:S02]  /*4db0*/  FFMA.FTZ R113, -R113, R113, 1 ;  /* 0x3f80000071717423 */ /* 0x000fe40000010171 */
[----:B-1----:R-:W-:Y:S01]  /*4dc0*/  FFMA.FTZ R131, R127, -UR6, R118 ;  /* 0x800000067f837c23 */ /* 0x002fe20008010076 */
[----:B------:R-:W-:Y:S01]  /*4dd0*/  @P4 IADD3 R127, R6, 0x10, RZ ;  /* 0x00000010067f4810 */ /* 0x000fe20007ffe0ff */
[----:B------:R-:W-:Y:S01]  /*4de0*/  FFMA.FTZ R203, R130, c[0x0][0x23c], -R5 ;  /* 0x00008f0082cb7a23 */ /* 0x000fe20000010805 */
[----:B------:R-:W-:Y:S01]  /*4df0*/  PLOP3.LUT P4, PT, PT, PT, UP0, 0x80, 0x0 ;  /* 0x000000000000781c */ /* 0x000fe20003f8f008 */
[----:B------:R-:W-:Y:S01]  /*4e00*/  FMUL.FTZ R113, R113, c[0x0][0x2ec] ;  /* 0x0000bb0071717a20 */ /* 0x000fe20000410000 */
[----:B------:R-:W-:Y:S01]  /*4e10*/  @P2 FSEL R131, R131, -INF , !P6 ;  /* 0xff80000083832808 */ /* 0x000fe20007000000 */
[----:B------:R-:W1:Y:S01]  /*4e20*/  MUFU.TANH R120, R120 ;  /* 0x0000007800787308 */ /* 0x000e620000002400 */
[----:B------:R-:W-:Y:S01]  /*4e30*/  PLOP3.LUT P6, PT, PT, PT, UP0, 0x80, 0x0 ;  /* 0x000000000000781c */ /* 0x000fe20003fcf008 */
[----:B------:R-:W-:Y:S01]  /*4e40*/  FFMA.FTZ R116, -R116, R116, 1 ;  /* 0x3f80000074747423 */ /* 0x000fe20000010174 */
[----:B------:R-:W-:Y:S01]  /*4e50*/  @P5 ISETP.GE.AND P5, PT, R127, UR7, PT ;  /* 0x000000077f005c0c */ /* 0x000fe2000bfa6270 */
[----:B--2---:R-:W-:Y:S01]  /*4e60*/  FFMA.FTZ R129, R128, -UR6, R119 ;  /* 0x8000000680817c23 */ /* 0x004fe20008010077 */
[----:B------:R-:W-:Y:S01]  /*4e70*/  @P1 IADD3 R127, R6, 0x11, RZ ;  /* 0x00000011067f1810 */ /* 0x000fe20007ffe0ff */
[----:B------:R-:W-:Y:S01]  /*4e80*/  FFMA.FTZ R196, R131, c[0x0][0x23c], -R252 ;  /* 0x00008f0083c47a23 */ /* 0x000fe200000108fc */
[----:B------:R-:W-:Y:S01]  /*4e90*/  PLOP3.LUT P2, PT, PT, PT, UP0, 0x80, 0x0 ;  /* 0x000000000000781c */ /* 0x000fe20003f4f008 */
[----:B------:R-:W-:Y:S01]  /*4ea0*/  FMUL.FTZ R116, R116, c[0x0][0x2ec] ;  /* 0x0000bb0074747a20 */ /* 0x000fe20000410000 */
[----:B------:R-:W-:Y:S01]  /*4eb0*/  @P0 FSEL R129, R129, -INF , !P3 ;  /* 0xff80000081810808 */ /* 0x000fe20005800000 */
[----:B------:R-:W2:Y:S01]  /*4ec0*/  MUFU.TANH R121, R121 ;  /* 0x0000007900797308 */ /* 0x000ea20000002400 */
[----:B------:R-:W-:Y:S01]  /*4ed0*/  PLOP3.LUT P0, PT, PT, PT, UP0, 0x80, 0x0 ;  /* 0x000000000000781c */ /* 0x000fe20003f0f008 */
[----:B------:R-:W-:Y:S01]  /*4ee0*/  FFMA.FTZ R119, -R119, R119, 1 ;  /* 0x3f80000077777423 */ /* 0x000fe20000010177 */
[----:B------:R-:W-:Y:S01]  /*4ef0*/  PLOP3.LUT P1, PT, PT, PT, UP0, 0x80, 0x0 ;  /* 0x000000000000781c */ /* 0x000fe20003f2f008 */
[----:B---3--:R-:W-:Y:S01]  /*4f00*/  FFMA.FTZ R199, R199, -UR6, R122 ;  /* 0x80000006c7c77c23 */ /* 0x008fe2000801007a */
[----:B------:R-:W-:Y:S01]  /*4f10*/  @P6 ISETP.GE.AND P6, PT, R127, UR7, PT ;  /* 0x000000077f006c0c */ /* 0x000fe2000bfc6270 */
[----:B------:R-:W-:Y:S01]  /*4f20*/  FFMA.FTZ R131, R129, c[0x0][0x23c], -R252 ;  /* 0x00008f0081837a23 */ /* 0x000fe200000108fc */
[----:B------:R-:W-:Y:S01]  /*4f30*/  PLOP3.LUT P3, PT, PT, PT, UP0, 0x80, 0x0 ;  /* 0x000000000000781c */ /* 0x000fe20003f6f008 */
[----:B------:R-:W-:Y:S02]  /*4f40*/  FMUL.FTZ R119, R119, c[0x0][0x2ec] ;  /* 0x0000bb0077777a20 */ /* 0x000fe40000410000 */
[----:B------:R-:W3:Y:S01]  /*4f50*/  MUFU.TANH R123, R123 ;  /* 0x0000007b007b7308 */ /* 0x000ee20000002400 */
[----:B------:R-:W-:Y:S02]  /*4f60*/  FFMA.FTZ R122, -R122, R122, 1 ;  /* 0x3f8000007a7a7423 */ /* 0x000fe4000001017a */
[----:B------:R-:W-:Y:S01]  /*4f70*/  FFMA.FTZ R117, -R117, R117, 1 ;  /* 0x3f80000075757423 */ /* 0x000fe20000010175 */
[----:B------:R-:W-:Y:S01]  /*4f80*/  @P0 FSEL R199, R199, -INF , !P5 ;  /* 0xff800000c7c70808 */ /* 0x000fe20006800000 */
[----:B-1----:R-:W-:Y:S01]  /*4f90*/  FFMA.FTZ R130, R209, -UR6, R120 ;  /* 0x80000006d1827c23 */ /* 0x002fe20008010078 */
[----:B------:R-:W-:Y:S01]  /*4fa0*/  PLOP3.LUT P0, PT, PT, PT, UP0, 0x80, 0x0 ;  /* 0x000000000000781c */ /* 0x000fe20003f0f008 */
[----:B------:R-:W-:Y:S02]  /*4fb0*/  FMUL.FTZ R122, R122, c[0x0][0x2ec] ;  /* 0x0000bb007a7a7a20 */ /* 0x000fe40000410000 */
[----:B------:R-:W-:Y:S01]  /*4fc0*/  FMUL.FTZ R117, R117, c[0x0][0x2ec] ;  /* 0x0000bb0075757a20 */ /* 0x000fe20000410000 */
[----:B------:R-:W-:Y:S01]  /*4fd0*/  @P2 FSEL R130, R130, -INF , !P5 ;  /* 0xff80000082822808 */ /* 0x000fe20006800000 */
[----:B------:R-:W1:Y:S01]  /*4fe0*/  MUFU.TANH R124, R124 ;  /* 0x0000007c007c7308 */ /* 0x000e620000002400 */
[----:B------:R-:W-:Y:S01]  /*4ff0*/  PLOP3.LUT P2, PT, PT, PT, UP0, 0x80, 0x0 ;  /* 0x000000000000781c */ /* 0x000fe20003f4f008 */
[----:B------:R-:W-:Y:S02]  /*5000*/  FFMA.FTZ R120, -R120, R120, 1 ;  /* 0x3f80000078787423 */ /* 0x000fe40000010178 */
[----:B--2---:R-:W-:Y:S02]  /*5010*/  FFMA.FTZ R128, R208, -UR6, R121 ;  /* 0x80000006d0807c23 */ /* 0x004fe40008010079 */
[----:B------:R-:W-:Y:S02]  /*5020*/  FFMA.FTZ R202, R130, c[0x0][0x23c], -R5 ;  /* 0x00008f0082ca7a23 */ /* 0x000fe40000010805 */
[----:B------:R-:W-:Y:S01]  /*5030*/  FFMA.FTZ R130, R199, c[0x0][0x23c], -R252 ;  /* 0x00008f00c7827a23 */ /* 0x000fe200000108fc */
[----:B------:R-:W-:Y:S01]  /*5040*/  @P1 FSEL R128, R128, -INF , !P6 ;  /* 0xff80000080801808 */ /* 0x000fe20007000000 */
[----:B------:R-:W2:Y:S01]  /*5050*/  MUFU.TANH R125, R125 ;  /* 0x0000007d007d7308 */ /* 0x000ea20000002400 */
[----:B------:R-:W-:Y:S01]  /*5060*/  PLOP3.LUT P1, PT, PT, PT, UP0, 0x80, 0x0 ;  /* 0x000000000000781c */ /* 0x000fe20003f2f008 */
[----:B------:R-:W-:Y:S02]  /*5070*/  FMUL.FTZ R120, R120, c[0x0][0x2ec] ;  /* 0x0000bb0078787a20 */ /* 0x000fe40000410000 */
[----:B---3--:R-:W-:Y:S01]  /*5080*/  FFMA.FTZ R129, R200, -UR6, R123 ;  /* 0x80000006c8817c23 */ /* 0x008fe2000801007b */
[----:B------:R-:W-:Y:S01]  /*5090*/  @P2 IADD3 R127, R6, 0x18, RZ ;  /* 0x00000018067f2810 */ /* 0x000fe20007ffe0ff */
[----:B------:R-:W-:Y:S01]  /*50a0*/  FFMA.FTZ R201, R128, c[0x0][0x23c], -R5 ;  /* 0x00008f0080c97a23 */ /* 0x000fe20000010805 */
[----:B------:R-:W-:Y:S01]  /*50b0*/  @P4 IADD3 R128, R6, 0x19, RZ ;  /* 0x0000001906804810 */ /* 0x000fe20007ffe0ff */
[----:B------:R-:W-:Y:S01]  /*50c0*/  FFMA.FTZ R123, -R123, R123, 1 ;  /* 0x3f8000007b7b7423 */ /* 0x000fe2000001017b */
[----:B------:R-:W-:Y:S01]  /*50d0*/  @P0 FSEL R129, R129, -INF , !P6 ;  /* 0xff80000081810808 */ /* 0x000fe20007000000 */
[----:B------:R-:W3:Y:S01]  /*50e0*/  MUFU.TANH R126, R126 ;  /* 0x0000007e007e7308 */ /* 0x000ee20000002400 */
[----:B------:R-:W-:Y:S01]  /*50f0*/  @P3 ISETP.GE.AND P3, PT, R128, UR7, PT ;  /* 0x0000000780003c0c */ /* 0x000fe2000bf66270 */
[----:B------:R-:W-:Y:S01]  /*5100*/  FMUL.FTZ R123, R123, c[0x0][0x2ec] ;  /* 0x0000bb007b7b7a20 */ /* 0x000fe20000410000 */
[----:B------:R-:W-:Y:S01]  /*5110*/  PLOP3.LUT P0, PT, PT, PT, UP0, 0x80, 0x0 ;  /* 0x000000000000781c */ /* 0x000fe20003f0f008 */
[----:B-1----:R-:W-:Y:S01]  /*5120*/  FFMA.FTZ R128, R211, -UR6, R124 ;  /* 0x80000006d3807c23 */ /* 0x002fe2000801007c */
[----:B------:R-:W-:Y:S01]  /*5130*/  @P1 ISETP.GE.AND P2, PT, R127, UR7, PT ;  /* 0x000000077f001c0c */ /* 0x000fe2000bf46270 */
[----:B------:R-:W-:Y:S01]  /*5140*/  FFMA.FTZ R127, R129, c[0x0][0x23c], -R252 ;  /* 0x00008f00817f7a23 */ /* 0x000fe200000108fc */
[----:B------:R-:W-:Y:S01]  /*5150*/  PLOP3.LUT P1, PT, PT, PT, UP0, 0x80, 0x0 ;  /* 0x000000000000781c */ /* 0x000fe20003f2f008 */
[----:B------:R-:W-:Y:S02]  /*5160*/  FFMA.FTZ R121, -R121, R121, 1 ;  /* 0x3f80000079797423 */ /* 0x000fe40000010179 */
[----:B------:R-:W-:Y:S01]  /*5170*/  MUFU.EX2 R129, R127 ;  /* 0x0000007f00817308 */ /* 0x000fe20000000800 */
[----:B------:R-:W-:Y:S02]  /*5180*/  FFMA.FTZ R115, -R115, R115, 1 ;  /* 0x3f80000073737423 */ /* 0x000fe40000010173 */
[----:B------:R-:W-:Y:S02]  /*5190*/  FMUL.FTZ R121, R121, c[0x0][0x2ec] ;  /* 0x0000bb0079797a20 */ /* 0x000fe40000410000 */
[----:B--2---:R-:W-:Y:S02]  /*51a0*/  FFMA.FTZ R210, R210, -UR6, R125 ;  /* 0x80000006d2d27c23 */ /* 0x004fe4000801007d */
[----:B------:R-:W-:Y:S02]  /*51b0*/  FMUL.FTZ R115, R115, c[0x0][0x2ec] ;  /* 0x0000bb0073737a20 */ /* 0x000fe40000410000 */
[----:B------:R-:W-:Y:S01]  /*51c0*/  FFMA.FTZ R124, -R124, R124, 1 ;  /* 0x3f8000007c7c7423 */ /* 0x000fe2000001017c */
[----:B------:R-:W1:Y:S01]  /*51d0*/  MUFU.TANH R207, R207 ;  /* 0x000000cf00cf7308 */ /* 0x000e620000002400 */
[----:B------:R-:W-:Y:S01]  /*51e0*/  @P1 FSEL R128, R128, -INF , !P2 ;  /* 0xff80000080801808 */ /* 0x000fe20005000000 */
[----:B------:R-:W-:Y:S01]  /*51f0*/  FFMA.FTZ R125, -R125, R125, 1 ;  /* 0x3f8000007d7d7423 */ /* 0x000fe2000001017d */
[----:B------:R-:W-:Y:S01]  /*5200*/  PLOP3.LUT P1, PT, PT, PT, UP0, 0x80, 0x0 ;  /* 0x000000000000781c */ /* 0x000fe20003f2f008 */
[----:B---3--:R-:W-:Y:S01]  /*5210*/  FFMA.FTZ R209, R209, -UR6, R126 ;  /* 0x80000006d1d17c23 */ /* 0x008fe2000801007e */
[----:B------:R-:W-:Y:S01]  /*5220*/  @P0 FSEL R210, R210, -INF , !P3 ;  /* 0xff800000d2d20808 */ /* 0x000fe20005800000 */
[--C-:B------:R-:W-:Y:S01]  /*5230*/  FFMA.FTZ R200, R128, c[0x0][0x23c], -R5.reuse ;  /* 0x00008f0080c87a23 */ /* 0x100fe20000010805 */
[----:B------:R-:W-:Y:S01]  /*5240*/  PLOP3.LUT P0, PT, PT, PT, UP0, 0x80, 0x0 ;  /* 0x000000000000781c */ /* 0x000fe20003f0f008 */
[----:B------:R-:W-:Y:S01]  /*5250*/  FFMA.FTZ R126, -R126, R126, 1 ;  /* 0x3f8000007e7e7423 */ /* 0x000fe2000001017e */
[----:B------:R-:W-:Y:S01]  /*5260*/  UISETP.GE.AND UP0, UPT, UR8, 0x1, UPT ;  /* 0x000000010800788c */ /* 0x000fe2000bf06270 */
[----:B------:R-:W-:Y:S01]  /*5270*/  MUFU.EX2 R206, R206 ;  /* 0x000000ce00ce7308 */ /* 0x000fe20000000800 */
[----:B------:R-:W-:Y:S02]  /*5280*/  FFMA.FTZ R5, R210, c[0x0][0x23c], -R5 ;  /* 0x00008f00d2057a23 */ /* 0x000fe40000010805 */
[----:B------:R-:W-:Y:S02]  /*5290*/  FMUL.FTZ R126, R126, c[0x0][0x2ec] ;  /* 0x0000bb007e7e7a20 */ /* 0x000fe40000410000 */
[----:B------:R-:W-:Y:S01]  /*52a0*/  FMUL.FTZ R124, R124, c[0x0][0x2ec] ;  /* 0x0000bb007c7c7a20 */ /* 0x000fe20000410000 */
[----:B------:R-:W-:Y:S01]  /*52b0*/  @P1 FSEL R209, R209, -INF , !P2 ;  /* 0xff800000d1d11808 */ /* 0x000fe20005000000 */
[----:B------:R-:W-:Y:S01]  /*52c0*/  FMUL.FTZ R125, R125, c[0x0][0x2ec] ;  /* 0x0000bb007d7d7a20 */ /* 0x000fe20000410000 */
[----:B------:R-:W-:Y:S01]  /*52d0*/  PLOP3.LUT P1, PT, PT, PT, UP0, 0x80, 0x0 ;  /* 0x000000000000781c */ /* 0x000fe20003f2f008 */
[----:B------:R-:W-:Y:S01]  /*52e0*/  FFMA.FTZ R118, -R118, R118, 1 ;  /* 0x3f80000076767423 */ /* 0x000fe20000010176 */
[----:B------:R-:W2:Y:S01]  /*52f0*/  MUFU.EX2 R205, R205 ;  /* 0x000000cd00cd7308 */ /* 0x000ea20000000800 */
[--C-:B------:R-:W-:Y:S02]  /*5300*/  FFMA.FTZ R128, R209, c[0x0][0x23c], -R252.reuse ;  /* 0x00008f00d1807a23 */ /* 0x100fe400000108fc */
[----:B------:R-:W-:Y:S02]  /*5310*/  FMUL.FTZ R118, R118, c[0x0][0x2ec] ;  /* 0x0000bb0076767a20 */ /* 0x000fe40000410000 */
[----:B-1----:R-:W-:Y:S02]  /*5320*/  FFMA.FTZ R127, R208, -UR6, R207 ;  /* 0x80000006d07f7c23 */ /* 0x002fe400080100cf */
[----:B------:R-:W-:Y:S03]  /*5330*/  FFMA.FTZ R207, -R207, R207, 1 ;  /* 0x3f800000cfcf7423 */ /* 0x000fe600000101cf */
[----:B------:R-:W-:Y:S01]  /*5340*/  MUFU.EX2 R198, R198 ;  /* 0x000000c600c67308 */ /* 0x000fe20000000800 */
[----:B------:R-:W-:Y:S01]  /*5350*/  @P0 FSEL R127, R127, -INF , !P3 ;  /* 0xff8000007f7f0808 */ /* 0x000fe20005800000 */
[----:B------:R-:W-:Y:S04]  /*5360*/  FMUL.FTZ R207, R207, c[0x0][0x2ec] ;  /* 0x0000bb00cfcf7a20 */ /* 0x000fe80000410000 */
[----:B------:R-:W-:Y:S04]  /*5370*/  FFMA.FTZ R252, R127, c[0x0][0x23c], -R252 ;  /* 0x00008f007ffc7a23 */ /* 0x000fe800000108fc */
        /* <DEDUP_REMOVED lines=15> */
[----:B------:R-:W1:Y:S10]  /*5470*/  MUFU.EX2 R130, R130 ;  /* 0x0000008200827308 */ /* 0x000e740000000800 */
[----:B------:R-:W-:Y:S01]  /*5480*/  MUFU.EX2 R127, R252 ;  /* 0x000000fc007f7308 */ /* 0x000fe20000000800 */
[----:B--2---:R-:W-:Y:S05]  /*5490*/  F2FP.PACK_AB R210, R201, R202 ;  /* 0x000000cac9d2723e */ /* 0x004fea00000000ff */
[----:B------:R2:W-:Y:S04]  /*54a0*/  STS [R236+0x22000], R210 ;  /* 0x022000d2ec007388 */ /* 0x0005e80000000800 */
[----:B------:R-:W-:Y:S01]  /*54b0*/  MUFU.EX2 R200, R200 ;  /* 0x000000c800c87308 */ /* 0x000fe20000000800 */
[----:B-1----:R-:W-:Y:S05]  /*54c0*/  F2FP.PACK_AB R208, R129, R130 ;  /* 0x0000008281d0723e */ /* 0x002fea00000000ff */
[----:B------:R-:W-:Y:S04]  /*54d0*/  STS [R236+0x22400], R208 ;  /* 0x022400d0ec007388 */ /* 0x000fe80000000800 */
[----:B------:R-:W1:Y:S10]  /*54e0*/  MUFU.EX2 R199, R5 ;  /* 0x0000000500c77308 */ /* 0x000e740000000800 */
[----:B------:R-:W3:Y:S01]  /*54f0*/  MUFU.EX2 R128, R128 ;  /* 0x0000008000807308 */ /* 0x000ee20000000800 */
[----:B--2---:R-:W-:Y:S02]  /*5500*/  IADD3 R210, P0, R247, UR12, RZ ;  /* 0x0000000cf7d27c10 */ /* 0x004fe4000ff1e0ff */
[----:B-1----:R-:W-:Y:S05]  /*5510*/  F2FP.PACK_AB R211, R199, R200 ;  /* 0x000000c8c7d3723e */ /* 0x002fea00000000ff */
[----:B------:R1:W-:Y:S01]  /*5520*/  STS [R238+0x22000], R211 ;  /* 0x022000d3ee007388 */ /* 0x0003e20000000800 */
[----:B---3--:R-:W-:Y:S05]  /*5530*/  F2FP.PACK_AB R209, R127, R128 ;  /* 0x000000807fd1723e */ /* 0x008fea00000000ff */
[----:B------:R2:W-:Y:S06]  /*5540*/  STS [R238+0x22400], R209 ;  /* 0x022400d1ee007388 */ /* 0x0005ec0000000800 */
[----:B------:R-:W-:Y:S06]  /*5550*/  LDSM.16.M88.4 R84, [R223+0x8000] ;  /* 0x00800000df54783b */ /* 0x000fec0000000200 */
[----:B------:R-:W3:Y:S01]  /*5560*/  LDSM.16.M88.4 R88, [R222+0x18000] ;  /* 0x01800000de58783b */ /* 0x000ee20000000200 */
[----:B-1----:R-:W-:Y:S02]  /*5570*/  IADD3.X R211, R246, UR11, RZ, P0, !PT ;  /* 0x0000000bf6d37c10 */ /* 0x002fe400087fe4ff */
[C---:B------:R-:W-:Y:S03]  /*5580*/  LEA R250, P0, R241.reuse, R250, 0x2 ;  /* 0x000000faf1fa7211 */ /* 0x040fe600078010ff */
[----:B------:R-:W1:Y:S01]  /*5590*/  LDSM.16.M88.4 R92, [R222+0x18800] ;  /* 0x01880000de5c783b */ /* 0x000e620000000200 */
[----:B------:R-:W-:Y:S05]  /*55a0*/  LEA.HI.X.SX32 R251, R241, R251, 0x2, P0 ;  /* 0x000000fbf1fb7211 */ /* 0x000fea00000f16ff */
[----:B------:R-:W-:Y:S06]  /*55b0*/  LDSM.16.M88.4 R96, [R221+0x8000] ;  /* 0x00800000dd60783b */ /* 0x000fec0000000200 */
[----:B------:R-:W3:Y:S06]  /*55c0*/  LDSM.16.M88.4 R100, [R212+0x18000] ;  /* 0x01800000d464783b */ /* 0x000eec0000000200 */
[----:B------:R-:W4:Y:S06]  /*55d0*/  LDG.E R208, [R210.64] ;  /* 0x00000004d2d07981 */ /* 0x000f2c000c1e1900 */
[----:B------:R-:W3:Y:S06]  /*55e0*/  LDSM.16.M88.4 R104, [R212+0x18800] ;  /* 0x01880000d468783b */ /* 0x000eec0000000200 */
[----:B--2---:R4:W2:Y:S01]  /*55f0*/  LDG.E R209, [R210.64+0x20] ;  /* 0x00002004d2d17981 */ /* 0x0048a2000c1e1900 */
[C---:B---3--:R-:W-:Y:S05]  /*5600*/  HMMA.16816.F32 R4, R84.reuse, R88, RZ ;  /* 0x000000585404723c */ /* 0x048fea00000018ff */
[----:B------:R-:W-:Y:S03]  /*5610*/  LDSM.16.M88.4 R108, [R220+0x8000] ;  /* 0x00800000dc6c783b */ /* 0x000fe60000000200 */
[C---:B------:R-:W-:Y:S03]  /*5620*/  HMMA.16816.F32 R8, R84.reuse, R90, RZ ;  /* 0x0000005a5408723c */ /* 0x040fe600000018ff */
[----:B------:R-:W3:Y:S05]  /*5630*/  LDSM.16.M88.4 R88, [R3+0x18000] ;  /* 0x018000000358783b */ /* 0x000eea0000000200 */
[C---:B-1----:R-:W-:Y:S08]  /*5640*/  HMMA.16816.F32 R12, R84.reuse, R92, RZ ;  /* 0x0000005c540c723c */ /* 0x042ff000000018ff */
[----:B------:R-:W-:Y:S01]  /*5650*/  HMMA.16816.F32 R16, R84, R94, RZ ;  /* 0x0000005e5410723c */ /* 0x000fe200000018ff */
        /* <DEDUP_REMOVED lines=46> */
[----:B------:R-:W4:Y:S07]  /*5940*/  LDSM.16.M88.4 R108, [R212+0x1c000] ;  /* 0x01c00000d46c783b */ /* 0x000f2e0000000200 */
[C---:B------:R-:W-:Y:S08]  /*5950*/  HMMA.16816.F32 R12, R88.reuse, R92, R12 ;  /* 0x0000005c580c723c */ /* 0x040ff0000000180c */
        /* <DEDUP_REMOVED lines=65> */
[----:B------:R-:W-:Y:S02]  /*5d70*/  FADD.FTZ R204, -R208, R13 ;  /* 0x0000000dd0cc7221 */ /* 0x000fe40000010100 */
[----:B------:R-:W-:Y:S02]  /*5d80*/  FMUL.FTZ R116, R116, R205 ;  /* 0x000000cd74747220 */ /* 0x000fe40000410000 */
[----:B------:R-:W-:Y:S02]  /*5d90*/  FMUL.FTZ R117, R117, R206 ;  /* 0x000000ce75757220 */ /* 0x000fe40000410000 */
[----:B------:R-:W-:Y:S02]  /*5da0*/  FMUL.FTZ R203, R202, R203 ;  /* 0x000000cbcacb7220 */ /* 0x000fe40000410000 */
[----:B------:R-:W-:Y:S01]  /*5db0*/  FMUL.FTZ R204, R201, R204 ;  /* 0x000000ccc9cc7220 */ /* 0x000fe20000410000 */
[----:B------:R-:W-:Y:S01]  /*5dc0*/  F2FP.PACK_AB R116, R117, R116 ;  /* 0x000000747574723e */ /* 0x000fe200000000ff */
        /* <DEDUP_REMOVED lines=18> */
[C---:B-1----:R-:W-:Y:S01]  /*5ef0*/  FADD.FTZ R113, -R209.reuse, R14 ;  /* 0x0000000ed1717221 */ /* 0x042fe20000010100 */
        /* <DEDUP_REMOVED lines=8> */
[----:B------:R-:W-:Y:S02]  /*5f80*/  FMUL.FTZ R113, R130, R113 ;  /* 0x0000007182717220 */ /* 0x000fe40000410000 */
        /* <DEDUP_REMOVED lines=171> */
.L_x_1225:
        /* <DEDUP_REMOVED lines=462> */
.L_x_1226:
        /* <DEDUP_REMOVED lines=217> */
.L_x_1228:
        /* <DEDUP_REMOVED lines=18> */
.L_x_1229:
        /* <DEDUP_REMOVED lines=55> */
.L_x_1231:
[----:B---34-:R-:W-:Y:S05]  /*9940*/  BSYNC B0 ;  /* 0x0000000000007941 */ /* 0x018fea0003800000 */
.L_x_1230:
        /* <DEDUP_REMOVED lines=22> */
.L_x_1233:
[----:B------:R-:W-:Y:S05]  /*9ab0*/  BSYNC B0 ;  /* 0x0000000000007941 */ /* 0x000fea0003800000 */
.L_x_1232:
        /* <DEDUP_REMOVED lines=32> */
.L_x_1235:
[----:B------:R-:W-:Y:S05]  /*9cc0*/  BSYNC B0 ;  /* 0x0000000000007941 */ /* 0x000fea0003800000 */
.L_x_1234:
        /* <DEDUP_REMOVED lines=21> */
.L_x_1208:
        /* <DEDUP_REMOVED lines=20> */
.L_x_1237:
        /* <DEDUP_REMOVED lines=18> */
.L_x_1238:
        /* <DEDUP_REMOVED lines=36> */
.L_x_1240:
[----:B------:R-:W-:Y:S05]  /*a2c0*/  BSYNC B0 ;  /* 0x0000000000007941 */ /* 0x000fea0003800000 */
.L_x_1239:
        /* <DEDUP_REMOVED lines=21> */
.L_x_1242:
[----:B------:R-:W-:Y:S05]  /*a420*/  BSYNC B0 ;  /* 0x0000000000007941 */ /* 0x000fea0003800000 */
.L_x_1241:
        /* <DEDUP_REMOVED lines=32> */
.L_x_1244:
[----:B------:R-:W-:Y:S05]  /*a630*/  BSYNC B0 ;  /* 0x0000000000007941 */ /* 0x000fea0003800000 */
.L_x_1243:
        /* <DEDUP_REMOVED lines=18> */
.L_x_1236:
[----:B------:R-:W-:Y:S05]  /*a760*/  BSYNC B1 ;  /* 0x0000000000017941 */ /* 0x000fea0003800000 */
.L_x_1203:
        /* <DEDUP_REMOVED lines=12> */
.L_x_1245:
[----:B------:R-:W-:Y:S05]  /*a830*/  EXIT ;  /* 0x000000000000794d */ /* 0x000fea0003800000 */
.L_x_1247:
        /* <DEDUP_REMOVED lines=12> */
.L_x_2032:


//--------------------- .text._ZN5flash44flash_bwd_dq_dk_dv_loop_seqk_parallel_kernelI23Flash_bwd_kernel_traitsILi256ELi64ELi64ELi8ELi4ELi2ELi2ELb0ELb1EN7cutlass6half_tE19Flash_kernel_traitsILi256ELi64ELi64ELi8ES3_EELb1ELb0ELb1ELb0ELb0ELb1ELb0EEEvNS_16Flash_bwd_paramsE --------------------------
	.section	.text._ZN5flash44flash_bwd_dq_dk_dv_loop_seqk_parallel_kernelI23Flash_bwd_kernel_traitsILi256ELi64ELi64ELi8ELi4ELi2ELi2ELb0ELb1EN7cutlass6half_tE19Flash_kernel_traitsILi256ELi64ELi64ELi8ES3_EELb1ELb0ELb1ELb0ELb0ELb1ELb0EEEvNS_16Flash_bwd_paramsE,"ax",@progbits
	.sectioninfo	@"SHI_REGISTERS=255"
	.align	128
        .global         _ZN5flash44flash_bwd_dq_dk_dv_loop_seqk_parallel_kernelI23Flash_bwd_kernel_traitsILi256ELi64ELi64ELi8ELi4ELi2ELi2ELb0ELb1EN7cutlass6half_tE19Flash_kernel_traitsILi256ELi64ELi64ELi8ES3_EELb1ELb0ELb1ELb0ELb0ELb1ELb0EEEvNS_16Flash_bwd_paramsE
        .type           _ZN5flash44flash_bwd_dq_dk_dv_loop_seqk_parallel_kernelI23Flash_bwd_kernel_traitsILi256ELi64ELi64ELi8ELi4ELi2ELi2ELb0ELb1EN7cutlass6half_tE19Flash_kernel_traitsILi256ELi64ELi64ELi8ES3_EELb1ELb0ELb1ELb0ELb0ELb1ELb0EEEvNS_16Flash_bwd_paramsE,@function
        .size           _ZN5flash44flash_bwd_dq_dk_dv_loop_seqk_parallel_kernelI23Flash_bwd_kernel_traitsILi256ELi64ELi64ELi8ELi4ELi2ELi2ELb0ELb1EN7cutlass6half_tE19Flash_kernel_traitsILi256ELi64ELi64ELi8ES3_EELb1ELb0ELb1ELb0ELb0ELb1ELb0EEEvNS_16Flash_bwd_paramsE,(.L_x_2033 - _ZN5flash44flash_bwd_dq_dk_dv_loop_seqk_parallel_kernelI23Flash_bwd_kernel_traitsILi256ELi64ELi64ELi8ELi4ELi2ELi2ELb0ELb1EN7cutlass6half_tE19Flash_kernel_traitsILi256ELi64ELi64ELi8ES3_EELb1ELb0ELb1ELb0ELb0ELb1ELb0EEEvNS_16Flash_bwd_paramsE)
        .other          _ZN5flash44flash_bwd_dq_dk_dv_loop_seqk_parallel_kernelI23Flash_bwd_kernel_traitsILi256ELi64ELi64ELi8ELi4ELi2ELi2ELb0ELb1EN7cutlass6half_tE19Flash_kernel_traitsILi256ELi64ELi64ELi8ES3_EELb1ELb0ELb1ELb0ELb0ELb1ELb0EEEvNS_16Flash_bwd_paramsE,@"STO_CUDA_ENTRY STV_DEFAULT"
_ZN5flash44flash_bwd_dq_dk_dv_loop_seqk_parallel_kernelI23Flash_bwd_kernel_traitsILi256ELi64ELi64ELi8ELi4ELi2ELi2ELb0ELb1EN7cutlass6half_tE19Flash_kernel_traitsILi256ELi64ELi64ELi8ES3_EELb1ELb0ELb1ELb0ELb0ELb1ELb0EEEvNS_16Flash_bwd_paramsE:
.text._ZN5flash44flash_bwd_dq_dk_dv_loop_seqk_parallel_kernelI23Flash_bwd_kernel_traitsILi256ELi64ELi64ELi8ELi4ELi2ELi2ELb0ELb1EN7cutlass6half_tE19Flash_kernel_traitsILi256ELi64ELi64ELi8ES3_EELb1ELb0ELb1ELb0ELb0ELb1ELb0EEEvNS_16Flash_bwd_paramsE:
        /* <DEDUP_REMOVED lines=13> */
[----:B------:R-:W-:Y:S01]  /*00d0*/  ULDC UR6, c[0x0][0x1c8] ;  /* 0x0000720000067ab9 */ /* 0x000fe20000000800 */
[----:B------:R-:W-:Y:S01]  /*00e0*/  IMAD.MOV.U32 R226, RZ, RZ, 0x20 ;  /* 0x00000020ffe27424 */ /* 0x000fe200078e00ff */
[----:B------:R-:W-:Y:S01]  /*00f0*/  UMOV UR9, 0x80 ;  /* 0x0000008000097882 */ /* 0x000fe20000000000 */
[----:B------:R-:W-:Y:S01]  /*0100*/  IMAD.MOV.U32 R222, RZ, RZ, 0x40 ;  /* 0x00000040ffde7424 */ /* 0x000fe200078e00ff */
[----:B------:R-:W-:Y:S01]  /*0110*/  ULDC UR7, c[0x0][0x210] ;  /* 0x0000840000077ab9 */ /* 0x000fe20000000800 */
[----:B------:R-:W-:Y:S01]  /*0120*/  IMAD.MOV.U32 R238, RZ, RZ, -0x10 ;  /* 0xfffffff0ffee7424 */ /* 0x000fe200078e00ff */
[----:B------:R-:W-:Y:S01]  /*0130*/  ULDC UR61, c[0x0][0x234] ;  /* 0x00008d00003d7ab9 */ /* 0x000fe20000000800 */
[----:B------:R-:W3:Y:S01]  /*0140*/  S2UR UR40, SR_CTAID.Y ;  /* 0x00000000002879c3 */ /* 0x000ee20000002600 */
[----:B------:R-:W-:-:S02]  /*0150*/  UIMAD UR61, UR9, UR7, UR61 ;  /* 0x00000007093d72a4 */ /* 0x000fc4000f8e023d */
[----:B------:R-:W-:Y:S02]  /*0160*/  ULDC.U8 UR10, c[0x0][0x328] ;  /* 0x0000ca00000a7ab9 */ /* 0x000fe40000000000 */
[----:B------:R-:W-:Y:S02]  /*0170*/  UISETP.NE.AND UP5, UPT, UR10, URZ, UPT ;  /* 0x0000003f0a00728c */ /* 0x000fe4000bfa5270 */
[----:B------:R-:W-:Y:S02]  /*0180*/  ULDC UR16, c[0x0][0x224] ;  /* 0x0000890000107ab9 */ /* 0x000fe40000000800 */
[----:B------:R-:W-:Y:S02]  /*0190*/  ULDC UR51, c[0x0][0x22c] ;  /* 0x00008b0000337ab9 */ /* 0x000fe40000000800 */
[----:B------:R-:W-:Y:S02]  /*01a0*/  ULDC UR42, c[0x0][0x1c0] ;  /* 0x00007000002a7ab9 */ /* 0x000fe40000000800 */
[----:B------:R-:W-:Y:S01]  /*01b0*/  ULDC UR13, c[0x0][0x1c0] ;  /* 0x00007000000d7ab9 */ /* 0x000fe20000000800 */
[----:B-1----:R-:W-:Y:S01]  /*01c0*/  SHF.R.S32.HI R4, RZ, 0x1f, R10 ;  /* 0x0000001fff047819 */ /* 0x002fe2000001140a */
[----:B--2---:R-:W-:-:S02]  /*01d0*/  ULOP3.LUT UR8, UR41, UR6, URZ, 0x3c, !UPT ;  /* 0x0000000629087292 */ /* 0x004fc4000f8e3c3f */
[----:B------:R-:W-:Y:S01]  /*01e0*/  USHF.R.S32.HI UR6, URZ, 0x1f, UR41 ;  /* 0x0000001f3f067899 */ /* 0x000fe20008011429 */
[CC--:B------:R-:W-:Y:S01]  /*01f0*/  LEA.HI R2, R4.reuse, R10.reuse, RZ, 0x5 ;  /* 0x0000000a04027211 */ /* 0x0c0fe200078f28ff */
[----:B------:R-:W-:Y:S01]  /*0200*/  ULDC UR14, c[0x0][0x1c0] ;  /* 0x00007000000e7ab9 */ /* 0x000fe20000000800 */
[----:B------:R-:W-:Y:S01]  /*0210*/  LEA.HI R9, R4, R10, RZ, 0x3 ;  /* 0x0000000a04097211 */ /* 0x000fe200078f18ff */
[----:B------:R-:W-:Y:S01]  /*0220*/  UIMAD.WIDE UR42, UR51, UR42, URZ ;  /* 0x0000002a332a72a5 */ /* 0x000fe2000f8e023f */
[--C-:B------:R-:W-:Y:S01]  /*0230*/  SHF.R.S32.HI R0, RZ, 0x5, R2.reuse ;  /* 0x00000005ff007819 */ /* 0x100fe20000011402 */
[----:B---3--:R-:W-:Y:S01]  /*0240*/  USHF.R.S32.HI UR9, URZ, 0x1f, UR40 ;  /* 0x0000001f3f097899 */ /* 0x008fe20008011428 */
[----:B------:R-:W-:Y:S01]  /*0250*/  SHF.R.S32.HI R3, RZ, 0x1f, R2 ;  /* 0x0000001fff037819 */ /* 0x000fe20000011402 */
[----:B------:R-:W-:Y:S01]  /*0260*/  UIMAD UR52, UR41, UR51, URZ ;  /* 0x00000033293472a4 */ /* 0x000fe2000f8e023f */
[C---:B------:R-:W-:Y:S01]  /*0270*/  LOP3.LUT R8, R2.reuse, 0xffffffe0, RZ, 0xc0, !PT ;  /* 0xffffffe002087812 */ /* 0x040fe200078ec0ff */
[----:B------:R-:W-:Y:S01]  /*0280*/  UIMAD UR51, UR51, UR13, URZ ;  /* 0x0000000d333372a4 */ /* 0x000fe2000f8e023f */
[-C--:B------:R-:W-:Y:S01]  /*0290*/  LEA.HI R3, R3, R0.reuse, RZ, 0x2 ;  /* 0x0000000003037211 */ /* 0x080fe200078f10ff */
[----:B------:R-:W-:Y:S01]  /*02a0*/  ULDC UR15, c[0x0][0x1c0] ;  /* 0x00007000000f7ab9 */ /* 0x000fe20000000800 */
[----:B------:R-:W-:Y:S01]  /*02b0*/  LEA.HI R2, R2, R0, RZ, 0x1 ;  /* 0x0000000002027211 */ /* 0x000fe200078f08ff */
[----:B------:R-:W-:Y:S01]  /*02c0*/  IMAD.IADD R8, R10, 0x1, -R8 ;  /* 0x000000010a087824 */ /* 0x000fe200078e0a08 */
[----:B------:R-:W-:Y:S01]  /*02d0*/  LOP3.LUT R3, R3, 0xfffffffc, RZ, 0xc0, !PT ;  /* 0xfffffffc03037812 */ /* 0x000fe200078ec0ff */
[----:B------:R-:W-:Y:S01]  /*02e0*/  ULDC UR12, c[0x0][0x1c0] ;  /* 0x00007000000c7ab9 */ /* 0x000fe20000000800 */
[----:B------:R-:W-:Y:S01]  /*02f0*/  LOP3.LUT R2, R2, 0xfffffffe, RZ, 0xc0, !PT ;  /* 0xfffffffe02027812 */ /* 0x000fe200078ec0ff */
[----:B------:R-:W-:Y:S01]  /*0300*/  UIMAD.WIDE.U32 UR48, UR40, UR16, URZ ;  /* 0x00000010283072a5 */ /* 0x000fe2000f8e003f */
[-C--:B------:R-:W-:Y:S01]  /*0310*/  LEA.HI R5, R4, R10.reuse, RZ, 0x4 ;  /* 0x0000000a04057211 */ /* 0x080fe200078f20ff */
[----:B------:R-:W-:Y:S01]  /*0320*/  IMAD.IADD R249, R0, 0x1, -R3 ;  /* 0x0000000100f97824 */ /* 0x000fe200078e0a03 */
[-C--:B------:R-:W-:Y:S01]  /*0330*/  LEA.HI R248, R4, R10.reuse, RZ, 0x7 ;  /* 0x0000000a04f87211 */ /* 0x080fe200078f38ff */
[----:B------:R-:W-:Y:S01]  /*0340*/  IMAD.IADD R224, R0, 0x1, -R2 ;  /* 0x0000000100e07824 */ /* 0x000fe200078e0a02 */
[CC--:B------:R-:W-:Y:S01]  /*0350*/  LEA.HI R12, R4.reuse, R10.reuse, RZ, 0x6 ;  /* 0x0000000a040c7211 */ /* 0x0c0fe200078f30ff */
[----:B------:R-:W-:Y:S01]  /*0360*/  UIMAD UR7, UR40, UR12, UR41 ;  /* 0x0000000c280772a4 */ /* 0x000fe2000f8e0229 */
[----:B------:R-:W-:Y:S01]  /*0370*/  LEA.HI R4, R4, R10, RZ, 0x2 ;  /* 0x0000000a04047211 */ /* 0x000fe200078f10ff */
[----:B------:R-:W-:Y:S01]  /*0380*/  USHF.L.U32 UR50, UR51, 0x6, URZ ;  /* 0x0000000633327899 */ /* 0x000fe2000800063f */
[----:B------:R-:W-:Y:S01]  /*0390*/  SHF.R.S32.HI R3, RZ, 0x4, R5 ;  /* 0x00000004ff037819 */ /* 0x000fe20000011405 */
[----:B------:R-:W-:Y:S01]  /*03a0*/  ULDC UR55, c[0x0][0x214] ;  /* 0x0000850000377ab9 */ /* 0x000fe20000000800 */
[--C-:B------:R-:W-:Y:S01]  /*03b0*/  SHF.R.S32.HI R2, RZ, 0x2, R4.reuse ;  /* 0x00000002ff027819 */ /* 0x100fe20000011404 */
[----:B------:R-:W-:Y:S01]  /*03c0*/  ULDC.U8 UR11, c[0x0][0x3d0] ;  /* 0x0000f400000b7ab9 */ /* 0x000fe20000000000 */
[----:B------:R-:W-:Y:S01]  /*03d0*/  SHF.R.S32.HI R0, RZ, 0x1f, R4 ;  /* 0x0000001fff007819 */ /* 0x000fe20000011404 */
[----:B------:R-:W-:Y:S01]  /*03e0*/  ULDC UR56, c[0x0][0x224] ;  /* 0x0000890000387ab9 */ /* 0x000fe20000000800 */
[----:B------:R-:W-:Y:S01]  /*03f0*/  SHF.R.S32.HI R243, RZ, 0x3, R9 ;  /* 0x00000003fff37819 */ /* 0x000fe20000011409 */
[----:B------:R-:W-:Y:S01]  /*0400*/  @UP5 UIMAD UR60, UR40, UR55, URZ ;  /* 0x00000037283c52a4 */ /* 0x000fe2000f8e023f */
[----:B------:R-:W-:Y:S01]  /*0410*/  LEA.HI R0, R0, R2, RZ, 0x3 ;  /* 0x0000000200007211 */ /* 0x000fe200078f18ff */
[----:B------:R-:W-:Y:S01]  /*0420*/  ULDC.64 UR4, c[0x0][0x118] ;  /* 0x0000460000047ab9 */ /* 0x000fe20000000a00 */
[----:B------:R-:W-:Y:S01]  /*0430*/  LOP3.LUT R6, R9, 0xfffffff8, RZ, 0xc0, !PT ;  /* 0xfffffff809067812 */ /* 0x000fe200078ec0ff */
[----:B------:R-:W-:Y:S01]  /*0440*/  ULDC UR44, c[0x0][0x2e8] ;  /* 0x0000ba00002c7ab9 */ /* 0x000fe20000000800 */
[----:B------:R-:W-:Y:S01]  /*0450*/  LOP3.LUT R0, R0, 0xfffffff8, RZ, 0xc0, !PT ;  /* 0xfffffff800007812 */ /* 0x000fe200078ec0ff */
[----:B------:R-:W-:Y:S01]  /*0460*/  UISETP.NE.AND UP6, UPT, UR11, URZ, UPT ;  /* 0x0000003f0b00728c */ /* 0x000fe2000bfc5270 */
[----:B------:R-:W-:Y:S01]  /*0470*/  LOP3.LUT R11, R4, 0x7ffffffc, RZ, 0xc0, !PT ;  /* 0x7ffffffc040b7812 */ /* 0x000fe200078ec0ff */
[----:B------:R-:W-:Y:S01]  /*0480*/  IMAD.IADD R6, R10, 0x1, -R6 ;  /* 0x000000010a067824 */ /* 0x000fe200078e0a06 */
[C---:B------:R-:W-:Y:S01]  /*0490*/  LOP3.LUT R7, R5.reuse, 0xfffffff0, RZ, 0xc0, !PT ;  /* 0xfffffff005077812 */ /* 0x040fe200078ec0ff */
[----:B------:R-:W-:Y:S01]  /*04a0*/  UIMAD.WIDE.U32 UR46, UR42, UR48, URZ ;  /* 0x000000302a2e72a5 */ /* 0x000fe2000f8e003f */
[----:B------:R-:W-:Y:S01]  /*04b0*/  LEA.HI R4, R5, R3, RZ, 0x1 ;  /* 0x0000000305047211 */ /* 0x000fe200078f08ff */
[----:B------:R-:W-:Y:S01]  /*04c0*/  IMAD.IADD R5, R2, 0x1, -R0 ;  /* 0x0000000102057824 */ /* 0x000fe200078e0a00 */
[----:B------:R-:W-:Y:S01]  /*04d0*/  SHF.R.S32.HI R2, RZ, 0x1f, R8 ;  /* 0x0000001fff027819 */ /* 0x000fe20000011408 */
[----:B------:R-:W-:Y:S01]  /*04e0*/  IMAD.SHL.U32 R0, R243, 0x40, RZ ;  /* 0x00000040f3007824 */ /* 0x000fe200078e00ff */
[----:B------:R-:W-:Y:S01]  /*04f0*/  LOP3.LUT R4, R4, 0xfffffffe, RZ, 0xc0, !PT ;  /* 0xfffffffe04047812 */ /* 0x000fe200078ec0ff */
[----:B------:R-:W-:Y:S01]  /*0500*/  IMAD.IADD R7, R10, 0x1, -R7 ;  /* 0x000000010a077824 */ /* 0x000fe200078e0a07 */
[----:B------:R-:W-:Y:S01]  /*0510*/  LEA.HI R231, R2, R8, RZ, 0x2 ;  /* 0x0000000802e77211 */ /* 0x000fe200078f10ff */
[----:B------:R-:W-:Y:S01]  /*0520*/  IMAD.IADD R13, R10, 0x1, -R11 ;  /* 0x000000010a0d7824 */ /* 0x000fe200078e0a0b */
[----:B------:R-:W-:Y:S01]  /*0530*/  LOP3.LUT R0, R0, 0x1c0, RZ, 0xc0, !PT ;  /* 0x000001c000007812 */ /* 0x000fe200078ec0ff */
[----:B------:R-:W-:Y:S01]  /*0540*/  IMAD.SHL.U32 R250, R6, 0x8, RZ ;  /* 0x0000000806fa7824 */ /* 0x000fe200078e00ff */
[----:B------:R-:W-:Y:S01]  /*0550*/  SHF.R.S32.HI R248, RZ, 0x7, R248 ;  /* 0x00000007fff87819 */ /* 0x000fe200000114f8 */
[----:B------:R-:W-:Y:S01]  /*0560*/  IMAD.IADD R10, R3, 0x1, -R4 ;  /* 0x00000001030a7824 */ /* 0x000fe200078e0a04 */
[----:B------:R-:W-:Y:S01]  /*0570*/  SHF.R.S32.HI R3, RZ, 0x1f, R7 ;  /* 0x0000001fff037819 */ /* 0x000fe20000011407 */
[----:B------:R-:W-:Y:S01]  /*0580*/  IMAD.U32 R4, RZ, RZ, UR6 ;  /* 0x00000006ff047e24 */ /* 0x000fe2000f8e00ff */
[----:B------:R-:W-:Y:S01]  /*0590*/  SHF.R.U32.HI R2, RZ, 0x3, R0 ;  /* 0x00000003ff027819 */ /* 0x000fe20000011600 */
[----:B------:R-:W-:Y:S01]  /*05a0*/  IMAD.SHL.U32 R221, R10, 0x200, RZ ;  /* 0x000002000add7824 */ /* 0x000fe200078e00ff */
[----:B------:R-:W-:Y:S01]  /*05b0*/  LOP3.LUT R0, R0, 0x38, R250, 0xf8, !PT ;  /* 0x0000003800007812 */ /* 0x000fe200078ef8fa */
[----:B------:R-:W-:Y:S01]  /*05c0*/  USHF.L.U32 UR6, UR40, 0x7, URZ ;  /* 0x0000000728067899 */ /* 0x000fe2000800063f */
[----:B------:R-:W-:Y:S01]  /*05d0*/  LEA.HI R11, R3, R7, RZ, 0x3 ;  /* 0x00000007030b7211 */ /* 0x000fe200078f18ff */
[----:B------:R-:W-:Y:S01]  /*05e0*/  IMAD.U32 R3, RZ, RZ, UR8 ;  /* 0x00000008ff037e24 */ /* 0x000fe2000f8e00ff */
[----:B------:R-:W-:Y:S01]  /*05f0*/  LOP3.LUT R8, R0, R2, RZ, 0x3c, !PT ;  /* 0x0000000200087212 */ /* 0x000fe200078e3cff */
[----:B------:R-:W-:Y:S01]  /*0600*/  IMAD.SHL.U32 R0, R6, 0x40, RZ ;  /* 0x0000004006007824 */ /* 0x000fe200078e00ff */
[----:B------:R-:W-:Y:S01]  /*0610*/  LOP3.LUT R2, R11, 0xfffffff8, RZ, 0xc0, !PT ;  /* 0xfffffff80b027812 */ /* 0x000fe200078ec0ff */
[----:B------:R-:W-:Y:S01]  /*0620*/  IMAD.SHL.U32 R252, R248, 0x20, RZ ;  /* 0x00000020f8fc7824 */ /* 0x000fe200078e00ff */
[----:B------:R1:W-:Y:S01]  /*0630*/  STL [R1], R3 ;  /* 0x0000000301007387 */ /* 0x0003e20000100800 */
[----:B------:R-:W-:Y:S01]  /*0640*/  LOP3.LUT P4, RZ, R6, 0x2, RZ, 0xc0, !PT ;  /* 0x0000000206ff7812 */ /* 0x000fe2000788c0ff */
[----:B------:R-:W-:Y:S01]  /*0650*/  USHF.R.S32.HI UR8, URZ, 0x1f, UR16 ;  /* 0x0000001f3f087899 */ /* 0x000fe20008011410 */
[----:B------:R-:W-:Y:S01]  /*0660*/  IMAD.IADD R7, R7, 0x1, -R2 ;  /* 0x0000000107077824 */ /* 0x000fe200078e0a02 */
[----:B------:R-:W-:Y:S01]  /*0670*/  LOP3.LUT R0, R0, 0x1c0, RZ, 0xc0, !PT ;  /* 0x000001c000007812 */ /* 0x000fe200078ec0ff */
[----:B------:R-:W-:Y:S01]  /*0680*/  IMAD.SHL.U32 R2, R224, 0x10, RZ ;  /* 0x00000010e0027824 */ /* 0x000fe200078e00ff */
[----:B------:R-:W-:Y:S01]  /*0690*/  LOP3.LUT P3, RZ, R6, 0x4, RZ, 0xc0, !PT ;  /* 0x0000000406ff7812 */ /* 0x000fe2000786c0ff */
[----:B------:R-:W-:Y:S01]  /*06a0*/  UIMAD UR58, UR8, UR40, URZ ;  /* 0x00000028083a72a4 */ /* 0x000fe2000f8e023f */
[C---:B------:R-:W-:Y:S01]  /*06b0*/  LOP3.LUT R216, R0.reuse, 0x8, R9, 0xf8, !PT ;  /* 0x0000000800d87812 */ /* 0x040fe200078ef809 */
[----:B------:R-:W-:Y:S01]  /*06c0*/  @!UP5 UIMAD UR8, UR40, UR15, UR41 ;  /* 0x0000000f2808d2a4 */ /* 0x000fe2000f8e0229 */
[----:B------:R-:W-:Y:S01]  /*06d0*/  LOP3.LUT R4, R0, 0x10, R2, 0xf8, !PT ;  /* 0x0000001000047812 */ /* 0x000fe200078ef802 */
[----:B------:R-:W-:Y:S01]  /*06e0*/  IMAD R2, R248, 0x800, R221 ;  /* 0x00000800f8027824 */ /* 0x000fe200078e02dd */
[----:B------:R-:W-:Y:S01]  /*06f0*/  SHF.R.U32.HI R0, RZ, 0x3, R0 ;  /* 0x00000003ff007819 */ /* 0x000fe20000011600 */
[----:B------:R-:W-:Y:S01]  /*0700*/  UIMAD UR57, UR43, UR48, URZ ;  /* 0x000000302b3972a4 */ /* 0x000fe2000f8e023f */
[----:B------:R-:W-:Y:S01]  /*0710*/  SEL R220, R222, 0xffffffc0, !P3 ;  /* 0xffffffc0dedc7807 */ /* 0x000fe20005800000 */
[----:B------:R-:W-:Y:S01]  /*0720*/  USHF.R.S32.HI UR59, URZ, 0x1f, UR52 ;  /* 0x0000001f3f3b7899 */ /* 0x000fe20008011434 */
[----:B------:R-:W-:Y:S01]  /*0730*/  LOP3.LUT R216, R216, R0, RZ, 0x3c, !PT ;  /* 0x00000000d8d87212 */ /* 0x000fe200078e3cff */
[----:B------:R-:W-:Y:S01]  /*0740*/  UIMAD UR56, UR7, UR56, URZ ;  /* 0x00000038073872a4 */ /* 0x000fe2000f8e023f */
[----:B------:R-:W-:Y:S01]  /*0750*/  SHF.R.S32.HI R231, RZ, 0x2, R231 ;  /* 0x00000002ffe77819 */ /* 0x000fe200000114e7 */
[----:B------:R-:W-:-:S02]  /*0760*/  @!UP5 UIMAD UR55, UR8, UR55, URZ ;  /* 0x000000370837d2a4 */ /* 0x000fc4000f8e023f */
[----:B------:R-:W-:Y:S01]  /*0770*/  IMAD.IADD R216, R2, 0x1, R216 ;  /* 0x0000000102d87824 */ /* 0x000fe200078e02d8 */
[----:B------:R-:W-:Y:S01]  /*0780*/  USHF.R.S32.HI UR54, URZ, 0x1f, UR50 ;  /* 0x0000001f3f367899 */ /* 0x000fe20008011432 */
[----:B------:R-:W-:Y:S01]  /*0790*/  IMAD.U32 R2, RZ, RZ, UR6 ;  /* 0x00000006ff027e24 */ /* 0x000fe2000f8e00ff */
[----:B------:R-:W-:Y:S01]  /*07a0*/  UIMAD UR6, UR40, UR14, UR41 ;  /* 0x0000000e280672a4 */ /* 0x000fe2000f8e0229 */
[----:B-1----:R-:W-:Y:S01]  /*07b0*/  LOP3.LUT R3, R5, 0x1, RZ, 0xc0, !PT ;  /* 0x0000000105037812 */ /* 0x002fe200078ec0ff */
[----:B------:R-:W-:Y:S01]  /*07c0*/  IMAD.SHL.U32 R217, R216, 0x2, RZ ;  /* 0x00000002d8d97824 */ /* 0x000fe200078e00ff */
[----:B------:R-:W-:Y:S01]  /*07d0*/  ULDC.U8 UR36, c[0x0][0x2d8] ;  /* 0x0000b60000247ab9 */ /* 0x000fe20000000000 */
[----:B------:R-:W-:Y:S01]  /*07e0*/  IMAD R231, R249, 0x10, R231 ;  /* 0x00000010f9e77824 */ /* 0x000fe200078e02e7 */
[----:B------:R-:W-:Y:S01]  /*07f0*/  ISETP.NE.U32.AND P0, PT, R3, 0x1, PT ;  /* 0x000000010300780c */ /* 0x000fe20003f05070 */
[----:B------:R-:W-:Y:S01]  /*0800*/  USHF.L.U32 UR45, UR6, 0x5, URZ ;  /* 0x00000005062d7899 */ /* 0x000fe2000800063f */
[----:B------:R-:W-:Y:S01]  /*0810*/  LOP3.LUT R3, R4, 0x8, R9, 0xf8, !PT ;  /* 0x0000000804037812 */ /* 0x000fe200078ef809 */
[----:B------:R-:W-:Y:S01]  /*0820*/  IMAD.SHL.U32 R4, R10, 0x20, RZ ;  /* 0x000000200a047824 */ /* 0x000fe200078e00ff */
[----:B------:R-:W-:Y:S01]  /*0830*/  R2P PR, R5, 0x6 ;  /* 0x0000000605007804 */ /* 0x000fe20000000000 */
[----:B------:R-:W-:Y:S01]  /*0840*/  USHF.R.S32.HI UR53, URZ, 0x1f, UR45 ;  /* 0x0000001f3f357899 */ /* 0x000fe2000801142d */
[----:B------:R-:W-:Y:S01]  /*0850*/  LOP3.LUT R221, R221, R3, R0, 0xf6, !PT ;  /* 0x00000003dddd7212 */ /* 0x000fe200078ef600 */
[----:B------:R-:W-:Y:S01]  /*0860*/  IMAD.SHL.U32 R3, R5, 0x40, RZ ;  /* 0x0000004005037824 */ /* 0x000fe200078e00ff */
[----:B------:R-:W-:Y:S01]  /*0870*/  SHF.R.S32.HI R0, RZ, 0x6, R12 ;  /* 0x00000006ff007819 */ /* 0x000fe2000001140c */
[C---:B------:R-:W-:Y:S01]  /*0880*/  IMAD.SHL.U32 R5, R7.reuse, 0x40, RZ ;  /* 0x0000004007057824 */ /* 0x040fe200078e00ff */
[----:B------:R-:W-:-:S02]  /*0890*/  LOP3.LUT P6, RZ, R7, 0x2, RZ, 0xc0, !PT ;  /* 0x0000000207ff7812 */ /* 0x000fc400078cc0ff */
[----:B------:R-:W-:Y:S01]  /*08a0*/  LOP3.LUT P5, RZ, R7, 0x4, RZ, 0xc0, !PT ;  /* 0x0000000407ff7812 */ /* 0x000fe200078ac0ff */
[----:B------:R-:W-:Y:S01]  /*08b0*/  IMAD R230, R0, 0x200, R8 ;  /* 0x0000020000e67824 */ /* 0x000fe200078e0208 */
[----:B------:R-:W-:Y:S01]  /*08c0*/  SEL R238, R238, 0x10, !P0 ;  /* 0x00000010eeee7807 */ /* 0x000fe20004000000 */
[----:B------:R-:W-:Y:S01]  /*08d0*/  IMAD.SHL.U32 R2, R0, 0x8, RZ ;  /* 0x0000000800027824 */ /* 0x000fe200078e00ff */
[----:B------:R-:W-:Y:S01]  /*08e0*/  LOP3.LUT R0, R3, 0x1c0, RZ, 0xc0, !PT ;  /* 0x000001c003007812 */ /* 0x000fe200078ec0ff */
[----:B------:R-:W-:Y:S01]  /*08f0*/  IMAD.SHL.U32 R230, R230, 0x2, RZ ;  /* 0x00000002e6e67824 */ /* 0x000fe200078e00ff */
[----:B------:R-:W-:Y:S02]  /*0900*/  SEL R222, R222, 0xffffffc0, !P5 ;  /* 0xffffffc0dede7807 */ /* 0x000fe40006800000 */
[----:B------:R-:W-:Y:S02]  /*0910*/  LOP3.LUT R2, R2, 0x18, RZ, 0xc0, !PT ;  /* 0x0000001802027812 */ /* 0x000fe400078ec0ff */
[----:B------:R-:W-:-:S02]  /*0920*/  SHF.R.U32.HI R3, RZ, 0x3, R0 ;  /* 0x00000003ff037819 */ /* 0x000fc40000011600 */
[----:B------:R-:W-:Y:S02]  /*0930*/  LOP3.LUT R8, R2, 0x20, R4, 0xf8, !PT ;  /* 0x0000002002087812 */ /* 0x000fe400078ef804 */
[----:B------:R-:W-:Y:S02]  /*0940*/  LOP3.LUT R6, R3, R0, R2, 0x1e, !PT ;  /* 0x0000000003067212 */ /* 0x000fe400078e1e02 */
[----:B------:R-:W-:Y:S01]  /*0950*/  LOP3.LUT R2, R0, 0x20, R252, 0xf8, !PT ;  /* 0x0000002000027812 */ /* 0x000fe200078ef8fc */
[----:B------:R-:W-:-:S03]  /*0960*/  IMAD.SHL.U32 R0, R13, 0x2, RZ ;  /* 0x000000020d007824 */ /* 0x000fc600078e00ff */
[----:B------:R-:W-:Y:S01]  /*0970*/  LOP3.LUT R3, R2, R3, RZ, 0x3c, !PT ;  /* 0x0000000302037212 */ /* 0x000fe200078e3cff */
[----:B------:R-:W-:Y:S01]  /*0980*/  IMAD.U32 R2, RZ, RZ, UR9 ;  /* 0x00000009ff027e24 */ /* 0x000fe2000f8e00ff */
[----:B------:R-:W-:Y:S01]  /*0990*/  USHF.R.S32.HI UR9, URZ, 0x1f, UR41 ;  /* 0x0000001f3f097899 */ /* 0x000fe20008011429 */
[--C-:B------:R-:W-:Y:S02]  /*09a0*/  IMAD R4, R249, 0x400, R0.reuse ;  /* 0x00000400f9047824 */ /* 0x100fe400078e0200 */
[----:B------:R-:W-:Y:S01]  /*09b0*/  IMAD R2, R224, 0x400, R0 ;  /* 0x00000400e0027824 */ /* 0x000fe200078e0200 */
[----:B------:R-:W-:Y:S01]  /*09c0*/  LOP3.LUT R0, R5, 0x1c0, RZ, 0xc0, !PT ;  /* 0x000001c005007812 */ /* 0x000fe200078ec0ff */
[----:B------:R-:W-:Y:S02]  /*09d0*/  IMAD.IADD R236, R4, 0x1, R3 ;  /* 0x0000000104ec7824 */ /* 0x000fe400078e0203 */
[----:B------:R-:W-:Y:S02]  /*09e0*/  IMAD.IADD R6, R2, 0x1, R6 ;  /* 0x0000000102067824 */ /* 0x000fe400078e0206 */
[----:B------:R-:W-:Y:S01]  /*09f0*/  IMAD.U32 R2, RZ, RZ, UR9 ;  /* 0x00000009ff027e24 */ /* 0x000fe2000f8e00ff */
[--C-:B------:R-:W-:Y:S01]  /*0a00*/  SHF.R.U32.HI R2, RZ, 0x3, R0.reuse ;  /* 0x00000003ff027819 */ /* 0x100fe20000011600 */
[----:B------:R-:W-:Y:S01]  /*0a10*/  IMAD.SHL.U32 R4, R10, 0x8, RZ ;  /* 0x000000080a047824 */ /* 0x000fe200078e00ff */
[----:B------:R-:W-:Y:S01]  /*0a20*/  LEA R244, R6, 0x10000, 0x1 ;  /* 0x0001000006f47811 */ /* 0x000fe200078e08ff */
[----:B------:R-:W-:Y:S01]  /*0a30*/  IMAD.SHL.U32 R3, R11, 0x40, RZ ;  /* 0x000000400b037824 */ /* 0x000fe200078e00ff */
[----:B------:R-:W-:Y:S01]  /*0a40*/  LOP3.LUT R5, R2, R8, R0, 0x1e, !PT ;  /* 0x0000000802057212 */ /* 0x000fe200078e1e00 */
[----:B------:R-:W-:Y:S01]  /*0a50*/  IMAD.SHL.U32 R236, R236, 0x2, RZ ;  /* 0x00000002ecec7824 */ /* 0x000fe200078e00ff */
[----:B------:R-:W-:-:S02]  /*0a60*/  LOP3.LUT R4, R0, 0x8, R4, 0xf8, !PT ;  /* 0x0000000800047812 */ /* 0x000fc400078ef804 */
[----:B------:R-:W-:Y:S01]  /*0a70*/  LOP3.LUT R0, R3, 0xfffffe00, RZ, 0xc0, !PT ;  /* 0xfffffe0003007812 */ /* 0x000fe200078ec0ff */
[----:B------:R-:W-:Y:S01]  /*0a80*/  IMAD.IADD R239, R236, 0x1, R238 ;  /* 0x00000001ecef7824 */ /* 0x000fe200078e02ee */
[----:B------:R-:W-:Y:S02]  /*0a90*/  LOP3.LUT R2, R4, R2, RZ, 0x3c, !PT ;  /* 0x0000000204027212 */ /* 0x000fe400078e3cff */
[----:B------:R-:W-:Y:S01]  /*0aa0*/  IADD3 R237, R236, 0x20, RZ ;  /* 0x00000020eced7810 */ /* 0x000fe20007ffe0ff */
[--C-:B------:R-:W-:Y:S01]  /*0ab0*/  IMAD R224, R224, 0x400, R0.reuse ;  /* 0x00000400e0e07824 */ /* 0x100fe200078e0200 */
[----:B------:R-:W-:Y:S01]  /*0ac0*/  @P1 IADD3 R237, R236, -0x20, RZ ;  /* 0xffffffe0eced1810 */ /* 0x000fe20007ffe0ff */
[----:B------:R-:W-:Y:S01]  /*0ad0*/  IMAD R218, R249, 0x400, R0 ;  /* 0x00000400f9da7824 */ /* 0x000fe200078e0200 */
[----:B------:R-:W-:Y:S01]  /*0ae0*/  LOP3.LUT R0, R5, R0, RZ, 0xfc, !PT ;  /* 0x0000000005007212 */ /* 0x000fe200078efcff */
[----:B------:R-:W-:Y:S01]  /*0af0*/  IMAD.IADD R224, R2, 0x1, R224 ;  /* 0x0000000102e07824 */ /* 0x000fe200078e02e0 */
[----:B------:R-:W-:Y:S01]  /*0b00*/  IADD3 R245, R244, 0x40, RZ ;  /* 0x00000040f4f57810 */ /* 0x000fe20007ffe0ff */
[----:B------:R-:W-:Y:S01]  /*0b10*/  IMAD.IADD R218, R218, 0x1, R2 ;  /* 0x00000001dada7824 */ /* 0x000fe200078e0202 */
[----:B------:R-:W-:Y:S01]  /*0b20*/  SEL R2, R226, 0xffffffe0, !P4 ;  /* 0xffffffe0e2027807 */ /* 0x000fe20006000000 */
[----:B------:R-:W-:Y:S01]  /*0b30*/  IMAD.SHL.U32 R0, R0, 0x2, RZ ;  /* 0x0000000200007824 */ /* 0x000fe200078e00ff */
[----:B------:R-:W-:Y:S01]  /*0b40*/  SEL R226, R226, 0xffffffe0, !P6 ;  /* 0xffffffe0e2e27807 */ /* 0x000fe20007000000 */
[----:B------:R-:W-:Y:S01]  /*0b50*/  IMAD.SHL.U32 R218, R218, 0x2, RZ ;  /* 0x00000002dada7824 */ /* 0x000fe200078e00ff */
[----:B------:R-:W-:Y:S01]  /*0b60*/  LEA R224, R224, 0x20000, 0x1 ;  /* 0x00020000e0e07811 */ /* 0x000fe200078e08ff */
[----:B------:R-:W-:Y:S01]  /*0b70*/  IMAD R2, R216, 0x2, R2 ;  /* 0x00000002d8027824 */ /* 0x000fe200078e0202 */
[----:B------:R-:W-:Y:S01]  /*0b80*/  @P2 IADD3 R245, R244, -0x40, RZ ;  /* 0xffffffc0f4f52810 */ /* 0x000fe20007ffe0ff */
[----:B------:R-:W-:-:S02]  /*0b90*/  IMAD.IADD R219, R218, 0x1, R226 ;  /* 0x00000001dadb7824 */ /* 0x000fc400078e02e2 */
[----:B------:R-:W-:Y:S02]  /*0ba0*/  IMAD.IADD R225, R222, 0x1, R224 ;  /* 0x00000001dee17824 */ /* 0x000fe400078e02e0 */
[----:B------:R-:W-:Y:S02]  /*0bb0*/  IMAD R216, R216, 0x2, R220 ;  /* 0x00000002d8d87824 */ /* 0x000fe400078e02dc */
[----:B------:R-:W-:Y:S02]  /*0bc0*/  IMAD.IADD R3, R220, 0x1, R2 ;  /* 0x00000001dc037824 */ /* 0x000fe400078e0202 */
[----:B------:R-:W-:Y:S02]  /*0bd0*/  IMAD R220, R221, 0x2, R220 ;  /* 0x00000002dddc7824 */ /* 0x000fe400078e02dc */
[----:B------:R-:W-:Y:S02]  /*0be0*/  IMAD.IADD R223, R218, 0x1, R222 ;  /* 0x00000001dadf7824 */ /* 0x000fe400078e02de */
[----:B------:R-:W-:-:S02]  /*0bf0*/  IMAD.IADD R227, R226, 0x1, R224 ;  /* 0x00000001e2e37824 */ /* 0x000fc400078e02e0 */
[----:B------:R-:W-:Y:S02]  /*0c00*/  IMAD.SHL.U32 R221, R221, 0x2, RZ ;  /* 0x00000002dddd7824 */ /* 0x000fe400078e00ff */
[----:B------:R-:W-:Y:S02]  /*0c10*/  IMAD.IADD R238, R238, 0x1, R237 ;  /* 0x00000001eeee7824 */ /* 0x000fe400078e02ed */
[----:B------:R-:W-:Y:S02]  /*0c20*/  IMAD.IADD R222, R219, 0x1, R222 ;  /* 0x00000001dbde7824 */ /* 0x000fe400078e02de */
[----:B------:R-:W-:Y:S02]  /*0c30*/  IMAD.IADD R226, R226, 0x1, R225 ;  /* 0x00000001e2e27824 */ /* 0x000fe400078e02e1 */
.L_x_1278:
[----:B------:R-:W-:Y:S02]  /*0c40*/  ULDC.64 UR6, c[0x0][0x240] ;  /* 0x0000900000067ab9 */ /* 0x000fe40000000a00 */
[----:B------:R-:W-:Y:S02]  /*0c50*/  UISETP.NE.U32.AND UP1, UPT, URZ, UR6, UPT ;  /* 0x000000063f00728c */ /* 0x000fe4000bf25070 */
[----:B------:R-:W-:-:S02]  /*0c60*/  USHF.L.U32 UR13, UR40, 0x2, URZ ;  /* 0x00000002280d7899 */ /* 0x000fc4000800063f */
        /* <DEDUP_REMOVED lines=50> */
.L_x_1248:
        /* <DEDUP_REMOVED lines=21> */
[----:B------:R-:W-:Y:S02]  /*10e0*/  UIADD3 UR9, UR14, 0x3f, URZ ;  /* 0x0000003f0e097890 */ /* 0x000fe4000fffe03f */
[----:B------:R-:W-:Y:S02]  /*10f0*/  ULDC.64 UR10, c[0x0][0x178] ;  /* 0x00005e00000a7ab9 */ /* 0x000fe40000000a00 */
[----:B------:R-:W-:Y:S02]  /*1100*/  UIMAD UR12, UR32, UR10, URZ ;  /* 0x0000000a200c72a4 */ /* 0x000fe4000f8e023f */
[----:B------:R-:W-:Y:S02]  /*1110*/  USHF.R.S32.HI UR13, URZ, 0x1f, UR9 ;  /* 0x0000001f3f0d7899 */ /* 0x000fe40008011409 */
[----:B------:R-:W-:Y:S02]  /*1120*/  UIMAD UR16, UR40, UR11, UR12 ;  /* 0x0000000b281072a4 */ /* 0x000fe4000f8e020c */
[----:B------:R-:W-:-:S02]  /*1130*/  ULEA.HI UR17, UR13, UR9, URZ, 0x6 ;  /* 0x000000090d117291 */ /* 0x000fc4000f8f303f */
[----:B------:R-:W-:Y:S02]  /*1140*/  UIMAD.WIDE.U32 UR6, UR40, UR10, URZ ;  /* 0x0000000a280672a5 */ /* 0x000fe4000f8e003f */
[----:B------:R-:W-:Y:S02]  /*1150*/  ULDC.64 UR12, c[0x0][0x190] ;  /* 0x00006400000c7ab9 */ /* 0x000fe40000000a00 */
[----:B------:R-:W-:Y:S02]  /*1160*/  UISETP.NE.AND UP3, UPT, UR15, -0x1, UPT ;  /* 0xffffffff0f00788c */ /* 0x000fe4000bf65270 */
[----:B------:R-:W-:Y:S02]  /*1170*/  UIMAD.WIDE.U32 UR10, UR15, UR12, URZ ;  /* 0x0000000c0f0a72a5 */ /* 0x000fe4000f8e003f */
[----:B------:R-:W-:Y:S02]  /*1180*/  ULDC UR18, c[0x0][0x2e4] ;  /* 0x0000b90000127ab9 */ /* 0x000fe40000000800 */
[----:B------:R-:W-:-:S02]  /*1190*/  USEL UR31, UR6, UR10, !UP3 ;  /* 0x0000000a061f7287 */ /* 0x000fc4000d800000 */
[----:B------:R-:W-:Y:S02]  /*11a0*/  UIADD3 UR6, UR14, 0x40, UR38 ;  /* 0x000000400e067890 */ /* 0x000fe4000fffe026 */
[----:B------:R-:W-:Y:S02]  /*11b0*/  UIADD3 UR30, UR7, UR16, URZ ;  /* 0x00000010071e7290 */ /* 0x000fe4000fffe03f */
[----:B------:R-:W-:Y:S02]  /*11c0*/  UIADD3 UR6, UR6, UR18, -UR8 ;  /* 0x0000001206067290 */ /* 0x000fe4000fffe808 */
[----:B-1----:R-:W-:Y:S02]  /*11d0*/  UISETP.NE.AND UP0, UPT, UR39, -0x1, UPT ;  /* 0xffffffff2700788c */ /* 0x002fe4000bf05270 */
[----:B------:R-:W-:Y:S02]  /*11e0*/  UIADD3 UR6, UR6, 0x3f, URZ ;  /* 0x0000003f06067890 */ /* 0x000fe4000fffe03f */
[----:B------:R-:W-:-:S02]  /*11f0*/  UIMAD UR9, UR15, UR13, URZ ;  /* 0x0000000d0f0972a4 */ /* 0x000fc4000f8e023f */
[----:B------:R-:W-:Y:S01]  /*1200*/  USHF.R.S32.HI UR7, URZ, 0x1f, UR6 ;  /* 0x0000001f3f077899 */ /* 0x000fe20008011406 */
[----:B------:R-:W-:Y:S01]  /*1210*/  PLOP3.LUT P0, PT, PT, PT, UP0, 0x80, 0x0 ;  /* 0x000000000000781c */ /* 0x000fe20003f0f008 */
[----:B------:R-:W-:Y:S02]  /*1220*/  @UP3 UIADD3 UR30, UR11, UR9, URZ ;  /* 0x000000090b1e3290 */ /* 0x000fe4000fffe03f */
[----:B------:R-:W-:Y:S02]  /*1230*/  ULEA.HI UR6, UR7, UR6, URZ, 0x6 ;  /* 0x0000000607067291 */ /* 0x000fe4000f8f303f */
[----:B------:R-:W-:Y:S02]  /*1240*/  USHF.R.S32.HI UR7, URZ, 0x6, UR17 ;  /* 0x000000063f077899 */ /* 0x000fe40008011411 */
[----:B------:R-:W-:Y:S02]  /*1250*/  USHF.R.S32.HI UR6, URZ, 0x6, UR6 ;  /* 0x000000063f067899 */ /* 0x000fe40008011406 */
[----:B------:R-:W-:-:S02]  /*1260*/  @UP0 UIADD3 UR9, UR37, UR39, URZ ;  /* 0x0000002725090290 */ /* 0x000fc4000fffe03f */
[----:B------:R-:W-:Y:S02]  /*1270*/  UISETP.LT.AND UP2, UPT, UR7, UR6, UPT ;  /* 0x000000060700728c */ /* 0x000fe4000bf41270 */
[----:B------:R-:W-:Y:S02]  /*1280*/  ULDC.64 UR10, c[0x0][0x198] ;  /* 0x00006600000a7ab9 */ /* 0x000fe40000000a00 */
        /* <DEDUP_REMOVED lines=19> */
.L_x_1250:
        /* <DEDUP_REMOVED lines=18> */
.L_x_1251:
[----:B------:R-:W3:Y:S01]  /*14e0*/  LDL R4, [R1] ;  /* 0x0000000001047983 */ /* 0x000ee20000100800 */
[----:B------:R-:W-:Y:S01]  /*14f0*/  ULDC.64 UR10, c[0x0][0x370] ;  /* 0x0000dc00000a7ab9 */ /* 0x000fe20000000a00 */
[----:B------:R-:W-:Y:S01]  /*1500*/  IABS R8, c[0x0][0x1c8] ;  /* 0x0000720000087a13 */ /* 0x000fe20000000000 */
[----:B------:R-:W-:Y:S01]  /*1510*/  @UP3 UIMAD.WIDE.U32 UR6, UR15, UR10, URZ ;  /* 0x0000000a0f0632a5 */ /* 0x000fe2000f8e003f */
[----:B--2---:R-:W-:Y:S01]  /*1520*/  IABS R7, UR41 ;  /* 0x0000002900077c13 */ /* 0x004fe20008000000 */
[----:B------:R-:W-:Y:S01]  /*1530*/  ULDC UR12, c[0x0][0x224] ;  /* 0x00008900000c7ab9 */ /* 0x000fe20000000800 */
[----:B------:R-:W1:Y:S01]  /*1540*/  S2UR UR17, SR_CTAID.X ;  /* 0x00000000001179c3 */ /* 0x000e620000002500 */
[----:B------:R-:W-:Y:S01]  /*1550*/  @UP3 UIMAD UR23, UR15, UR11, UR7 ;  /* 0x0000000b0f1732a4 */ /* 0x000fe2000f8e0207 */
[----:B------:R-:W-:Y:S01]  /*1560*/  ISETP.NE.AND P2, PT, RZ, c[0x0][0x1c8], PT ;  /* 0x00007200ff007a0c */ /* 0x000fe20003f45270 */
[----:B------:R-:W-:Y:S02]  /*1570*/  USHF.L.U32 UR19, UR40, 0x7, URZ ;  /* 0x0000000728137899 */ /* 0x000fe4000800063f */
[----:B------:R-:W-:-:S02]  /*1580*/  @UP3 UMOV UR22, UR6 ;  /* 0x0000000600163c82 */ /* 0x000fc40008000000 */
[----:B------:R-:W-:Y:S02]  /*1590*/  ULDC.64 UR6, c[0x0][0x368] ;  /* 0x0000da0000067ab9 */ /* 0x000fe40000000a00 */
[----:B------:R-:W-:Y:S02]  /*15a0*/  @!UP3 UIMAD UR9, UR32, UR6, URZ ;  /* 0x000000062009b2a4 */ /* 0x000fe4000f8e023f */
[----:B------:R-:W-:Y:S02]  /*15b0*/  ULDC.64 UR10, c[0x0][0x3d8] ;  /* 0x0000f600000a7ab9 */ /* 0x000fe40000000a00 */
[----:B------:R-:W-:Y:S02]  /*15c0*/  @!UP3 UIMAD UR9, UR40, UR7, UR9 ;  /* 0x000000072809b2a4 */ /* 0x000fe4000f8e0209 */
[----:B------:R-:W-:Y:S02]  /*15d0*/  @!UP3 UIMAD.WIDE.U32 UR6, UR40, UR6, URZ ;  /* 0x000000062806b2a5 */ /* 0x000fe4000f8e003f */
[----:B------:R-:W-:-:S02]  /*15e0*/  USHF.R.S32.HI UR20, URZ, 0x1f, UR38 ;  /* 0x0000001f3f147899 */ /* 0x000fc40008011426 */
[----:B------:R-:W-:Y:S02]  /*15f0*/  @!UP3 UIADD3 UR23, UR7, UR9, URZ ;  /* 0x000000090717b290 */ /* 0x000fe4000fffe03f */
[----:B------:R-:W-:Y:S02]  /*1600*/  UIMAD UR9, UR43, UR15, URZ ;  /* 0x0000000f2b0972a4 */ /* 0x000fe4000f8e023f */
[----:B------:R-:W-:Y:S02]  /*1610*/  @!UP3 UMOV UR22, UR6 ;  /* 0x000000060016bc82 */ /* 0x000fe40008000000 */
[----:B------:R-:W-:-:S04]  /*1620*/  UIMAD UR6, UR32, UR12, UR58 ;  /* 0x0000000c200672a4 */ /* 0x000fc8000f8e023a */
[----:B------:R-:W-:-:S04]  /*1630*/  UIADD3 UR6, UR49, UR6, URZ ;  /* 0x0000000631067290 */ /* 0x000fc8000fffe03f */
[----:B------:R-:W-:-:S04]  /*1640*/  UIMAD UR6, UR42, UR6, UR57 ;  /* 0x000000062a0672a4 */ /* 0x000fc8000f8e0239 */
[----:B------:R-:W-:Y:S02]  /*1650*/  UIADD3 UR13, UR47, UR6, URZ ;  /* 0x000000062f0d7290 */ /* 0x000fe4000fffe03f */
[----:B------:R-:W-:-:S04]  /*1660*/  UIMAD.WIDE.U32 UR6, UR42, UR15, URZ ;  /* 0x0000000f2a0672a5 */ /* 0x000fc8000f8e003f */
[----:B------:R-:W-:Y:S02]  /*1670*/  @UP3 UIADD3 UR13, UR7, UR9, URZ ;  /* 0x00000009070d3290 */ /* 0x000fe4000fffe03f */
[----:B------:R-:W-:Y:S02]  /*1680*/  USEL UR18, UR46, UR6, !UP3 ;  /* 0x000000062e127287 */ /* 0x000fe4000d800000 */
[----:B-1----:R-:W-:-:S03]  /*1690*/  UIMAD.WIDE.U32 UR6, UR17, UR10, URZ ;  /* 0x0000000a110672a5 */ /* 0x002fc6000f8e003f */
[----:B------:R-:W-:Y:S02]  /*16a0*/  ULDC UR10, c[0x0][0x234] ;  /* 0x00008d00000a7ab9 */ /* 0x000fe40000000800 */
[----:B------:R-:W-:Y:S02]  /*16b0*/  UIMAD UR11, UR17, UR11, UR7 ;  /* 0x0000000b110b72a4 */ /* 0x000fe4000f8e0207 */
[----:B------:R-:W-:Y:S02]  /*16c0*/  USEL UR17, UR6, URZ, UP6 ;  /* 0x0000003f06117287 */ /* 0x000fe4000b000000 */
[----:B------:R-:W-:Y:S02]  /*16d0*/  USHF.L.U64.HI UR6, UR40, 0x7, UR32 ;  /* 0x0000000728067899 */ /* 0x000fe40008010220 */
[----:B------:R-:W-:Y:S02]  /*16e0*/  USEL UR11, UR11, URZ, UP6 ;  /* 0x0000003f0b0b7287 */ /* 0x000fe4000b000000 */
[----:B------:R-:W-:-:S02]  /*16f0*/  USEL UR7, UR6, URZ, UP1 ;  /* 0x0000003f06077287 */ /* 0x000fc40008800000 */
[----:B------:R-:W-:-:S04]  /*1700*/  USEL UR6, UR19, URZ, UP1 ;  /* 0x0000003f13067287 */ /* 0x000fc80008800000 */
[----:B------:R-:W-:-:S04]  /*1710*/  UIADD3 UR6, UP1, UR16, UR6, URZ ;  /* 0x0000000610067290 */ /* 0x000fc8000ff3e03f */
[----:B------:R-:W-:Y:S02]  /*1720*/  UIADD3.X UR9, UR24, UR7, URZ, UP1, !UPT ;  /* 0x0000000718097290 */ /* 0x000fe40008ffe43f */
[----:B------:R-:W-:-:S04]  /*1730*/  UIMAD UR7, UR43, UR6, URZ ;  /* 0x000000062b0772a4 */ /* 0x000fc8000f8e023f */
[----:B------:R-:W-:Y:S02]  /*1740*/  UIMAD UR9, UR42, UR9, UR7 ;  /* 0x000000092a0972a4 */ /* 0x000fe4000f8e0207 */
[----:B------:R-:W-:Y:S01]  /*1750*/  @UP5 USEL UR7, UR60, UR15, !UP3 ;  /* 0x0000000f3c075287 */ /* 0x000fe2000d800000 */
[----:B---3--:R1:W2:Y:S02]  /*1760*/  R2UR UR12, R4 ;  /* 0x00000000040c73c2 */ /* 0x0082a400000e0000 */
[----:B-1----:R-:W1:Y:S08]  /*1770*/  I2F.RP R4, R8 ;  /* 0x0000000800047306 */ /* 0x002e700000209400 */
        /* <DEDUP_REMOVED lines=14> */
[----:B--2---:R-:W-:Y:S01]  /*1860*/  ISETP.LE.AND P1, PT, RZ, UR12, PT ;  /* 0x0000000cff007c0c */ /* 0x004fe2000bf23270 */
[----:B------:R-:W-:Y:S01]  /*1870*/  @UP5 UIMAD UR12, UR41, UR10, UR7 ;  /* 0x0000000a290c52a4 */ /* 0x000fe2000f8e0207 */
[----:B------:R-:W-:Y:S01]  /*1880*/  ISETP.GE.U32.AND P3, PT, R5, R8, PT ;  /* 0x000000080500720c */ /* 0x000fe20003f66070 */
[----:B------:R-:W-:-:S04]  /*1890*/  UIMAD.WIDE.U32 UR6, UR42, UR6, URZ ;  /* 0x000000062a0672a5 */ /* 0x000fc8000f8e003f */
[----:B------:R-:W-:Y:S02]  /*18a0*/  UIADD3 UR10, UR7, UR9, URZ ;  /* 0x00000009070a7290 */ /* 0x000fe4000fffe03f */
[----:B------:R-:W-:-:S06]  /*18b0*/  @!UP5 UMOV UR12, UR55 ;  /* 0x00000037000cdc82 */ /* 0x000fcc0008000000 */
        /* <DEDUP_REMOVED lines=11> */
.L_x_1252:
[----:B------:R-:W-:Y:S02]  /*1970*/  UMOV UR9, UR56 ;  /* 0x0000003800097c82 */ /* 0x000fe40008000000 */
.L_x_1253:
        /* <DEDUP_REMOVED lines=8> */
[----:B------:R-:W1:Y:S01]  /*1a00*/  S2R R24, SR_TID.X ;  /* 0x0000000000187919 */ /* 0x000e620000002100 */
[----:B------:R-:W-:Y:S01]  /*1a10*/  UMOV UR33, 0x4 ;  /* 0x0000000400217882 */ /* 0x000fe20000000000 */
[----:B------:R-:W-:Y:S01]  /*1a20*/  IMAD.WIDE.U32 R6, R5, c[0x0][0x190], R250 ;  /* 0x0000640005067a25 */ /* 0x000fe200078e00fa */
[----:B------:R-:W-:Y:S01]  /*1a30*/  UIADD3.X UR19, UR11, UR6, UR13, UP2, UP1 ;  /* 0x000000060b137290 */ /* 0x000fe200097e240d */
[----:B------:R-:W-:Y:S01]  /*1a40*/  BSSY B1, `(.L_x_1249) ;  /* 0x00007a5000017945 */ /* 0x000fe20003800000 */
[----:B------:R-:W-:Y:S01]  /*1a50*/  UIADD3 UR11, UR16, UR12, URZ ;  /* 0x0000000c100b7290 */ /* 0x000fe2000fffe03f */
[----:B------:R-:W-:Y:S01]  /*1a60*/  IMAD R9, R9, c[0x0][0x190], RZ ;  /* 0x0000640009097a24 */ /* 0x000fe200078e02ff */
[----:B------:R-:W-:Y:S01]  /*1a70*/  ULDC.64 UR6, c[0x0][0x1a8] ;  /* 0x00006a0000067ab9 */ /* 0x000fe20000000a00 */
[----:B------:R-:W-:Y:S01]  /*1a80*/  IADD3 R8, P1, R6, UR31, RZ ;  /* 0x0000001f06087c10 */ /* 0x000fe2000ff3e0ff */
[----:B------:R-:W-:Y:S01]  /*1a90*/  UIMAD UR6, UR15, UR6, URZ ;  /* 0x000000060f0672a4 */ /* 0x000fe2000f8e023f */
[----:B------:R-:W-:Y:S01]  /*1aa0*/  IMAD R5, R5, c[0x0][0x194], R9 ;  /* 0x0000650005057a24 */ /* 0x000fe200078e0209 */
[----:B------:R-:W-:Y:S01]  /*1ab0*/  ULDC UR17, c[0x0][0x2e8] ;  /* 0x0000ba0000117ab9 */ /* 0x000fe20000000800 */
[----:B------:R-:W-:Y:S01]  /*1ac0*/  IMAD.U32 R10, RZ, RZ, UR16 ;  /* 0x00000010ff0a7e24 */ /* 0x000fe2000f8e00ff */
[----:B------:R-:W-:-:S02]  /*1ad0*/  UIMAD UR18, UR41, UR7, UR6 ;  /* 0x00000007291272a4 */ /* 0x000fc4000f8e0206 */
[----:B------:R-:W-:Y:S01]  /*1ae0*/  IADD3.X R9, R7, UR30, R5, P1, !PT ;  /* 0x0000001e07097c10 */ /* 0x000fe20008ffe405 */
[----:B------:R-:W-:Y:S01]  /*1af0*/  ULDC.64 UR6, c[0x0][0x378] ;  /* 0x0000de0000067ab9 */ /* 0x000fe20000000a00 */
[----:B------:R-:W-:Y:S01]  /*1b00*/  IADD3 R6, P1, R250, UR22, RZ ;  /* 0x00000016fa067c10 */ /* 0x000fe2000ff3e0ff */
[----:B------:R-:W-:Y:S02]  /*1b10*/  UIMAD UR6, UR15, UR6, URZ ;  /* 0x000000060f0672a4 */ /* 0x000fe4000f8e023f */
[----:B------:R-:W-:Y:S01]  /*1b20*/  ULDC.64 UR30, c[0x0][0x3c8] ;  /* 0x0000f200001e7ab9 */ /* 0x000fe20000000a00 */
[----:B------:R-:W-:Y:S01]  /*1b30*/  IADD3.X R7, R251, UR23, RZ, P1, !PT ;  /* 0x00000017fb077c10 */ /* 0x000fe20008ffe4ff */
[----:B------:R-:W-:Y:S01]  /*1b40*/  UIMAD UR13, UR41, UR7, UR6 ;  /* 0x00000007290d72a4 */ /* 0x000fe2000f8e0206 */
[----:B-1----:R-:W-:Y:S02]  /*1b50*/  SHF.R.S32.HI R5, RZ, 0x1f, R24 ;  /* 0x0000001fff057819 */ /* 0x002fe40000011418 */
[----:B------:R-:W-:Y:S01]  /*1b60*/  ULDC.64 UR6, c[0x0][0x370] ;  /* 0x0000dc0000067ab9 */ /* 0x000fe20000000a00 */
[----:B------:R-:W-:Y:S01]  /*1b70*/  IMAD.WIDE.U32 R6, R10, c[0x0][0x370], R6 ;  /* 0x0000dc000a067a25 */ /* 0x000fe200078e0006 */
[----:B------:R-:W-:Y:S01]  /*1b80*/  UIMAD UR6, UR24, UR6, URZ ;  /* 0x00000006180672a4 */ /* 0x000fe2000f8e023f */
[----:B------:R-:W-:Y:S01]  /*1b90*/  LEA.HI R5, R5, R24, RZ, 0x5 ;  /* 0x0000001805057211 */ /* 0x000fe200078f28ff */
[----:B------:R-:W-:-:S02]  /*1ba0*/  ULDC.64 UR22, c[0x0][0x200] ;  /* 0x0000800000167ab9 */ /* 0x000fc40000000a00 */
[----:B------:R-:W-:Y:S01]  /*1bb0*/  UIMAD UR10, UR16, UR7, UR6 ;  /* 0x00000007100a72a4 */ /* 0x000fe2000f8e0206 */
[----:B------:R-:W-:Y:S01]  /*1bc0*/  LOP3.LUT R11, R5, 0xffffffe0, RZ, 0xc0, !PT ;  /* 0xffffffe0050b7812 */ /* 0x000fe200078ec0ff */
[----:B------:R-:W-:Y:S01]  /*1bd0*/  UIADD3 UR6, UR16, UR9, URZ ;  /* 0x0000000910067290 */ /* 0x000fe2000fffe03f */
[----:B------:R-:W-:Y:S01]  /*1be0*/  SHF.R.S32.HI R5, RZ, 0x5, R5 ;  /* 0x00000005ff057819 */ /* 0x000fe20000011405 */
[----:B------:R-:W-:Y:S02]  /*1bf0*/  UIADD3 UR9, UR25, -0x1, URZ ;  /* 0xffffffff19097890 */ /* 0x000fe4000fffe03f */
[----:B------:R-:W-:Y:S01]  /*1c00*/  UIMAD.WIDE UR6, UR6, UR33, UR30 ;  /* 0x00000021060672a5 */ /* 0x000fe2000f8e021e */
[----:B------:R-:W-:Y:S01]  /*1c10*/  IMAD.IADD R24, R24, 0x1, -R11 ;  /* 0x0000000118187824 */ /* 0x000fe200078e0a0b */
[----:B------:R-:W-:-:S03]  /*1c20*/  IADD3 R7, R7, UR10, RZ ;  /* 0x0000000a07077c10 */ /* 0x000fc6000fffe0ff */
[----:B------:R-:W-:Y:S02]  /*1c30*/  IMAD R5, R5, UR51, R24 ;  /* 0x0000003305057c24 */ /* 0x000fe4000f8e0218 */
[----:B------:R-:W-:Y:S02]  /*1c40*/  UMOV UR16, UR6 ;  /* 0x0000000600107c82 */ /* 0x000fe40008000000 */
[----:B------:R-:W-:Y:S01]  /*1c50*/  UIADD3 UR6, -UR8, UR14, UR38 ;  /* 0x0000000e08067290 */ /* 0x000fe2000fffe126 */
[C---:B------:R-:W-:Y:S01]  /*1c60*/  IADD3 R11, P1, R5.reuse, UR21, RZ ;  /* 0x00000015050b7c10 */ /* 0x040fe2000ff3e0ff */
[----:B------:R-:W-:Y:S02]  /*1c70*/  UMOV UR15, UR7 ;  /* 0x00000007000f7c82 */ /* 0x000fe40008000000 */
[----:B------:R-:W-:Y:S01]  /*1c80*/  UIADD3 UR6, UR6, -UR17, URZ ;  /* 0x8000001106067290 */ /* 0x000fe2000fffe03f */
[----:B------:R-:W-:Y:S01]  /*1c90*/  LEA.HI.X.SX32 R10, R5, UR19, 0x1, P1 ;  /* 0x00000013050a7c11 */ /* 0x000fe200088f0eff */
[----:B------:R-:W-:Y:S01]  /*1ca0*/  IMAD.U32 R5, RZ, RZ, UR41 ;  /* 0x00000029ff057e24 */ /* 0x000fe2000f8e00ff */
[----:B------:R-:W-:Y:S01]  /*1cb0*/  LEA R228, P1, R11, c[0x0][0x350], 0x2 ;  /* 0x0000d4000be47a11 */ /* 0x000fe200078210ff */
[----:B------:R-:W-:-:S02]  /*1cc0*/  USHF.R.S32.HI UR17, URZ, 0x1f, UR6 ;  /* 0x0000001f3f117899 */ /* 0x000fc40008011406 */
[----:B------:R-:W-:Y:S01]  /*1cd0*/  IMAD.WIDE.U32 R6, R5, c[0x0][0x378], R6 ;  /* 0x0000de0005067a25 */ /* 0x000fe200078e0006 */
[----:B------:R-:W-:Y:S01]  /*1ce0*/  LEA.HI.X R229, R11, c[0x0][0x354], R10, 0x2, P1 ;  /* 0x0000d5000be57a11 */ /* 0x000fe200008f140a */
[----:B------:R-:W-:Y:S02]  /*1cf0*/  ULEA.HI UR17, UR17, UR6, URZ, 0x6 ;  /* 0x0000000611117291 */ /* 0x000fe4000f8f303f */
[----:B------:R-:W-:Y:S01]  /*1d00*/  IMAD.WIDE.U32 R8, R5, c[0x0][0x1a8], R8 ;  /* 0x00006a0005087a25 */ /* 0x000fe200078e0008 */
[----:B------:R-:W-:Y:S01]  /*1d10*/  IADD3 R7, R7, UR13, RZ ;  /* 0x0000000d07077c10 */ /* 0x000fe2000fffe0ff */
[----:B------:R-:W-:Y:S02]  /*1d20*/  USHF.R.S32.HI UR17, URZ, 0x6, UR17 ;  /* 0x000000063f117899 */ /* 0x000fe40008011411 */
[----:B------:R-:W-:Y:S01]  /*1d30*/  IMAD R5, R25, c[0x0][0x370], RZ ;  /* 0x0000dc0019057a24 */ /* 0x000fe200078e02ff */
[----:B------:R-:W-:Y:S01]  /*1d40*/  IADD3 R9, R9, UR18, RZ ;  /* 0x0000001209097c10 */ /* 0x000fe2000fffe0ff */
[----:B------:R-:W-:Y:S01]  /*1d50*/  UISETP.LT.AND UP1, UPT, URZ, UR17, UPT ;  /* 0x000000113f00728c */ /* 0x000fe2000bf21270 */
[----:B------:R-:W-:Y:S01]  /*1d60*/  IMAD.WIDE.U32 R6, R243, c[0x0][0x370], R6 ;  /* 0x0000dc00f3067a25 */ /* 0x000fe200078e0006 */
[----:B------:R-:W-:Y:S01]  /*1d70*/  LEA R234, P3, R8, c[0x0][0x160], 0x1 ;  /* 0x0000580008ea7a11 */ /* 0x000fe200078608ff */
[----:B------:R-:W-:-:S02]  /*1d80*/  UIMAD.WIDE UR6, UR11, UR33, UR22 ;  /* 0x000000210b0672a5 */ /* 0x000fc4000f8e0216 */
[----:B------:R-:W-:Y:S01]  /*1d90*/  USEL UR17, URZ, UR17, !UP1 ;  /* 0x000000113f117287 */ /* 0x000fe2000c800000 */
[----:B------:R-:W-:Y:S01]  /*1da0*/  IMAD R5, R243, c[0x0][0x374], R5 ;  /* 0x0000dd00f3057a24 */ /* 0x000fe200078e0205 */
[----:B------:R-:W-:Y:S02]  /*1db0*/  LEA R232, P2, R6, c[0x0][0x330], 0x1 ;  /* 0x0000cc0006e87a11 */ /* 0x000fe400078408ff */
[----:B------:R-:W-:Y:S01]  /*1dc0*/  UISETP.GT.AND UP1, UPT, UR25, UR17, UPT ;  /* 0x000000111900728c */ /* 0x000fe2000bf24270 */
[----:B------:R-:W-:Y:S01]  /*1dd0*/  IMAD.IADD R5, R7, 0x1, R5 ;  /* 0x0000000107057824 */ /* 0x000fe200078e0205 */
[----:B------:R-:W-:-:S04]  /*1de0*/  LEA.HI.X R235, R8, c[0x0][0x164], R9, 0x1, P3 ;  /* 0x0000590008eb7a11 */ /* 0x000fc800018f0c09 */
[----:B------:R-:W-:Y:S02]  /*1df0*/  PLOP3.LUT P1, PT, PT, PT, UP1, 0x80, 0x0 ;  /* 0x000000000000781c */ /* 0x000fe40003f2f018 */
[----:B------:R-:W-:-:S11]  /*1e00*/  LEA.HI.X R233, R6, c[0x0][0x334], R5, 0x1, P2 ;  /* 0x0000cd0006e97a11 */ /* 0x000fd600010f0c05 */
        /* <DEDUP_REMOVED lines=19> */
.L_x_1255:
        /* <DEDUP_REMOVED lines=16> */
[----:B------:R-:W-:-:S03]  /*2040*/  UIADD3 UR11, UR7, UR9, URZ ;  /* 0x00000009070b7290 */ /* 0x000fc6000fffe03f */
[----:B------:R-:W-:Y:S02]  /*2050*/  UMOV UR9, UR6 ;  /* 0x0000000600097c82 */ /* 0x000fe40008000000 */
.L_x_1256:
[----:B------:R-:W-:Y:S01]  /*2060*/  ULDC.64 UR6, c[0x0][0x3a0] ;  /* 0x0000e80000067ab9 */ /* 0x000fe20000000a00 */
[----:B------:R-:W-:Y:S01]  /*2070*/  IMAD.U32 R4, RZ, RZ, UR38 ;  /* 0x00000026ff047e24 */ /* 0x000fe2000f8e00ff */
[----:B------:R-:W-:Y:S01]  /*2080*/  UIMAD UR6, UR20, UR6, URZ ;  /* 0x00000006140672a4 */ /* 0x000fe2000f8e023f */
[----:B------:R-:W-:Y:S01]  /*2090*/  BSSY B0, `(.L_x_1257) ;  /* 0x000001c000007945 */ /* 0x000fe20003800000 */
[----:B------:R-:W-:Y:S01]  /*20a0*/  UIMAD UR8, UR35, -0x40, UR8 ;  /* 0xffffffc0230878a4 */ /* 0x000fe2000f8e0208 */
[----:B------:R-:W-:Y:S01]  /*20b0*/  IMAD.WIDE.U32 R4, R4, c[0x0][0x3a0], R250 ;  /* 0x0000e80004047a25 */ /* 0x000fe200078e00fa */
[----:B------:R-:W-:Y:S02]  /*20c0*/  UIMAD UR6, UR38, UR7, UR6 ;  /* 0x00000007260672a4 */ /* 0x000fe4000f8e0206 */
[----:B------:R-:W-:Y:S02]  /*20d0*/  USHF.R.S32.HI UR10, URZ, 0x1f, UR41 ;  /* 0x0000001f3f0a7899 */ /* 0x000fe40008011429 */
[----:B------:R-:W-:-:S02]  /*20e0*/  IADD3 R6, P0, R4, UR14, RZ ;  /* 0x0000000e04067c10 */ /* 0x000fc4000ff1e0ff */
[----:B------:R-:W-:Y:S01]  /*20f0*/  MOV R4, UR6 ;  /* 0x0000000600047c02 */ /* 0x000fe20008000f00 */
[----:B------:R-:W-:Y:S01]  /*2100*/  ULDC.64 UR6, c[0x0][0x3b8] ;  /* 0x0000ee0000067ab9 */ /* 0x000fe20000000a00 */
[----:B------:R-:W-:Y:S01]  /*2110*/  ISETP.GE.AND P1, PT, R243, UR8, PT ;  /* 0x00000008f3007c0c */ /* 0x000fe2000bf26270 */
        /* <DEDUP_REMOVED lines=19> */
.L_x_1258:
[----:B------:R-:W-:Y:S05]  /*2250*/  BSYNC B0 ;  /* 0x0000000000007941 */ /* 0x000fea0003800000 */
.L_x_1257:
        /* <DEDUP_REMOVED lines=17> */
.L_x_1260:
[----:B------:R-:W-:Y:S05]  /*2370*/  BSYNC B0 ;  /* 0x0000000000007941 */ /* 0x000fea0003800000 */
.L_x_1259:
[----:B------:R-:W-:Y:S01]  /*2380*/  ULDC.64 UR6, c[0x0][0x3a8] ;  /* 0x0000ea0000067ab9 */ /* 0x000fe20000000a00 */
[----:B-1----:R-:W-:Y:S01]  /*2390*/  IMAD.U32 R4, RZ, RZ, UR38 ;  /* 0x00000026ff047e24 */ /* 0x002fe2000f8e00ff */
[----:B------:R-:W-:Y:S01]  /*23a0*/  UIMAD UR6, UR20, UR6, URZ ;  /* 0x00000006140672a4 */ /* 0x000fe2000f8e023f */
[----:B------:R-:W-:Y:S01]  /*23b0*/  BSSY B0, `(.L_x_1261) ;  /* 0x000001a000007945 */ /* 0x000fe20003800000 */
[----:B------:R-:W-:Y:S01]  /*23c0*/  USHF.R.S32.HI UR8, URZ, 0x1f, UR41 ;  /* 0x0000001f3f087899 */ /* 0x000fe20008011429 */
        /* <DEDUP_REMOVED lines=24> */
.L_x_1262:
[----:B------:R-:W-:Y:S05]  /*2550*/  BSYNC B0 ;  /* 0x0000000000007941 */ /* 0x000fea0003800000 */
.L_x_1261:
        /* <DEDUP_REMOVED lines=15> */
.L_x_1254:
[----:B------:R-:W-:Y:S01]  /*2650*/  ULDC.64 UR10, c[0x0][0x198] ;  /* 0x00006600000a7ab9 */ /* 0x000fe20000000a00 */
[----:B------:R-:W-:Y:S01]  /*2660*/  IMAD.U32 R6, RZ, RZ, UR38 ;  /* 0x00000026ff067e24 */ /* 0x000fe2000f8e00ff */
[----:B------:R-:W-:Y:S01]  /*2670*/  UIMAD UR10, UR20, UR10, URZ ;  /* 0x0000000a140a72a4 */ /* 0x000fe2000f8e023f */
[----:B------:R-:W-:Y:S01]  /*2680*/  IADD3 R11, R243, 0x20, RZ ;  /* 0x00000020f30b7810 */ /* 0x000fe20007ffe0ff */
[----:B------:R-:W-:Y:S01]  /*2690*/  ULDC.64 UR12, c[0x0][0x1a0] ;  /* 0x00006800000c7ab9 */ /* 0x000fe20000000a00 */
[----:B------:R-:W-:Y:S01]  /*26a0*/  IMAD.WIDE.U32 R6, R6, c[0x0][0x198], R250 ;  /* 0x0000660006067a25 */ /* 0x000fe200078e00fa */
[----:B------:R-:W-:-:S02]  /*26b0*/  UIMAD UR10, UR38, UR11, UR10 ;  /* 0x0000000b260a72a4 */ /* 0x000fc4000f8e020a */
[----:B------:R-:W-:Y:S01]  /*26c0*/  UIMAD UR12, UR20, UR12, URZ ;  /* 0x0000000c140c72a4 */ /* 0x000fe2000f8e023f */
[----:B------:R-:W-:Y:S01]  /*26d0*/  IMAD.MOV.U32 R12, RZ, RZ, 0x40 ;  /* 0x00000040ff0c7424 */ /* 0x000fe200078e00ff */
[----:B------:R-:W-:Y:S02]  /*26e0*/  IADD3 R8, P0, R6, UR28, RZ ;  /* 0x0000001c06087c10 */ /* 0x000fe4000ff1e0ff */
[----:B------:R-:W-:Y:S01]  /*26f0*/  IMAD.U32 R5, RZ, RZ, UR10 ;  /* 0x0000000aff057e24 */ /* 0x000fe2000f8e00ff */
[----:B------:R-:W-:Y:S01]  /*2700*/  UIMAD UR10, UR9, -0x40, UR14 ;  /* 0xffffffc0090a78a4 */ /* 0x000fe2000f8e020e */
[----:B------:R-:W-:Y:S01]  /*2710*/  MOV R6, UR38 ;  /* 0x0000002600067c02 */ /* 0x000fe20008000f00 */
[----:B------:R-:W-:Y:S01]  /*2720*/  IMAD.WIDE.U32 R16, R12, c[0x0][0x370], RZ ;  /* 0x0000dc000c107a25 */ /* 0x000fe200078e00ff */
[----:B------:R-:W-:Y:S01]  /*2730*/  UIMAD UR11, UR38, UR13, UR12 ;  /* 0x0000000d260b72a4 */ /* 0x000fe2000f8e020c */
[----:B------:R-:W-:Y:S02]  /*2740*/  IADD3.X R9, R7, UR29, R5, P0, !PT ;  /* 0x0000001d07097c10 */ /* 0x000fe400087fe405 */
[----:B------:R-:W-:Y:S01]  /*2750*/  ISETP.GE.AND P2, PT, R11, UR10, PT ;  /* 0x0000000a0b007c0c */ /* 0x000fe2000bf46270 */
[----:B------:R-:W-:-:S04]  /*2760*/  IMAD.WIDE.U32 R6, R6, c[0x0][0x1a0], R250 ;  /* 0x0000680006067a25 */ /* 0x000fc800078e00fa */
[C---:B------:R-:W-:Y:S01]  /*2770*/  IMAD R5, R15.reuse, c[0x0][0x1b0], RZ ;  /* 0x00006c000f057a24 */ /* 0x040fe200078e02ff */
[----:B------:R-:W-:Y:S01]  /*2780*/  IADD3 R10, P1, R6, UR26, RZ ;  /* 0x0000001a060a7c10 */ /* 0x000fe2000ff3e0ff */
[----:B------:R-:W-:Y:S02]  /*2790*/  IMAD R20, R12, c[0x0][0x374], RZ ;  /* 0x0000dd000c147a24 */ /* 0x000fe400078e02ff */
[----:B------:R-:W-:Y:S02]  /*27a0*/  IMAD R13, R4, c[0x0][0x1b4], R5 ;  /* 0x00006d00040d7a24 */ /* 0x000fe400078e0205 */
[----:B------:R-:W-:Y:S01]  /*27b0*/  IMAD.U32 R6, RZ, RZ, UR11 ;  /* 0x0000000bff067e24 */ /* 0x000fe2000f8e00ff */
[----:B------:R-:W-:Y:S01]  /*27c0*/  UIMAD UR11, UR35, -0x40, UR8 ;  /* 0xffffffc0230b78a4 */ /* 0x000fe2000f8e0208 */
[----:B------:R-:W-:Y:S01]  /*27d0*/  @!P2 IADD3 R14, P4, R232, R16, RZ ;  /* 0x00000010e80ea210 */ /* 0x000fe20007f9e0ff */
[----:B------:R-:W-:Y:S02]  /*27e0*/  IMAD R5, R15, c[0x0][0x1b8], RZ ;  /* 0x00006e000f057a24 */ /* 0x000fe400078e02ff */
[----:B------:R-:W-:Y:S01]  /*27f0*/  IMAD.WIDE.U32 R18, R12, c[0x0][0x190], RZ ;  /* 0x000064000c127a25 */ /* 0x000fe200078e00ff */
[----:B------:R-:W-:-:S02]  /*2800*/  @!P2 IADD3.X R15, R233, R17, R20, P4, !PT ;  /* 0x00000011e90fa210 */ /* 0x000fc400027fe414 */
[----:B------:R-:W-:Y:S02]  /*2810*/  PLOP3.LUT P4, PT, PT, PT, UP6, 0x80, 0x0 ;  /* 0x000000000000781c */ /* 0x000fe40003f8f068 */
[----:B------:R-:W-:Y:S02]  /*2820*/  ISETP.GE.AND P0, PT, R11, UR11, PT ;  /* 0x0000000b0b007c0c */ /* 0x000fe4000bf06270 */
[----:B------:R-:W-:Y:S01]  /*2830*/  IADD3.X R11, R7, UR27, R6, P1, !PT ;  /* 0x0000001b070b7c10 */ /* 0x000fe20008ffe406 */
[----:B------:R-:W-:Y:S01]  /*2840*/  IMAD.WIDE.U32 R6, R4, c[0x0][0x1b0], R8 ;  /* 0x00006c0004067a25 */ /* 0x000fe200078e0008 */
[----:B------:R-:W-:-:S03]  /*2850*/  ISETP.GE.AND P1, PT, R243, UR11, PT ;  /* 0x0000000bf3007c0c */ /* 0x000fc6000bf26270 */
[----:B------:R-:W-:Y:S01]  /*2860*/  IMAD R8, R12, c[0x0][0x194], RZ ;  /* 0x000065000c087a24 */ /* 0x000fe200078e02ff */
[----:B------:R-:W-:Y:S02]  /*2870*/  @!P2 IADD3 R12, P3, R234, R18, RZ ;  /* 0x00000012ea0ca210 */ /* 0x000fe40007f7e0ff */
[----:B------:R-:W-:Y:S02]  /*2880*/  IADD3 R7, R7, R13, RZ ;  /* 0x0000000d07077210 */ /* 0x000fe40007ffe0ff */
[----:B------:R-:W-:Y:S01]  /*2890*/  @!P2 IADD3.X R13, R235, R19, R8, P3, !PT ;  /* 0x00000013eb0da210 */ /* 0x000fe20001ffe408 */
[C---:B------:R-:W-:Y:S01]  /*28a0*/  IMAD R19, R4.reuse, c[0x0][0x1bc], R5 ;  /* 0x00006f0004137a24 */ /* 0x040fe200078e0205 */
[C---:B------:R-:W-:Y:S01]  /*28b0*/  @!P0 IADD3 R20, P3, R243.reuse, 0x20, RZ ;  /* 0x00000020f3148810 */ /* 0x040fe20007f7e0ff */
[----:B------:R-:W-:Y:S01]  /*28c0*/  IMAD.WIDE.U32 R4, R4, c[0x0][0x1b8], R10 ;  /* 0x00006e0004047a25 */ /* 0x000fe200078e000a */
[C---:B------:R-:W-:Y:S02]  /*28d0*/  @!P0 IADD3 R18, P5, R243.reuse, 0x20, RZ ;  /* 0x00000020f3128810 */ /* 0x040fe40007fbe0ff */
[----:B------:R-:W-:Y:S01]  /*28e0*/  @!P0 MOV R17, R7 ;  /* 0x0000000700118202 */ /* 0x000fe20000000f00 */
[----:B------:R-:W-:Y:S01]  /*28f0*/  @!P0 IMAD.X R8, RZ, RZ, R25, P3 ;  /* 0x000000ffff088224 */ /* 0x000fe200018e0619 */
[----:B------:R-:W-:Y:S01]  /*2900*/  ISETP.GE.AND P3, PT, R243, UR10, PT ;  /* 0x0000000af3007c0c */ /* 0x000fe2000bf66270 */
[----:B------:R-:W-:Y:S01]  /*2910*/  @P4 BAR.SYNC.DEFER_BLOCKING 0x0 ;  /* 0x0000000000004b1d */ /* 0x000fe20000010000 */
[----:B------:R-:W-:Y:S01]  /*2920*/  @!P1 IMAD R9, R25, c[0x0][0x198], RZ ;  /* 0x0000660019099a24 */ /* 0x000fe200078e02ff */
[----:B------:R-:W-:Y:S01]  /*2930*/  IADD3 R5, R5, R19, RZ ;  /* 0x0000001305057210 */ /* 0x000fe20007ffe0ff */
[----:B------:R-:W-:-:S02]  /*2940*/  @!P0 IMAD.MOV.U32 R16, RZ, RZ, R6 ;  /* 0x000000ffff108224 */ /* 0x000fc400078e0006 */
[C---:B------:R-:W-:Y:S02]  /*2950*/  @!P1 IMAD R19, R243.reuse, c[0x0][0x19c], R9 ;  /* 0x00006700f3139a24 */ /* 0x040fe400078e0209 */
[----:B------:R-:W-:Y:S02]  /*2960*/  @!P0 IMAD.X R11, RZ, RZ, R25, P5 ;  /* 0x000000ffff0b8224 */ /* 0x000fe400028e0619 */
[----:B------:R-:W-:Y:S01]  /*2970*/  @!P0 IMAD R10, R8, c[0x0][0x198], RZ ;  /* 0x00006600080a8a24 */ /* 0x000fe200078e02ff */
[----:B------:R-:W-:Y:S01]  /*2980*/  @!P0 MOV R8, R4 ;  /* 0x0000000400088202 */ /* 0x000fe20000000f00 */
[----:B------:R-:W-:-:S04]  /*2990*/  @!P1 IMAD.WIDE.U32 R6, R243, c[0x0][0x198], R6 ;  /* 0x00006600f3069a25 */ /* 0x000fc800078e0006 */
[----:B------:R-:W-:Y:S01]  /*29a0*/  @!P0 IMAD R11, R11, c[0x0][0x1a0], RZ ;  /* 0x000068000b0b8a24 */ /* 0x000fe200078e02ff */
[----:B------:R-:W-:Y:S01]  /*29b0*/  @!P1 IADD3 R7, R7, R19, RZ ;  /* 0x0000001307079210 */ /* 0x000fe20007ffe0ff */
[----:B------:R-:W-:Y:S01]  /*29c0*/  @!P0 IMAD R23, R20, c[0x0][0x19c], R10 ;  /* 0x0000670014178a24 */ /* 0x000fe200078e020a */
[----:B------:R-:W-:Y:S01]  /*29d0*/  @!P1 LEA R10, P5, R6, c[0x0][0x168], 0x1 ;  /* 0x00005a00060a9a11 */ /* 0x000fe200078a08ff */
[----:B------:R-:W-:Y:S02]  /*29e0*/  @!P0 IMAD R22, R18, c[0x0][0x1a4], R11 ;  /* 0x0000690012168a24 */ /* 0x000fe400078e020b */
[----:B------:R-:W-:Y:S01]  /*29f0*/  @!P0 IMAD.MOV.U32 R9, RZ, RZ, R5 ;  /* 0x000000ffff098224 */ /* 0x000fe200078e0005 */
[----:B------:R-:W-:Y:S01]  /*2a00*/  @!P1 LEA.HI.X R11, R6, c[0x0][0x16c], R7, 0x1, P5 ;  /* 0x00005b00060b9a11 */ /* 0x000fe200028f0c07 */
[----:B------:R-:W-:Y:S01]  /*2a10*/  @!P0 IMAD.WIDE.U32 R20, R20, c[0x0][0x198], R16 ;  /* 0x0000660014148a25 */ /* 0x000fe200078e0010 */
[----:B------:R1:W-:Y:S03]  /*2a20*/  @P3 STS.128 [R230+0x8000], RZ ;  /* 0x008000ffe6003388 */ /* 0x0003e60000000c00 */
[----:B------:R-:W-:Y:S01]  /*2a30*/  @!P1 IMAD R6, R25, c[0x0][0x1a0], RZ ;  /* 0x0000680019069a24 */ /* 0x000fe200078e02ff */
[----:B------:R1:W-:Y:S01]  /*2a40*/  @P3 STS.128 [R230+0xa000], RZ ;  /* 0x00a000ffe6003388 */ /* 0x0003e20000000c00 */
[----:B------:R-:W-:Y:S01]  /*2a50*/  @!P0 IMAD.WIDE.U32 R18, R18, c[0x0][0x1a0], R8 ;  /* 0x0000680012128a25 */ /* 0x000fe200078e0008 */
[----:B------:R-:W-:-:S02]  /*2a60*/  @!P0 LEA R8, P6, R20, c[0x0][0x168], 0x1 ;  /* 0x00005a0014088a11 */ /* 0x000fc400078c08ff */
[----:B------:R1:W-:Y:S01]  /*2a70*/  @P3 STS.128 [R230+0xc000], RZ ;  /* 0x00c000ffe6003388 */ /* 0x0003e20000000c00 */
[C---:B------:R-:W-:Y:S02]  /*2a80*/  @!P1 IMAD R6, R243.reuse, c[0x0][0x1a4], R6 ;  /* 0x00006900f3069a24 */ /* 0x040fe400078e0206 */
[----:B------:R-:W-:Y:S01]  /*2a90*/  @!P1 IMAD.WIDE.U32 R16, R243, c[0x0][0x1a0], R4 ;  /* 0x00006800f3109a25 */ /* 0x000fe200078e0004 */
[----:B------:R1:W-:Y:S01]  /*2aa0*/  @P3 STS.128 [R230+0xe000], RZ ;  /* 0x00e000ffe6003388 */ /* 0x0003e20000000c00 */
[----:B------:R-:W-:Y:S02]  /*2ab0*/  @!P0 LEA R4, P4, R18, c[0x0][0x170], 0x1 ;  /* 0x00005c0012048a11 */ /* 0x000fe400078808ff */
[----:B------:R-:W-:Y:S01]  /*2ac0*/  @!P0 IMAD.IADD R7, R21, 0x1, R23 ;  /* 0x0000000115078824 */ /* 0x000fe200078e0217 */
[----:B------:R-:W-:Y:S01]  /*2ad0*/  @!PT LDS RZ, [RZ] ;  /* 0x00000000fffff984 */ /* 0x000fe20000000800 */
[----:B------:R-:W-:Y:S01]  /*2ae0*/  @!PT LDS RZ, [RZ] ;  /* 0x00000000fffff984 */ /* 0x000fe20000000800 */
[----:B------:R-:W-:Y:S01]  /*2af0*/  @!PT LDS RZ, [RZ] ;  /* 0x00000000fffff984 */ /* 0x000fe20000000800 */
[----:B------:R1:W-:Y:S01]  /*2b00*/  @!P3 LDGSTS.E.BYPASS.LTC128B.128 [R230+0x8000], [R232.64] ;  /* 0x08000000e8e6bfae */ /* 0x0003e2000b901d44 */
[----:B------:R-:W-:Y:S01]  /*2b10*/  @!P1 IADD3 R5, R17, R6, RZ ;  /* 0x0000000611059210 */ /* 0x000fe20007ffe0ff */
[----:B------:R-:W-:Y:S01]  /*2b20*/  @!P0 IMAD.IADD R17, R19, 0x1, R22 ;  /* 0x0000000113118824 */ /* 0x000fe200078e0216 */
[----:B------:R-:W-:Y:S01]  /*2b30*/  @!P1 LEA R6, P5, R16, c[0x0][0x170], 0x1 ;  /* 0x00005c0010069a11 */ /* 0x000fe200078a08ff */
[----:B------:R1:W-:Y:S01]  /*2b40*/  @!P3 LDGSTS.E.BYPASS.LTC128B.128 [R230+0xa000], [R232.64+0x80] ;  /* 0x0a000080e8e6bfae */ /* 0x0003e2000b901d44 */
[----:B------:R-:W-:-:S02]  /*2b50*/  @!P0 LEA.HI.X R9, R20, c[0x0][0x16c], R7, 0x1, P6 ;  /* 0x00005b0014098a11 */ /* 0x000fc400030f0c07 */
[----:B------:R-:W-:Y:S01]  /*2b60*/  @!P1 LEA.HI.X R7, R16, c[0x0][0x174], R5, 0x1, P5 ;  /* 0x00005d0010079a11 */ /* 0x000fe200028f0c05 */
[----:B------:R1:W-:Y:S01]  /*2b70*/  @!P3 LDGSTS.E.BYPASS.LTC128B.128 [R230+0xc000], [R232.64+0x100] ;  /* 0x0c000100e8e6bfae */ /* 0x0003e2000b901d44 */
[----:B------:R-:W-:-:S03]  /*2b80*/  @!P0 LEA.HI.X R5, R18, c[0x0][0x174], R17, 0x1, P4 ;  /* 0x00005d0012058a11 */ /* 0x000fc600020f0c11 */
        /* <DEDUP_REMOVED lines=84> */
[----:B------:R-:W-:Y:S01]  /*30d0*/  UIADD3 UR18, UR38, UR14, URZ ;  /* 0x0000000e26127290 */ /* 0x000fe2000fffe03f */
[----:B--2---:R-:W-:Y:S01]  /*30e0*/  IADD3 R4, R231, 0x8, RZ ;  /* 0x00000008e7047810 */ /* 0x004fe20007ffe0ff */
[----:B------:R-:W-:Y:S01]  /*30f0*/  ULDC UR19, c[0x0][0x2e8] ;  /* 0x0000ba0000137ab9 */ /* 0x000fe20000000800 */
[----:B------:R-:W-:Y:S01]  /*3100*/  IMAD.MOV.U32 R240, RZ, RZ, 0x7f800000 ;  /* 0x7f800000fff07424 */ /* 0x000fe200078e00ff */
[----:B------:R-:W-:Y:S01]  /*3110*/  UIADD3 UR21, -UR8, 0x40, UR18 ;  /* 0x0000004008157890 */ /* 0x000fe2000fffe112 */
[----:B------:R-:W-:-:S02]  /*3120*/  ISETP.GE.AND P0, PT, R4, UR10, PT ;  /* 0x0000000a04007c0c */ /* 0x000fc4000bf06270 */
[----:B------:R-:W-:Y:S01]  /*3130*/  MOV R4, 0x4 ;  /* 0x0000000400047802 */ /* 0x000fe20000000f00 */
[----:B------:R-:W-:Y:S01]  /*3140*/  UIADD3 UR21, UR21, -UR19, URZ ;  /* 0x8000001315157290 */ /* 0x000fe2000fffe03f */
[----:B------:R-:W-:-:S03]  /*3150*/  MOV R241, 0x7f800000 ;  /* 0x7f80000000f17802 */ /* 0x000fc60000000f00 */
[----:B------:R-:W-:-:S05]  /*3160*/  IMAD.WIDE R4, R231, R4, UR6 ;  /* 0x00000006e7047e25 */ /* 0x000fca000f8e0204 */
[----:B------:R2:W5:Y:S04]  /*3170*/  @!P1 LDG.E R240, [R4.64] ;  /* 0x0000000404f09981 */ /* 0x000568000c1e1900 */
[----:B------:R2:W5:Y:S01]  /*3180*/  @!P0 LDG.E R241, [R4.64+0x20] ;  /* 0x0000200404f18981 */ /* 0x000562000c1e1900 */
        /* <DEDUP_REMOVED lines=64> */
[----:B------:R-:W-:-:S02]  /*3590*/  UIADD3 UR34, UR38, 0x40, URZ ;  /* 0x0000004026227890 */ /* 0x000fc4000fffe03f */
[----:B------:R-:W-:Y:S01]  /*35a0*/  ULDC UR12, c[0x0][0x2e4] ;  /* 0x0000b900000c7ab9 */ /* 0x000fe20000000800 */
[----:B----4-:R-:W-:Y:S02]  /*35b0*/  IADD3 R246, P1, P0, R6, UR45, R24 ;  /* 0x0000002d06f67c10 */ /* 0x010fe4000f83e018 */
[----:B------:R-:W-:Y:S02]  /*35c0*/  CS2R R24, SRZ ;  /* 0x0000000000187805 */ /* 0x000fe4000001ff00 */
[----:B------:R-:W-:Y:S01]  /*35d0*/  IADD3.X R247, R7, UR53, R4, P1, P0 ;  /* 0x0000003507f77c10 */ /* 0x000fe20008fe0404 */
[----:B---3--:R-:W2:Y:S08]  /*35e0*/  R2UR UR20, R8 ;  /* 0x00000000081473c2 */ /* 0x008eb000000e0000 */
[----:B------:R-:W3:Y:S01]  /*35f0*/  R2UR UR19, R9 ;  /* 0x00000000091373c2 */ /* 0x000ee200000e0000 */
[----:B--2---:R-:W-:-:S02]  /*3600*/  UIADD3 UR33, UR20, -0x61c88647, URZ ;  /* 0x9e3779b914217890 */ /* 0x004fc4000fffe03f */
[----:B------:R-:W-:Y:S02]  /*3610*/  UIADD3 UR31, UR20, 0x3c6ef372, URZ ;  /* 0x3c6ef372141f7890 */ /* 0x000fe4000fffe03f */
[----:B------:R-:W-:Y:S02]  /*3620*/  UIADD3 UR29, UR20, -0x255992d5, URZ ;  /* 0xdaa66d2b141d7890 */ /* 0x000fe4000fffe03f */
[----:B------:R-:W-:Y:S02]  /*3630*/  UIADD3 UR27, UR20, 0x78dde6e4, URZ ;  /* 0x78dde6e4141b7890 */ /* 0x000fe4000fffe03f */
[----:B---3--:R-:W-:Y:S02]  /*3640*/  UIADD3 UR32, UR19, -0x4498517b, URZ ;  /* 0xbb67ae8513207890 */ /* 0x008fe4000fffe03f */
[----:B------:R-:W-:Y:S02]  /*3650*/  UIADD3 UR30, UR19, 0x76cf5d0a, URZ ;  /* 0x76cf5d0a131e7890 */ /* 0x000fe4000fffe03f */
[----:B------:R-:W-:-:S02]  /*3660*/  UIADD3 UR28, UR19, 0x32370b8f, URZ ;  /* 0x32370b8f131c7890 */ /* 0x000fc4000fffe03f */
[----:B------:R-:W-:Y:S02]  /*3670*/  UIADD3 UR26, UR19, -0x126145ec, URZ ;  /* 0xed9eba14131a7890 */ /* 0x000fe4000fffe03f */
[----:B------:R-:W-:Y:S02]  /*3680*/  UIADD3 UR25, UR20, 0x1715609d, URZ ;  /* 0x1715609d14197890 */ /* 0x000fe4000fffe03f */
[----:B------:R-:W-:Y:S02]  /*3690*/  UIADD3 UR24, UR19, -0x56f99767, URZ ;  /* 0xa906689913187890 */ /* 0x000fe4000fffe03f */
[----:B------:R-:W-:Y:S02]  /*36a0*/  UIADD3 UR23, UR20, -0x4ab325aa, URZ ;  /* 0xb54cda5614177890 */ /* 0x000fe4000fffe03f */
[----:B-1----:R-:W-:Y:S02]  /*36b0*/  UIADD3 UR22, UR19, 0x646e171e, URZ ;  /* 0x646e171e13167890 */ /* 0x002fe4000fffe03f */
.L_x_1268:
        /* <DEDUP_REMOVED lines=135> */
.L_x_1264:
[----:B------:R-:W-:Y:S01]  /*3f30*/  IADD3 R84, R231, UR11, RZ ;  /* 0x0000000be7547c10 */ /* 0x000fe2000fffe0ff */
[----:B------:R-:W1:Y:S01]  /*3f40*/  S2R R89, SR_TID.X ;  /* 0x0000000000597919 */ /* 0x000e620000002100 */
[----:B------:R-:W-:Y:S02]  /*3f50*/  UIADD3 UR11, -UR10, UR8, -UR14 ;  /* 0x000000080a0b7290 */ /* 0x000fe4000fffe90e */
[C---:B------:R-:W-:Y:S01]  /*3f60*/  IADD3 R85, R84.reuse, 0x8, RZ ;  /* 0x0000000854557810 */ /* 0x040fe20007ffe0ff */
[----:B------:R-:W-:Y:S03]  /*3f70*/  UMOV UR12, UR10 ;  /* 0x0000000a000c7c82 */ /* 0x000fe60008000000 */
[C---:B------:R-:W-:Y:S02]  /*3f80*/  IADD3 R88, R84.reuse, UR11, RZ ;  /* 0x0000000b54587c10 */ /* 0x040fe4000fffe0ff */
[C---:B------:R-:W-:Y:S01]  /*3f90*/  IADD3 R86, R85.reuse, UR11, RZ ;  /* 0x0000000b55567c10 */ /* 0x040fe2000fffe0ff */
[----:B------:R-:W-:Y:S01]  /*3fa0*/  UIADD3 UR11, UR8, 0x1, -UR14 ;  /* 0x00000001080b7890 */ /* 0x000fe2000fffe80e */
[----:B------:R-:W-:Y:S02]  /*3fb0*/  IMNMX R88, RZ, R88, !PT ;  /* 0x00000058ff587217 */ /* 0x000fe40007800200 */
[----:B------:R-:W-:Y:S01]  /*3fc0*/  IMNMX R86, RZ, R86, !PT ;  /* 0x00000056ff567217 */ /* 0x000fe20007800200 */
[----:B------:R-:W-:Y:S06]  /*3fd0*/  UIADD3 UR11, UR11, UR44, URZ ;  /* 0x0000002c0b0b7290 */ /* 0x000fec000fffe03f */
[----:B------:R-:W-:Y:S01]  /*3fe0*/  IADD3 R87, R84, UR11, RZ ;  /* 0x0000000b54577c10 */ /* 0x000fe2000fffe0ff */
[----:B------:R-:W-:Y:S01]  /*3ff0*/  IMAD.U32 R84, RZ, RZ, UR35 ;  /* 0x00000023ff547e24 */ /* 0x000fe2000f8e00ff */
[----:B------:R-:W-:Y:S02]  /*4000*/  IADD3 R85, R85, UR11, RZ ;  /* 0x0000000b55557c10 */ /* 0x000fe4000fffe0ff */
[----:B------:R-:W-:Y:S01]  /*4010*/  IMNMX R87, R87, UR8, PT ;  /* 0x0000000857577c17 */ /* 0x000fe2000b800200 */
[----:B-1----:R-:W-:Y:S01]  /*4020*/  IMAD.SHL.U32 R89, R89, 0x2, RZ ;  /* 0x0000000259597824 */ /* 0x002fe200078e00ff */
[----:B------:R-:W-:Y:S04]  /*4030*/  IMNMX R85, R85, UR8, PT ;  /* 0x0000000855557c17 */ /* 0x000fe8000b800200 */
[----:B------:R-:W-:Y:S05]  /*4040*/  LOP3.LUT R89, R252, 0x6, R89, 0xf8, !PT ;  /* 0x00000006fc597812 */ /* 0x000fea00078ef859 */
[----:B------:R-:W-:Y:S05]  /*4050*/  IMAD R84, R84, 0x40, R89 ;  /* 0x0000004054547824 */ /* 0x000fea00078e0259 */
        /* <DEDUP_REMOVED lines=55> */
.L_x_1265:
        /* <DEDUP_REMOVED lines=11> */
[--C-:B------:R-:W-:Y:S02]  /*4480*/  FFMA.FTZ R9, R9, c[0x0][0x23c], -R84.reuse ;  /* 0x00008f0009097a23 */ /* 0x100fe40000010854 */
        /* <DEDUP_REMOVED lines=443> */
.L_x_1266:
        /* <DEDUP_REMOVED lines=84> */
[----:B------:R-:W-:Y:S01]  /*6580*/  IMAD.MOV.U32 R196, RZ, RZ, 0x4 ;  /* 0x00000004ffc47424 */ /* 0x000fe200078e00ff */
[-C--:B------:R-:W-:Y:S04]  /*6590*/  HMMA.16816.F32 R92, R212, R198.reuse, R92 ;  /* 0x000000c6d45c723c */ /* 0x080fe8000000185c */
[----:B------:R-:W-:Y:S04]  /*65a0*/  @P3 IMAD.WIDE R196, R231, R196, UR6 ;  /* 0x00000006e7c43e25 */ /* 0x000fe8000f8e02c4 */
[C---:B------:R-:W-:Y:S01]  /*65b0*/  HMMA.16816.F32 R96, R200.reuse, R198, R96 ;  /* 0x000000c6c860723c */ /* 0x040fe20000001860 */
[----:B------:R2:W5:Y:S05]  /*65c0*/  @P3 LDG.E R240, [R196.64] ;  /* 0x00000004c4f03981 */ /* 0x00056a000c1e1900 */
[----:B------:R2:W5:Y:S02]  /*65d0*/  @P3 LDG.E R241, [R196.64+0x20] ;  /* 0x00002004c4f13981 */ /* 0x000564000c1e1900 */
        /* <DEDUP_REMOVED lines=19> */
[C---:B------:R-:W-:Y:S03]  /*6710*/  IMAD.SHL.U32 R203, R242.reuse, 0x20, RZ ;  /* 0x00000020f2cb7824 */ /* 0x040fe600078e00ff */
[-C--:B-1----:R-:W-:Y:S01]  /*6720*/  LEA R4, P0, R201, R228.reuse, 0x2 ;  /* 0x000000e4c9047211 */ /* 0x082fe200078010ff */
[C---:B------:R-:W-:Y:S01]  /*6730*/  IMAD R202, R242.reuse, 0x30, RZ ;  /* 0x00000030f2ca7824 */ /* 0x040fe200078e02ff */
[-C--:B------:R-:W-:Y:S01]  /*6740*/  LEA R200, P1, R203, R228.reuse, 0x2 ;  /* 0x000000e4cbc87211 */ /* 0x080fe200078210ff */
[----:B------:R-:W-:Y:S01]  /*6750*/  IMAD R242, R242, 0x38, RZ ;  /* 0x00000038f2f27824 */ /* 0x000fe200078e02ff */
[-C--:B--2---:R-:W-:Y:S02]  /*6760*/  LEA.HI.X.SX32 R5, R201, R229.reuse, 0x2, P0 ;  /* 0x000000e5c9057211 */ /* 0x084fe400000f16ff */
[-C--:B------:R-:W-:Y:S02]  /*6770*/  LEA.HI.X.SX32 R201, R203, R229.reuse, 0x2, P1 ;  /* 0x000000e5cbc97211 */ /* 0x080fe400008f16ff */
[CC--:B---3--:R-:W-:Y:S01]  /*6780*/  LEA R198, P0, R206.reuse, R228.reuse, 0x2 ;  /* 0x000000e4cec67211 */ /* 0x0c8fe200078010ff */
[----:B------:R1:W-:Y:S03]  /*6790*/  RED.E.ADD.F32.FTZ.RN.STRONG.GPU [R4.64], R7 ;  /* 0x000000070400798e */ /* 0x0003e6000c10e784 */
[-C--:B------:R-:W-:Y:S02]  /*67a0*/  LEA.HI.X.SX32 R199, R206, R229.reuse, 0x2, P0 ;  /* 0x000000e5cec77211 */ /* 0x080fe400000f16ff */
[----:B------:R-:W-:Y:S01]  /*67b0*/  RED.E.ADD.F32.FTZ.RN.STRONG.GPU [R200.64], R8 ;  /* 0x00000008c800798e */ /* 0x000fe2000c10e784 */
[-C--:B------:R-:W-:Y:S04]  /*67c0*/  LEA R6, P0, R242, R228.reuse, 0x2 ;  /* 0x000000e4f2067211 */ /* 0x080fe800078010ff */
[----:B------:R2:W-:Y:S01]  /*67d0*/  RED.E.ADD.F32.FTZ.RN.STRONG.GPU [R198.64], R9 ;  /* 0x00000009c600798e */ /* 0x0005e2000c10e784 */
[-C--:B-1----:R-:W-:Y:S02]  /*67e0*/  LEA R4, P1, R202, R228.reuse, 0x2 ;  /* 0x000000e4ca047211 */ /* 0x082fe400078210ff */
        /* <DEDUP_REMOVED lines=297> */
.L_x_1267:
        /* <DEDUP_REMOVED lines=283> */
.L_x_1269:
        /* <DEDUP_REMOVED lines=19> */
.L_x_1270:
        /* <DEDUP_REMOVED lines=10> */
[----:B------:R-:W-:Y:S01]  /*8e00*/  USHF.R.S32.HI UR12, URZ, 0x1f, UR41 ;  /* 0x0000001f3f0c7899 */ /* 0x000fe20008011429 */
[----:B------:R-:W-:Y:S01]  /*8e10*/  ISETP.GE.AND P2, PT, R243, UR8, PT ;  /* 0x00000008f3007c0c */ /* 0x000fe2000bf46270 */
[----:B------:R-:W-:Y:S01]  /*8e20*/  UIMAD UR6, UR38, UR7, UR6 ;  /* 0x00000007260672a4 */ /* 0x000fe2000f8e0206 */
[----:B------:R-:W-:-:S02]  /*8e30*/  SHF.R.S32.HI R13, RZ, 0x1f, R243 ;  /* 0x0000001fff0d7819 */ /* 0x000fc400000114f3 */
[----:B------:R-:W-:-:S03]  /*8e40*/  IADD3 R4, P0, R4, UR14, RZ ;  /* 0x0000000e04047c10 */ /* 0x000fc6000ff1e0ff */
[----:B------:R-:W-:Y:S01]  /*8e50*/  IMAD.U32 R8, RZ, RZ, UR6 ;  /* 0x00000006ff087e24 */ /* 0x000fe2000f8e00ff */
[----:B------:R-:W-:Y:S02]  /*8e60*/  ULDC.64 UR6, c[0x0][0x3b8] ;  /* 0x0000ee0000067ab9 */ /* 0x000fe40000000a00 */
[----:B------:R-:W-:Y:S02]  /*8e70*/  UIMAD UR6, UR12, UR6, URZ ;  /* 0x000000060c0672a4 */ /* 0x000fe4000f8e023f */
        /* <DEDUP_REMOVED lines=34> */
.L_x_1272:
[----:B--23--:R-:W-:Y:S05]  /*90a0*/  BSYNC B0 ;  /* 0x0000000000007941 */ /* 0x00cfea0003800000 */
.L_x_1271:
        /* <DEDUP_REMOVED lines=17> */
.L_x_1274:
[----:B------:R-:W-:Y:S05]  /*91c0*/  BSYNC B0 ;  /* 0x0000000000007941 */ /* 0x000fea0003800000 */
.L_x_1273:
[----:B------:R-:W-:Y:S01]  /*91d0*/  ULDC.64 UR6, c[0x0][0x3a8] ;  /* 0x0000ea0000067ab9 */ /* 0x000fe20000000a00 */
[----:B--2---:R-:W-:Y:S01]  /*91e0*/  IMAD.U32 R4, RZ, RZ, UR38 ;  /* 0x00000026ff047e24 */ /* 0x004fe2000f8e00ff */
        /* <DEDUP_REMOVED lines=27> */
.L_x_1276:
[----:B------:R-:W-:Y:S05]  /*93a0*/  BSYNC B0 ;  /* 0x0000000000007941 */ /* 0x000fea0003800000 */
.L_x_1275:
        /* <DEDUP_REMOVED lines=14> */
.L_x_1263:
[----:B------:R-:W-:Y:S05]  /*9490*/  BSYNC B1 ;  /* 0x0000000000017941 */ /* 0x000fea0003800000 */
.L_x_1249:
        /* <DEDUP_REMOVED lines=11> */
.L_x_1277:
[----:B------:R-:W-:Y:S05]  /*9550*/  EXIT ;  /* 0x000000000000794d */ /* 0x000fea0003800000 */
.L_x_1279:
        /* <DEDUP_REMOVED lines=10> */
.L_x_2033:


//--------------------- .text._ZN5flash44flash_bwd_dq_dk_dv_loop_seqk_parallel_kernelI23Flash_bwd_kernel_traitsILi256ELi64ELi64ELi8ELi4ELi2ELi2ELb0ELb1EN7cutlass6half_tE19Flash_kernel_traitsILi256ELi64ELi64ELi8ES3_EELb0ELb0ELb1ELb0ELb0ELb1ELb1EEEvNS_16Flash_bwd_paramsE --------------------------
	.section	.text._ZN5flash44flash_bwd_dq_dk_dv_loop_seqk_parallel_kernelI23Flash_bwd_kernel_traitsILi256ELi64ELi64ELi8ELi4ELi2ELi2ELb0ELb1EN7cutlass6half_tE19Flash_kernel_traitsILi256ELi64ELi64ELi8ES3_EELb0ELb0ELb1ELb0ELb0ELb1ELb1EEEvNS_16Flash_bwd_paramsE,"ax",@progbits
	.sectioninfo	@"SHI_REGISTERS=254"
	.align	128
        .global         _ZN5flash44flash_bwd_dq_dk_dv_loop_seqk_parallel_kernelI23Flash_bwd_kernel_traitsILi256ELi64ELi64ELi8ELi4ELi2ELi2ELb0ELb1EN7cutlass6half_tE19Flash_kernel_traitsILi256ELi64ELi64ELi8ES3_EELb0ELb0ELb1ELb0ELb0ELb1ELb1EEEvNS_16Flash_bwd_paramsE
        .type           _ZN5flash44flash_bwd_dq_dk_dv_loop_seqk_parallel_kernelI23Flash_bwd_kernel_traitsILi256ELi64ELi64ELi8ELi4ELi2ELi2ELb0ELb1EN7cutlass6half_tE19Flash_kernel_traitsILi256ELi64ELi64ELi8ES3_EELb0ELb0ELb1ELb0ELb0ELb1ELb1EEEvNS_16Flash_bwd_paramsE,@function
        .size           _ZN5flash44flash_bwd_dq_dk_dv_loop_seqk_parallel_kernelI23Flash_bwd_kernel_traitsILi256ELi64ELi64ELi8ELi4ELi2ELi2ELb0ELb1EN7cutlass6half_tE19Flash_kernel_traitsILi256ELi64ELi64ELi8ES3_EELb0ELb0ELb1ELb0ELb0ELb1ELb1EEEvNS_16Flash_bwd_paramsE,(.L_x_2034 - _ZN5flash44flash_bwd_dq_dk_dv_loop_seqk_parallel_kernelI23Flash_bwd_kernel_traitsILi256ELi64ELi64ELi8ELi4ELi2ELi2ELb0ELb1EN7cutlass6half_tE19Flash_kernel_traitsILi256ELi64ELi64ELi8ES3_EELb0ELb0ELb1ELb0ELb0ELb1ELb1EEEvNS_16Flash_bwd_paramsE)
        .other          _ZN5flash44flash_bwd_dq_dk_dv_loop_seqk_parallel_kernelI23Flash_bwd_kernel_traitsILi256ELi64ELi64ELi8ELi4ELi2ELi2ELb0ELb1EN7cutlass6half_tE19Flash_kernel_traitsILi256ELi64ELi64ELi8ES3_EELb0ELb0ELb1ELb0ELb0ELb1ELb1EEEvNS_16Flash_bwd_paramsE,@"STO_CUDA_ENTRY STV_DEFAULT"
_ZN5flash44flash_bwd_dq_dk_dv_loop_seqk_parallel_kernelI23Flash_bwd_kernel_traitsILi256ELi64ELi64ELi8ELi4ELi2ELi2ELb0ELb1EN7cutlass6half_tE19Flash_kernel_traitsILi256ELi64ELi64ELi8ES3_EELb0ELb0ELb1ELb0ELb0ELb1ELb1EEEvNS_16Flash_bwd_paramsE:
.text._ZN5flash44flash_bwd_dq_dk_dv_loop_seqk_parallel_kernelI23Flash_bwd_kernel_traitsILi256ELi64ELi64ELi8ELi4ELi2ELi2ELb0ELb1EN7cutlass6half_tE19Flash_kernel_traitsILi256ELi64ELi64ELi8ES3_EELb0ELb0ELb1ELb0ELb0ELb1ELb1EEEvNS_16Flash_bwd_paramsE:
        /* <DEDUP_REMOVED lines=188> */
.L_x_1310:
        /* <DEDUP_REMOVED lines=53> */
.L_x_1280:
        /* <DEDUP_REMOVED lines=67> */
.L_x_1282:
        /* <DEDUP_REMOVED lines=18> */
.L_x_1283:
        /* <DEDUP_REMOVED lines=69> */
.L_x_1284:
[----:B------:R-:W-:Y:S02]  /*18b0*/  UMOV UR15, UR51 ;  /* 0x00000033000f7c82 */ /* 0x000fe40008000000 */
.L_x_1285:
        /* <DEDUP_REMOVED lines=98> */
.L_x_1287:
        /* <DEDUP_REMOVED lines=18> */
.L_x_1288:
        /* <DEDUP_REMOVED lines=29> */
.L_x_1290:
[----:B------:R-:W-:Y:S05]  /*21d0*/  BSYNC B0 ;  /* 0x0000000000007941 */ /* 0x000fea0003800000 */
.L_x_1289:
        /* <DEDUP_REMOVED lines=17> */
.L_x_1292:
[----:B------:R-:W-:Y:S05]  /*22f0*/  BSYNC B0 ;  /* 0x0000000000007941 */ /* 0x000fea0003800000 */
.L_x_1291:
        /* <DEDUP_REMOVED lines=27> */
.L_x_1294:
[----:B------:R-:W-:Y:S05]  /*24b0*/  BSYNC B0 ;  /* 0x0000000000007941 */ /* 0x000fea0003800000 */
.L_x_1293:
        /* <DEDUP_REMOVED lines=15> */
.L_x_1286:
        /* <DEDUP_REMOVED lines=245> */
.L_x_1300:
        /* <DEDUP_REMOVED lines=24> */
[----:B------:R-:W-:Y:S05]  /*3680*/  LDSM.16.M88.4 R84, [R223] ;  /* 0x00000000df54783b */ /* 0x000fea0000000200 */
[----:B------:R-:W2:Y:S02]  /*3690*/  LDSM.16.M88.4 R92, [R2+0x10000] ;  /* 0x01000000025c783b */ /* 0x000ea40000000200 */
[C---:B---3--:R-:W-:Y:S08]  /*36a0*/  HMMA.16816.F32 R4, R96.reuse, R100, R4 ;  /* 0x000000646004723c */ /* 0x048ff00000001804 */
[C---:B------:R-:W-:Y:S01]  /*36b0*/  HMMA.16816.F32 R8, R96.reuse, R102, R8 ;  /* 0x000000666008723c */ /* 0x040fe20000001808 */
[----:B------:R-:W3:Y:S07]  /*36c0*/  LDSM.16.M88.4 R100, [R2+0x10800] ;  /* 0x010800000264783b */ /* 0x000eee0000000200 */
        /* <DEDUP_REMOVED lines=14> */
[C---:B---3--:R-:W-:Y:S08]  /*37b0*/  HMMA.16816.F32 R12, R84.reuse, R100, R12 ;  /* 0x00000064540c723c */ /* 0x048ff0000000180c */
[----:B------:R-:W-:Y:S01]  /*37c0*/  HMMA.16816.F32 R16, R84, R102, R16 ;  /* 0x000000665410723c */ /* 0x000fe20000001810 */
[----:B------:R-:W-:Y:S05]  /*37d0*/  LDSM.16.M88.4 R84, [R224+0x2000] ;  /* 0x00200000e054783b */ /* 0x000fea0000000200 */
[----:B------:R-:W3:Y:S02]  /*37e0*/  LDSM.16.M88.4 R100, [R3+0x12000] ;  /* 0x012000000364783b */ /* 0x000ee40000000200 */
[C---:B----4-:R-:W-:Y:S08]  /*37f0*/  HMMA.16816.F32 R4, R96.reuse, R104, R4 ;  /* 0x000000686004723c */ /* 0x050ff00000001804 */
[C---:B------:R-:W-:Y:S01]  /*3800*/  HMMA.16816.F32 R8, R96.reuse, R106, R8 ;  /* 0x0000006a6008723c */ /* 0x040fe20000001808 */
[----:B------:R-:W4:Y:S07]  /*3810*/  LDSM.16.M88.4 R104, [R3+0x12800] ;  /* 0x012800000368783b */ /* 0x000f2e0000000200 */
[C---:B-1----:R-:W-:Y:S08]  /*3820*/  HMMA.16816.F32 R12, R96.reuse, R108, R12 ;  /* 0x0000006c600c723c */ /* 0x042ff0000000180c */
[----:B------:R-:W-:Y:S01]  /*3830*/  HMMA.16816.F32 R16, R96, R110, R16 ;  /* 0x0000006e6010723c */ /* 0x000fe20000001810 */
[----:B------:R-:W-:Y:S05]  /*3840*/  LDSM.16.M88.4 R96, [R2+0x12000] ;  /* 0x012000000260783b */ /* 0x000fea0000000200 */
[----:B------:R-:W-:Y:S02]  /*3850*/  LDSM.16.M88.4 R108, [R2+0x12800] ;  /* 0x01280000026c783b */ /* 0x000fe40000000200 */
[C---:B--2---:R-:W-:Y:S08]  /*3860*/  HMMA.16816.F32 R4, R88.reuse, R92, R4 ;  /* 0x0000005c5804723c */ /* 0x044ff00000001804 */
        /* <DEDUP_REMOVED lines=103> */
[----:B------:R-:W-:Y:S01]  /*3ee0*/  UIADD3 UR11, UR10, UR18, -UR6 ;  /* 0x000000120a0b7290 */ /* 0x000fe2000fffe806 */
[----:B------:R-:W-:Y:S01]  /*3ef0*/  MOV R9, R131 ;  /* 0x0000008300097202 */ /* 0x000fe20000000f00 */
[----:B------:R-:W-:Y:S01]  /*3f00*/  IMAD.U32 R4, RZ, RZ, UR20 ;  /* 0x00000014ff047e24 */ /* 0x000fe2000f8e00ff */
[----:B------:R-:W-:Y:S01]  /*3f10*/  MOV R13, R129 ;  /* 0x00000081000d7202 */ /* 0x000fe20000000f00 */
[----:B------:R-:W-:Y:S01]  /*3f20*/  IMAD.MOV.U32 R7, RZ, RZ, R196 ;  /* 0x000000ffff077224 */ /* 0x000fe200078e00c4 */
[----:B------:R-:W-:Y:S01]  /*3f30*/  MOV R17, R127 ;  /* 0x0000007f00117202 */ /* 0x000fe20000000f00 */
[----:B------:R-:W-:Y:S01]  /*3f40*/  IMAD.MOV.U32 R11, RZ, RZ, R130 ;  /* 0x000000ffff0b7224 */ /* 0x000fe200078e0082 */
[----:B------:R-:W-:Y:S01]  /*3f50*/  ISETP.LT.AND P0, PT, R4, UR6, PT ;  /* 0x0000000604007c0c */ /* 0x000fe2000bf01270 */
        /* <DEDUP_REMOVED lines=16> */
.L_x_1296:
[----:B--234-:R-:W-:Y:S01]  /*4060*/  IADD3 R11, R229, UR9, RZ ;  /* 0x00000009e50b7c10 */ /* 0x01cfe2000fffe0ff */
        /* <DEDUP_REMOVED lines=70> */
.L_x_1297:
[C---:B------:R-:W-:Y:S01]  /*44d0*/  FMUL.FTZ R6, R243.reuse, 1.4426950216293334961 ;  /* 0x3fb8aa3bf3067820 */ /* 0x040fe20000410000 */
[----:B------:R-:W-:Y:S01]  /*44e0*/  FSETP.NEU.FTZ.AND P0, PT, R243, -INF , PT ;  /* 0xff800000f300780b */ /* 0x000fe20003f1d000 */
[----:B------:R-:W-:Y:S01]  /*44f0*/  FMUL.FTZ R4, R244, 1.4426950216293334961 ;  /* 0x3fb8aa3bf4047820 */ /* 0x000fe20000410000 */
[----:B------:R-:W-:Y:S01]  /*4500*/  MOV R245, c[0x0][0x22c] ;  /* 0x00008b0000f57a02 */ /* 0x000fe20000000f00 */
[----:B------:R-:W-:Y:S01]  /*4510*/  FFMA.FTZ R119, -R119, R119, 1 ;  /* 0x3f80000077777423 */ /* 0x000fe20000010177 */
[----:B------:R-:W-:Y:S01]  /*4520*/  FSEL R6, R6, RZ, P0 ;  /* 0x000000ff06067208 */ /* 0x000fe20000000000 */
[----:B------:R-:W-:Y:S01]  /*4530*/  FFMA.FTZ R120, -R120, R120, 1 ;  /* 0x3f80000078787423 */ /* 0x000fe20000010178 */
[----:B------:R-:W-:Y:S01]  /*4540*/  FSETP.NEU.FTZ.AND P0, PT, R244, -INF , PT ;  /* 0xff800000f400780b */ /* 0x000fe20003f1d000 */
[----:B------:R-:W-:Y:S01]  /*4550*/  FFMA.FTZ R121, -R121, R121, 1 ;  /* 0x3f80000079797423 */ /* 0x000fe20000010179 */
[----:B------:R-:W-:Y:S01]  /*4560*/  UISETP.GT.AND UP0, UPT, UR7, UR17, UPT ;  /* 0x000000110700728c */ /* 0x000fe2000bf04270 */
[--C-:B------:R-:W-:Y:S01]  /*4570*/  FFMA.FTZ R213, R99, c[0x0][0x23c], -R6.reuse ;  /* 0x00008f0063d57a23 */ /* 0x100fe20000010806 */
[----:B------:R-:W-:Y:S01]  /*4580*/  FSEL R4, R4, RZ, P0 ;  /* 0x000000ff04047208 */ /* 0x000fe20000000000 */
[--C-:B------:R-:W-:Y:S02]  /*4590*/  FFMA.FTZ R212, R97, c[0x0][0x23c], -R6.reuse ;  /* 0x00008f0061d47a23 */ /* 0x100fe40000010806 */
[----:B------:R-:W-:Y:S01]  /*45a0*/  FFMA.FTZ R208, R91, c[0x0][0x23c], -R6 ;  /* 0x00008f005bd07a23 */ /* 0x000fe20000010806 */
[----:B------:R-:W-:Y:S01]  /*45b0*/  PLOP3.LUT P3, PT, PT, PT, UP0, 0x80, 0x0 ;  /* 0x000000000000781c */ /* 0x000fe20003f6f008 */
[--C-:B------:R-:W-:Y:S01]  /*45c0*/  FFMA.FTZ R211, R95, c[0x0][0x23c], -R4.reuse ;  /* 0x00008f005fd37a23 */ /* 0x100fe20000010804 */
[----:B------:R-:W-:Y:S01]  /*45d0*/  MUFU.EX2 R213, R213 ;  /* 0x000000d500d57308 */ /* 0x000fe20000000800 */
[----:B------:R-:W-:Y:S02]  /*45e0*/  FFMA.FTZ R210, R93, c[0x0][0x23c], -R4 ;  /* 0x00008f005dd27a23 */ /* 0x000fe40000010804 */
[----:B------:R-:W-:Y:S02]  /*45f0*/  FFMA.FTZ R207, R89, c[0x0][0x23c], -R6 ;  /* 0x00008f0059cf7a23 */ /* 0x000fe40000010806 */
[--C-:B------:R-:W-:Y:S02]  /*4600*/  FFMA.FTZ R202, R87, c[0x0][0x23c], -R4.reuse ;  /* 0x00008f0057ca7a23 */ /* 0x100fe40000010804 */
[--C-:B------:R-:W-:Y:S02]  /*4610*/  FFMA.FTZ R201, R85, c[0x0][0x23c], -R4.reuse ;  /* 0x00008f0055c97a23 */ /* 0x100fe40000010804 */
        /* <DEDUP_REMOVED lines=12> */
[----:B------:R-:W-:Y:S01]  /*46e0*/  FFMA.FTZ R123, -R123, R123, 1 ;  /* 0x3f8000007b7b7423 */ /* 0x000fe2000001017b */
[----:B------:R-:W-:Y:S01]  /*46f0*/  MUFU.EX2 R210, R210 ;  /* 0x000000d200d27308 */ /* 0x000fe20000000800 */
[----:B------:R-:W-:Y:S02]  /*4700*/  FMUL.FTZ R122, R122, c[0x0][0x2ec] ;  /* 0x0000bb007a7a7a20 */ /* 0x000fe40000410000 */
[----:B------:R-:W-:Y:S02]  /*4710*/  FMUL.FTZ R123, R123, c[0x0][0x2ec] ;  /* 0x0000bb007b7b7a20 */ /* 0x000fe40000410000 */
        /* <DEDUP_REMOVED lines=24> */
[----:B------:R-:W-:Y:S05]  /*48a0*/  IMAD R245, R245, c[0x0][0x1c0], RZ ;  /* 0x00007000f5f57a24 */ /* 0x000fea00078e02ff */
        /* <DEDUP_REMOVED lines=163> */
[C---:B------:R-:W-:Y:S02]  /*52e0*/  FADD.FTZ R11, -R117.reuse, R12 ;  /* 0x0000000c750b7221 */ /* 0x040fe40000010100 */
[----:B------:R-:W-:Y:S01]  /*52f0*/  FADD.FTZ R12, -R117, R13 ;  /* 0x0000000d750c7221 */ /* 0x000fe20000010100 */
[----:B------:R-:W-:Y:S01]  /*5300*/  STS [R236+0x20400], R7 ;  /* 0x02040007ec007388 */ /* 0x000fe20000000800 */
[C---:B------:R-:W-:Y:S02]  /*5310*/  FADD.FTZ R13, -R116.reuse, R14 ;  /* 0x0000000e740d7221 */ /* 0x040fe40000010100 */
[----:B------:R-:W-:Y:S02]  /*5320*/  FADD.FTZ R14, -R116, R15 ;  /* 0x0000000f740e7221 */ /* 0x000fe40000010100 */
[----:B------:R-:W-:Y:S02]  /*5330*/  FMUL.FTZ R85, R85, R122 ;  /* 0x0000007a55557220 */ /* 0x000fe40000410000 */
[----:B------:R-:W-:Y:S02]  /*5340*/  FMUL.FTZ R8, R8, R123 ;  /* 0x0000007b08087220 */ /* 0x000fe40000410000 */
[----:B------:R-:W-:Y:S02]  /*5350*/  FMUL.FTZ R9, R9, R124 ;  /* 0x0000007c09097220 */ /* 0x000fe40000410000 */
[----:B------:R-:W-:Y:S02]  /*5360*/  FMUL.FTZ R10, R10, R125 ;  /* 0x0000007d0a0a7220 */ /* 0x000fe40000410000 */
[----:B------:R-:W-:Y:S02]  /*5370*/  FMUL.FTZ R11, R206, R11 ;  /* 0x0000000bce0b7220 */ /* 0x000fe40000410000 */
[----:B------:R-:W-:Y:S01]  /*5380*/  FMUL.FTZ R12, R205, R12 ;  /* 0x0000000ccd0c7220 */ /* 0x000fe20000410000 */
[----:B------:R-:W-:Y:S01]  /*5390*/  F2FP.PACK_AB R88, R10, R9 ;  /* 0x000000090a58723e */ /* 0x000fe200000000ff */
[----:B------:R-:W-:Y:S02]  /*53a0*/  FMUL.FTZ R13, R200, R13 ;  /* 0x0000000dc80d7220 */ /* 0x000fe40000410000 */
[----:B------:R-:W-:Y:S02]  /*53b0*/  FMUL.FTZ R14, R199, R14 ;  /* 0x0000000ec70e7220 */ /* 0x000fe40000410000 */
[C---:B------:R-:W-:Y:S01]  /*53c0*/  FADD.FTZ R15, -R117.reuse, R16 ;  /* 0x00000010750f7221 */ /* 0x040fe20000010100 */
[----:B------:R-:W-:Y:S01]  /*53d0*/  STS [R239+0x20400], R88 ;  /* 0x02040058ef007388 */ /* 0x000fe20000000800 */
[----:B------:R-:W-:Y:S02]  /*53e0*/  FADD.FTZ R16, -R117, R17 ;  /* 0x0000001175107221 */ /* 0x000fe40000010100 */
[----:B------:R-:W-:Y:S01]  /*53f0*/  FADD.FTZ R17, -R116, R18 ;  /* 0x0000001274117221 */ /* 0x000fe20000010100 */
[----:B------:R-:W-:Y:S01]  /*5400*/  F2FP.PACK_AB R18, R8, R85 ;  /* 0x000000550812723e */ /* 0x000fe200000000ff */
        /* <DEDUP_REMOVED lines=135> */
.L_x_1298:
        /* <DEDUP_REMOVED lines=418> */
.L_x_1299:
        /* <DEDUP_REMOVED lines=218> */
.L_x_1301:
        /* <DEDUP_REMOVED lines=18> */
.L_x_1302:
        /* <DEDUP_REMOVED lines=51> */
.L_x_1304:
[----:B--23--:R-:W-:Y:S05]  /*8890*/  BSYNC B0 ;  /* 0x0000000000007941 */ /* 0x00cfea0003800000 */
.L_x_1303:
        /* <DEDUP_REMOVED lines=17> */
.L_x_1306:
[----:B------:R-:W-:Y:S05]  /*89b0*/  BSYNC B0 ;  /* 0x0000000000007941 */ /* 0x000fea0003800000 */
.L_x_1305:
        /* <DEDUP_REMOVED lines=28> */
.L_x_1308:
[----:B------:R-:W-:Y:S05]  /*8b80*/  BSYNC B0 ;  /* 0x0000000000007941 */ /* 0x000fea0003800000 */
.L_x_1307:
        /* <DEDUP_REMOVED lines=15> */
.L_x_1295:
[----:B------:R-:W-:Y:S05]  /*8c80*/  BSYNC B1 ;  /* 0x0000000000017941 */ /* 0x000fea0003800000 */
.L_x_1281:
        /* <DEDUP_REMOVED lines=11> */
.L_x_1309:
[----:B------:R-:W-:Y:S05]  /*8d40*/  EXIT ;  /* 0x000000000000794d */ /* 0x000fea0003800000 */
.L_x_1311:
        /* <DEDUP_REMOVED lines=11> */
.L_x_2034:


//--------------------- .text._ZN5flash44flash_bwd_dq_dk_dv_loop_seqk_parallel_kernelI23Flash_bwd_kernel_traitsILi256ELi64ELi64ELi8ELi4ELi2ELi2ELb0ELb1EN7cutlass6half_tE19Flash_kernel_traitsILi256ELi64ELi64ELi8ES3_EELb1ELb0ELb1ELb1ELb0ELb0ELb0EEEvNS_16Flash_bwd_paramsE --------------------------
	.section	.text._ZN5flash44flash_bwd_dq_dk_dv_loop_seqk_parallel_kernelI23Flash_bwd_kernel_traitsILi256ELi64ELi64ELi8ELi4ELi2ELi2ELb0ELb1EN7cutlass6half_tE19Flash_kernel_traitsILi256ELi64ELi64ELi8ES3_EELb1ELb0ELb1ELb1ELb0ELb0ELb0EEEvNS_16Flash_bwd_paramsE,"ax",@progbits
	.sectioninfo	@"SHI_REGISTERS=255"
	.align	128
        .global         _ZN5flash44flash_bwd_dq_dk_dv_loop_seqk_parallel_kernelI23Flash_bwd_kernel_traitsILi256ELi64ELi64ELi8ELi4ELi2ELi2ELb0ELb1EN7cutlass6half_tE19Flash_kernel_traitsILi256ELi64ELi64ELi8ES3_EELb1ELb0ELb1ELb1ELb0ELb0ELb0EEEvNS_16Flash_bwd_paramsE
        .type           _ZN5flash44flash_bwd_dq_dk_dv_loop_seqk_parallel_kernelI23Flash_bwd_kernel_traitsILi256ELi64ELi64ELi8ELi4ELi2ELi2ELb0ELb1EN7cutlass6half_tE19Flash_kernel_traitsILi256ELi64ELi64ELi8ES3_EELb1ELb0ELb1ELb1ELb0ELb0ELb0EEEvNS_16Flash_bwd_paramsE,@function
        .size           _ZN5flash44flash_bwd_dq_dk_dv_loop_seqk_parallel_kernelI23Flash_bwd_kernel_traitsILi256ELi64ELi64ELi8ELi4ELi2ELi2ELb0ELb1EN7cutlass6half_tE19Flash_kernel_traitsILi256ELi64ELi64ELi8ES3_EELb1ELb0ELb1ELb1ELb0ELb0ELb0EEEvNS_16Flash_bwd_paramsE,(.L_x_2035 - _ZN5flash44flash_bwd_dq_dk_dv_loop_seqk_parallel_kernelI23Flash_bwd_kernel_traitsILi256ELi64ELi64ELi8ELi4ELi2ELi2ELb0ELb1EN7cutlass6half_tE19Flash_kernel_traitsILi256ELi64ELi64ELi8ES3_EELb1ELb0ELb1ELb1ELb0ELb0ELb0EEEvNS_16Flash_bwd_paramsE)
        .other          _ZN5flash44flash_bwd_dq_dk_dv_loop_seqk_parallel_kernelI23Flash_bwd_kernel_traitsILi256ELi64ELi64ELi8ELi4ELi2ELi2ELb0ELb1EN7cutlass6half_tE19Flash_kernel_traitsILi256ELi64ELi64ELi8ES3_EELb1ELb0ELb1ELb1ELb0ELb0ELb0EEEvNS_16Flash_bwd_paramsE,@"STO_CUDA_ENTRY STV_DEFAULT"
_ZN5flash44flash_bwd_dq_dk_dv_loop_seqk_parallel_kernelI23Flash_bwd_kernel_traitsILi256ELi64ELi64ELi8ELi4ELi2ELi2ELb0ELb1EN7cutlass6half_tE19Flash_kernel_traitsILi256ELi64ELi64ELi8ES3_EELb1ELb0ELb1ELb1ELb0ELb0ELb0EEEvNS_16Flash_bwd_paramsE:
.text._ZN5flash44flash_bwd_dq_dk_dv_loop_seqk_parallel_kernelI23Flash_bwd_kernel_traitsILi256ELi64ELi64ELi8ELi4ELi2ELi2ELb0ELb1EN7cutlass6half_tE19Flash_kernel_traitsILi256ELi64ELi64ELi8ES3_EELb1ELb0ELb1ELb1ELb0ELb0ELb0EEEvNS_16Flash_bwd_paramsE:
        /* <DEDUP_REMOVED lines=27> */
[----:B------:R-:W-:-:S02]  /*01b0*/  USHF.R.S32.HI UR8, URZ, 0x1f, UR15 ;  /* 0x0000001f3f087899 */ /* 0x000fc4000801140f */
[----:B--2---:R-:W-:Y:S01]  /*01c0*/  UIMAD.WIDE.U32 UR44, UR35, UR15, URZ ;  /* 0x0000000f232c72a5 */ /* 0x004fe2000f8e003f */
[CC--:B------:R-:W-:Y:S01]  /*01d0*/  LEA.HI R0, R5.reuse, R6.reuse, RZ, 0x5 ;  /* 0x0000000605007211 */ /* 0x0c0fe200078f28ff */
[----:B------:R-:W-:Y:S01]  /*01e0*/  UIMAD.WIDE UR38, UR48, UR38, URZ ;  /* 0x00000026302672a5 */ /* 0x000fe2000f8e023f */
[CC--:B------:R-:W-:Y:S01]  /*01f0*/  LEA.HI R10, R5.reuse, R6.reuse, RZ, 0x3 ;  /* 0x00000006050a7211 */ /* 0x0c0fe200078f18ff */
[----:B------:R-:W-:Y:S01]  /*0200*/  USHF.L.U32 UR15, UR35, 0x7, URZ ;  /* 0x00000007230f7899 */ /* 0x000fe2000800063f */
[CC--:B------:R-:W-:Y:S01]  /*0210*/  LEA.HI R3, R5.reuse, R6.reuse, RZ, 0x4 ;  /* 0x0000000605037211 */ /* 0x0c0fe200078f20ff */
[----:B---3--:R-:W-:Y:S01]  /*0220*/  UIMAD UR49, UR36, UR48, URZ ;  /* 0x00000030243172a4 */ /* 0x008fe2000f8e023f */
[CC--:B------:R-:W-:Y:S01]  /*0230*/  LEA.HI R13, R5.reuse, R6.reuse, RZ, 0x7 ;  /* 0x00000006050d7211 */ /* 0x0c0fe200078f38ff */
[----:B------:R-:W-:Y:S01]  /*0240*/  UIMAD UR58, UR7, UR6, UR58 ;  /* 0x00000006073a72a4 */ /* 0x000fe2000f8e023a */
[CC--:B------:R-:W-:Y:S01]  /*0250*/  LEA.HI R14, R5.reuse, R6.reuse, RZ, 0x6 ;  /* 0x00000006050e7211 */ /* 0x0c0fe200078f30ff */
[----:B------:R-:W-:Y:S01]  /*0260*/  USHF.R.S32.HI UR9, URZ, 0x1f, UR35 ;  /* 0x0000001f3f097899 */ /* 0x000fe20008011423 */
[----:B------:R-:W-:Y:S01]  /*0270*/  LEA.HI R5, R5, R6, RZ, 0x2 ;  /* 0x0000000605057211 */ /* 0x000fe200078f10ff */
[----:B------:R-:W-:Y:S01]  /*0280*/  UIMAD UR48, UR48, UR12, URZ ;  /* 0x0000000c303072a4 */ /* 0x000fe2000f8e023f */
[----:B------:R-:W-:Y:S01]  /*0290*/  LOP3.LUT R2, R0, 0xffffffe0, RZ, 0xc0, !PT ;  /* 0xffffffe000027812 */ /* 0x000fe200078ec0ff */
[----:B------:R-:W-:Y:S01]  /*02a0*/  UIMAD UR6, UR35, UR13, UR36 ;  /* 0x0000000d230672a4 */ /* 0x000fe2000f8e0224 */
[----:B------:R-:W-:Y:S01]  /*02b0*/  LOP3.LUT R4, R5, 0x7ffffffc, RZ, 0xc0, !PT ;  /* 0x7ffffffc05047812 */ /* 0x000fe200078ec0ff */
[----:B------:R-:W-:Y:S01]  /*02c0*/  ULDC UR14, c[0x0][0x1c0] ;  /* 0x00007000000e7ab9 */ /* 0x000fe20000000800 */
        /* <DEDUP_REMOVED lines=11> */
[----:B------:R-:W-:Y:S01]  /*0380*/  ULDC UR11, c[0x0][0x1c0] ;  /* 0x00007000000b7ab9 */ /* 0x000fe20000000800 */
[----:B------:R-:W-:Y:S01]  /*0390*/  LEA.HI R3, R3, R4, RZ, 0x1 ;  /* 0x0000000403037211 */ /* 0x000fe200078f08ff */
[----:B------:R-:W-:Y:S01]  /*03a0*/  UIMAD UR55, UR8, UR35, URZ ;  /* 0x00000023083772a4 */ /* 0x000fe2000f8e023f */
[----:B------:R-:W-:Y:S01]  /*03b0*/  LOP3.LUT R0, R0, 0xfffffffe, RZ, 0xc0, !PT ;  /* 0xfffffffe00007812 */ /* 0x000fe200078ec0ff */
[----:B------:R-:W-:Y:S01]  /*03c0*/  UIMAD UR7, UR35, UR11, UR36 ;  /* 0x0000000b230772a4 */ /* 0x000fe2000f8e0224 */
[----:B------:R-:W-:Y:S01]  /*03d0*/  LOP3.LUT R3, R3, 0xfffffffe, RZ, 0xc0, !PT ;  /* 0xfffffffe03037812 */ /* 0x000fe200078ec0ff */
[----:B------:R-:W-:Y:S01]  /*03e0*/  @!UP5 UIMAD UR8, UR35, UR14, UR36 ;  /* 0x0000000e2308d2a4 */ /* 0x000fe2000f8e0224 */
[----:B------:R-:W-:Y:S01]  /*03f0*/  LEA.HI R6, R6, R2, RZ, 0x2 ;  /* 0x0000000206067211 */ /* 0x000fe200078f10ff */
[----:B------:R-:W-:Y:S01]  /*0400*/  IMAD.IADD R216, R2, 0x1, -R0 ;  /* 0x0000000102d87824 */ /* 0x000fe200078e0a00 */
[----:B------:R-:W-:Y:S01]  /*0410*/  SHF.R.S32.HI R0, RZ, 0x1f, R5 ;  /* 0x0000001fff007819 */ /* 0x000fe20000011405 */
[----:B------:R-:W-:Y:S01]  /*0420*/  IMAD.IADD R11, R4, 0x1, -R3 ;  /* 0x00000001040b7824 */ /* 0x000fe200078e0a03 */
[----:B------:R-:W-:Y:S01]  /*0430*/  SHF.R.S32.HI R3, RZ, 0x2, R5 ;  /* 0x00000002ff037819 */ /* 0x000fe20000011405 */
[----:B------:R-:W-:Y:S01]  /*0440*/  USHF.L.U32 UR47, UR48, 0x6, URZ ;  /* 0x00000006302f7899 */ /* 0x000fe2000800063f */
[----:B------:R-:W-:Y:S01]  /*0450*/  LOP3.LUT R6, R6, 0xfffffffc, RZ, 0xc0, !PT ;  /* 0xfffffffc06067812 */ /* 0x000fe200078ec0ff */
[----:B------:R-:W-:Y:S01]  /*0460*/  IMAD.SHL.U32 R213, R11, 0x200, RZ ;  /* 0x000002000bd57824 */ /* 0x000fe200078e00ff */
[----:B------:R-:W-:Y:S01]  /*0470*/  LEA.HI R0, R0, R3, RZ, 0x3 ;  /* 0x0000000300007211 */ /* 0x000fe200078f18ff */
[----:B------:R-:W-:Y:S01]  /*0480*/  USHF.L.U32 UR46, UR6, 0x5, URZ ;  /* 0x00000005062e7899 */ /* 0x000fe2000800063f */
[----:B------:R-:W-:Y:S01]  /*0490*/  SHF.R.S32.HI R241, RZ, 0x3, R10 ;  /* 0x00000003fff17819 */ /* 0x000fe2000001140a */
[----:B------:R-:W-:Y:S01]  /*04a0*/  IMAD.IADD R249, R2, 0x1, -R6 ;  /* 0x0000000102f97824 */ /* 0x000fe200078e0a06 */
[----:B------:R-:W-:Y:S01]  /*04b0*/  LOP3.LUT R0, R0, 0xfffffff8, RZ, 0xc0, !PT ;  /* 0xfffffff800007812 */ /* 0x000fe200078ec0ff */
[----:B------:R-:W-:Y:S01]  /*04c0*/  ULDC UR52, c[0x0][0x214] ;  /* 0x0000850000347ab9 */ /* 0x000fe20000000800 */
[----:B------:R-:W-:Y:S01]  /*04d0*/  SHF.R.S32.HI R5, RZ, 0x1f, R8 ;  /* 0x0000001fff057819 */ /* 0x000fe20000011408 */
[----:B------:R-:W-:Y:S01]  /*04e0*/  IMAD.SHL.U32 R2, R241, 0x40, RZ ;  /* 0x00000040f1027824 */ /* 0x000fe200078e00ff */
[----:B------:R-:W-:Y:S01]  /*04f0*/  SHF.R.S32.HI R6, RZ, 0x7, R13 ;  /* 0x00000007ff067819 */ /* 0x000fe2000001140d */
[----:B------:R-:W-:Y:S01]  /*0500*/  IMAD.IADD R4, R3, 0x1, -R0 ;  /* 0x0000000103047824 */ /* 0x000fe200078e0a00 */
[----:B------:R-:W-:Y:S01]  /*0510*/  SHF.R.S32.HI R3, RZ, 0x1f, R9 ;  /* 0x0000001fff037819 */ /* 0x000fe20000011409 */
[----:B------:R-:W-:Y:S01]  /*0520*/  IMAD.U32 R252, RZ, RZ, UR15 ;  /* 0x0000000ffffc7e24 */ /* 0x000fe2000f8e00ff */
[----:B------:R-:W-:Y:S01]  /*0530*/  LOP3.LUT R0, R2, 0x1c0, RZ, 0xc0, !PT ;  /* 0x000001c002007812 */ /* 0x000fe200078ec0ff */
[----:B------:R-:W-:Y:S01]  /*0540*/  IMAD.U32 R251, RZ, RZ, UR9 ;  /* 0x00000009fffb7e24 */ /* 0x000fe2000f8e00ff */
[----:B------:R-:W-:Y:S01]  /*0550*/  LEA.HI R12, R5, R8, RZ, 0x3 ;  /* 0x00000008050c7211 */ /* 0x000fe200078f18ff */
[----:B------:R-:W-:Y:S01]  /*0560*/  ULDC UR59, c[0x0][0x1c8] ;  /* 0x00007200003b7ab9 */ /* 0x000fe20000000800 */
[----:B------:R-:W-:Y:S01]  /*0570*/  LOP3.LUT R2, R0, 0x38, R228, 0xf8, !PT ;  /* 0x0000003800027812 */ /* 0x000fe200078ef8e4 */
[----:B------:R-:W-:Y:S01]  /*0580*/  ULDC.U8 UR10, c[0x0][0x3d0] ;  /* 0x0000f400000a7ab9 */ /* 0x000fe20000000000 */
[----:B------:R-:W-:Y:S01]  /*0590*/  SHF.R.U32.HI R0, RZ, 0x3, R0 ;  /* 0x00000003ff007819 */ /* 0x000fe20000011600 */
[----:B------:R-:W-:Y:S01]  /*05a0*/  ULDC UR53, c[0x0][0x224] ;  /* 0x0000890000357ab9 */ /* 0x000fe20000000800 */
[----:B------:R-:W-:Y:S01]  /*05b0*/  LEA.HI R230, R3, R9, RZ, 0x2 ;  /* 0x0000000903e67211 */ /* 0x000fe200078f10ff */
[----:B------:R-:W-:Y:S01]  /*05c0*/  @UP5 UIMAD UR57, UR35, UR52, URZ ;  /* 0x00000034233952a4 */ /* 0x000fe2000f8e023f */
[----:B------:R-:W-:Y:S01]  /*05d0*/  LOP3.LUT R9, R2, R0, RZ, 0x3c, !PT ;  /* 0x0000000002097212 */ /* 0x000fe200078e3cff */
[----:B------:R-:W-:Y:S01]  /*05e0*/  IMAD.SHL.U32 R0, R7, 0x40, RZ ;  /* 0x0000004007007824 */ /* 0x000fe200078e00ff */
[----:B------:R-:W-:Y:S01]  /*05f0*/  LOP3.LUT R2, R12, 0xfffffff8, RZ, 0xc0, !PT ;  /* 0xfffffff80c027812 */ /* 0x000fe200078ec0ff */
[----:B------:R-:W-:Y:S01]  /*0600*/  UMOV UR40, URZ ;  /* 0x0000003f00287c82 */ /* 0x000fe20008000000 */
[----:B------:R-:W-:Y:S01]  /*0610*/  LOP3.LUT R3, R4, 0x1, RZ, 0xc0, !PT ;  /* 0x0000000104037812 */ /* 0x000fe200078ec0ff */
[----:B------:R-:W-:Y:S01]  /*0620*/  ULDC.64 UR4, c[0x0][0x118] ;  /* 0x0000460000047ab9 */ /* 0x000fe20000000a00 */
[----:B------:R-:W-:Y:S01]  /*0630*/  LOP3.LUT R0, R0, 0x1c0, RZ, 0xc0, !PT ;  /* 0x000001c000007812 */ /* 0x000fe200078ec0ff */
[----:B------:R-:W-:Y:S01]  /*0640*/  IMAD.IADD R8, R8, 0x1, -R2 ;  /* 0x0000000108087824 */ /* 0x000fe200078e0a02 */
[----:B------:R-:W-:Y:S01]  /*0650*/  ISETP.NE.U32.AND P0, PT, R3, 0x1, PT ;  /* 0x000000010300780c */ /* 0x000fe20003f05070 */
[----:B------:R-:W-:Y:S01]  /*0660*/  IMAD.SHL.U32 R2, R216, 0x10, RZ ;  /* 0x00000010d8027824 */ /* 0x000fe200078e00ff */
[----:B------:R-:W-:Y:S01]  /*0670*/  LOP3.LUT R208, R0, 0x8, R10, 0xf8, !PT ;  /* 0x0000000800d07812 */ /* 0x000fe200078ef80a */
[----:B------:R-:W-:Y:S01]  /*0680*/  IMAD.SHL.U32 R3, R4, 0x40, RZ ;  /* 0x0000004004037824 */ /* 0x000fe200078e00ff */
[----:B------:R-:W-:Y:S01]  /*0690*/  LOP3.LUT P4, RZ, R7, 0x4, RZ, 0xc0, !PT ;  /* 0x0000000407ff7812 */ /* 0x000fe2000788c0ff */
[----:B------:R-:W-:Y:S01]  /*06a0*/  ULOP3.LUT UR59, UR36, UR59, URZ, 0x3c, !UPT ;  /* 0x0000003b243b7292 */ /* 0x000fe2000f8e3c3f */
        /* <DEDUP_REMOVED lines=8> */
[----:B------:R-:W-:Y:S01]  /*0730*/  LOP3.LUT P3, RZ, R7, 0x2, RZ, 0xc0, !PT ;  /* 0x0000000207ff7812 */ /* 0x000fe2000786c0ff */
[----:B------:R-:W-:Y:S01]  /*0740*/  UIMAD.WIDE.U32 UR42, UR38, UR44, URZ ;  /* 0x0000002c262a72a5 */ /* 0x000fe2000f8e003f */
[----:B------:R-:W-:Y:S01]  /*0750*/  LOP3.LUT R213, R213, R5, R0, 0xf6, !PT ;  /* 0x00000005d5d57212 */ /* 0x000fe200078ef600 */
[----:B------:R-:W-:Y:S01]  /*0760*/  IMAD.IADD R208, R2, 0x1, R208 ;  /* 0x0000000102d07824 */ /* 0x000fe200078e02d0 */
[----:B------:R-:W-:Y:S01]  /*0770*/  SHF.R.S32.HI R2, RZ, 0x6, R14 ;  /* 0x00000006ff027819 */ /* 0x000fe2000001140e */
[----:B------:R-:W-:Y:S01]  /*0780*/  IMAD.SHL.U32 R5, R6, 0x20, RZ ;  /* 0x0000002006057824 */ /* 0x000fe200078e00ff */
[----:B------:R-:W-:Y:S01]  /*0790*/  LOP3.LUT R0, R3, 0x1c0, RZ, 0xc0, !PT ;  /* 0x000001c003007812 */ /* 0x000fe200078ec0ff */
[----:B------:R-:W-:Y:S01]  /*07a0*/  IMAD.SHL.U32 R209, R208, 0x2, RZ ;  /* 0x00000002d0d17824 */ /* 0x000fe200078e00ff */
[----:B------:R-:W-:Y:S01]  /*07b0*/  R2P PR, R4, 0x6 ;  /* 0x0000000604007804 */ /* 0x000fe20000000000 */
[C---:B------:R-:W-:Y:S01]  /*07c0*/  IMAD R9, R2.reuse, 0x200, R9 ;  /* 0x0000020002097824 */ /* 0x040fe200078e0209 */
[----:B------:R-:W-:Y:S01]  /*07d0*/  SHF.R.U32.HI R3, RZ, 0x3, R0 ;  /* 0x00000003ff037819 */ /* 0x000fe20000011600 */
[----:B------:R-:W-:Y:S01]  /*07e0*/  IMAD.SHL.U32 R2, R2, 0x8, RZ ;  /* 0x0000000802027824 */ /* 0x000fe200078e00ff */
[C---:B------:R-:W-:Y:S01]  /*07f0*/  LOP3.LUT P6, RZ, R8.reuse, 0x4, RZ, 0xc0, !PT ;  /* 0x0000000408ff7812 */ /* 0x040fe200078cc0ff */
[----:B------:R-:W-:Y:S01]  /*0800*/  IMAD.SHL.U32 R4, R11, 0x20, RZ ;  /* 0x000000200b047824 */ /* 0x000fe200078e00ff */
[----:B------:R-:W-:Y:S01]  /*0810*/  LOP3.LUT P5, RZ, R8, 0x2, RZ, 0xc0, !PT ;  /* 0x0000000208ff7812 */ /* 0x000fe200078ac0ff */
        /* <DEDUP_REMOVED lines=55> */
[----:B------:R-:W-:Y:S01]  /*0b90*/  USHF.R.S32.HI UR50, URZ, 0x1f, UR46 ;  /* 0x0000001f3f327899 */ /* 0x000fe2000801142e */
[----:B------:R-:W-:Y:S01]  /*0ba0*/  IMAD R212, R213, 0x2, R212 ;  /* 0x00000002d5d47824 */ /* 0x000fe200078e02d4 */
[----:B------:R-:W-:Y:S01]  /*0bb0*/  ULDC UR41, c[0x0][0x2e8] ;  /* 0x0000ba0000297ab9 */ /* 0x000fe20000000800 */
[----:B------:R-:W-:-:S02]  /*0bc0*/  IMAD.IADD R215, R210, 0x1, R214 ;  /* 0x00000001d2d77824 */ /* 0x000fc400078e02d6 */
[C---:B------:R-:W-:Y:S02]  /*0bd0*/  IMAD.IADD R219, R218.reuse, 0x1, R216 ;  /* 0x00000001dadb7824 */ /* 0x040fe400078e02d8 */
[----:B------:R-:W-:Y:S02]  /*0be0*/  IMAD.SHL.U32 R213, R213, 0x2, RZ ;  /* 0x00000002d5d57824 */ /* 0x000fe400078e00ff */
[----:B------:R-:W-:Y:S02]  /*0bf0*/  IMAD.IADD R233, R233, 0x1, R232 ;  /* 0x00000001e9e97824 */ /* 0x000fe400078e02e8 */
[----:B------:R-:W-:Y:S02]  /*0c00*/  IMAD.IADD R214, R211, 0x1, R214 ;  /* 0x00000001d3d67824 */ /* 0x000fe400078e02d6 */
[----:B------:R-:W-:Y:S02]  /*0c10*/  IMAD.IADD R218, R218, 0x1, R217 ;  /* 0x00000001dada7824 */ /* 0x000fe400078e02d9 */
.L_x_1358:
        /* <DEDUP_REMOVED lines=21> */
[----:B------:R1:W2:Y:S01]  /*0d70*/  @P2 LDG.E R9, [R4.64] ;  /* 0x0000000404092981 */ /* 0x0002a2000c1e1900 */
[----:B------:R-:W-:Y:S01]  /*0d80*/  UIADD3 UR8, UP0, UR13, UR8, URZ ;  /* 0x000000080d087290 */ /* 0x000fe2000ff1e03f */
[----:B------:R-:W-:Y:S02]  /*0d90*/  PLOP3.LUT P0, PT, PT, PT, UP3, 0x80, 0x0 ;  /* 0x000000000000781c */ /* 0x000fe40003f0f038 */
[----:B------:R1:W3:Y:S01]  /*0da0*/  @P2 LDG.E R8, [R4.64+0x4] ;  /* 0x0000040404082981 */ /* 0x0002e2000c1e1900 */
[----:B------:R-:W-:Y:S01]  /*0db0*/  PLOP3.LUT P1, PT, PT, PT, UP2, 0x80, 0x0 ;  /* 0x000000000000781c */ /* 0x000fe20003f2f028 */
[----:B------:R-:W-:Y:S01]  /*0dc0*/  UIADD3.X UR9, UR12, UR9, URZ, UP0, !UPT ;  /* 0x000000090c097290 */ /* 0x000fe200087fe43f */
[----:B------:R-:W-:-:S02]  /*0dd0*/  IMAD.U32 R6, RZ, RZ, UR6 ;  /* 0x00000006ff067e24 */ /* 0x000fc4000f8e00ff */
        /* <DEDUP_REMOVED lines=34> */
.L_x_1312:
        /* <DEDUP_REMOVED lines=25> */
[----:B------:R-:W-:Y:S02]  /*1190*/  UIMAD.WIDE.U32 UR6, UR35, UR12, URZ ;  /* 0x0000000c230672a5 */ /* 0x000fe4000f8e003f */
[----:B------:R-:W-:-:S02]  /*11a0*/  UIMAD UR14, UR35, UR13, UR9 ;  /* 0x0000000d230e72a4 */ /* 0x000fc4000f8e0209 */
[----:B------:R-:W-:Y:S02]  /*11b0*/  ULEA.HI UR11, UR11, UR8, URZ, 0x6 ;  /* 0x000000080b0b7291 */ /* 0x000fe4000f8f303f */
        /* <DEDUP_REMOVED lines=8> */
[----:B------:R-:W-:Y:S02]  /*1240*/  UISETP.NE.AND UP0, UPT, UR30, -0x1, UPT ;  /* 0xffffffff1e00788c */ /* 0x000fe4000bf05270 */
        /* <DEDUP_REMOVED lines=20> */
[----:B------:R-:W-:-:S04]  /*1390*/  UIMAD UR8, UR8, UR6, URZ ;  /* 0x00000006080872a4 */ /* 0x000fc8000f8e023f */
[----:B------:R-:W-:-:S03]  /*13a0*/  UIMAD UR11, UR24, UR7, UR8 ;  /* 0x00000007180b72a4 */ /* 0x000fc6000f8e0208 */
[----:B------:R-:W-:Y:S02]  /*13b0*/  ULDC.64 UR8, c[0x0][0x180] ;  /* 0x0000600000087ab9 */ /* 0x000fe40000000a00 */
[----:B------:R-:W-:-:S04]  /*13c0*/  UIMAD UR7, UR37, UR8, URZ ;  /* 0x00000008250772a4 */ /* 0x000fc8000f8e023f */
[----:B------:R-:W-:Y:S02]  /*13d0*/  UIMAD UR9, UR35, UR9, UR7 ;  /* 0x00000009230972a4 */ /* 0x000fe4000f8e0207 */
[----:B------:R-:W-:-:S04]  /*13e0*/  UIMAD.WIDE.U32 UR6, UR24, UR6, URZ ;  /* 0x00000006180672a5 */ /* 0x000fc8000f8e003f */
[----:B------:R-:W-:-:S04]  /*13f0*/  UIADD3 UR7, UR7, UR11, URZ ;  /* 0x0000000b07077290 */ /* 0x000fc8000fffe03f */
[----:B------:R-:W-:-:S04]  /*1400*/  UIMAD.WIDE.U32 UR6, UR35, UR8, UR6 ;  /* 0x00000008230672a5 */ /* 0x000fc8000f8e0006 */
[----:B------:R-:W-:-:S03]  /*1410*/  UIADD3 UR29, UR7, UR9, URZ ;  /* 0x00000009071d7290 */ /* 0x000fc6000fffe03f */
[----:B------:R-:W-:Y:S02]  /*1420*/  UMOV UR27, UR6 ;  /* 0x00000006001b7c82 */ /* 0x000fe40008000000 */
.L_x_1314:
        /* <DEDUP_REMOVED lines=43> */
.L_x_1315:
[----:B------:R-:W-:Y:S01]  /*16e0*/  ULDC.64 UR8, c[0x0][0x370] ;  /* 0x0000dc0000087ab9 */ /* 0x000fe20000000a00 */
[----:B------:R-:W-:Y:S01]  /*16f0*/  PLOP3.LUT P0, PT, PT, PT, UP5, 0x80, 0x0 ;  /* 0x000000000000781c */ /* 0x000fe20003f0f058 */
[----:B------:R-:W-:Y:S02]  /*1700*/  @UP3 UIMAD.WIDE.U32 UR6, UR16, UR8, URZ ;  /* 0x00000008100632a5 */ /* 0x000fe4000f8e003f */
[----:B------:R-:W-:Y:S02]  /*1710*/  ULDC UR12, c[0x0][0x224] ;  /* 0x00008900000c7ab9 */ /* 0x000fe40000000800 */
[----:B------:R-:W-:-:S03]  /*1720*/  @UP3 UIMAD UR22, UR16, UR9, UR7 ;  /* 0x00000009101632a4 */ /* 0x000fc6000f8e0207 */
[----:B------:R-:W-:Y:S02]  /*1730*/  @UP3 UMOV UR18, UR6 ;  /* 0x0000000600123c82 */ /* 0x000fe40008000000 */
[----:B------:R-:W-:Y:S02]  /*1740*/  ULDC.64 UR6, c[0x0][0x368] ;  /* 0x0000da0000067ab9 */ /* 0x000fe40000000a00 */
[----:B------:R-:W-:-:S04]  /*1750*/  @!UP3 UIMAD UR8, UR37, UR6, URZ ;  /* 0x000000062508b2a4 */ /* 0x000fc8000f8e023f */
[----:B------:R-:W-:Y:S02]  /*1760*/  @!UP3 UIMAD UR8, UR35, UR7, UR8 ;  /* 0x000000072308b2a4 */ /* 0x000fe4000f8e0208 */
[----:B------:R-:W-:-:S04]  /*1770*/  @!UP3 UIMAD.WIDE.U32 UR6, UR35, UR6, URZ ;  /* 0x000000062306b2a5 */ /* 0x000fc8000f8e003f */
[----:B------:R-:W-:-:S03]  /*1780*/  @!UP3 UIADD3 UR22, UR7, UR8, URZ ;  /* 0x000000080716b290 */ /* 0x000fc6000fffe03f */
[----:B------:R-:W-:Y:S02]  /*1790*/  ULDC.64 UR8, c[0x0][0x3d8] ;  /* 0x0000f60000087ab9 */ /* 0x000fe40000000a00 */
        /* <DEDUP_REMOVED lines=11> */
[----:B------:R-:W-:Y:S02]  /*1850*/  USHF.L.U32 UR12, UR35, 0x7, URZ ;  /* 0x00000007230c7899 */ /* 0x000fe4000800063f */
[----:B------:R-:W-:Y:S02]  /*1860*/  @UP3 UIADD3 UR13, UR9, UR7, URZ ;  /* 0x00000007090d3290 */ /* 0x000fe4000fffe03f */
[----:B------:R-:W-:-:S02]  /*1870*/  USEL UR7, UR6, URZ, UP1 ;  /* 0x0000003f06077287 */ /* 0x000fc40008800000 */
[----:B------:R-:W-:Y:S02]  /*1880*/  USEL UR6, UR12, URZ, UP1 ;  /* 0x0000003f0c067287 */ /* 0x000fe40008800000 */
[----:B------:R-:W-:Y:S02]  /*1890*/  USEL UR20, UR42, UR8, !UP3 ;  /* 0x000000082a147287 */ /* 0x000fe4000d800000 */
[----:B------:R-:W-:Y:S02]  /*18a0*/  UIADD3 UR6, UP1, UR17, UR6, URZ ;  /* 0x0000000611067290 */ /* 0x000fe4000ff3e03f */
[----:B------:R-:W-:Y:S02]  /*18b0*/  ULDC UR12, c[0x0][0x234] ;  /* 0x00008d00000c7ab9 */ /* 0x000fe40000000800 */
[----:B------:R-:W-:Y:S02]  /*18c0*/  UIADD3.X UR8, UR21, UR7, URZ, UP1, !UPT ;  /* 0x0000000715087290 */ /* 0x000fe40008ffe43f */
[----:B------:R-:W-:-:S02]  /*18d0*/  UIMAD UR7, UR39, UR6, URZ ;  /* 0x00000006270772a4 */ /* 0x000fc4000f8e023f */
[----:B------:R-:W-:Y:S02]  /*18e0*/  USEL UR11, UR11, URZ, UP6 ;  /* 0x0000003f0b0b7287 */ /* 0x000fe4000b000000 */
        /* <DEDUP_REMOVED lines=12> */
.L_x_1316:
[----:B------:R-:W-:-:S04]  /*19b0*/  UMOV UR12, UR53 ;  /* 0x00000035000c7c82 */ /* 0x000fc80008000000 */
.L_x_1317:
[----:B------:R-:W-:Y:S01]  /*19c0*/  UIADD3 UR6, UP4, UP3, UR6, UR47, UR49 ;  /* 0x0000002f06067290 */ /* 0x000fe2000fb9e031 */
[----:B------:R-:W1:Y:S01]  /*19d0*/  S2R R25, SR_TID.X ;  /* 0x0000000000197919 */ /* 0x000e620000002100 */
[----:B------:R-:W-:Y:S01]  /*19e0*/  IMAD.U32 R5, RZ, RZ, UR5 ;  /* 0x00000005ff057e24 */ /* 0x000fe2000f8e00ff */
[----:B------:R-:W-:Y:S01]  /*19f0*/  UIADD3 UR16, UR17, UR14, URZ ;  /* 0x0000000e11107290 */ /* 0x000fe2000fffe03f */
[----:B------:R-:W-:Y:S01]  /*1a00*/  IMAD.U32 R4, RZ, RZ, UR4 ;  /* 0x00000004ff047e24 */ /* 0x000fe2000f8e00ff */
[----:B------:R-:W-:Y:S01]  /*1a10*/  UIADD3 UR31, UP2, UP1, UR19, UR6, UR20 ;  /* 0x00000006131f7290 */ /* 0x000fe2000f95e014 */
[----:B------:R-:W-:Y:S01]  /*1a20*/  IADD3 R14, P0, R241, UR17, RZ ;  /* 0x00000011f10e7c10 */ /* 0x000fe2000ff1e0ff */
[----:B------:R-:W-:Y:S01]  /*1a30*/  UIADD3.X UR6, UR9, UR51, UR56, UP4, UP3 ;  /* 0x0000003309067290 */ /* 0x000fe2000a7e6438 */
[----:B------:R-:W-:Y:S01]  /*1a40*/  SHF.R.S32.HI R229, RZ, 0x1f, R228 ;  /* 0x0000001fffe57819 */ /* 0x000fe200000114e4 */
[----:B------:R-:W-:Y:S01]  /*1a50*/  ULDC.64 UR4, c[0x0][0x3c8] ;  /* 0x0000f20000047ab9 */ /* 0x000fe20000000a00 */
        /* <DEDUP_REMOVED lines=8> */
[----:B------:R-:W-:Y:S01]  /*1ae0*/  IMAD.U32 R12, RZ, RZ, UR36 ;  /* 0x00000024ff0c7e24 */ /* 0x000fe2000f8e00ff */
[----:B------:R-:W-:Y:S01]  /*1af0*/  BSSY B1, `(.L_x_1313) ;  /* 0x000097a000017945 */ /* 0x000fe20003800000 */
[----:B------:R-:W-:Y:S01]  /*1b00*/  IMAD R17, R14, c[0x0][0x194], R8 ;  /* 0x000065000e117a24 */ /* 0x000fe200078e0208 */
[----:B------:R-:W-:-:S03]  /*1b10*/  UIMAD UR9, UR36, UR7, UR6 ;  /* 0x00000007240972a4 */ /* 0x000fc6000f8e0206 */
[----:B------:R-:W-:Y:S01]  /*1b20*/  ULDC.64 UR6, c[0x0][0x370] ;  /* 0x0000dc0000067ab9 */ /* 0x000fe20000000a00 */
[----:B-1----:R-:W-:Y:S01]  /*1b30*/  SHF.R.S32.HI R26, RZ, 0x1f, R25 ;  /* 0x0000001fff1a7819 */ /* 0x002fe20000011419 */
[----:B------:R-:W-:-:S03]  /*1b40*/  UIMAD UR6, UR21, UR6, URZ ;  /* 0x00000006150672a4 */ /* 0x000fc6000f8e023f */
[----:B------:R-:W-:Y:S01]  /*1b50*/  LEA.HI R6, R26, R25, RZ, 0x5 ;  /* 0x000000191a067211 */ /* 0x000fe200078f28ff */
[----:B------:R-:W-:-:S03]  /*1b60*/  UIMAD UR11, UR17, UR7, UR6 ;  /* 0x00000007110b72a4 */ /* 0x000fc6000f8e0206 */
[----:B------:R-:W-:Y:S02]  /*1b70*/  ULDC.64 UR6, c[0x0][0x378] ;  /* 0x0000de0000067ab9 */ /* 0x000fe40000000a00 */
[----:B------:R-:W-:-:S04]  /*1b80*/  UIMAD UR6, UR60, UR6, URZ ;  /* 0x000000063c0672a4 */ /* 0x000fc8000f8e023f */
[----:B------:R-:W-:Y:S02]  /*1b90*/  UIMAD UR8, UR36, UR7, UR6 ;  /* 0x00000007240872a4 */ /* 0x000fe4000f8e0206 */
[----:B------:R-:W-:-:S03]  /*1ba0*/  UIADD3 UR6, UR17, UR12, URZ ;  /* 0x0000000c11067290 */ /* 0x000fc6000fffe03f */
[----:B------:R-:W-:Y:S02]  /*1bb0*/  ULDC UR12, c[0x0][0x2e8] ;  /* 0x0000ba00000c7ab9 */ /* 0x000fe40000000800 */
[----:B------:R-:W-:Y:S01]  /*1bc0*/  UIMAD.WIDE UR6, UR6, UR14, UR4 ;  /* 0x0000000e060672a5 */ /* 0x000fe2000f8e0204 */
[----:B------:R1:W2:Y:S06]  /*1bd0*/  R2UR UR4, R4 ;  /* 0x00000000040473c2 */ /* 0x0002ac00000e0000 */
[----:B------:R-:W-:Y:S02]  /*1be0*/  UMOV UR20, UR6 ;  /* 0x0000000600147c82 */ /* 0x000fe40008000000 */
[----:B------:R-:W-:Y:S01]  /*1bf0*/  UIADD3 UR6, -UR10, UR15, UR26 ;  /* 0x0000000f0a067290 */ /* 0x000fe2000fffe11a */
[----:B------:R3:W4:Y:S01]  /*1c00*/  R2UR UR5, R5 ;  /* 0x00000000050573c2 */ /* 0x00072200000e0000 */
[----:B------:R-:W-:-:S02]  /*1c10*/  UMOV UR19, UR7 ;  /* 0x0000000700137c82 */ /* 0x000fc40008000000 */
[----:B------:R-:W-:Y:S02]  /*1c20*/  UIADD3 UR6, UR6, -UR12, URZ ;  /* 0x8000000c06067290 */ /* 0x000fe4000fffe03f */
[----:B------:R-:W-:Y:S02]  /*1c30*/  UIADD3 UR12, UR34, -0x1, URZ ;  /* 0xffffffff220c7890 */ /* 0x000fe4000fffe03f */
[----:B------:R-:W-:-:S04]  /*1c40*/  USHF.R.S32.HI UR21, URZ, 0x1f, UR6 ;  /* 0x0000001f3f157899 */ /* 0x000fc80008011406 */
[----:B------:R-:W-:Y:S01]  /*1c50*/  ULEA.HI UR21, UR21, UR6, URZ, 0x6 ;  /* 0x0000000615157291 */ /* 0x000fe2000f8f303f */
[----:B-1----:R-:W-:-:S03]  /*1c60*/  LOP3.LUT R4, R6, 0xffffffe0, RZ, 0xc0, !PT ;  /* 0xffffffe006047812 */ /* 0x002fc600078ec0ff */
[----:B------:R-:W-:Y:S01]  /*1c70*/  USHF.R.S32.HI UR21, URZ, 0x6, UR21 ;  /* 0x000000063f157899 */ /* 0x000fe20008011415 */
[----:B------:R-:W-:Y:S01]  /*1c80*/  SHF.R.S32.HI R6, RZ, 0x5, R6 ;  /* 0x00000005ff067819 */ /* 0x000fe20000011406 */
[----:B------:R-:W-:Y:S01]  /*1c90*/  ULDC.64 UR6, c[0x0][0x200] ;  /* 0x0000800000067ab9 */ /* 0x000fe20000000a00 */
[----:B------:R-:W-:Y:S01]  /*1ca0*/  IMAD.IADD R21, R25, 0x1, -R4 ;  /* 0x0000000119157824 */ /* 0x000fe200078e0a04 */
[----:B------:R-:W-:Y:S01]  /*1cb0*/  IADD3 R4, P2, R228, UR18, RZ ;  /* 0x00000012e4047c10 */ /* 0x000fe2000ff5e0ff */
[----:B------:R-:W-:Y:S02]  /*1cc0*/  UISETP.LT.AND UP1, UPT, URZ, UR21, UPT ;  /* 0x000000153f00728c */ /* 0x000fe4000bf21270 */
[----:B------:R-:W-:Y:S01]  /*1cd0*/  IMAD R6, R6, UR48, R21 ;  /* 0x0000003006067c24 */ /* 0x000fe2000f8e0215 */
[----:B---3--:R-:W-:Y:S01]  /*1ce0*/  IADD3.X R5, R229, UR22, RZ, P2, !PT ;  /* 0x00000016e5057c10 */ /* 0x008fe200097fe4ff */
[----:B------:R-:W-:Y:S02]  /*1cf0*/  USEL UR21, URZ, UR21, !UP1 ;  /* 0x000000153f157287 */ /* 0x000fe4000c800000 */
[----:B------:R-:W-:Y:S01]  /*1d00*/  UIMAD.WIDE UR16, UR16, UR14, UR6 ;  /* 0x0000000e101072a5 */ /* 0x000fe2000f8e0206 */
[----:B------:R-:W-:Y:S01]  /*1d10*/  IADD3 R10, P0, R6, UR31, RZ ;  /* 0x0000001f060a7c10 */ /* 0x000fe2000ff1e0ff */
[----:B------:R-:W-:Y:S01]  /*1d20*/  IMAD.WIDE.U32 R4, R7, c[0x0][0x370], R4 ;  /* 0x0000dc0007047a25 */ /* 0x000fe200078e0004 */
[----:B------:R-:W-:-:S02]  /*1d30*/  UISETP.GT.AND UP1, UPT, UR34, UR21, UPT ;  /* 0x000000152200728c */ /* 0x000fc4000bf24270 */
[----:B------:R-:W-:Y:S01]  /*1d40*/  LEA.HI.X.SX32 R11, R6, UR13, 0x1, P0 ;  /* 0x0000000d060b7c11 */ /* 0x000fe200080f0eff */
[----:B------:R-:W-:Y:S01]  /*1d50*/  IMAD.WIDE.U32 R6, R14, c[0x0][0x190], R228 ;  /* 0x000064000e067a25 */ /* 0x000fe200078e00e4 */
[----:B------:R-:W-:-:S04]  /*1d60*/  IADD3 R5, R5, UR11, RZ ;  /* 0x0000000b05057c10 */ /* 0x000fc8000fffe0ff */
[----:B------:R-:W-:Y:S01]  /*1d70*/  IADD3 R8, P0, R6, UR33, RZ ;  /* 0x0000002106087c10 */ /* 0x000fe2000ff1e0ff */
[----:B------:R-:W-:-:S03]  /*1d80*/  IMAD.WIDE.U32 R4, R9, c[0x0][0x378], R4 ;  /* 0x0000de0009047a25 */ /* 0x000fc600078e0004 */
[----:B------:R-:W-:Y:S01]  /*1d90*/  IADD3.X R9, R7, UR32, R17, P0, !PT ;  /* 0x0000002007097c10 */ /* 0x000fe200087fe411 */
[----:B------:R-:W-:Y:S01]  /*1da0*/  IMAD.MOV.U32 R6, RZ, RZ, R4 ;  /* 0x000000ffff067224 */ /* 0x000fe200078e0004 */
[----:B------:R-:W-:Y:S02]  /*1db0*/  LEA R220, P0, R10, c[0x0][0x350], 0x2 ;  /* 0x0000d4000adc7a11 */ /* 0x000fe400078010ff */
[----:B------:R-:W-:Y:S01]  /*1dc0*/  IADD3 R7, R5, UR8, RZ ;  /* 0x0000000805077c10 */ /* 0x000fe2000fffe0ff */
[----:B------:R-:W-:Y:S01]  /*1dd0*/  IMAD R5, R24, c[0x0][0x370], RZ ;  /* 0x0000dc0018057a24 */ /* 0x000fe200078e02ff */
[----:B------:R-:W-:Y:S01]  /*1de0*/  LEA.HI.X R221, R10, c[0x0][0x354], R11, 0x2, P0 ;  /* 0x0000d5000add7a11 */ /* 0x000fe200000f140b */
[----:B------:R-:W-:Y:S01]  /*1df0*/  IMAD.WIDE.U32 R12, R12, c[0x0][0x1a8], R8 ;  /* 0x00006a000c0c7a25 */ /* 0x000fe200078e0008 */
[----:B------:R-:W-:-:S03]  /*1e00*/  PLOP3.LUT P0, PT, PT, PT, UP1, 0x80, 0x0 ;  /* 0x000000000000781c */ /* 0x000fc60003f0f018 */
[----:B------:R-:W-:Y:S01]  /*1e10*/  IMAD R4, R241, c[0x0][0x374], R5 ;  /* 0x0000dd00f1047a24 */ /* 0x000fe200078e0205 */
[----:B------:R-:W-:Y:S01]  /*1e20*/  IADD3 R18, R13, UR9, RZ ;  /* 0x000000090d127c10 */ /* 0x000fe2000fffe0ff */
[----:B------:R-:W-:Y:S01]  /*1e30*/  IMAD.WIDE.U32 R6, R241, c[0x0][0x370], R6 ;  /* 0x0000dc00f1067a25 */ /* 0x000fe200078e0006 */
[----:B------:R-:W-:-:S03]  /*1e40*/  LEA R225, P3, R12, c[0x0][0x160], 0x1 ;  /* 0x000058000ce17a11 */ /* 0x000fc600078608ff */
[----:B------:R-:W-:Y:S01]  /*1e50*/  IMAD.IADD R11, R7, 0x1, R4 ;  /* 0x00000001070b7824 */ /* 0x000fe200078e0204 */
[----:B------:R-:W-:Y:S02]  /*1e60*/  LEA R224, P2, R6, c[0x0][0x330], 0x1 ;  /* 0x0000cc0006e07a11 */ /* 0x000fe400078408ff */
[----:B------:R-:W-:Y:S02]  /*1e70*/  LEA.HI.X R226, R12, c[0x0][0x164], R18, 0x1, P3 ;  /* 0x000059000ce27a11 */ /* 0x000fe400018f0c12 */
        /* <DEDUP_REMOVED lines=20> */
.L_x_1319:
        /* <DEDUP_REMOVED lines=18> */
.L_x_1320:
        /* <DEDUP_REMOVED lines=8> */
[----:B------:R-:W-:Y:S02]  /*2160*/  IADD3 R6, P0, R4, UR14, RZ ;  /* 0x0000000e04067c10 */ /* 0x000fe4000ff1e0ff */
        /* <DEDUP_REMOVED lines=26> */
.L_x_1322:
[----:B------:R-:W-:Y:S05]  /*2310*/  BSYNC B0 ;  /* 0x0000000000007941 */ /* 0x000fea0003800000 */
.L_x_1321:
        /* <DEDUP_REMOVED lines=21> */
.L_x_1324:
[----:B------:R-:W-:Y:S05]  /*2470*/  BSYNC B0 ;  /* 0x0000000000007941 */ /* 0x000fea0003800000 */
.L_x_1323:
        /* <DEDUP_REMOVED lines=31> */
.L_x_1326:
[----:B------:R-:W-:Y:S05]  /*2670*/  BSYNC B0 ;  /* 0x0000000000007941 */ /* 0x000fea0003800000 */
.L_x_1325:
        /* <DEDUP_REMOVED lines=20> */
.L_x_1318:
        /* <DEDUP_REMOVED lines=50> */
.L_x_1329:
[----:B------:R-:W-:Y:S05]  /*2ae0*/  BSYNC B0 ;  /* 0x0000000000007941 */ /* 0x000fea0003800000 */
.L_x_1328:
        /* <DEDUP_REMOVED lines=48> */
.L_x_1331:
[----:B------:R-:W-:Y:S05]  /*2df0*/  BSYNC B0 ;  /* 0x0000000000007941 */ /* 0x000fea0003800000 */
.L_x_1330:
        /* <DEDUP_REMOVED lines=44> */
.L_x_1333:
[----:B------:R-:W-:Y:S05]  /*30c0*/  BSYNC B0 ;  /* 0x0000000000007941 */ /* 0x000fea0003800000 */
.L_x_1332:
        /* <DEDUP_REMOVED lines=45> */
.L_x_1335:
[----:B------:R-:W-:Y:S05]  /*33a0*/  BSYNC B0 ;  /* 0x0000000000007941 */ /* 0x000fea0003800000 */
.L_x_1334:
[C---:B--23--:R-:W-:Y:S01]  /*33b0*/  IADD3 R4, R230.reuse, 0x8, RZ ;  /* 0x00000008e6047810 */ /* 0x04cfe20007ffe0ff */
[----:B------:R-:W-:Y:S01]  /*33c0*/  USHF.R.S32.HI UR7, URZ, 0x1f, UR26 ;  /* 0x0000001f3f077899 */ /* 0x000fe2000801141a */
[----:B------:R-:W-:Y:S01]  /*33d0*/  ISETP.GE.AND P1, PT, R230, UR6, PT ;  /* 0x00000006e6007c0c */ /* 0x000fe2000bf26270 */
        /* <DEDUP_REMOVED lines=72> */
.L_x_1337:
[----:B---3--:R-:W-:Y:S05]  /*3860*/  BSYNC B0 ;  /* 0x0000000000007941 */ /* 0x008fea0003800000 */
.L_x_1336:
        /* <DEDUP_REMOVED lines=55> */
.L_x_1339:
[----:B------:R-:W-:Y:S05]  /*3be0*/  BSYNC B0 ;  /* 0x0000000000007941 */ /* 0x000fea0003800000 */
.L_x_1338:
        /* <DEDUP_REMOVED lines=62> */
.L_x_1341:
[----:B------:R-:W-:Y:S05]  /*3fd0*/  BSYNC B0 ;  /* 0x0000000000007941 */ /* 0x000fea0003800000 */
.L_x_1340:
        /* <DEDUP_REMOVED lines=53> */
.L_x_1343:
[----:B------:R-:W-:Y:S05]  /*4330*/  BSYNC B0 ;  /* 0x0000000000007941 */ /* 0x000fea0003800000 */
.L_x_1342:
[----:B------:R-:W-:Y:S01]  /*4340*/  ULDC.64 UR8, c[0x0][0x318] ;  /* 0x0000c60000087ab9 */ /* 0x000fe20000000a00 */
[----:B------:R-:W-:Y:S01]  /*4350*/  IMAD.MOV.U32 R10, RZ, RZ, c[0x0][0x308] ;  /* 0x0000c200ff0a7624 */ /* 0x000fe200078e00ff */
[----:B------:R-:W-:Y:S01]  /*4360*/  UISETP.NE.U32.AND UP1, UPT, URZ, UR8, UPT ;  /* 0x000000083f00728c */ /* 0x000fe2000bf25070 */
[----:B------:R-:W-:Y:S01]  /*4370*/  IMAD.MOV.U32 R11, RZ, RZ, c[0x0][0x30c] ;  /* 0x0000c300ff0b7624 */ /* 0x000fe200078e00ff */
[----:B------:R-:W-:Y:S01]  /*4380*/  ULDC.64 UR22, c[0x0][0x320] ;  /* 0x0000c80000167ab9 */ /* 0x000fe20000000a00 */
[----:B--2---:R-:W2:Y:S01]  /*4390*/  S2R R13, SR_TID.X ;  /* 0x00000000000d7919 */ /* 0x004ea20000002100 */
[----:B------:R-:W-:Y:S01]  /*43a0*/  UISETP.NE.AND.EX UP1, UPT, URZ, UR9, UPT, UP1 ;  /* 0x000000093f00728c */ /* 0x000fe2000bf25310 */
[----:B------:R-:W-:Y:S01]  /*43b0*/  LEA.HI R6, R26, R25, RZ, 0x7 ;  /* 0x000000191a067211 */ /* 0x000fe200078f38ff */
[----:B------:R-:W-:Y:S01]  /*43c0*/  IMAD.U32 R7, RZ, RZ, UR25 ;  /* 0x00000019ff077e24 */ /* 0x000fe2000f8e00ff */
[----:B------:R-:W0:Y:S03]  /*43d0*/  LDGDEPBAR ;  /* 0x00000000000079af */ /* 0x000e260000000000 */
        /* <DEDUP_REMOVED lines=11> */
[----:B---3--:R1:W3:Y:S04]  /*4490*/  @P0 LDG.E R8, [R4.64] ;  /* 0x0000000404080981 */ /* 0x0082e8000c1e1900 */
[----:B-1--4-:R1:W4:Y:S04]  /*44a0*/  LDG.E.64 R4, [R10.64+0x8] ;  /* 0x000008040a047981 */ /* 0x012328000c1e1b00 */
[----:B-1----:R-:W4:Y:S01]  /*44b0*/  LDG.E.64 R10, [R10.64] ;  /* 0x000000040a0a7981 */ /* 0x002f22000c1e1b00 */
[----:B------:R-:W3:Y:S01]  /*44c0*/  @P0 MUFU.RCP R12, c[0x0][0x238] ;  /* 0x00008e00000c0b08 */ /* 0x000ee20000001000 */
[----:B------:R-:W-:Y:S01]  /*44d0*/  SHF.R.S32.HI R6, RZ, 0x7, R6 ;  /* 0x00000007ff067819 */ /* 0x000fe20000011406 */
[----:B--2---:R-:W-:Y:S01]  /*44e0*/  IMAD.SHL.U32 R13, R13, 0x2, RZ ;  /* 0x000000020d0d7824 */ /* 0x004fe200078e00ff */
[----:B------:R-:W-:Y:S01]  /*44f0*/  UIADD3 UR7, UR26, UR15, URZ ;  /* 0x0000000f1a077290 */ /* 0x000fe2000fffe03f */
[----:B------:R-:W-:Y:S01]  /*4500*/  IMAD.U32 R223, RZ, RZ, UR25 ;  /* 0x00000019ffdf7e24 */ /* 0x000fe2000f8e00ff */
[----:B------:R-:W-:Y:S01]  /*4510*/  SHF.L.U32 R9, R6, 0x5, RZ ;  /* 0x0000000506097819 */ /* 0x000fe200000006ff */
[----:B------:R-:W-:Y:S01]  /*4520*/  CS2R R190, SRZ ;  /* 0x0000000000be7805 */ /* 0x000fe2000001ff00 */
[----:B------:R-:W-:Y:S01]  /*4530*/  UIADD3 UR7, -UR10, 0x40, UR7 ;  /* 0x000000400a077890 */ /* 0x000fe2000fffe107 */
[----:B------:R-:W-:Y:S01]  /*4540*/  CS2R R188, SRZ ;  /* 0x0000000000bc7805 */ /* 0x000fe2000001ff00 */
[----:B------:R-:W-:Y:S01]  /*4550*/  LOP3.LUT R9, R9, 0x6, R13, 0xf8, !PT ;  /* 0x0000000609097812 */ /* 0x000fe200078ef80d */
[----:B------:R-:W-:Y:S01]  /*4560*/  CS2R R194, SRZ ;  /* 0x0000000000c27805 */ /* 0x000fe2000001ff00 */
[----:B------:R-:W-:Y:S01]  /*4570*/  LEA R13, R7, R6, 0x1 ;  /* 0x00000006070d7211 */ /* 0x000fe200078e08ff */
[----:B------:R-:W-:Y:S01]  /*4580*/  CS2R R192, SRZ ;  /* 0x0000000000c07805 */ /* 0x000fe2000001ff00 */
[----:B------:R-:W-:Y:S01]  /*4590*/  SHF.R.S32.HI R7, RZ, 0x1f, R21 ;  /* 0x0000001fff077819 */ /* 0x000fe20000011415 */
[----:B------:R-:W-:Y:S01]  /*45a0*/  IMAD R223, R223, 0x40, R9 ;  /* 0x00000040dfdf7824 */ /* 0x000fe200078e0209 */
        /* <DEDUP_REMOVED lines=60> */
[----:B------:R-:W-:Y:S02]  /*4970*/  UMOV UR6, URZ ;  /* 0x0000003f00067c82 */ /* 0x000fe40008000000 */
[----:B------:R-:W-:Y:S02]  /*4980*/  UIADD3 UR22, UR7, -UR13, URZ ;  /* 0x8000000d07167290 */ /* 0x000fe4000fffe03f */
[----:B------:R-:W-:Y:S01]  /*4990*/  ULDC UR18, c[0x0][0x2e4] ;  /* 0x0000b90000127ab9 */ /* 0x000fe20000000800 */
        /* <DEDUP_REMOVED lines=9> */
[----:B------:R-:W1:Y:S08]  /*4a30*/  R2UR UR14, R11 ;  /* 0x000000000b0e73c2 */ /* 0x000e7000000e0000 */
[----:B------:R2:W3:Y:S01]  /*4a40*/  R2UR UR11, R10 ;  /* 0x000000000a0b73c2 */ /* 0x0004e200000e0000 */
[----:B-1----:R-:W-:-:S04]  /*4a50*/  LOP3.LUT R4, R13, UR14, RZ, 0x3c, !PT ;  /* 0x0000000e0d047c12 */ /* 0x002fc8000f8e3cff */
[----:B--23--:R-:W-:-:S03]  /*4a60*/  LOP3.LUT R246, R4, R245, RZ, 0x3c, !PT ;  /* 0x000000f504f67212 */ /* 0x00cfc600078e3cff */
.L_x_1348:
[----:B------:R-:W0:Y:S01]  /*4a70*/  LDGDEPBAR ;  /* 0x00000000000079af */ /* 0x000e220000000000 */
[----:B------:R-:W-:Y:S02]  /*4a80*/  USHF.L.U32 UR7, UR12, 0x6, URZ ;  /* 0x000000060c077899 */ /* 0x000fe4000800063f */
[----:B------:R-:W-:Y:S02]  /*4a90*/  ULDC UR8, c[0x0][0x2e4] ;  /* 0x0000b90000087ab9 */ /* 0x000fe40000000800 */
        /* <DEDUP_REMOVED lines=35> */
[C---:B------:R-:W-:Y:S07]  /*4cd0*/  HMMA.16816.F32 R12, R84.reuse, R112, R12 ;  /* 0x00000070540c723c */ /* 0x040fee000000180c */
[----:B------:R-:W-:Y:S01]  /*4ce0*/  IMAD.U32 R112, RZ, RZ, UR20 ;  /* 0x00000014ff707e24 */ /* 0x000fe2000f8e00ff */
[----:B------:R-:W-:Y:S01]  /*4cf0*/  HMMA.16816.F32 R16, R84, R114, R16 ;  /* 0x000000725410723c */ /* 0x000fe20000001810 */
[----:B------:R-:W-:Y:S03]  /*4d00*/  LDSM.16.M88.4 R84, [R215+0x2000] ;  /* 0x00200000d754783b */ /* 0x000fe60000000200 */
[----:B------:R-:W-:Y:S04]  /*4d10*/  IMAD.U32 R113, RZ, RZ, UR19 ;  /* 0x00000013ff717e24 */ /* 0x000fe8000f8e00ff */
        /* <DEDUP_REMOVED lines=11> */
[C---:B------:R-:W-:Y:S01]  /*4dd0*/  LEA R108, P0, R230.reuse, R112, 0x2 ;  /* 0x00000070e66c7211 */ /* 0x040fe200078010ff */
[----:B------:R-:W-:Y:S01]  /*4de0*/  HMMA.16816.F32 R16, R92, R110, R16 ;  /* 0x0000006e5c10723c */ /* 0x000fe20000001810 */
[----:B------:R-:W4:Y:S03]  /*4df0*/  LDSM.16.M88.4 R92, [R3+0x12800] ;  /* 0x01280000035c783b */ /* 0x000f260000000200 */
[----:B------:R-:W-:Y:S02]  /*4e00*/  LEA.HI.X.SX32 R109, R230, R113, 0x2, P0 ;  /* 0x00000071e66d7211 */ /* 0x000fe400000f16ff */
[----:B------:R-:W-:Y:S02]  /*4e10*/  LDSM.16.M88.4 R112, [R209+0x14000] ;  /* 0x01400000d170783b */ /* 0x000fe40000000200 */
[C---:B--2---:R-:W-:Y:S03]  /*4e20*/  HMMA.16816.F32 R4, R84.reuse, R96, R4 ;  /* 0x000000605404723c */ /* 0x044fe60000001804 */
[----:B-----5:R2:W5:Y:S05]  /*4e30*/  LDG.E R117, [R108.64] ;  /* 0x000000046c757981 */ /* 0x02056a000c1e1900 */
[C---:B------:R-:W-:Y:S01]  /*4e40*/  HMMA.16816.F32 R8, R84.reuse, R98, R8 ;  /* 0x000000625408723c */ /* 0x040fe20000001808 */
[----:B------:R2:W5:Y:S05]  /*4e50*/  LDG.E R116, [R108.64+0x20] ;  /* 0x000020046c747981 */ /* 0x00056a000c1e1900 */
[----:B------:R-:W-:Y:S02]  /*4e60*/  LDSM.16.M88.4 R96, [R2+0x14000] ;  /* 0x014000000260783b */ /* 0x000fe40000000200 */
[C---:B---3--:R-:W-:Y:S08]  /*4e70*/  HMMA.16816.F32 R12, R84.reuse, R88, R12 ;  /* 0x00000058540c723c */ /* 0x048ff0000000180c */
[----:B------:R-:W-:Y:S01]  /*4e80*/  HMMA.16816.F32 R16, R84, R90, R16 ;  /* 0x0000005a5410723c */ /* 0x000fe20000001810 */
[----:B------:R-:W-:Y:S05]  /*4e90*/  LDSM.16.M88.4 R84, [R209+0x14800] ;  /* 0x01480000d154783b */ /* 0x000fea0000000200 */
[----:B------:R-:W-:Y:S02]  /*4ea0*/  LDSM.16.M88.4 R88, [R211+0x4000] ;  /* 0x00400000d358783b */ /* 0x000fe40000000200 */
[C---:B-1----:R-:W-:Y:S03]  /*4eb0*/  HMMA.16816.F32 R4, R100.reuse, R104, R4 ;  /* 0x000000686404723c */ /* 0x042fe60000001804 */
[----:B--2---:R-:W1:Y:S05]  /*4ec0*/  LDSM.16.M88.4 R108, [R210+0x4000] ;  /* 0x00400000d26c783b */ /* 0x004e6a0000000200 */
[C---:B------:R-:W-:Y:S01]  /*4ed0*/  HMMA.16816.F32 R8, R100.reuse, R106, R8 ;  /* 0x0000006a6408723c */ /* 0x040fe20000001808 */
[----:B------:R-:W-:Y:S07]  /*4ee0*/  LDSM.16.M88.4 R104, [R208+0x14000] ;  /* 0x01400000d068783b */ /* 0x000fee0000000200 */
[C---:B----4-:R-:W-:Y:S08]  /*4ef0*/  HMMA.16816.F32 R12, R100.reuse, R92, R12 ;  /* 0x0000005c640c723c */ /* 0x050ff0000000180c */
[----:B------:R-:W-:Y:S01]  /*4f00*/  HMMA.16816.F32 R16, R100, R94, R16 ;  /* 0x0000005e6410723c */ /* 0x000fe20000001810 */
[----:B------:R-:W2:Y:S05]  /*4f10*/  LDSM.16.M88.4 R92, [R2+0x14800] ;  /* 0x01480000025c783b */ /* 0x000eaa0000000200 */
[----:B------:R-:W3:Y:S02]  /*4f20*/  LDSM.16.M88.4 R100, [R215+0x4000] ;  /* 0x00400000d764783b */ /* 0x000ee40000000200 */
[C---:B-1----:R-:W-:Y:S08]  /*4f30*/  HMMA.16816.F32 R4, R108.reuse, R112, R4 ;  /* 0x000000706c04723c */ /* 0x042ff00000001804 */
[C---:B------:R-:W-:Y:S01]  /*4f40*/  HMMA.16816.F32 R8, R108.reuse, R114, R8 ;  /* 0x000000726c08723c */ /* 0x040fe20000001808 */
[----:B------:R-:W-:Y:S07]  /*4f50*/  LDSM.16.M88.4 R112, [R3+0x14000] ;  /* 0x014000000370783b */ /* 0x000fee0000000200 */
[C---:B------:R-:W-:Y:S08]  /*4f60*/  HMMA.16816.F32 R12, R108.reuse, R84, R12 ;  /* 0x000000546c0c723c */ /* 0x040ff0000000180c */
        /* <DEDUP_REMOVED lines=18> */
[C---:B------:R-:W-:Y:S08]  /*5090*/  HMMA.16816.F32 R8, R108.reuse, R114, R8 ;  /* 0x000000726c08723c */ /* 0x040ff00000001808 */
[C---:B--2---:R-:W-:Y:S08]  /*50a0*/  HMMA.16816.F32 R12, R108.reuse, R88, R12 ;  /* 0x000000586c0c723c */ /* 0x044ff0000000180c */
[----:B------:R-:W-:Y:S01]  /*50b0*/  HMMA.16816.F32 R16, R108, R90, R16 ;  /* 0x0000005a6c10723c */ /* 0x000fe20000001810 */
[----:B------:R-:W2:Y:S07]  /*50c0*/  LDSM.16.M88.4 R88, [R2+0x16800] ;  /* 0x016800000258783b */ /* 0x000eae0000000200 */
[C---:B------:R-:W-:Y:S08]  /*50d0*/  HMMA.16816.F32 R4, R92.reuse, R96, R4 ;  /* 0x000000605c04723c */ /* 0x040ff00000001804 */
[C---:B------:R-:W-:Y:S01]  /*50e0*/  HMMA.16816.F32 R8, R92.reuse, R98, R8 ;  /* 0x000000625c08723c */ /* 0x040fe20000001808 */
[----:B------:R-:W-:Y:S07]  /*50f0*/  LDSM.16.M88.4 R96, [R208+0x16800] ;  /* 0x01680000d060783b */ /* 0x000fee0000000200 */
[C---:B-1----:R-:W-:Y:S08]  /*5100*/  HMMA.16816.F32 R12, R92.reuse, R84, R12 ;  /* 0x000000545c0c723c */ /* 0x042ff0000000180c */
[----:B------:R-:W-:Y:S01]  /*5110*/  HMMA.16816.F32 R16, R92, R86, R16 ;  /* 0x000000565c10723c */ /* 0x000fe20000001810 */
[----:B------:R-:W-:Y:S05]  /*5120*/  LDSM.16.M88.4 R84, [R215+0x6000] ;  /* 0x00600000d754783b */ /* 0x000fea0000000200 */
[----:B------:R-:W1:Y:S02]  /*5130*/  LDSM.16.M88.4 R92, [R208+0x16000] ;  /* 0x01600000d05c783b */ /* 0x000e640000000200 */
[C---:B---3--:R-:W-:Y:S07]  /*5140*/  HMMA.16816.F32 R4, R100.reuse, R104, R4 ;  /* 0x000000686404723c */ /* 0x048fee0000001804 */
[----:B------:R-:W-:Y:S01]  /*5150*/  IADD3 R104, R247, UR7, RZ ;  /* 0x00000007f7687c10 */ /* 0x000fe2000fffe0ff */
[C---:B------:R-:W-:Y:S04]  /*5160*/  HMMA.16816.F32 R8, R100.reuse, R106, R8 ;  /* 0x0000006a6408723c */ /* 0x040fe80000001808 */
[----:B------:R-:W-:Y:S02]  /*5170*/  IABS R105, R104 ;  /* 0x0000006800697213 */ /* 0x000fe40000000000 */
[----:B------:R-:W-:Y:S02]  /*5180*/  IADD3 R108, R104, 0x8, RZ ;  /* 0x00000008686c7810 */ /* 0x000fe40007ffe0ff */
[C---:B--2---:R-:W-:Y:S03]  /*5190*/  HMMA.16816.F32 R12, R100.reuse, R88, R12 ;  /* 0x00000058640c723c */ /* 0x044fe6000000180c */
[----:B------:R-:W-:Y:S02]  /*51a0*/  ISETP.GE.AND P1, PT, R108, RZ, PT ;  /* 0x000000ff6c00720c */ /* 0x000fe40003f26270 */
[C---:B------:R-:W-:Y:S02]  /*51b0*/  IADD3 R107, R104.reuse, -0x1, RZ ;  /* 0xffffffff686b7810 */ /* 0x040fe40007ffe0ff */
[----:B------:R-:W-:Y:S01]  /*51c0*/  IMAD.MOV.U32 R88, RZ, RZ, R105 ;  /* 0x000000ffff587224 */ /* 0x000fe200078e0069 */
[----:B------:R-:W-:Y:S01]  /*51d0*/  HMMA.16816.F32 R16, R100, R90, R16 ;  /* 0x0000005a6410723c */ /* 0x000fe20000001810 */
[----:B------:R-:W-:Y:S02]  /*51e0*/  LDSM.16.M88.4 R100, [R3+0x16000] ;  /* 0x016000000364783b */ /* 0x000fe40000000200 */
[----:B------:R2:W-:Y:S01]  /*51f0*/  I2F R110, R88 ;  /* 0x00000058006e7306 */ /* 0x0005e20000201400 */
[C---:B------:R-:W-:Y:S02]  /*5200*/  IADD3 R105, R104.reuse, 0x7, RZ ;  /* 0x0000000768697810 */ /* 0x040fe40007ffe0ff */
[C---:B------:R-:W-:Y:S02]  /*5210*/  IADD3 R106, R104.reuse, -0x8, RZ ;  /* 0xfffffff8686a7810 */ /* 0x040fe40007ffe0ff */
[----:B------:R-:W-:Y:S04]  /*5220*/  ISETP.GE.AND P0, PT, R105, RZ, PT ;  /* 0x000000ff6900720c */ /* 0x000fe80003f06270 */
[C---:B------:R-:W-:Y:S01]  /*5230*/  @!P1 IADD3 R108, -R104.reuse, -0x8, RZ ;  /* 0xfffffff8686c9810 */ /* 0x040fe20007ffe1ff */
[C---:B-1----:R-:W-:Y:S03]  /*5240*/  HMMA.16816.F32 R4, R84.reuse, R92, R4 ;  /* 0x0000005c5404723c */ /* 0x042fe60000001804 */
[----:B------:R-:W1:Y:S02]  /*5250*/  I2F R109, R108 ;  /* 0x0000006c006d7306 */ /* 0x000e640000201400 */
[----:B------:R-:W-:Y:S03]  /*5260*/  ISETP.GE.AND P1, PT, R107, RZ, PT ;  /* 0x000000ff6b00720c */ /* 0x000fe60003f26270 */
[----:B------:R-:W-:Y:S01]  /*5270*/  @!P0 IADD3 R105, -R104, -0x7, RZ ;  /* 0xfffffff968698810 */ /* 0x000fe20007ffe1ff */
[C---:B------:R-:W-:Y:S01]  /*5280*/  HMMA.16816.F32 R8, R84.reuse, R94, R8 ;  /* 0x0000005e5408723c */ /* 0x040fe20000001808 */
[----:B------:R-:W-:Y:S02]  /*5290*/  LDSM.16.M88.4 R92, [R3+0x16800] ;  /* 0x01680000035c783b */ /* 0x000fe40000000200 */
[----:B------:R-:W-:Y:S01]  /*52a0*/  ISETP.GE.AND P0, PT, R106, RZ, PT ;  /* 0x000000ff6a00720c */ /* 0x000fe20003f06270 */
[----:B------:R3:W4:Y:S02]  /*52b0*/  I2F R108, R105 ;  /* 0x00000069006c7306 */ /* 0x0007240000201400 */
[----:B--2---:R-:W2:Y:S02]  /*52c0*/  LDSM.16.M88.4 R88, [R214+0x6000] ;  /* 0x00600000d658783b */ /* 0x004ea40000000200 */
[C---:B------:R-:W-:Y:S04]  /*52d0*/  HMMA.16816.F32 R12, R84.reuse, R96, R12 ;  /* 0x00000060540c723c */ /* 0x040fe8000000180c */
[C---:B------:R-:W-:Y:S03]  /*52e0*/  @!P1 IADD3 R107, -R104.reuse, 0x1, RZ ;  /* 0x00000001686b9810 */ /* 0x040fe60007ffe1ff */
[C---:B------:R-:W-:Y:S01]  /*52f0*/  IADD3 R96, R104.reuse, -0x10, RZ ;  /* 0xfffffff068607810 */ /* 0x040fe20007ffe0ff */
[----:B------:R-:W-:Y:S02]  /*5300*/  HMMA.16816.F32 R16, R84, R98, R16 ;  /* 0x000000625410723c */ /* 0x000fe40000001810 */
[----:B------:R-:W1:Y:S02]  /*5310*/  I2F R107, R107 ;  /* 0x0000006b006b7306 */ /* 0x000e640000201400 */
[----:B------:R-:W-:Y:S02]  /*5320*/  @!P0 IADD3 R106, -R104, 0x8, RZ ;  /* 0x00000008686a8810 */ /* 0x000fe40007ffe1ff */
[----:B------:R-:W-:Y:S02]  /*5330*/  ISETP.GE.AND P0, PT, R96, RZ, PT ;  /* 0x000000ff6000720c */ /* 0x000fe40003f06270 */
[C---:B------:R-:W-:Y:S04]  /*5340*/  IADD3 R85, R104.reuse, -0x11, RZ ;  /* 0xffffffef68557810 */ /* 0x040fe80007ffe0ff */
[----:B------:R-:W1:Y:S01]  /*5350*/  I2F R106, R106 ;  /* 0x0000006a006a7306 */ /* 0x000e620000201400 */
[C---:B---3--:R-:W-:Y:S02]  /*5360*/  IADD3 R105, R104.reuse, -0x9, RZ ;  /* 0xfffffff768697810 */ /* 0x048fe40007ffe0ff */
[C---:B------:R-:W-:Y:S02]  /*5370*/  IADD3 R84, R104.reuse, -0x18, RZ ;  /* 0xffffffe868547810 */ /* 0x040fe40007ffe0ff */
[----:B------:R-:W-:Y:S02]  /*5380*/  ISETP.GE.AND P1, PT, R105, RZ, PT ;  /* 0x000000ff6900720c */ /* 0x000fe40003f26270 */
[C---:B------:R-:W-:Y:S02]  /*5390*/  IADD3 R86, R104.reuse, -0x19, RZ ;  /* 0xffffffe768567810 */ /* 0x040fe40007ffe0ff */
[----:B------:R-:W-:Y:S02]  /*53a0*/  ISETP.GE.AND P2, PT, R85, RZ, PT ;  /* 0x000000ff5500720c */ /* 0x000fe40003f46270 */
[----:B------:R-:W-:Y:S02]  /*53b0*/  @!P0 IADD3 R96, -R104, 0x10, RZ ;  /* 0x0000001068608810 */ /* 0x000fe40007ffe1ff */
[----:B------:R-:W-:Y:S04]  /*53c0*/  ISETP.GE.AND P0, PT, R86, RZ, PT ;  /* 0x000000ff5600720c */ /* 0x000fe80003f06270 */
[----:B------:R-:W-:Y:S01]  /*53d0*/  I2F R96, R96 ;  /* 0x0000006000607306 */ /* 0x000fe20000201400 */
[C---:B--2---:R-:W-:Y:S05]  /*53e0*/  HMMA.16816.F32 R4, R88.reuse, R100, R4 ;  /* 0x000000645804723c */ /* 0x044fea0000001804 */
[----:B------:R-:W-:Y:S02]  /*53f0*/  @!P1 IADD3 R105, -R104, 0x9, RZ ;  /* 0x0000000968699810 */ /* 0x000fe40007ffe1ff */
[----:B------:R-:W-:Y:S01]  /*5400*/  ISETP.GE.AND P1, PT, R84, RZ, PT ;  /* 0x000000ff5400720c */ /* 0x000fe20003f26270 */
[C---:B------:R-:W-:Y:S03]  /*5410*/  HMMA.16816.F32 R8, R88.reuse, R102, R8 ;  /* 0x000000665808723c */ /* 0x040fe60000001808 */
[----:B------:R-:W2:Y:S01]  /*5420*/  I2F R105, R105 ;  /* 0x0000006900697306 */ /* 0x000ea20000201400 */
[C---:B------:R-:W-:Y:S02]  /*5430*/  @!P2 IADD3 R85, -R104.reuse, 0x11, RZ ;  /* 0x000000116855a810 */ /* 0x040fe40007ffe1ff */
[C---:B------:R-:W-:Y:S02]  /*5440*/  @!P0 IADD3 R86, -R104.reuse, 0x19, RZ ;  /* 0x0000001968568810 */ /* 0x040fe40007ffe1ff */
[C---:B------:R-:W-:Y:S01]  /*5450*/  HMMA.16816.F32 R12, R88.reuse, R92, R12 ;  /* 0x0000005c580c723c */ /* 0x040fe2000000180c */
[----:B------:R-:W-:Y:S03]  /*5460*/  PLOP3.LUT P0, PT, PT, PT, UP0, 0x80, 0x0 ;  /* 0x000000000000781c */ /* 0x000fe60003f0f008 */
[----:B------:R-:W-:Y:S01]  /*5470*/  @!P1 IADD3 R84, -R104, 0x18, RZ ;  /* 0x0000001868549810 */ /* 0x000fe20007ffe1ff */
[----:B------:R-:W3:Y:S03]  /*5480*/  I2F R85, R85 ;  /* 0x0000005500557306 */ /* 0x000ee60000201400 */
[----:B-1----:R-:W-:Y:S01]  /*5490*/  FFMA.FTZ R6, R109, -UR6, R6 ;  /* 0x800000066d067c23 */ /* 0x002fe20008010006 */
[----:B------:R-:W-:Y:S03]  /*54a0*/  HMMA.16816.F32 R16, R88, R94, R16 ;  /* 0x0000005e5810723c */ /* 0x000fe60000001810 */
[----:B----4-:R-:W-:Y:S02]  /*54b0*/  FFMA.FTZ R7, R108, -UR6, R7 ;  /* 0x800000066c077c23 */ /* 0x010fe40008010007 */
[C---:B------:R-:W-:Y:S01]  /*54c0*/  FFMA.FTZ R5, R107.reuse, -UR6, R5 ;  /* 0x800000066b057c23 */ /* 0x040fe20008010005 */
[----:B------:R-:W1:Y:S01]  /*54d0*/  I2F R84, R84 ;  /* 0x0000005400547306 */ /* 0x000e620000201400 */
[C---:B------:R-:W-:Y:S02]  /*54e0*/  FFMA.FTZ R4, R110.reuse, -UR6, R4 ;  /* 0x800000066e047c23 */ /* 0x040fe40008010004 */
[----:B------:R-:W-:Y:S03]  /*54f0*/  FFMA.FTZ R11, R107, -UR6, R11 ;  /* 0x800000066b0b7c23 */ /* 0x000fe6000801000b */
[----:B------:R-:W-:Y:S02]  /*5500*/  FFMA.FTZ R10, R110, -UR6, R10 ;  /* 0x800000066e0a7c23 */ /* 0x000fe4000801000a */
[C---:B------:R-:W-:Y:S02]  /*5510*/  FFMA.FTZ R8, R106.reuse, -UR6, R8 ;  /* 0x800000066a087c23 */ /* 0x040fe40008010008 */
[C---:B--2---:R-:W-:Y:S01]  /*5520*/  FFMA.FTZ R9, R105.reuse, -UR6, R9 ;  /* 0x8000000669097c23 */ /* 0x044fe20008010009 */
[----:B------:R-:W2:Y:S01]  /*5530*/  I2F R86, R86 ;  /* 0x0000005600567306 */ /* 0x000ea20000201400 */
[----:B------:R-:W-:Y:S02]  /*5540*/  FFMA.FTZ R14, R106, -UR6, R14 ;  /* 0x800000066a0e7c23 */ /* 0x000fe4000801000e */
[----:B------:R-:W-:Y:S02]  /*5550*/  FFMA.FTZ R15, R105, -UR6, R15 ;  /* 0x80000006690f7c23 */ /* 0x000fe4000801000f */
[C---:B------:R-:W-:Y:S02]  /*5560*/  FFMA.FTZ R12, R96.reuse, -UR6, R12 ;  /* 0x80000006600c7c23 */ /* 0x040fe4000801000c */
[C---:B---3--:R-:W-:Y:S02]  /*5570*/  FFMA.FTZ R13, R85.reuse, -UR6, R13 ;  /* 0x80000006550d7c23 */ /* 0x048fe4000801000d */
[----:B------:R-:W-:Y:S02]  /*5580*/  FFMA.FTZ R18, R96, -UR6, R18 ;  /* 0x8000000660127c23 */ /* 0x000fe40008010012 */
[----:B------:R-:W-:Y:S02]  /*5590*/  FFMA.FTZ R19, R85, -UR6, R19 ;  /* 0x8000000655137c23 */ /* 0x000fe40008010013 */
[----:B-1----:R-:W-:Y:S02]  /*55a0*/  FFMA.FTZ R16, R84, -UR6, R16 ;  /* 0x8000000654107c23 */ /* 0x002fe40008010010 */
[----:B--2---:R-:W-:Y:S01]  /*55b0*/  FFMA.FTZ R17, R86, -UR6, R17 ;  /* 0x8000000656117c23 */ /* 0x004fe20008010011 */
        /* <DEDUP_REMOVED lines=13> */
.L_x_1344:
[----:B------:R-:W-:Y:S01]  /*5690*/  IADD3 R84, R230, UR7, RZ ;  /* 0x00000007e6547c10 */ /* 0x000fe2000fffe0ff */
[----:B------:R-:W-:Y:S01]  /*56a0*/  UIADD3 UR7, -UR8, UR10, -UR15 ;  /* 0x0000000a08077290 */ /* 0x000fe2000fffe90f */
[C---:B------:R-:W-:Y:S01]  /*56b0*/  IADD3 R93, R223.reuse, 0x1, RZ ;  /* 0x00000001df5d7810 */ /* 0x040fe20007ffe0ff */
[----:B------:R-:W-:Y:S01]  /*56c0*/  UMOV UR18, UR8 ;  /* 0x0000000800127c82 */ /* 0x000fe20008000000 */
[C---:B------:R-:W-:Y:S02]  /*56d0*/  IADD3 R85, R84.reuse, 0x8, RZ ;  /* 0x0000000854557810 */ /* 0x040fe40007ffe0ff */
[----:B------:R-:W-:Y:S02]  /*56e0*/  IADD3 R92, R223, 0x8, RZ ;  /* 0x00000008df5c7810 */ /* 0x000fe40007ffe0ff */
[C---:B------:R-:W-:Y:S02]  /*56f0*/  IADD3 R86, R84.reuse, UR7, RZ ;  /* 0x0000000754567c10 */ /* 0x040fe4000fffe0ff */
[----:B------:R-:W-:Y:S01]  /*5700*/  IADD3 R96, R85, UR7, RZ ;  /* 0x0000000755607c10 */ /* 0x000fe2000fffe0ff */
[----:B------:R-:W-:Y:S01]  /*5710*/  UIADD3 UR7, UR10, 0x1, -UR15 ;  /* 0x000000010a077890 */ /* 0x000fe2000fffe80f */
[C---:B------:R-:W-:Y:S02]  /*5720*/  IADD3 R91, R223.reuse, 0x9, RZ ;  /* 0x00000009df5b7810 */ /* 0x040fe40007ffe0ff */
[C---:B------:R-:W-:Y:S01]  /*5730*/  IADD3 R90, R223.reuse, 0x10, RZ ;  /* 0x00000010df5a7810 */ /* 0x040fe20007ffe0ff */
[----:B------:R-:W-:Y:S01]  /*5740*/  UIADD3 UR7, UR7, UR41, URZ ;  /* 0x0000002907077290 */ /* 0x000fe2000fffe03f */
[C---:B------:R-:W-:Y:S02]  /*5750*/  IADD3 R89, R223.reuse, 0x11, RZ ;  /* 0x00000011df597810 */ /* 0x040fe40007ffe0ff */
[C---:B------:R-:W-:Y:S02]  /*5760*/  IADD3 R88, R223.reuse, 0x18, RZ ;  /* 0x00000018df587810 */ /* 0x040fe40007ffe0ff */
[C---:B------:R-:W-:Y:S02]  /*5770*/  IADD3 R87, R223.reuse, 0x19, RZ ;  /* 0x00000019df577810 */ /* 0x040fe40007ffe0ff */
[----:B------:R-:W-:Y:S02]  /*5780*/  IADD3 R94, R84, UR7, RZ ;  /* 0x00000007545e7c10 */ /* 0x000fe4000fffe0ff */
[----:B------:R-:W-:Y:S02]  /*5790*/  IMNMX R84, RZ, R86, !PT ;  /* 0x00000056ff547217 */ /* 0x000fe40007800200 */
[----:B------:R-:W-:Y:S02]  /*57a0*/  IMNMX R86, R94, UR10, PT ;  /* 0x0000000a5e567c17 */ /* 0x000fe4000b800200 */
[-C--:B------:R-:W-:Y:S02]  /*57b0*/  ISETP.GE.AND P0, PT, R223, R84.reuse, PT ;  /* 0x00000054df00720c */ /* 0x080fe40003f06270 */
[----:B------:R-:W-:Y:S02]  /*57c0*/  ISETP.GE.AND P6, PT, R93, R84, PT ;  /* 0x000000545d00720c */ /* 0x000fe40003fc6270 */
[----:B------:R-:W-:Y:S02]  /*57d0*/  IADD3 R95, R85, UR7, RZ ;  /* 0x00000007555f7c10 */ /* 0x000fe4000fffe0ff */
        /* <DEDUP_REMOVED lines=48> */
.L_x_1345:
[----:B------:R-:W-:Y:S01]  /*5ae0*/  IMAD.U32 R84, RZ, RZ, UR12 ;  /* 0x0000000cff547e24 */ /* 0x000fe2000f8e00ff */
[----:B------:R-:W-:Y:S01]  /*5af0*/  UIADD3 UR7, UR11, -0x61c88647, URZ ;  /* 0x9e3779b90b077890 */ /* 0x000fe2000fffe03f */
[----:B------:R-:W-:Y:S01]  /*5b00*/  IMAD.WIDE.U32 R86, R246, -0x326172a9, RZ ;  /* 0xcd9e8d57f6567825 */ /* 0x000fe200078e00ff */
[----:B------:R-:W-:Y:S01]  /*5b10*/  FSETP.NEU.FTZ.AND P0, PT, R235, -INF , PT ;  /* 0xff800000eb00780b */ /* 0x000fe20003f1d000 */
[----:B------:R-:W-:Y:S02]  /*5b20*/  UISETP.GT.AND UP1, UPT, UR12, UR21, UPT ;  /* 0x000000150c00728c */ /* 0x000fe4000bf24270 */
[----:B------:R-:W-:Y:S02]  /*5b30*/  IMAD R84, R84, 0x4, R249 ;  /* 0x0000000454547824 */ /* 0x000fe400078e02f9 */
[----:B------:R-:W-:Y:S02]  /*5b40*/  IMAD.MOV.U32 R240, RZ, RZ, c[0x0][0x22c] ;  /* 0x00008b00fff07624 */ /* 0x000fe400078e00ff */
[----:B------:R-:W-:Y:S04]  /*5b50*/  IMAD.WIDE.U32 R84, R84, -0x326172a9, RZ ;  /* 0xcd9e8d5754547825 */ /* 0x000fe800078e00ff */
[----:B------:R-:W-:Y:S01]  /*5b60*/  IMAD R240, R240, c[0x0][0x1c0], RZ ;  /* 0x00007000f0f07a24 */ /* 0x000fe200078e02ff */
[----:B------:R-:W-:Y:S01]  /*5b70*/  LOP3.LUT R90, R87, UR7, R84, 0x96, !PT ;  /* 0x00000007575a7c12 */ /* 0x000fe2000f8e9654 */
[----:B------:R-:W-:Y:S01]  /*5b80*/  UIADD3 UR7, UR14, -0x4498517b, URZ ;  /* 0xbb67ae850e077890 */ /* 0x000fe2000fffe03f */
[----:B------:R-:W-:Y:S03]  /*5b90*/  LOP3.LUT R84, R85, UR11, R248, 0x96, !PT ;  /* 0x0000000b55547c12 */ /* 0x000fe6000f8e96f8 */
[----:B------:R-:W-:Y:S04]  /*5ba0*/  IMAD.WIDE.U32 R90, R90, -0x2daee0ad, RZ ;  /* 0xd2511f535a5a7825 */ /* 0x000fe800078e00ff */
[----:B------:R-:W-:Y:S05]  /*5bb0*/  IMAD.WIDE.U32 R84, R84, -0x2daee0ad, RZ ;  /* 0xd2511f5354547825 */ /* 0x000fea00078e00ff */
[----:B------:R-:W-:Y:S01]  /*5bc0*/  LOP3.LUT R85, R85, UR7, R244, 0x96, !PT ;  /* 0x0000000755557c12 */ /* 0x000fe2000f8e96f4 */
[----:B------:R-:W-:Y:S06]  /*5bd0*/  UIADD3 UR7, UR14, 0x76cf5d0a, URZ ;  /* 0x76cf5d0a0e077890 */ /* 0x000fec000fffe03f */
[----:B------:R-:W-:Y:S01]  /*5be0*/  LOP3.LUT R88, R91, UR7, R84, 0x96, !PT ;  /* 0x000000075b587c12 */ /* 0x000fe2000f8e9654 */
[----:B------:R-:W-:Y:S01]  /*5bf0*/  UIADD3 UR7, UR11, 0x3c6ef372, URZ ;  /* 0x3c6ef3720b077890 */ /* 0x000fe2000fffe03f */
[----:B------:R-:W-:Y:S04]  /*5c00*/  IMAD.WIDE.U32 R84, R85, -0x326172a9, RZ ;  /* 0xcd9e8d5755547825 */ /* 0x000fe800078e00ff */
[----:B------:R-:W-:Y:S01]  /*5c10*/  IMAD.WIDE.U32 R88, R88, -0x326172a9, RZ ;  /* 0xcd9e8d5758587825 */ /* 0x000fe200078e00ff */
[----:B------:R-:W-:Y:S01]  /*5c20*/  LOP3.LUT R85, R85, UR7, R86, 0x96, !PT ;  /* 0x0000000755557c12 */ /* 0x000fe2000f8e9656 */
[----:B------:R-:W-:Y:S06]  /*5c30*/  UIADD3 UR7, UR11, -0x255992d5, URZ ;  /* 0xdaa66d2b0b077890 */ /* 0x000fec000fffe03f */
        /* <DEDUP_REMOVED lines=11> */
[----:B------:R-:W-:Y:S06]  /*5cf0*/  UIADD3 UR7, UR11, 0x1715609d, URZ ;  /* 0x1715609d0b077890 */ /* 0x000fec000fffe03f */
[----:B------:R-:W-:Y:S01]  /*5d00*/  LOP3.LUT R88, R91, UR7, R84, 0x96, !PT ;  /* 0x000000075b587c12 */ /* 0x000fe2000f8e9654 */
[----:B------:R-:W-:Y:S01]  /*5d10*/  UIADD3 UR7, UR14, -0x56f99767, URZ ;  /* 0xa90668990e077890 */ /* 0x000fe2000fffe03f */
[----:B------:R-:W-:Y:S04]  /*5d20*/  IMAD.WIDE.U32 R84, R85, -0x2daee0ad, RZ ;  /* 0xd2511f5355547825 */ /* 0x000fe800078e00ff */
[----:B------:R-:W-:Y:S01]  /*5d30*/  IMAD.WIDE.U32 R88, R88, -0x2daee0ad, RZ ;  /* 0xd2511f5358587825 */ /* 0x000fe200078e00ff */
[----:B------:R-:W-:Y:S01]  /*5d40*/  LOP3.LUT R86, R85, UR7, R86, 0x96, !PT ;  /* 0x0000000755567c12 */ /* 0x000fe2000f8e9656 */
[----:B------:R-:W-:Y:S02]  /*5d50*/  UIADD3 UR7, UR14, 0x646e171e, URZ ;  /* 0x646e171e0e077890 */ /* 0x000fe4000fffe03f */
[----:B------:R-:W-:Y:S02]  /*5d60*/  FMUL.FTZ R91, R236, 1.4426950216293334961 ;  /* 0x3fb8aa3bec5b7820 */ /* 0x000fe40000410000 */
[----:B------:R-:W-:Y:S02]  /*5d70*/  IMAD.WIDE.U32 R86, R86, -0x326172a9, RZ ;  /* 0xcd9e8d5756567825 */ /* 0x000fe400078e00ff */
[----:B------:R-:W-:Y:S01]  /*5d80*/  LOP3.LUT R85, R89, UR7, R84, 0x96, !PT ;  /* 0x0000000759557c12 */ /* 0x000fe2000f8e9654 */
[----:B------:R-:W-:Y:S01]  /*5d90*/  UIADD3 UR7, UR11, -0x4ab325aa, URZ ;  /* 0xb54cda560b077890 */ /* 0x000fe2000fffe03f */
[----:B------:R-:W-:Y:S05]  /*5da0*/  FMUL.FTZ R84, R235, 1.4426950216293334961 ;  /* 0x3fb8aa3beb547820 */ /* 0x000fea0000410000 */
[----:B------:R-:W-:Y:S02]  /*5db0*/  FSEL R84, R84, RZ, P0 ;  /* 0x000000ff54547208 */ /* 0x000fe40000000000 */
[----:B------:R-:W-:Y:S02]  /*5dc0*/  FSETP.NEU.FTZ.AND P0, PT, R236, -INF , PT ;  /* 0xff800000ec00780b */ /* 0x000fe40003f1d000 */
[----:B------:R-:W-:Y:S01]  /*5dd0*/  LOP3.LUT R90, R87, UR7, R90, 0x96, !PT ;  /* 0x00000007575a7c12 */ /* 0x000fe2000f8e965a */
[--C-:B------:R-:W-:Y:S01]  /*5de0*/  FFMA.FTZ R16, R16, c[0x0][0x23c], -R84.reuse ;  /* 0x00008f0010107a23 */ /* 0x100fe20000010854 */
[----:B------:R-:W-:Y:S01]  /*5df0*/  ULDC.U8 UR7, c[0x0][0x2d8] ;  /* 0x0000b60000077ab9 */ /* 0x000fe20000000000 */
[--C-:B------:R-:W-:Y:S02]  /*5e00*/  FFMA.FTZ R8, R8, c[0x0][0x23c], -R84.reuse ;  /* 0x00008f0008087a23 */ /* 0x100fe40000010854 */
[----:B------:R1:W-:Y:S01]  /*5e10*/  MUFU.EX2 R129, R16 ;  /* 0x0000001000817308 */ /* 0x0003e20000000800 */
[--C-:B------:R-:W-:Y:S02]  /*5e20*/  FFMA.FTZ R12, R12, c[0x0][0x23c], -R84.reuse ;  /* 0x00008f000c0c7a23 */ /* 0x100fe40000010854 */
[--C-:B------:R-:W-:Y:S02]  /*5e30*/  FFMA.FTZ R4, R4, c[0x0][0x23c], -R84.reuse ;  /* 0x00008f0004047a23 */ /* 0x100fe40000010854 */
[--C-:B------:R-:W-:Y:S02]  /*5e40*/  FFMA.FTZ R5, R5, c[0x0][0x23c], -R84.reuse ;  /* 0x00008f0005057a23 */ /* 0x100fe40000010854 */
[--C-:B------:R-:W-:Y:S02]  /*5e50*/  FFMA.FTZ R9, R9, c[0x0][0x23c], -R84.reuse ;  /* 0x00008f0009097a23 */ /* 0x100fe40000010854 */
[--C-:B------:R-:W-:Y:S01]  /*5e60*/  FFMA.FTZ R13, R13, c[0x0][0x23c], -R84.reuse ;  /* 0x00008f000d0d7a23 */ /* 0x100fe20000010854 */
[----:B------:R2:W-:Y:S01]  /*5e70*/  MUFU.EX2 R126, R8 ;  /* 0x00000008007e7308 */ /* 0x0005e20000000800 */
[----:B------:R-:W-:Y:S09]  /*5e80*/  FFMA.FTZ R84, R17, c[0x0][0x23c], -R84 ;  /* 0x00008f0011547a23 */ /* 0x000ff20000010854 */
[----:B------:R3:W-:Y:S01]  /*5e90*/  MUFU.EX2 R127, R12 ;  /* 0x0000000c007f7308 */ /* 0x0007e20000000800 */
[----:B-1----:R-:W-:Y:S05]  /*5ea0*/  FSEL R16, R91, RZ, P0 ;  /* 0x000000ff5b107208 */ /* 0x002fea0000000000 */
[--C-:B------:R-:W-:Y:S04]  /*5eb0*/  FFMA.FTZ R7, R7, c[0x0][0x23c], -R16.reuse ;  /* 0x00008f0007077a23 */ /* 0x100fe80000010810 */
[----:B------:R1:W-:Y:S01]  /*5ec0*/  MUFU.EX2 R124, R4 ;  /* 0x00000004007c7308 */ /* 0x0003e20000000800 */
[--C-:B------:R-:W-:Y:S02]  /*5ed0*/  FFMA.FTZ R6, R6, c[0x0][0x23c], -R16.reuse ;  /* 0x00008f0006067a23 */ /* 0x100fe40000010810 */
[--C-:B------:R-:W-:Y:S01]  /*5ee0*/  FFMA.FTZ R19, R19, c[0x0][0x23c], -R16.reuse ;  /* 0x00008f0013137a23 */ /* 0x100fe20000010810 */
[----:B--2---:R-:W-:Y:S01]  /*5ef0*/  LOP3.LUT R8, R88, 0xff, RZ, 0xc0, !PT ;  /* 0x000000ff58087812 */ /* 0x004fe200078ec0ff */
[--C-:B------:R-:W-:Y:S02]  /*5f00*/  FFMA.FTZ R11, R11, c[0x0][0x23c], -R16.reuse ;  /* 0x00008f000b0b7a23 */ /* 0x100fe40000010810 */
[--C-:B------:R-:W-:Y:S01]  /*5f10*/  FFMA.FTZ R10, R10, c[0x0][0x23c], -R16.reuse ;  /* 0x00008f000a0a7a23 */ /* 0x100fe20000010810 */
[----:B------:R-:W-:Y:S01]  /*5f20*/  ISETP.LE.U32.AND P6, PT, R8, UR7, PT ;  /* 0x0000000708007c0c */ /* 0x000fe2000bfc3070 */
[--C-:B------:R-:W-:Y:S01]  /*5f30*/  FFMA.FTZ R15, R15, c[0x0][0x23c], -R16.reuse ;  /* 0x00008f000f0f7a23 */ /* 0x100fe20000010810 */
[----:B------:R2:W-:Y:S01]  /*5f40*/  MUFU.EX2 R125, R7 ;  /* 0x00000007007d7308 */ /* 0x0005e20000000800 */
[----:B------:R-:W-:Y:S01]  /*5f50*/  LOP3.LUT R8, R86, 0xff, RZ, 0xc0, !PT ;  /* 0x000000ff56087812 */ /* 0x000fe200078ec0ff */
[----:B------:R-:W-:Y:S01]  /*5f60*/  FFMA.FTZ R14, R14, c[0x0][0x23c], -R16 ;  /* 0x00008f000e0e7a23 */ /* 0x000fe20000010810 */
[----:B---3--:R-:W-:Y:S01]  /*5f70*/  SHF.R.U32.HI R12, RZ, 0x10, R88 ;  /* 0x00000010ff0c7819 */ /* 0x008fe20000011658 */
[----:B------:R-:W-:Y:S01]  /*5f80*/  FFMA.FTZ R16, R18, c[0x0][0x23c], -R16 ;  /* 0x00008f0012107a23 */ /* 0x000fe20000010810 */
[----:B------:R-:W-:Y:S05]  /*5f90*/  ISETP.LE.U32.AND P5, PT, R8, UR7, PT ;  /* 0x0000000708007c0c */ /* 0x000fea000bfa3070 */
[----:B------:R3:W-:Y:S01]  /*5fa0*/  MUFU.EX2 R122, R6 ;  /* 0x00000006007a7308 */ /* 0x0007e20000000800 */
[----:B-1----:R-:W-:Y:S04]  /*5fb0*/  LOP3.LUT R4, R85, 0xff, RZ, 0xc0, !PT ;  /* 0x000000ff55047812 */ /* 0x002fe800078ec0ff */
[----:B------:R-:W-:Y:S05]  /*5fc0*/  ISETP.LE.U32.AND P3, PT, R4, UR7, PT ;  /* 0x0000000704007c0c */ /* 0x000fea000bf63070 */
[----:B------:R-:W-:Y:S01]  /*5fd0*/  MUFU.EX2 R120, R5 ;  /* 0x0000000500787308 */ /* 0x000fe20000000800 */
[----:B------:R-:W-:Y:S02]  /*5fe0*/  LOP3.LUT R4, R12, 0xff, RZ, 0xc0, !PT ;  /* 0x000000ff0c047812 */ /* 0x000fe400078ec0ff */
[----:B------:R-:W-:Y:S02]  /*5ff0*/  LOP3.LUT R12, R86, 0xffff, RZ, 0xc0, !PT ;  /* 0x0000ffff560c7812 */ /* 0x000fe400078ec0ff */
[----:B--2---:R-:W-:Y:S02]  /*6000*/  SHF.R.U32.HI R7, RZ, 0x18, R88 ;  /* 0x00000018ff077819 */ /* 0x004fe40000011658 */
[----:B------:R-:W-:Y:S02]  /*6010*/  ISETP.LE.U32.AND P1, PT, R4, UR7, PT ;  /* 0x0000000704007c0c */ /* 0x000fe4000bf23070 */
[----:B------:R-:W-:Y:S01]  /*6020*/  SHF.R.U32.HI R4, RZ, 0x18, R90 ;  /* 0x00000018ff047819 */ /* 0x000fe2000001165a */
[----:B------:R-:W-:Y:S01]  /*6030*/  MUFU.EX2 R128, R19 ;  /* 0x0000001300807308 */ /* 0x000fe20000000800 */
[----:B------:R-:W-:Y:S02]  /*6040*/  ISETP.LE.U32.AND P0, PT, R7, UR7, PT ;  /* 0x0000000707007c0c */ /* 0x000fe4000bf03070 */
[----:B------:R-:W-:Y:S02]  /*6050*/  LOP3.LUT R88, R88, 0xffff, RZ, 0xc0, !PT ;  /* 0x0000ffff58587812 */ /* 0x000fe400078ec0ff */
[--C-:B---3--:R-:W-:Y:S02]  /*6060*/  SHF.R.U32.HI R6, RZ, 0x18, R85.reuse ;  /* 0x00000018ff067819 */ /* 0x108fe40000011655 */
[--C-:B------:R-:W-:Y:S02]  /*6070*/  SHF.R.U32.HI R7, RZ, 0x18, R86.reuse ;  /* 0x00000018ff077819 */ /* 0x100fe40000011656 */
[----:B------:R-:W-:Y:S01]  /*6080*/  ISETP.LE.U32.AND P2, PT, R6, UR7, PT ;  /* 0x0000000706007c0c */ /* 0x000fe2000bf43070 */
[----:B------:R-:W-:Y:S01]  /*6090*/  MUFU.EX2 R123, R9 ;  /* 0x00000009007b7308 */ /* 0x000fe20000000800 */
[----:B------:R-:W-:Y:S02]  /*60a0*/  LOP3.LUT R6, R90, 0xff, RZ, 0xc0, !PT ;  /* 0x000000ff5a067812 */ /* 0x000fe400078ec0ff */
[----:B------:R-:W-:Y:S02]  /*60b0*/  SHF.R.U32.HI R86, RZ, 0x10, R86 ;  /* 0x00000010ff567819 */ /* 0x000fe40000011656 */
[----:B------:R-:W-:Y:S05]  /*60c0*/  ISETP.LE.U32.AND P4, PT, R7, UR7, PT ;  /* 0x0000000707007c0c */ /* 0x000fea000bf83070 */
[----:B------:R-:W-:Y:S10]  /*60d0*/  MUFU.EX2 R113, R11 ;  /* 0x0000000b00717308 */ /* 0x000ff40000000800 */
[----:B------:R-:W-:Y:S10]  /*60e0*/  MUFU.EX2 R112, R10 ;  /* 0x0000000a00707308 */ /* 0x000ff40000000800 */
[----:B------:R-:W-:Y:S10]  /*60f0*/  MUFU.EX2 R121, R15 ;  /* 0x0000000f00797308 */ /* 0x000ff40000000800 */
[----:B------:R-:W-:Y:S10]  /*6100*/  MUFU.EX2 R115, R13 ;  /* 0x0000000d00737308 */ /* 0x000ff40000000800 */
[----:B------:R-:W-:Y:S10]  /*6110*/  MUFU.EX2 R114, R14 ;  /* 0x0000000e00727308 */ /* 0x000ff40000000800 */
[----:B------:R-:W-:Y:S10]  /*6120*/  MUFU.EX2 R119, R84 ;  /* 0x0000005400777308 */ /* 0x000ff40000000800 */
[----:B------:R-:W1:Y:S02]  /*6130*/  MUFU.EX2 R118, R16 ;  /* 0x0000001000767308 */ /* 0x000e640000000800 */
[----:B-1----:R-:W-:Y:S02]  /*6140*/  @!P1 FADD.FTZ R118, -R118, -RZ ;  /* 0x800000ff76769221 */ /* 0x002fe40000010100 */
[----:B------:R-:W-:Y:S01]  /*6150*/  @!P6 FADD.FTZ R129, -R129, -RZ ;  /* 0x800000ff8181e221 */ /* 0x000fe20000010100 */
[----:B------:R-:W-:Y:S01]  /*6160*/  ISETP.LE.U32.AND P6, PT, R4, UR7, PT ;  /* 0x0000000704007c0c */ /* 0x000fe2000bfc3070 */
[----:B------:R-:W-:Y:S01]  /*6170*/  @!P3 FADD.FTZ R127, -R127, -RZ ;  /* 0x800000ff7f7fb221 */ /* 0x000fe20000010100 */
[----:B------:R-:W-:Y:S01]  /*6180*/  SHF.R.U32.HI R4, RZ, 0x10, R90 ;  /* 0x00000010ff047819 */ /* 0x000fe2000001165a */
[----:B------:R-:W-:Y:S01]  /*6190*/  @!P0 FADD.FTZ R128, -R128, -RZ ;  /* 0x800000ff80808221 */ /* 0x000fe20000010100 */
[----:B------:R-:W-:Y:S01]  /*61a0*/  LOP3.LUT R90, R90, 0xffff, RZ, 0xc0, !PT ;  /* 0x0000ffff5a5a7812 */ /* 0x000fe200078ec0ff */
[----:B------:R-:W-:Y:S01]  /*61b0*/  @!P5 FADD.FTZ R126, -R126, -RZ ;  /* 0x800000ff7e7ed221 */ /* 0x000fe20000010100 */
[----:B------:R-:W-:Y:S01]  /*61c0*/  LOP3.LUT R5, R4, 0xff, RZ, 0xc0, !PT ;  /* 0x000000ff04057812 */ /* 0x000fe200078ec0ff */
[----:B------:R-:W-:Y:S01]  /*61d0*/  @!P4 FADD.FTZ R113, -R113, -RZ ;  /* 0x800000ff7171c221 */ /* 0x000fe20000010100 */
[----:B------:R-:W-:Y:S01]  /*61e0*/  SHF.R.U32.HI R90, RZ, 0x8, R90 ;  /* 0x00000008ff5a7819 */ /* 0x000fe2000001165a */
[----:B------:R-:W-:Y:S01]  /*61f0*/  @!P2 FADD.FTZ R121, -R121, -RZ ;  /* 0x800000ff7979a221 */ /* 0x000fe20000010100 */
[----:B------:R-:W-:Y:S02]  /*6200*/  SHF.R.U32.HI R4, RZ, 0x8, R12 ;  /* 0x00000008ff047819 */ /* 0x000fe4000001160c */
[----:B------:R-:W-:Y:S01]  /*6210*/  ISETP.LE.U32.AND P3, PT, R5, UR7, PT ;  /* 0x0000000705007c0c */ /* 0x000fe2000bf63070 */
[----:B------:R-:W-:Y:S01]  /*6220*/  @!P6 FADD.FTZ R125, -R125, -RZ ;  /* 0x800000ff7d7de221 */ /* 0x000fe20000010100 */
[----:B------:R-:W-:Y:S02]  /*6230*/  LOP3.LUT R5, R90, 0xffff, RZ, 0xc0, !PT ;  /* 0x0000ffff5a057812 */ /* 0x000fe400078ec0ff */
[----:B------:R-:W-:Y:S02]  /*6240*/  ISETP.LE.U32.AND P0, PT, R6, UR7, PT ;  /* 0x0000000706007c0c */ /* 0x000fe4000bf03070 */
[----:B------:R-:W-:Y:S02]  /*6250*/  ISETP.LE.U32.AND P6, PT, R5, UR7, PT ;  /* 0x0000000705007c0c */ /* 0x000fe4000bfc3070 */
[----:B------:R-:W-:Y:S02]  /*6260*/  LOP3.LUT R4, R4, 0xffff, RZ, 0xc0, !PT ;  /* 0x0000ffff04047812 */ /* 0x000fe400078ec0ff */
[----:B------:R-:W-:Y:S02]  /*6270*/  SHF.R.U32.HI R6, RZ, 0x10, R85 ;  /* 0x00000010ff067819 */ /* 0x000fe40000011655 */
[----:B------:R-:W-:Y:S01]  /*6280*/  ISETP.LE.U32.AND P5, PT, R4, UR7, PT ;  /* 0x0000000704007c0c */ /* 0x000fe2000bfa3070 */
[----:B------:R-:W-:Y:S01]  /*6290*/  @!P3 FADD.FTZ R122, -R122, -RZ ;  /* 0x800000ff7a7ab221 */ /* 0x000fe20000010100 */
[----:B------:R-:W-:Y:S02]  /*62a0*/  SHF.R.U32.HI R5, RZ, 0x8, R88 ;  /* 0x00000008ff057819 */ /* 0x000fe40000011658 */
[----:B------:R-:W-:Y:S01]  /*62b0*/  LOP3.LUT R85, R85, 0xffff, RZ, 0xc0, !PT ;  /* 0x0000ffff55557812 */ /* 0x000fe200078ec0ff */
[----:B------:R-:W-:Y:S01]  /*62c0*/  @!P0 FADD.FTZ R124, -R124, -RZ ;  /* 0x800000ff7c7c8221 */ /* 0x000fe20000010100 */
[----:B------:R-:W-:Y:S01]  /*62d0*/  LOP3.LUT R4, R6, 0xff, RZ, 0xc0, !PT ;  /* 0x000000ff06047812 */ /* 0x000fe200078ec0ff */
[----:B------:R-:W-:Y:S01]  /*62e0*/  @!P6 FADD.FTZ R120, -R120, -RZ ;  /* 0x800000ff7878e221 */ /* 0x000fe20000010100 */
[----:B------:R-:W-:Y:S02]  /*62f0*/  LOP3.LUT R6, R86, 0xff, RZ, 0xc0, !PT ;  /* 0x000000ff56067812 */ /* 0x000fe400078ec0ff */
[----:B------:R-:W-:Y:S02]  /*6300*/  ISETP.LE.U32.AND P0, PT, R4, UR7, PT ;  /* 0x0000000704007c0c */ /* 0x000fe4000bf03070 */
[----:B------:R-:W-:Y:S01]  /*6310*/  SHF.R.U32.HI R4, RZ, 0x8, R85 ;  /* 0x00000008ff047819 */ /* 0x000fe20000011655 */
[----:B------:R-:W-:Y:S01]  /*6320*/  @!P5 FADD.FTZ R123, -R123, -RZ ;  /* 0x800000ff7b7bd221 */ /* 0x000fe20000010100 */
[----:B------:R-:W-:Y:S02]  /*6330*/  LOP3.LUT R5, R5, 0xffff, RZ, 0xc0, !PT ;  /* 0x0000ffff05057812 */ /* 0x000fe400078ec0ff */
[----:B------:R-:W-:Y:S02]  /*6340*/  LOP3.LUT R4, R4, 0xffff, RZ, 0xc0, !PT ;  /* 0x0000ffff04047812 */ /* 0x000fe400078ec0ff */
[----:B------:R-:W-:Y:S02]  /*6350*/  ISETP.LE.U32.AND P3, PT, R5, UR7, PT ;  /* 0x0000000705007c0c */ /* 0x000fe4000bf63070 */
[----:B------:R-:W-:Y:S02]  /*6360*/  F2FP.RELU.PACK_AB R5, R125, R122 ;  /* 0x0000007a7d05723e */ /* 0x000fe400000008ff */
[----:B------:R-:W-:Y:S01]  /*6370*/  ISETP.LE.U32.AND P5, PT, R6, UR7, PT ;  /* 0x0000000706007c0c */ /* 0x000fe2000bfa3070 */
[----:B------:R-:W-:Y:S01]  /*6380*/  @!P0 FADD.FTZ R114, -R114, -RZ ;  /* 0x800000ff72728221 */ /* 0x000fe20000010100 */
[----:B------:R-:W-:Y:S01]  /*6390*/  F2FP.RELU.PACK_AB R6, R120, R124 ;  /* 0x0000007c7806723e */ /* 0x000fe200000008ff */
[----:B------:R1:W-:Y:S01]  /*63a0*/  STS [R231+0x22400], R5 ;  /* 0x02240005e7007388 */ /* 0x0003e20000000800 */
[----:B------:R-:W-:Y:S02]  /*63b0*/  ISETP.LE.U32.AND P6, PT, R4, UR7, PT ;  /* 0x0000000704007c0c */ /* 0x000fe4000bfc3070 */
[----:B------:R-:W-:Y:S01]  /*63c0*/  F2FP.RELU.PACK_AB R4, R123, R126 ;  /* 0x0000007e7b04723e */ /* 0x000fe200000008ff */
[----:B------:R2:W-:Y:S01]  /*63d0*/  STS [R231+0x22000], R6 ;  /* 0x02200006e7007388 */ /* 0x0005e20000000800 */
[----:B------:R-:W-:Y:S01]  /*63e0*/  FSETP.GE.FTZ.AND P2, PT, R120, RZ, PT ;  /* 0x000000ff7800720b */ /* 0x000fe20003f56000 */
[----:B------:R-:W-:Y:S01]  /*63f0*/  @!P3 FADD.FTZ R119, -R119, -RZ ;  /* 0x800000ff7777b221 */ /* 0x000fe20000010100 */
[----:B------:R-:W-:Y:S01]  /*6400*/  FSETP.GE.FTZ.AND P3, PT, R124, RZ, PT ;  /* 0x000000ff7c00720b */ /* 0x000fe20003f76000 */
[----:B------:R3:W-:Y:S01]  /*6410*/  STS [R234+0x22000], R4 ;  /* 0x02200004ea007388 */ /* 0x0007e20000000800 */
[----:B------:R-:W-:Y:S01]  /*6420*/  FSETP.GE.FTZ.AND P1, PT, R122, RZ, PT ;  /* 0x000000ff7a00720b */ /* 0x000fe20003f36000 */
[----:B------:R-:W-:Y:S01]  /*6430*/  @!P5 FADD.FTZ R112, -R112, -RZ ;  /* 0x800000ff7070d221 */ /* 0x000fe20000010100 */
[----:B------:R-:W-:Y:S03]  /*6440*/  FSETP.GE.FTZ.AND P0, PT, R125, RZ, PT ;  /* 0x000000ff7d00720b */ /* 0x000fe60003f16000 */
[----:B------:R-:W-:Y:S01]  /*6450*/  @!P6 FADD.FTZ R115, -R115, -RZ ;  /* 0x800000ff7373e221 */ /* 0x000fe20000010100 */
[----:B------:R-:W-:Y:S04]  /*6460*/  F2FP.RELU.PACK_AB R8, R113, R112 ;  /* 0x000000707108723e */ /* 0x000fe800000008ff */
[----:B------:R-:W-:Y:S01]  /*6470*/  F2FP.RELU.PACK_AB R7, R115, R127 ;  /* 0x0000007f7307723e */ /* 0x000fe200000008ff */
[----:B------:R-:W-:Y:S04]  /*6480*/  STS [R234+0x22400], R8 ;  /* 0x02240008ea007388 */ /* 0x000fe80000000800 */
[----:B------:R-:W-:Y:S01]  /*6490*/  STS [R232+0x22000], R7 ;  /* 0x02200007e8007388 */ /* 0x000fe20000000800 */
[----:B-1----:R-:W-:Y:S02]  /*64a0*/  F2FP.RELU.PACK_AB R5, R119, R129 ;  /* 0x000000817705723e */ /* 0x002fe400000008ff */
        /* <DEDUP_REMOVED lines=134> */
[----:B------:R-:W-:Y:S01]  /*6d10*/  FADD.FTZ R8, -R117, R9 ;  /* 0x0000000975087221 */ /* 0x000fe20000010100 */
        /* <DEDUP_REMOVED lines=216> */
.L_x_1346:
        /* <DEDUP_REMOVED lines=101> */
[C---:B------:R-:W-:Y:S02]  /*80f0*/  IMAD R201, R240.reuse, 0x18, RZ ;  /* 0x00000018f0c97824 */ /* 0x040fe400078e02ff */
[CC--:B------:R-:W-:Y:S03]  /*8100*/  LEA R198, P2, R205.reuse, R220.reuse, 0x2 ;  /* 0x000000dccdc67211 */ /* 0x0c0fe600078410ff */
[C---:B------:R-:W-:Y:S01]  /*8110*/  IMAD.SHL.U32 R203, R240.reuse, 0x20, RZ ;  /* 0x00000020f0cb7824 */ /* 0x040fe200078e00ff */
[-C--:B------:R-:W-:Y:S01]  /*8120*/  LEA.HI.X.SX32 R199, R205, R221.reuse, 0x2, P2 ;  /* 0x000000ddcdc77211 */ /* 0x080fe200010f16ff */
[C---:B------:R-:W-:Y:S02]  /*8130*/  IMAD R206, R240.reuse, 0x28, RZ ;  /* 0x00000028f0ce7824 */ /* 0x040fe400078e02ff */
[C---:B------:R-:W-:Y:S01]  /*8140*/  IMAD R202, R240.reuse, 0x30, RZ ;  /* 0x00000030f0ca7824 */ /* 0x040fe200078e02ff */
[-C--:B------:R-:W-:Y:S01]  /*8150*/  LEA R200, P2, R203, R220.reuse, 0x2 ;  /* 0x000000dccbc87211 */ /* 0x080fe200078410ff */
[----:B------:R-:W-:Y:S01]  /*8160*/  IMAD R240, R240, 0x38, RZ ;  /* 0x00000038f0f07824 */ /* 0x000fe200078e02ff */
        /* <DEDUP_REMOVED lines=10> */
[-C--:B------:R-:W-:Y:S02]  /*8210*/  LEA.HI.X.SX32 R199, R206, R221.reuse, 0x2, P0 ;  /* 0x000000ddcec77211 */ /* 0x080fe400000f16ff */
[-C--:B------:R-:W-:Y:S03]  /*8220*/  LEA R6, P0, R240, R220.reuse, 0x2 ;  /* 0x000000dcf0067211 */ /* 0x080fe600078010ff */
        /* <DEDUP_REMOVED lines=343> */
.L_x_1347:
[----:B------:R-:W-:Y:S02]  /*97a0*/  UISETP.GT.AND UP0, UPT, UR12, UR21, UPT ;  /* 0x000000150c00728c */ /* 0x000fe4000bf04270 */
[----:B------:R-:W-:Y:S04]  /*97b0*/  UIADD3 UR7, UR12, -0x1, URZ ;  /* 0xffffffff0c077890 */ /* 0x000fe8000fffe03f */
[----:B------:R-:W-:Y:S03]  /*97c0*/  PLOP3.LUT P0, PT, PT, PT, UP0, 0x80, 0x0 ;  /* 0x000000000000781c */ /* 0x000fe60003f0f008 */
[----:B------:R-:W-:Y:S10]  /*97d0*/  UMOV UR12, UR7 ;  /* 0x00000007000c7c82 */ /* 0x000ff40008000000 */
[----:B------:R-:W-:-:S05]  /*97e0*/  @P0 BRA `(.L_x_1348) ;  /* 0xffffb28000000947 */ /* 0x000fca000383ffff */
[----:B------:R-:W-:Y:S01]  /*97f0*/  BAR.SYNC.DEFER_BLOCKING 0x0 ;  /* 0x0000000000007b1d */ /* 0x000fe20000010000 */
[----:B------:R-:W-:Y:S01]  /*9800*/  FMUL.FTZ R84, R64, c[0x0][0x2dc] ;  /* 0x0000b70040547a20 */ /* 0x000fe20000410000 */
[----:B------:R-:W-:Y:S01]  /*9810*/  UISETP.NE.AND UP0, UPT, UR30, -0x1, UPT ;  /* 0xffffffff1e00788c */ /* 0x000fe2000bf05270 */
[----:B------:R-:W-:-:S02]  /*9820*/  FMUL.FTZ R64, R62, c[0x0][0x2dc] ;  /* 0x0000b7003e407a20 */ /* 0x000fc40000410000 */
[----:B-1----:R-:W-:Y:S01]  /*9830*/  FMUL.FTZ R12, R63, c[0x0][0x2dc] ;  /* 0x0000b7003f0c7a20 */ /* 0x002fe20000410000 */
[----:B------:R-:W-:Y:S01]  /*9840*/  ULDC.64 UR12, c[0x0][0x3a0] ;  /* 0x0000e800000c7ab9 */ /* 0x000fe20000000a00 */
[----:B------:R-:W-:Y:S01]  /*9850*/  FMUL.FTZ R85, R58, c[0x0][0x2dc] ;  /* 0x0000b7003a557a20 */ /* 0x000fe20000410000 */
[----:B------:R-:W-:Y:S01]  /*9860*/  PLOP3.LUT P0, PT, PT, PT, UP0, 0x80, 0x0 ;  /* 0x000000000000781c */ /* 0x000fe20003f0f008 */
[----:B------:R-:W-:Y:S01]  /*9870*/  FMUL.FTZ R16, R59, c[0x0][0x2dc] ;  /* 0x0000b7003b107a20 */ /* 0x000fe20000410000 */
[----:B------:R-:W-:Y:S01]  /*9880*/  F2FP.PACK_AB R12, R12, R64 ;  /* 0x000000400c0c723e */ /* 0x000fe200000000ff */
[----:B------:R-:W-:Y:S02]  /*9890*/  FMUL.FTZ R15, R65, c[0x0][0x2dc] ;  /* 0x0000b700410f7a20 */ /* 0x000fe40000410000 */
        /* <DEDUP_REMOVED lines=267> */
.L_x_1349:
        /* <DEDUP_REMOVED lines=19> */
.L_x_1350:
        /* <DEDUP_REMOVED lines=56> */
.L_x_1352:
[----:B--23--:R-:W-:Y:S05]  /*ae00*/  BSYNC B0 ;  /* 0x0000000000007941 */ /* 0x00cfea0003800000 */
.L_x_1351:
        /* <DEDUP_REMOVED lines=21> */
.L_x_1354:
[----:B------:R-:W-:Y:S05]  /*af60*/  BSYNC B0 ;  /* 0x0000000000007941 */ /* 0x000fea0003800000 */
.L_x_1353:
        /* <DEDUP_REMOVED lines=31> */
.L_x_1356:
[----:B------:R-:W-:Y:S05]  /*b160*/  BSYNC B0 ;  /* 0x0000000000007941 */ /* 0x000fea0003800000 */
.L_x_1355:
        /* <DEDUP_REMOVED lines=18> */
.L_x_1327:
[----:B------:R-:W-:Y:S05]  /*b290*/  BSYNC B1 ;  /* 0x0000000000017941 */ /* 0x000fea0003800000 */
.L_x_1313:
        /* <DEDUP_REMOVED lines=12> */
.L_x_1357:
[----:B------:R-:W-:Y:S05]  /*b360*/  EXIT ;  /* 0x000000000000794d */ /* 0x000fea0003800000 */
.L_x_1359:
        /* <DEDUP_REMOVED lines=9> */
.L_x_2035:


//--------------------- .text._ZN5flash44flash_bwd_dq_dk_dv_loop_seqk_parallel_kernelI23Flash_bwd_kernel_traitsILi256ELi64ELi64ELi8ELi4ELi2ELi2ELb0ELb1EN7cutlass6half_tE19Flash_kernel_traitsILi256ELi64ELi64ELi8ES3_EELb0ELb0ELb1ELb1ELb0ELb0ELb1EEEvNS_16Flash_bwd_paramsE --------------------------
	.section	.text._ZN5flash44flash_bwd_dq_dk_dv_loop_seqk_parallel_kernelI23Flash_bwd_kernel_traitsILi256ELi64ELi64ELi8ELi4ELi2ELi2ELb0ELb1EN7cutlass6half_tE19Flash_kernel_traitsILi256ELi64ELi64ELi8ES3_EELb0ELb0ELb1ELb1ELb0ELb0ELb1EEEvNS_16Flash_bwd_paramsE,"ax",@progbits
	.sectioninfo	@"SHI_REGISTERS=255"
	.align	128
        .global         _ZN5flash44flash_bwd_dq_dk_dv_loop_seqk_parallel_kernelI23Flash_bwd_kernel_traitsILi256ELi64ELi64ELi8ELi4ELi2ELi2ELb0ELb1EN7cutlass6half_tE19Flash_kernel_traitsILi256ELi64ELi64ELi8ES3_EELb0ELb0ELb1ELb1ELb0ELb0ELb1EEEvNS_16Flash_bwd_paramsE
        .type           _ZN5flash44flash_bwd_dq_dk_dv_loop_seqk_parallel_kernelI23Flash_bwd_kernel_traitsILi256ELi64ELi64ELi8ELi4ELi2ELi2ELb0ELb1EN7cutlass6half_tE19Flash_kernel_traitsILi256ELi64ELi64ELi8ES3_EELb0ELb0ELb1ELb1ELb0ELb0ELb1EEEvNS_16Flash_bwd_paramsE,@function
        .size           _ZN5flash44flash_bwd_dq_dk_dv_loop_seqk_parallel_kernelI23Flash_bwd_kernel_traitsILi256ELi64ELi64ELi8ELi4ELi2ELi2ELb0ELb1EN7cutlass6half_tE19Flash_kernel_traitsILi256ELi64ELi64ELi8ES3_EELb0ELb0ELb1ELb1ELb0ELb0ELb1EEEvNS_16Flash_bwd_paramsE,(.L_x_2036 - _ZN5flash44flash_bwd_dq_dk_dv_loop_seqk_parallel_kernelI23Flash_bwd_kernel_traitsILi256ELi64ELi64ELi8ELi4ELi2ELi2ELb0ELb1EN7cutlass6half_tE19Flash_kernel_traitsILi256ELi64ELi64ELi8ES3_EELb0ELb0ELb1ELb1ELb0ELb0ELb1EEEvNS_16Flash_bwd_paramsE)
        .other          _ZN5flash44flash_bwd_dq_dk_dv_loop_seqk_parallel_kernelI23Flash_bwd_kernel_traitsILi256ELi64ELi64ELi8ELi4ELi2ELi2ELb0ELb1EN7cutlass6half_tE19Flash_kernel_traitsILi256ELi64ELi64ELi8ES3_EELb0ELb0ELb1ELb1ELb0ELb0ELb1EEEvNS_16Flash_bwd_paramsE,@"STO_CUDA_ENTRY STV_DEFAULT"
_ZN5flash44flash_bwd_dq_dk_dv_loop_seqk_parallel_kernelI23Flash_bwd_kernel_traitsILi256ELi64ELi64ELi8ELi4ELi2ELi2ELb0ELb1EN7cutlass6half_tE19Flash_kernel_traitsILi256ELi64ELi64ELi8ES3_EELb0ELb0ELb1ELb1ELb0ELb0ELb1EEEvNS_16Flash_bwd_paramsE:
.text._ZN5flash44flash_bwd_dq_dk_dv_loop_seqk_parallel_kernelI23Flash_bwd_kernel_traitsILi256ELi64ELi64ELi8ELi4ELi2ELi2ELb0ELb1EN7cutlass6half_tE19Flash_kernel_traitsILi256ELi64ELi64ELi8ES3_EELb0ELb0ELb1ELb1ELb0ELb0ELb1EEEvNS_16Flash_bwd_paramsE:
        /* <DEDUP_REMOVED lines=191> */
.L_x_1406:
        /* <DEDUP_REMOVED lines=62> */
.L_x_1360:
        /* <DEDUP_REMOVED lines=67> */
.L_x_1362:
        /* <DEDUP_REMOVED lines=41> */
.L_x_1363:
        /* <DEDUP_REMOVED lines=45> */
.L_x_1364:
[----:B------:R-:W-:Y:S02]  /*1960*/  UMOV UR13, UR52 ;  /* 0x00000034000d7c82 */ /* 0x000fe40008000000 */
.L_x_1365:
        /* <DEDUP_REMOVED lines=97> */
.L_x_1367:
        /* <DEDUP_REMOVED lines=18> */
.L_x_1368:
        /* <DEDUP_REMOVED lines=34> */
.L_x_1370:
[----:B------:R-:W-:Y:S05]  /*22c0*/  BSYNC B0 ;  /* 0x0000000000007941 */ /* 0x000fea0003800000 */
.L_x_1369:
        /* <DEDUP_REMOVED lines=21> */
.L_x_1372:
[----:B------:R-:W-:Y:S05]  /*2420*/  BSYNC B0 ;  /* 0x0000000000007941 */ /* 0x000fea0003800000 */
.L_x_1371:
        /* <DEDUP_REMOVED lines=31> */
.L_x_1374:
[----:B------:R-:W-:Y:S05]  /*2620*/  BSYNC B0 ;  /* 0x0000000000007941 */ /* 0x000fea0003800000 */
.L_x_1373:
        /* <DEDUP_REMOVED lines=20> */
.L_x_1366:
        /* <DEDUP_REMOVED lines=49> */
.L_x_1377:
[----:B------:R-:W-:Y:S05]  /*2a80*/  BSYNC B0 ;  /* 0x0000000000007941 */ /* 0x000fea0003800000 */
.L_x_1376:
        /* <DEDUP_REMOVED lines=48> */
.L_x_1379:
[----:B------:R-:W-:Y:S05]  /*2d90*/  BSYNC B0 ;  /* 0x0000000000007941 */ /* 0x000fea0003800000 */
.L_x_1378:
        /* <DEDUP_REMOVED lines=43> */
.L_x_1381:
[----:B------:R-:W-:Y:S05]  /*3050*/  BSYNC B0 ;  /* 0x0000000000007941 */ /* 0x000fea0003800000 */
.L_x_1380:
        /* <DEDUP_REMOVED lines=45> */
.L_x_1383:
[----:B------:R-:W-:Y:S05]  /*3330*/  BSYNC B0 ;  /* 0x0000000000007941 */ /* 0x000fea0003800000 */
.L_x_1382:
        /* <DEDUP_REMOVED lines=79> */
.L_x_1385:
[----:B------:R-:W-:Y:S05]  /*3830*/  BSYNC B0 ;  /* 0x0000000000007941 */ /* 0x000fea0003800000 */
.L_x_1384:
        /* <DEDUP_REMOVED lines=55> */
.L_x_1387:
[----:B------:R-:W-:Y:S05]  /*3bb0*/  BSYNC B0 ;  /* 0x0000000000007941 */ /* 0x000fea0003800000 */
.L_x_1386:
        /* <DEDUP_REMOVED lines=62> */
.L_x_1389:
[----:B------:R-:W-:Y:S05]  /*3fa0*/  BSYNC B0 ;  /* 0x0000000000007941 */ /* 0x000fea0003800000 */
.L_x_1388:
        /* <DEDUP_REMOVED lines=54> */
.L_x_1391:
[----:B------:R-:W-:Y:S05]  /*4310*/  BSYNC B0 ;  /* 0x0000000000007941 */ /* 0x000fea0003800000 */
.L_x_1390:
        /* <DEDUP_REMOVED lines=95> */
.L_x_1396:
[----:B------:R-:W0:Y:S01]  /*4910*/  LDGDEPBAR ;  /* 0x00000000000079af */ /* 0x000e220000000000 */
[----:B------:R-:W-:Y:S01]  /*4920*/  IADD3 R112, P0, R247, UR18, RZ ;  /* 0x00000012f7707c10 */ /* 0x000fe2000ff1e0ff */
[----:B------:R-:W-:Y:S02]  /*4930*/  USHF.L.U32 UR9, UR8, 0x6, URZ ;  /* 0x0000000608097899 */ /* 0x000fe4000800063f */
[----:B------:R-:W-:Y:S01]  /*4940*/  ULDC UR10, c[0x0][0x2e4] ;  /* 0x0000b900000a7ab9 */ /* 0x000fe20000000800 */
[----:B------:R-:W-:Y:S01]  /*4950*/  IADD3.X R113, R246, UR17, RZ, P0, !PT ;  /* 0x00000011f6717c10 */ /* 0x000fe200087fe4ff */
[----:B------:R-:W-:Y:S01]  /*4960*/  UISETP.GE.AND UP0, UPT, UR9, UR21, UPT ;  /* 0x000000150900728c */ /* 0x000fe2000bf06270 */
[----:B------:R-:W-:Y:S04]  /*4970*/  DEPBAR.LE SB0, 0x0 ;  /* 0x000080000000791a */ /* 0x000fe80000000000 */
[----:B------:R-:W-:Y:S08]  /*4980*/  BAR.SYNC.DEFER_BLOCKING 0x0 ;  /* 0x0000000000007b1d */ /* 0x000ff00000010000 */
[----:B------:R-:W-:Y:S08]  /*4990*/  LDSM.16.M88.4 R84, [R223] ;  /* 0x00000000df54783b */ /* 0x000ff00000000200 */
[----:B-1----:R-:W1:Y:S08]  /*49a0*/  LDSM.16.M88.4 R88, [R222+0x10000] ;  /* 0x01000000de58783b */ /* 0x002e700000000200 */
[----:B------:R-:W2:Y:S08]  /*49b0*/  LDSM.16.M88.4 R92, [R222+0x10800] ;  /* 0x01080000de5c783b */ /* 0x000eb00000000200 */
[----:B------:R-:W-:Y:S08]  /*49c0*/  LDSM.16.M88.4 R96, [R221] ;  /* 0x00000000dd60783b */ /* 0x000ff00000000200 */
[----:B------:R-:W3:Y:S08]  /*49d0*/  LDSM.16.M88.4 R100, [R212+0x10000] ;  /* 0x01000000d464783b */ /* 0x000ef00000000200 */
[----:B------:R-:W4:Y:S01]  /*49e0*/  LDSM.16.M88.4 R104, [R212+0x10800] ;  /* 0x01080000d468783b */ /* 0x000f220000000200 */
[C---:B-1----:R-:W-:Y:S07]  /*49f0*/  HMMA.16816.F32 R4, R84.reuse, R88, RZ ;  /* 0x000000585404723c */ /* 0x042fee00000018ff */
[----:B------:R-:W-:Y:S01]  /*4a00*/  LDSM.16.M88.4 R108, [R3+0x10000] ;  /* 0x01000000036c783b */ /* 0x000fe20000000200 */
[C---:B------:R-:W-:Y:S07]  /*4a10*/  HMMA.16816.F32 R8, R84.reuse, R90, RZ ;  /* 0x0000005a5408723c */ /* 0x040fee00000018ff */
[----:B------:R-:W1:Y:S01]  /*4a20*/  LDSM.16.M88.4 R88, [R220] ;  /* 0x00000000dc58783b */ /* 0x000e620000000200 */
[C---:B--2---:R-:W-:Y:S07]  /*4a30*/  HMMA.16816.F32 R12, R84.reuse, R92, RZ ;  /* 0x0000005c540c723c */ /* 0x044fee00000018ff */
[----:B-----5:R2:W5:Y:S04]  /*4a40*/  LDG.E R117, [R112.64] ;  /* 0x0000000470757981 */ /* 0x020568000c1e1900 */
[----:B------:R2:W5:Y:S01]  /*4a50*/  LDG.E R116, [R112.64+0x20] ;  /* 0x0000200470747981 */ /* 0x000562000c1e1900 */
[----:B------:R-:W-:Y:S03]  /*4a60*/  HMMA.16816.F32 R16, R84, R94, RZ ;  /* 0x0000005e5410723c */ /* 0x000fe600000018ff */
[----:B------:R-:W1:Y:S05]  /*4a70*/  LDSM.16.M88.4 R84, [R3+0x10800] ;  /* 0x010800000354783b */ /* 0x000e6a0000000200 */
[C---:B---3--:R-:W-:Y:S03]  /*4a80*/  HMMA.16816.F32 R4, R96.reuse, R100, R4 ;  /* 0x000000646004723c */ /* 0x048fe60000001804 */
[----:B------:R-:W-:Y:S05]  /*4a90*/  LDSM.16.M88.4 R92, [R219] ;  /* 0x00000000db5c783b */ /* 0x000fea0000000200 */
[C---:B------:R-:W-:Y:S03]  /*4aa0*/  HMMA.16816.F32 R8, R96.reuse, R102, R8 ;  /* 0x000000666008723c */ /* 0x040fe60000001808 */
[----:B------:R-:W3:Y:S01]  /*4ab0*/  LDSM.16.M88.4 R100, [R2+0x10000] ;  /* 0x010000000264783b */ /* 0x000ee20000000200 */
[----:B--2---:R-:W-:Y:S04]  /*4ac0*/  IADD3 R113, R240, UR9, RZ ;  /* 0x00000009f0717c10 */ /* 0x004fe8000fffe0ff */
[C---:B----4-:R-:W-:Y:S04]  /*4ad0*/  HMMA.16816.F32 R12, R96.reuse, R104, R12 ;  /* 0x00000068600c723c */ /* 0x050fe8000000180c */
[C---:B------:R-:W-:Y:S02]  /*4ae0*/  IADD3 R115, R113.reuse, 0x7, RZ ;  /* 0x0000000771737810 */ /* 0x040fe40007ffe0ff */
[----:B------:R-:W-:Y:S02]  /*4af0*/  IADD3 R114, R113, 0x8, RZ ;  /* 0x0000000871727810 */ /* 0x000fe40007ffe0ff */
[----:B------:R-:W-:Y:S01]  /*4b00*/  HMMA.16816.F32 R16, R96, R106, R16 ;  /* 0x0000006a6010723c */ /* 0x000fe20000001810 */
[----:B------:R-:W2:Y:S02]  /*4b10*/  LDSM.16.M88.4 R96, [R2+0x10800] ;  /* 0x010800000260783b */ /* 0x000ea40000000200 */
[----:B------:R-:W-:Y:S02]  /*4b20*/  ISETP.GE.AND P0, PT, R115, RZ, PT ;  /* 0x000000ff7300720c */ /* 0x000fe40003f06270 */
[----:B------:R-:W-:Y:S02]  /*4b30*/  ISETP.GE.AND P1, PT, R114, RZ, PT ;  /* 0x000000ff7200720c */ /* 0x000fe40003f26270 */
[C---:B------:R-:W-:Y:S01]  /*4b40*/  IADD3 R119, R113.reuse, -0x8, RZ ;  /* 0xfffffff871777810 */ /* 0x040fe20007ffe0ff */
[C---:B-1----:R-:W-:Y:S01]  /*4b50*/  HMMA.16816.F32 R4, R88.reuse, R108, R4 ;  /* 0x0000006c5804723c */ /* 0x042fe20000001804 */
[----:B------:R-:W-:Y:S04]  /*4b60*/  LDSM.16.M88.4 R104, [R223+0x2000] ;  /* 0x00200000df68783b */ /* 0x000fe80000000200 */
[C---:B------:R-:W-:Y:S02]  /*4b70*/  IADD3 R118, R113.reuse, -0x1, RZ ;  /* 0xffffffff71767810 */ /* 0x040fe40007ffe0ff */
[C---:B------:R-:W-:Y:S01]  /*4b80*/  IADD3 R121, R113.reuse, -0x10, RZ ;  /* 0xfffffff071797810 */ /* 0x040fe20007ffe0ff */
[C---:B------:R-:W-:Y:S01]  /*4b90*/  HMMA.16816.F32 R8, R88.reuse, R110, R8 ;  /* 0x0000006e5808723c */ /* 0x040fe20000001808 */
[----:B------:R-:W1:Y:S03]  /*4ba0*/  LDSM.16.M88.4 R108, [R222+0x12000] ;  /* 0x01200000de6c783b */ /* 0x000e660000000200 */
[----:B------:R-:W-:Y:S02]  /*4bb0*/  @!P0 IADD3 R115, -R113, -0x7, RZ ;  /* 0xfffffff971738810 */ /* 0x000fe40007ffe1ff */
[----:B------:R-:W-:Y:S02]  /*4bc0*/  ISETP.GE.AND P0, PT, R119, RZ, PT ;  /* 0x000000ff7700720c */ /* 0x000fe40003f06270 */
[C---:B------:R-:W-:Y:S02]  /*4bd0*/  HMMA.16816.F32 R12, R88.reuse, R84, R12 ;  /* 0x00000054580c723c */ /* 0x040fe4000000180c */
[----:B------:R-:W-:Y:S02]  /*4be0*/  I2F R115, R115 ;  /* 0x0000007300737306 */ /* 0x000fe40000201400 */
[C---:B------:R-:W-:Y:S02]  /*4bf0*/  @!P1 IADD3 R114, -R113.reuse, -0x8, RZ ;  /* 0xfffffff871729810 */ /* 0x040fe40007ffe1ff */
[----:B------:R-:W-:Y:S02]  /*4c00*/  ISETP.GE.AND P1, PT, R118, RZ, PT ;  /* 0x000000ff7600720c */ /* 0x000fe40003f26270 */
[----:B------:R-:W-:Y:S01]  /*4c10*/  HMMA.16816.F32 R16, R88, R86, R16 ;  /* 0x000000565810723c */ /* 0x000fe20000001810 */
[----:B------:R-:W4:Y:S03]  /*4c20*/  LDSM.16.M88.4 R84, [R222+0x12800] ;  /* 0x01280000de54783b */ /* 0x000f260000000200 */
[C---:B------:R-:W-:Y:S01]  /*4c30*/  IADD3 R120, R113.reuse, -0x9, RZ ;  /* 0xfffffff771787810 */ /* 0x040fe20007ffe0ff */
[----:B------:R-:W-:Y:S01]  /*4c40*/  I2F R114, R114 ;  /* 0x0000007200727306 */ /* 0x000fe20000201400 */
[----:B------:R-:W-:Y:S02]  /*4c50*/  @!P0 IADD3 R119, -R113, 0x8, RZ ;  /* 0x0000000871778810 */ /* 0x000fe40007ffe1ff */
[C---:B---3--:R-:W-:Y:S01]  /*4c60*/  HMMA.16816.F32 R4, R92.reuse, R100, R4 ;  /* 0x000000645c04723c */ /* 0x048fe20000001804 */
[----:B------:R-:W-:Y:S04]  /*4c70*/  LDSM.16.M88.4 R88, [R221+0x2000] ;  /* 0x00200000dd58783b */ /* 0x000fe80000000200 */
[----:B------:R-:W-:Y:S02]  /*4c80*/  ISETP.GE.AND P0, PT, R121, RZ, PT ;  /* 0x000000ff7900720c */ /* 0x000fe40003f06270 */
[C---:B------:R-:W-:Y:S01]  /*4c90*/  @!P1 IADD3 R118, -R113.reuse, 0x1, RZ ;  /* 0x0000000171769810 */ /* 0x040fe20007ffe1ff */
[C---:B------:R-:W-:Y:S01]  /*4ca0*/  HMMA.16816.F32 R8, R92.reuse, R102, R8 ;  /* 0x000000665c08723c */ /* 0x040fe20000001808 */
[----:B------:R-:W3:Y:S01]  /*4cb0*/  LDSM.16.M88.4 R100, [R212+0x12000] ;  /* 0x01200000d464783b */ /* 0x000ee20000000200 */
[----:B------:R-:W-:Y:S01]  /*4cc0*/  I2F R119, R119 ;  /* 0x0000007700777306 */ /* 0x000fe20000201400 */
[----:B------:R-:W-:Y:S02]  /*4cd0*/  ISETP.GE.AND P1, PT, R120, RZ, PT ;  /* 0x000000ff7800720c */ /* 0x000fe40003f26270 */
[C---:B------:R-:W-:Y:S02]  /*4ce0*/  IADD3 R126, R113.reuse, -0x19, RZ ;  /* 0xffffffe7717e7810 */ /* 0x040fe40007ffe0ff */
[----:B------:R-:W-:Y:S01]  /*4cf0*/  IADD3 R123, R113, -0x11, RZ ;  /* 0xffffffef717b7810 */ /* 0x000fe20007ffe0ff */
[C---:B--2---:R-:W-:Y:S03]  /*4d00*/  HMMA.16816.F32 R12, R92.reuse, R96, R12 ;  /* 0x000000605c0c723c */ /* 0x044fe6000000180c */
[----:B------:R-:W-:Y:S01]  /*4d10*/  ISETP.GE.AND P2, PT, R123, RZ, PT ;  /* 0x000000ff7b00720c */ /* 0x000fe20003f46270 */
[----:B------:R-:W-:Y:S01]  /*4d20*/  I2F R118, R118 ;  /* 0x0000007600767306 */ /* 0x000fe20000201400 */
[C---:B------:R-:W-:Y:S02]  /*4d30*/  IADD3 R122, R113.reuse, -0x18, RZ ;  /* 0xffffffe8717a7810 */ /* 0x040fe40007ffe0ff */
[C---:B------:R-:W-:Y:S01]  /*4d40*/  @!P0 IADD3 R121, -R113.reuse, 0x10, RZ ;  /* 0x0000001071798810 */ /* 0x040fe20007ffe1ff */
[----:B------:R-:W-:Y:S01]  /*4d50*/  HMMA.16816.F32 R16, R92, R98, R16 ;  /* 0x000000625c10723c */ /* 0x000fe20000001810 */
[----:B------:R-:W2:Y:S02]  /*4d60*/  LDSM.16.M88.4 R92, [R212+0x12800] ;  /* 0x01280000d45c783b */ /* 0x000ea40000000200 */
[----:B------:R-:W-:Y:S02]  /*4d70*/  ISETP.GE.AND P0, PT, R126, RZ, PT ;  /* 0x000000ff7e00720c */ /* 0x000fe40003f06270 */
[C---:B------:R-:W-:Y:S01]  /*4d80*/  @!P1 IADD3 R120, -R113.reuse, 0x9, RZ ;  /* 0x0000000971789810 */ /* 0x040fe20007ffe1ff */
[----:B------:R-:W-:Y:S01]  /*4d90*/  I2F R121, R121 ;  /* 0x0000007900797306 */ /* 0x000fe20000201400 */
[----:B------:R-:W-:Y:S01]  /*4da0*/  ISETP.GE.AND P1, PT, R122, RZ, PT ;  /* 0x000000ff7a00720c */ /* 0x000fe20003f26270 */
[C---:B-1----:R-:W-:Y:S01]  /*4db0*/  HMMA.16816.F32 R4, R104.reuse, R108, R4 ;  /* 0x0000006c6804723c */ /* 0x042fe20000001804 */
[----:B------:R-:W-:Y:S04]  /*4dc0*/  LDSM.16.M88.4 R96, [R220+0x2000] ;  /* 0x00200000dc60783b */ /* 0x000fe80000000200 */
[----:B------:R-:W-:Y:S02]  /*4dd0*/  IABS R112, R113 ;  /* 0x0000007100707213 */ /* 0x000fe40000000000 */
[C---:B------:R-:W-:Y:S01]  /*4de0*/  @!P2 IADD3 R123, -R113.reuse, 0x11, RZ ;  /* 0x00000011717ba810 */ /* 0x040fe20007ffe1ff */
[C---:B------:R-:W-:Y:S01]  /*4df0*/  HMMA.16816.F32 R8, R104.reuse, R110, R8 ;  /* 0x0000006e6808723c */ /* 0x040fe20000001808 */
[----:B------:R-:W1:Y:S01]  /*4e00*/  LDSM.16.M88.4 R108, [R3+0x12000] ;  /* 0x01200000036c783b */ /* 0x000e620000000200 */
[----:B------:R-:W-:Y:S02]  /*4e10*/  I2F R120, R120 ;  /* 0x0000007800787306 */ /* 0x000fe40000201400 */
[C---:B------:R-:W-:Y:S02]  /*4e20*/  @!P0 IADD3 R126, -R113.reuse, 0x19, RZ ;  /* 0x00000019717e8810 */ /* 0x040fe40007ffe1ff */
[----:B------:R-:W-:Y:S02]  /*4e30*/  @!P1 IADD3 R122, -R113, 0x18, RZ ;  /* 0x00000018717a9810 */ /* 0x000fe40007ffe1ff */
[C---:B----4-:R-:W-:Y:S01]  /*4e40*/  HMMA.16816.F32 R12, R104.reuse, R84, R12 ;  /* 0x00000054680c723c */ /* 0x050fe2000000180c */
[----:B------:R-:W-:Y:S03]  /*4e50*/  PLOP3.LUT P0, PT, PT, PT, UP0, 0x80, 0x0 ;  /* 0x000000000000781c */ /* 0x000fe60003f0f008 */
[----:B------:R4:W-:Y:S04]  /*4e60*/  I2F R113, R126 ;  /* 0x0000007e00717306 */ /* 0x0009e80000201400 */
[----:B------:R-:W-:Y:S01]  /*4e70*/  HMMA.16816.F32 R16, R104, R86, R16 ;  /* 0x000000566810723c */ /* 0x000fe20000001810 */
[----:B------:R-:W4:Y:S05]  /*4e80*/  LDSM.16.M88.4 R84, [R3+0x12800] ;  /* 0x012800000354783b */ /* 0x000f2a0000000200 */
[----:B------:R-:W-:Y:S02]  /*4e90*/  I2F R112, R112 ;  /* 0x0000007000707306 */ /* 0x000fe40000201400 */
[C---:B---3--:R-:W-:Y:S01]  /*4ea0*/  HMMA.16816.F32 R4, R88.reuse, R100, R4 ;  /* 0x000000645804723c */ /* 0x048fe20000001804 */
[----:B------:R-:W-:Y:S07]  /*4eb0*/  LDSM.16.M88.4 R104, [R2+0x12000] ;  /* 0x012000000268783b */ /* 0x000fee0000000200 */
[C---:B------:R-:W-:Y:S01]  /*4ec0*/  HMMA.16816.F32 R8, R88.reuse, R102, R8 ;  /* 0x000000665808723c */ /* 0x040fe20000001808 */
[----:B------:R-:W3:Y:S01]  /*4ed0*/  LDSM.16.M88.4 R100, [R219+0x2000] ;  /* 0x00200000db64783b */ /* 0x000ee20000000200 */
[----:B------:R-:W-:Y:S06]  /*4ee0*/  I2F R122, R122 ;  /* 0x0000007a007a7306 */ /* 0x000fec0000201400 */
[C---:B--2---:R-:W-:Y:S04]  /*4ef0*/  HMMA.16816.F32 R12, R88.reuse, R92, R12 ;  /* 0x0000005c580c723c */ /* 0x044fe8000000180c */
[----:B------:R-:W-:Y:S04]  /*4f00*/  I2F R123, R123 ;  /* 0x0000007b007b7306 */ /* 0x000fe80000201400 */
[----:B------:R-:W-:Y:S01]  /*4f10*/  HMMA.16816.F32 R16, R88, R94, R16 ;  /* 0x0000005e5810723c */ /* 0x000fe20000001810 */
[----:B------:R-:W2:Y:S07]  /*4f20*/  LDSM.16.M88.4 R88, [R2+0x12800] ;  /* 0x012800000258783b */ /* 0x000eae0000000200 */
[C---:B-1----:R-:W-:Y:S01]  /*4f30*/  HMMA.16816.F32 R4, R96.reuse, R108, R4 ;  /* 0x0000006c6004723c */ /* 0x042fe20000001804 */
[----:B------:R-:W-:Y:S07]  /*4f40*/  LDSM.16.M88.4 R92, [R223+0x4000] ;  /* 0x00400000df5c783b */ /* 0x000fee0000000200 */
[C---:B------:R-:W-:Y:S01]  /*4f50*/  HMMA.16816.F32 R8, R96.reuse, R110, R8 ;  /* 0x0000006e6008723c */ /* 0x040fe20000001808 */
[----:B------:R-:W1:Y:S07]  /*4f60*/  LDSM.16.M88.4 R108, [R222+0x14000] ;  /* 0x01400000de6c783b */ /* 0x000e6e0000000200 */
[C---:B----4-:R-:W-:Y:S08]  /*4f70*/  HMMA.16816.F32 R12, R96.reuse, R84, R12 ;  /* 0x00000054600c723c */ /* 0x050ff0000000180c */
[----:B------:R-:W-:Y:S01]  /*4f80*/  HMMA.16816.F32 R16, R96, R86, R16 ;  /* 0x000000566010723c */ /* 0x000fe20000001810 */
[----:B------:R-:W4:Y:S07]  /*4f90*/  LDSM.16.M88.4 R84, [R222+0x14800] ;  /* 0x01480000de54783b */ /* 0x000f2e0000000200 */
[C---:B---3--:R-:W-:Y:S01]  /*4fa0*/  HMMA.16816.F32 R4, R100.reuse, R104, R4 ;  /* 0x000000686404723c */ /* 0x048fe20000001804 */
[----:B------:R-:W-:Y:S07]  /*4fb0*/  LDSM.16.M88.4 R96, [R221+0x4000] ;  /* 0x00400000dd60783b */ /* 0x000fee0000000200 */
[C---:B------:R-:W-:Y:S01]  /*4fc0*/  HMMA.16816.F32 R8, R100.reuse, R106, R8 ;  /* 0x0000006a6408723c */ /* 0x040fe20000001808 */
[----:B------:R-:W3:Y:S07]  /*4fd0*/  LDSM.16.M88.4 R104, [R212+0x14000] ;  /* 0x01400000d468783b */ /* 0x000eee0000000200 */
[C---:B--2---:R-:W-:Y:S08]  /*4fe0*/  HMMA.16816.F32 R12, R100.reuse, R88, R12 ;  /* 0x00000058640c723c */ /* 0x044ff0000000180c */
        /* <DEDUP_REMOVED lines=32> */
[C---:B------:R-:W-:Y:S08]  /*51f0*/  HMMA.16816.F32 R8, R96.reuse, R110, R8 ;  /* 0x0000006e6008723c */ /* 0x040ff00000001808 */
[C---:B----4-:R-:W-:Y:S08]  /*5200*/  HMMA.16816.F32 R12, R96.reuse, R84, R12 ;  /* 0x00000054600c723c */ /* 0x050ff0000000180c */
[----:B------:R-:W-:Y:S01]  /*5210*/  HMMA.16816.F32 R16, R96, R86, R16 ;  /* 0x000000566010723c */ /* 0x000fe20000001810 */
[----:B------:R-:W1:Y:S07]  /*5220*/  LDSM.16.M88.4 R84, [R220+0x6000] ;  /* 0x00600000dc54783b */ /* 0x000e6e0000000200 */
[C---:B---3--:R-:W-:Y:S01]  /*5230*/  HMMA.16816.F32 R4, R100.reuse, R104, R4 ;  /* 0x000000686404723c */ /* 0x048fe20000001804 */
[----:B------:R-:W3:Y:S07]  /*5240*/  LDSM.16.M88.4 R96, [R3+0x16800] ;  /* 0x016800000360783b */ /* 0x000eee0000000200 */
[C---:B------:R-:W-:Y:S08]  /*5250*/  HMMA.16816.F32 R8, R100.reuse, R106, R8 ;  /* 0x0000006a6408723c */ /* 0x040ff00000001808 */
[C---:B--2---:R-:W-:Y:S08]  /*5260*/  HMMA.16816.F32 R12, R100.reuse, R88, R12 ;  /* 0x00000058640c723c */ /* 0x044ff0000000180c */
[----:B------:R-:W-:Y:S01]  /*5270*/  HMMA.16816.F32 R16, R100, R90, R16 ;  /* 0x0000005a6410723c */ /* 0x000fe20000001810 */
[----:B------:R-:W-:Y:S08]  /*5280*/  LDSM.16.M88.4 R88, [R219+0x6000] ;  /* 0x00600000db58783b */ /* 0x000ff00000000200 */
[----:B------:R-:W2:Y:S01]  /*5290*/  LDSM.16.M88.4 R100, [R2+0x16000] ;  /* 0x016000000264783b */ /* 0x000ea20000000200 */
[C---:B-1----:R-:W-:Y:S08]  /*52a0*/  HMMA.16816.F32 R4, R84.reuse, R92, R4 ;  /* 0x0000005c5404723c */ /* 0x042ff00000001804 */
[C---:B------:R-:W-:Y:S08]  /*52b0*/  HMMA.16816.F32 R8, R84.reuse, R94, R8 ;  /* 0x0000005e5408723c */ /* 0x040ff00000001808 */
[C---:B---3--:R-:W-:Y:S08]  /*52c0*/  HMMA.16816.F32 R12, R84.reuse, R96, R12 ;  /* 0x00000060540c723c */ /* 0x048ff0000000180c */
[----:B------:R-:W-:Y:S01]  /*52d0*/  HMMA.16816.F32 R16, R84, R98, R16 ;  /* 0x000000625410723c */ /* 0x000fe20000001810 */
[----:B------:R-:W1:Y:S07]  /*52e0*/  LDSM.16.M88.4 R84, [R2+0x16800] ;  /* 0x016800000254783b */ /* 0x000e6e0000000200 */
[C---:B--2---:R-:W-:Y:S08]  /*52f0*/  HMMA.16816.F32 R4, R88.reuse, R100, R4 ;  /* 0x000000645804723c */ /* 0x044ff00000001804 */
[C---:B------:R-:W-:Y:S11]  /*5300*/  HMMA.16816.F32 R8, R88.reuse, R102, R8 ;  /* 0x000000665808723c */ /* 0x040ff60000001808 */
[----:B------:R-:W-:Y:S05]  /*5310*/  @!UPT UIADD3 URZ, URZ, URZ, URZ ;  /* 0x0000003f3f3ff290 */ /* 0x000fea000fffe03f */
[----:B------:R-:W-:Y:S01]  /*5320*/  FMUL.FTZ R124, R7, c[0x0][0x2ec] ;  /* 0x0000bb00077c7a20 */ /* 0x000fe20000410000 */
[C---:B-1----:R-:W-:Y:S03]  /*5330*/  HMMA.16816.F32 R12, R88.reuse, R84, R12 ;  /* 0x00000054580c723c */ /* 0x042fe6000000180c */
[----:B------:R-:W-:Y:S02]  /*5340*/  FMUL.FTZ R125, R6, c[0x0][0x2ec] ;  /* 0x0000bb00067d7a20 */ /* 0x000fe40000410000 */
[----:B------:R-:W1:Y:S01]  /*5350*/  MUFU.TANH R124, R124 ;  /* 0x0000007c007c7308 */ /* 0x000e620000002400 */
[----:B------:R-:W-:Y:S02]  /*5360*/  FMUL.FTZ R127, R4, c[0x0][0x2ec] ;  /* 0x0000bb00047f7a20 */ /* 0x000fe40000410000 */
[----:B------:R-:W-:Y:S01]  /*5370*/  FMUL.FTZ R129, R5, c[0x0][0x2ec] ;  /* 0x0000bb0005817a20 */ /* 0x000fe20000410000 */
[----:B------:R-:W-:Y:S03]  /*5380*/  HMMA.16816.F32 R16, R88, R86, R16 ;  /* 0x000000565810723c */ /* 0x000fe60000001810 */
[----:B------:R-:W-:Y:S03]  /*5390*/  FMUL.FTZ R131, R10, c[0x0][0x2ec] ;  /* 0x0000bb000a837a20 */ /* 0x000fe60000410000 */
[----:B------:R-:W2:Y:S01]  /*53a0*/  MUFU.TANH R125, R125 ;  /* 0x0000007d007d7308 */ /* 0x000ea20000002400 */
[----:B------:R-:W-:Y:S02]  /*53b0*/  FMUL.FTZ R199, R11, c[0x0][0x2ec] ;  /* 0x0000bb000bc77a20 */ /* 0x000fe40000410000 */
[----:B------:R-:W-:Y:S03]  /*53c0*/  FMUL.FTZ R126, R8, c[0x0][0x2ec] ;  /* 0x0000bb00087e7a20 */ /* 0x000fe60000410000 */
[----:B------:R-:W-:Y:S04]  /*53d0*/  FMUL.FTZ R197, R9, c[0x0][0x2ec] ;  /* 0x0000bb0009c57a20 */ /* 0x000fe80000410000 */
[----:B------:R-:W3:Y:S01]  /*53e0*/  MUFU.TANH R127, R127 ;  /* 0x0000007f007f7308 */ /* 0x000ee20000002400 */
[----:B------:R-:W-:Y:S02]  /*53f0*/  FMUL.FTZ R198, R14, c[0x0][0x2ec] ;  /* 0x0000bb000ec67a20 */ /* 0x000fe40000410000 */
[----:B------:R-:W-:Y:S02]  /*5400*/  FMUL.FTZ R203, R15, c[0x0][0x2ec] ;  /* 0x0000bb000fcb7a20 */ /* 0x000fe40000410000 */
[----:B------:R-:W-:Y:S02]  /*5410*/  FMUL.FTZ R202, R12, c[0x0][0x2ec] ;  /* 0x0000bb000cca7a20 */ /* 0x000fe40000410000 */
[----:B------:R-:W-:Y:S02]  /*5420*/  FMUL.FTZ R128, R13, c[0x0][0x2ec] ;  /* 0x0000bb000d807a20 */ /* 0x000fe40000410000 */
[----:B------:R-:W-:Y:S01]  /*5430*/  FMUL.FTZ R201, R16, c[0x0][0x2ec] ;  /* 0x0000bb0010c97a20 */ /* 0x000fe20000410000 */
[----:B------:R-:W4:Y:S01]  /*5440*/  MUFU.TANH R129, R129 ;  /* 0x0000008100817308 */ /* 0x000f220000002400 */
[----:B------:R-:W-:Y:S02]  /*5450*/  FMUL.FTZ R196, R18, c[0x0][0x2ec] ;  /* 0x0000bb0012c47a20 */ /* 0x000fe40000410000 */
[----:B------:R-:W-:Y:S02]  /*5460*/  FMUL.FTZ R200, R19, c[0x0][0x2ec] ;  /* 0x0000bb0013c87a20 */ /* 0x000fe40000410000 */
[----:B------:R-:W-:Y:S02]  /*5470*/  FMUL.FTZ R130, R17, c[0x0][0x2ec] ;  /* 0x0000bb0011827a20 */ /* 0x000fe40000410000 */
[----:B-1----:R-:W-:Y:S02]  /*5480*/  FFMA.FTZ R115, R115, -UR6, R124 ;  /* 0x8000000673737c23 */ /* 0x002fe4000801007c */
[----:B------:R-:W-:Y:S01]  /*5490*/  FFMA.FTZ R210, -R124, R124, 1 ;  /* 0x3f8000007cd27423 */ /* 0x000fe2000001017c */
[----:B------:R-:W1:Y:S01]  /*54a0*/  MUFU.TANH R131, R131 ;  /* 0x0000008300837308 */ /* 0x000e620000002400 */
[----:B--2---:R-:W-:Y:S02]  /*54b0*/  FFMA.FTZ R243, -R125, R125, 1 ;  /* 0x3f8000007df37423 */ /* 0x004fe4000001017d */
[----:B------:R-:W-:Y:S02]  /*54c0*/  FFMA.FTZ R114, R114, -UR6, R125 ;  /* 0x8000000672727c23 */ /* 0x000fe4000801007d */
[----:B---3--:R-:W-:Y:S02]  /*54d0*/  FFMA.FTZ R252, -R127, R127, 1 ;  /* 0x3f8000007ffc7423 */ /* 0x008fe4000001017f */
[----:B------:R-:W-:Y:S02]  /*54e0*/  FFMA.FTZ R127, R112, -UR6, R127 ;  /* 0x80000006707f7c23 */ /* 0x000fe4000801007f */
[----:B------:R-:W-:Y:S01]  /*54f0*/  FMUL.FTZ R243, R243, c[0x0][0x2ec] ;  /* 0x0000bb00f3f37a20 */ /* 0x000fe20000410000 */
[----:B------:R-:W2:Y:S01]  /*5500*/  MUFU.TANH R199, R199 ;  /* 0x000000c700c77308 */ /* 0x000ea20000002400 */
[----:B------:R-:W-:Y:S02]  /*5510*/  FMUL.FTZ R210, R210, c[0x0][0x2ec] ;  /* 0x0000bb00d2d27a20 */ /* 0x000fe40000410000 */
[----:B------:R-:W-:Y:S02]  /*5520*/  FMUL.FTZ R252, R252, c[0x0][0x2ec] ;  /* 0x0000bb00fcfc7a20 */ /* 0x000fe40000410000 */
[----:B----4-:R-:W-:Y:S02]  /*5530*/  FFMA.FTZ R211, -R129, R129, 1 ;  /* 0x3f80000081d37423 */ /* 0x010fe40000010181 */
[----:B------:R-:W-:Y:S02]  /*5540*/  FFMA.FTZ R129, R118, -UR6, R129 ;  /* 0x8000000676817c23 */ /* 0x000fe40008010081 */
[----:B------:R-:W-:Y:S01]  /*5550*/  FMUL.FTZ R211, R211, c[0x0][0x2ec] ;  /* 0x0000bb00d3d37a20 */ /* 0x000fe20000410000 */
[----:B------:R-:W3:Y:S01]  /*5560*/  MUFU.TANH R126, R126 ;  /* 0x0000007e007e7308 */ /* 0x000ee20000002400 */
[----:B-1----:R-:W-:Y:S04]  /*5570*/  FFMA.FTZ R208, -R131, R131, 1 ;  /* 0x3f80000083d07423 */ /* 0x002fe80000010183 */
[----:B------:R-:W-:Y:S05]  /*5580*/  FMUL.FTZ R208, R208, c[0x0][0x2ec] ;  /* 0x0000bb00d0d07a20 */ /* 0x000fea0000410000 */
[----:B------:R-:W1:Y:S01]  /*5590*/  MUFU.TANH R197, R197 ;  /* 0x000000c500c57308 */ /* 0x000e620000002400 */
[----:B--2---:R-:W-:Y:S02]  /*55a0*/  FFMA.FTZ R102, R118, -UR6, R199 ;  /* 0x8000000676667c23 */ /* 0x004fe400080100c7 */
[----:B------:R-:W-:Y:S07]  /*55b0*/  FFMA.FTZ R206, -R199, R199, 1 ;  /* 0x3f800000c7ce7423 */ /* 0x000fee00000101c7 */
[----:B------:R-:W2:Y:S01]  /*55c0*/  MUFU.TANH R198, R198 ;  /* 0x000000c600c67308 */ /* 0x000ea20000002400 */
[----:B------:R-:W-:Y:S02]  /*55d0*/  FMUL.FTZ R206, R206, c[0x0][0x2ec] ;  /* 0x0000bb00cece7a20 */ /* 0x000fe40000410000 */
[----:B---3--:R-:W-:Y:S02]  /*55e0*/  FFMA.FTZ R209, -R126, R126, 1 ;  /* 0x3f8000007ed17423 */ /* 0x008fe4000001017e */
[----:B------:R-:W-:Y:S02]  /*55f0*/  FFMA.FTZ R126, R119, -UR6, R126 ;  /* 0x80000006777e7c23 */ /* 0x000fe4000801007e */
[----:B------:R-:W-:Y:S03]  /*5600*/  FMUL.FTZ R209, R209, c[0x0][0x2ec] ;  /* 0x0000bb00d1d17a20 */ /* 0x000fe60000410000 */
[----:B------:R-:W3:Y:S01]  /*5610*/  MUFU.TANH R203, R203 ;  /* 0x000000cb00cb7308 */ /* 0x000ee20000002400 */
[----:B-1----:R-:W-:Y:S04]  /*5620*/  FFMA.FTZ R207, -R197, R197, 1 ;  /* 0x3f800000c5cf7423 */ /* 0x002fe800000101c5 */
[----:B------:R-:W-:Y:S05]  /*5630*/  FMUL.FTZ R207, R207, c[0x0][0x2ec] ;  /* 0x0000bb00cfcf7a20 */ /* 0x000fea0000410000 */
[----:B------:R3:W1:Y:S01]  /*5640*/  MUFU.TANH R109, R202 ;  /* 0x000000ca006d7308 */ /* 0x0006620000002400 */
[----:B--2---:R-:W-:Y:S02]  /*5650*/  FFMA.FTZ R119, R119, -UR6, R198 ;  /* 0x8000000677777c23 */ /* 0x004fe400080100c6 */
[----:B------:R-:W-:Y:S07]  /*5660*/  FFMA.FTZ R204, -R198, R198, 1 ;  /* 0x3f800000c6cc7423 */ /* 0x000fee00000101c6 */
[----:B------:R2:W-:Y:S01]  /*5670*/  MUFU.TANH R103, R128 ;  /* 0x0000008000677308 */ /* 0x0005e20000002400 */
[----:B------:R-:W-:Y:S09]  /*5680*/  FMUL.FTZ R204, R204, c[0x0][0x2ec] ;  /* 0x0000bb00cccc7a20 */ /* 0x000ff20000410000 */
[----:B------:R-:W4:Y:S01]  /*5690*/  MUFU.TANH R201, R201 ;  /* 0x000000c900c97308 */ /* 0x000f220000002400 */
[----:B---3--:R-:W-:Y:S02]  /*56a0*/  FFMA.FTZ R202, -R203, R203, 1 ;  /* 0x3f800000cbca7423 */ /* 0x008fe400000101cb */
[----:B-1----:R-:W-:Y:S02]  /*56b0*/  FFMA.FTZ R205, -R109, R109, 1 ;  /* 0x3f8000006dcd7423 */ /* 0x002fe4000001016d */
[----:B------:R-:W-:Y:S02]  /*56c0*/  FFMA.FTZ R109, R121, -UR6, R109 ;  /* 0x80000006796d7c23 */ /* 0x000fe4000801006d */
[----:B------:R-:W-:Y:S03]  /*56d0*/  FMUL.FTZ R202, R202, c[0x0][0x2ec] ;  /* 0x0000bb00caca7a20 */ /* 0x000fe60000410000 */
[----:B------:R-:W1:Y:S01]  /*56e0*/  MUFU.TANH R196, R196 ;  /* 0x000000c400c47308 */ /* 0x000e620000002400 */
[----:B------:R-:W-:Y:S02]  /*56f0*/  FMUL.FTZ R205, R205, c[0x0][0x2ec] ;  /* 0x0000bb00cdcd7a20 */ /* 0x000fe40000410000 */
[----:B--2---:R-:W-:Y:S07]  /*5700*/  FFMA.FTZ R128, R112, -UR6, R131 ;  /* 0x8000000670807c23 */ /* 0x004fee0008010083 */
[----:B------:R2:W3:Y:S01]  /*5710*/  MUFU.TANH R124, R130 ;  /* 0x00000082007c7308 */ /* 0x0004e20000002400 */
[----:B----4-:R-:W-:Y:S02]  /*5720*/  FFMA.FTZ R101, R122, -UR6, R201 ;  /* 0x800000067a657c23 */ /* 0x010fe400080100c9 */
[----:B------:R-:W-:Y:S04]  /*5730*/  FFMA.FTZ R201, -R201, R201, 1 ;  /* 0x3f800000c9c97423 */ /* 0x000fe800000101c9 */
[----:B------:R-:W-:Y:S03]  /*5740*/  FMUL.FTZ R201, R201, c[0x0][0x2ec] ;  /* 0x0000bb00c9c97a20 */ /* 0x000fe60000410000 */
[----:B------:R-:W4:Y:S01]  /*5750*/  MUFU.TANH R200, R200 ;  /* 0x000000c800c87308 */ /* 0x000f220000002400 */
[----:B-1----:R-:W-:Y:S02]  /*5760*/  FFMA.FTZ R112, R121, -UR6, R196 ;  /* 0x8000000679707c23 */ /* 0x002fe400080100c4 */
[----:B------:R-:W-:Y:S02]  /*5770*/  FFMA.FTZ R196, -R196, R196, 1 ;  /* 0x3f800000c4c47423 */ /* 0x000fe400000101c4 */
[C---:B--2---:R-:W-:Y:S02]  /*5780*/  FFMA.FTZ R130, R120.reuse, -UR6, R197 ;  /* 0x8000000678827c23 */ /* 0x044fe400080100c5 */
[----:B------:R-:W-:Y:S02]  /*5790*/  FFMA.FTZ R120, R120, -UR6, R203 ;  /* 0x8000000678787c23 */ /* 0x000fe400080100cb */
[----:B------:R-:W-:Y:S02]  /*57a0*/  FFMA.FTZ R203, -R103, R103, 1 ;  /* 0x3f80000067cb7423 */ /* 0x000fe40000010167 */
[----:B---3--:R-:W-:Y:S02]  /*57b0*/  FFMA.FTZ R199, -R124, R124, 1 ;  /* 0x3f8000007cc77423 */ /* 0x008fe4000001017c */
[----:B------:R-:W-:Y:S02]  /*57c0*/  FFMA.FTZ R103, R123, -UR6, R103 ;  /* 0x800000067b677c23 */ /* 0x000fe40008010067 */
[----:B----4-:R-:W-:Y:S02]  /*57d0*/  FFMA.FTZ R198, -R200, R200, 1 ;  /* 0x3f800000c8c67423 */ /* 0x010fe400000101c8 */
[----:B------:R-:W-:Y:S02]  /*57e0*/  FFMA.FTZ R113, R113, -UR6, R124 ;  /* 0x8000000671717c23 */ /* 0x000fe4000801007c */
[----:B------:R-:W-:Y:S02]  /*57f0*/  FFMA.FTZ R118, R123, -UR6, R200 ;  /* 0x800000067b767c23 */ /* 0x000fe400080100c8 */
[----:B------:R-:W-:Y:S02]  /*5800*/  FMUL.FTZ R203, R203, c[0x0][0x2ec] ;  /* 0x0000bb00cbcb7a20 */ /* 0x000fe40000410000 */
[----:B------:R-:W-:Y:S02]  /*5810*/  FMUL.FTZ R200, R196, c[0x0][0x2ec] ;  /* 0x0000bb00c4c87a20 */ /* 0x000fe40000410000 */
[----:B------:R-:W-:Y:S02]  /*5820*/  FMUL.FTZ R199, R199, c[0x0][0x2ec] ;  /* 0x0000bb00c7c77a20 */ /* 0x000fe40000410000 */
[----:B------:R-:W-:Y:S01]  /*5830*/  FMUL.FTZ R198, R198, c[0x0][0x2ec] ;  /* 0x0000bb00c6c67a20 */ /* 0x000fe20000410000 */
        /* <DEDUP_REMOVED lines=13> */
.L_x_1392:
        /* <DEDUP_REMOVED lines=71> */
.L_x_1393:
[C---:B------:R-:W-:Y:S01]  /*5d80*/  FMUL.FTZ R4, R248.reuse, 1.4426950216293334961 ;  /* 0x3fb8aa3bf8047820 */ /* 0x040fe20000410000 */
[----:B------:R-:W-:Y:S01]  /*5d90*/  FSETP.NEU.FTZ.AND P0, PT, R248, -INF , PT ;  /* 0xff800000f800780b */ /* 0x000fe20003f1d000 */
[C---:B------:R-:W-:Y:S01]  /*5da0*/  FMUL.FTZ R5, R249.reuse, 1.4426950216293334961 ;  /* 0x3fb8aa3bf9057820 */ /* 0x040fe20000410000 */
[----:B------:R-:W-:Y:S02]  /*5db0*/  UISETP.GT.AND UP0, UPT, UR8, UR20, UPT ;  /* 0x000000140800728c */ /* 0x000fe4000bf04270 */
[----:B------:R-:W-:Y:S02]  /*5dc0*/  FSEL R4, R4, RZ, P0 ;  /* 0x000000ff04047208 */ /* 0x000fe40000000000 */
[----:B------:R-:W-:Y:S02]  /*5dd0*/  FSETP.NEU.FTZ.AND P0, PT, R249, -INF , PT ;  /* 0xff800000f900780b */ /* 0x000fe40003f1d000 */
[----:B------:R-:W-:Y:S01]  /*5de0*/  PLOP3.LUT P1, PT, PT, PT, UP0, 0x80, 0x0 ;  /* 0x000000000000781c */ /* 0x000fe20003f2f008 */
[--C-:B------:R-:W-:Y:S01]  /*5df0*/  FFMA.FTZ R197, R127, c[0x0][0x23c], -R4.reuse ;  /* 0x00008f007fc57a23 */ /* 0x100fe20000010804 */
[----:B------:R-:W-:Y:S01]  /*5e00*/  FSEL R5, R5, RZ, P0 ;  /* 0x000000ff05057208 */ /* 0x000fe20000000000 */
[--C-:B------:R-:W-:Y:S02]  /*5e10*/  FFMA.FTZ R196, R129, c[0x0][0x23c], -R4.reuse ;  /* 0x00008f0081c47a23 */ /* 0x100fe40000010804 */
[--C-:B------:R-:W-:Y:S02]  /*5e20*/  FFMA.FTZ R131, R126, c[0x0][0x23c], -R4.reuse ;  /* 0x00008f007e837a23 */ /* 0x100fe40000010804 */
[--C-:B------:R-:W-:Y:S01]  /*5e30*/  FFMA.FTZ R125, R114, c[0x0][0x23c], -R5.reuse ;  /* 0x00008f00727d7a23 */ /* 0x100fe20000010805 */
[----:B------:R-:W-:Y:S01]  /*5e40*/  MUFU.EX2 R197, R197 ;  /* 0x000000c500c57308 */ /* 0x000fe20000000800 */
[--C-:B------:R-:W-:Y:S02]  /*5e50*/  FFMA.FTZ R124, R115, c[0x0][0x23c], -R5.reuse ;  /* 0x00008f00737c7a23 */ /* 0x100fe40000010805 */
[--C-:B------:R-:W-:Y:S02]  /*5e60*/  FFMA.FTZ R122, R102, c[0x0][0x23c], -R5.reuse ;  /* 0x00008f00667a7a23 */ /* 0x100fe40000010805 */
        /* <DEDUP_REMOVED lines=147> */
[C---:B-1----:R-:W-:Y:S08]  /*67a0*/  HMMA.16816.F32 R12, R100.reuse, R84, R12 ;  /* 0x00000054640c723c */ /* 0x042ff0000000180c */
[----:B------:R-:W-:Y:S08]  /*67b0*/  HMMA.16816.F32 R16, R100, R86, R16 ;  /* 0x000000566410723c */ /* 0x000ff00000001810 */
[C---:B------:R-:W-:Y:S08]  /*67c0*/  HMMA.16816.F32 R4, R108.reuse, R112, R4 ;  /* 0x000000706c04723c */ /* 0x040ff00000001804 */
        /* <DEDUP_REMOVED lines=14> */
[----:B------:R-:W-:Y:S02]  /*68b0*/  FADD.FTZ R8, -R117, R8 ;  /* 0x0000000875087221 */ /* 0x000fe40000010100 */
[----:B------:R-:W-:Y:S02]  /*68c0*/  FMUL.FTZ R7, R210, R7 ;  /* 0x00000007d2077220 */ /* 0x000fe40000410000 */
[----:B------:R-:W-:Y:S01]  /*68d0*/  FMUL.FTZ R6, R243, R6 ;  /* 0x00000006f3067220 */ /* 0x000fe20000410000 */
[----:B------:R-:W-:Y:S01]  /*68e0*/  MOV R243, c[0x0][0x22c] ;  /* 0x00008b0000f37a02 */ /* 0x000fe20000000f00 */
        /* <DEDUP_REMOVED lines=10> */
[C---:B------:R-:W-:Y:S01]  /*6990*/  FADD.FTZ R14, -R116.reuse, R14 ;  /* 0x0000000e740e7221 */ /* 0x040fe20000010100 */
[----:B------:R-:W-:Y:S01]  /*69a0*/  STS [R235+0x20000], R196 ;  /* 0x020000c4eb007388 */ /* 0x000fe20000000800 */
[----:B------:R-:W-:Y:S02]  /*69b0*/  FADD.FTZ R15, -R116, R15 ;  /* 0x0000000f740f7221 */ /* 0x000fe40000010100 */
        /* <DEDUP_REMOVED lines=13> */
[C---:B------:R-:W-:Y:S02]  /*6a90*/  FADD.FTZ R18, -R116.reuse, R18 ;  /* 0x0000001274127221 */ /* 0x040fe40000010100 */
[----:B------:R-:W-:Y:S01]  /*6aa0*/  FADD.FTZ R19, -R116, R19 ;  /* 0x0000001374137221 */ /* 0x000fe20000010100 */
        /* <DEDUP_REMOVED lines=13> */
[----:B------:R-:W-:Y:S02]  /*6b80*/  FMUL.FTZ R198, R198, R19 ;  /* 0x00000013c6c67220 */ /* 0x000fe40000410000 */
[----:B------:R-:W-:Y:S02]  /*6b90*/  FMUL.FTZ R16, R201, R16 ;  /* 0x00000010c9107220 */ /* 0x000fe40000410000 */
[----:B------:R-:W-:Y:S01]  /*6ba0*/  FMUL.FTZ R199, R199, R126 ;  /* 0x0000007ec7c77220 */ /* 0x000fe20000410000 */
[----:B------:R-:W-:Y:S01]  /*6bb0*/  STS [R237+0x20400], R202 ;  /* 0x020400caed007388 */ /* 0x000fe20000000800 */
[----:B------:R-:W-:Y:S02]  /*6bc0*/  FMUL.FTZ R119, R200, R119 ;  /* 0x00000077c8777220 */ /* 0x000fe40000410000 */
[----:B------:R-:W-:Y:S01]  /*6bd0*/  IMAD R243, R243, c[0x0][0x1c0], RZ ;  /* 0x00007000f3f37a24 */ /* 0x000fe200078e02ff */
[----:B------:R-:W-:Y:S02]  /*6be0*/  F2FP.PACK_AB R94, R199, R16 ;  /* 0x00000010c75e723e */ /* 0x000fe400000000ff */
[----:B------:R-:W-:Y:S03]  /*6bf0*/  F2FP.PACK_AB R96, R198, R119 ;  /* 0x00000077c660723e */ /* 0x000fe600000000ff */
        /* <DEDUP_REMOVED lines=159> */
.L_x_1394:
        /* <DEDUP_REMOVED lines=463> */
.L_x_1395:
        /* <DEDUP_REMOVED lines=218> */
.L_x_1397:
        /* <DEDUP_REMOVED lines=18> */
.L_x_1398:
        /* <DEDUP_REMOVED lines=55> */
.L_x_1400:
[----:B---34-:R-:W-:Y:S05]  /*a510*/  BSYNC B0 ;  /* 0x0000000000007941 */ /* 0x018fea0003800000 */
.L_x_1399:
        /* <DEDUP_REMOVED lines=21> */
.L_x_1402:
[----:B------:R-:W-:Y:S05]  /*a670*/  BSYNC B0 ;  /* 0x0000000000007941 */ /* 0x000fea0003800000 */
.L_x_1401:
        /* <DEDUP_REMOVED lines=30> */
.L_x_1404:
[----:B------:R-:W-:Y:S05]  /*a860*/  BSYNC B0 ;  /* 0x0000000000007941 */ /* 0x000fea0003800000 */
.L_x_1403:
        /* <DEDUP_REMOVED lines=18> */
.L_x_1375:
[----:B------:R-:W-:Y:S05]  /*a990*/  BSYNC B1 ;  /* 0x0000000000017941 */ /* 0x000fea0003800000 */
.L_x_1361:
        /* <DEDUP_REMOVED lines=12> */
.L_x_1405:
[----:B------:R-:W-:Y:S05]  /*aa60*/  EXIT ;  /* 0x000000000000794d */ /* 0x000fea0003800000 */
.L_x_1407:
        /* <DEDUP_REMOVED lines=9> */
.L_x_2036:


//--------------------- .text._ZN5flash25flash_bwd_dot_do_o_kernelILb0E23Flash_bwd_kernel_traitsILi256ELi64ELi64ELi8ELi4ELi2ELi2ELb0ELb1EN7cutlass6half_tE19Flash_kernel_traitsILi256ELi64ELi64ELi8ES3_EEEEvNS_16Flash_bwd_paramsE --------------------------
	.section	.text._ZN5flash25flash_bwd_dot_do_o_kernelILb0E23Flash_bwd_kernel_traitsILi256ELi64ELi64ELi8ELi4ELi2ELi2ELb0ELb1EN7cutlass6half_tE19Flash_kernel_traitsILi256ELi64ELi64ELi8ES3_EEEEvNS_16Flash_bwd_paramsE,"ax",@progbits
	.sectioninfo	@"SHI_REGISTERS=78"
	.align	128
        .global         _ZN5flash25flash_bwd_dot_do_o_kernelILb0E23Flash_bwd_kernel_traitsILi256ELi64ELi64ELi8ELi4ELi2ELi2ELb0ELb1EN7cutlass6half_tE19Flash_kernel_traitsILi256ELi64ELi64ELi8ES3_EEEEvNS_16Flash_bwd_paramsE
        .type           _ZN5flash25flash_bwd_dot_do_o_kernelILb0E23Flash_bwd_kernel_traitsILi256ELi64ELi64ELi8ELi4ELi2ELi2ELb0ELb1EN7cutlass6half_tE19Flash_kernel_traitsILi256ELi64ELi64ELi8ES3_EEEEvNS_16Flash_bwd_paramsE,@function
        .size           _ZN5flash25flash_bwd_dot_do_o_kernelILb0E23Flash_bwd_kernel_traitsILi256ELi64ELi64ELi8ELi4ELi2ELi2ELb0ELb1EN7cutlass6half_tE19Flash_kernel_traitsILi256ELi64ELi64ELi8ES3_EEEEvNS_16Flash_bwd_paramsE,(.L_x_2037 - _ZN5flash25flash_bwd_dot_do_o_kernelILb0E23Flash_bwd_kernel_traitsILi256ELi64ELi64ELi8ELi4ELi2ELi2ELb0ELb1EN7cutlass6half_tE19Flash_kernel_traitsILi256ELi64ELi64ELi8ES3_EEEEvNS_16Flash_bwd_paramsE)
        .other          _ZN5flash25flash_bwd_dot_do_o_kernelILb0E23Flash_bwd_kernel_traitsILi256ELi64ELi64ELi8ELi4ELi2ELi2ELb0ELb1EN7cutlass6half_tE19Flash_kernel_traitsILi256ELi64ELi64ELi8ES3_EEEEvNS_16Flash_bwd_paramsE,@"STO_CUDA_ENTRY STV_DEFAULT"
_ZN5flash25flash_bwd_dot_do_o_kernelILb0E23Flash_bwd_kernel_traitsILi256ELi64ELi64ELi8ELi4ELi2ELi2ELb0ELb1EN7cutlass6half_tE19Flash_kernel_traitsILi256ELi64ELi64ELi8ES3_EEEEvNS_16Flash_bwd_paramsE:
.text._ZN5flash25flash_bwd_dot_do_o_kernelILb0E23Flash_bwd_kernel_traitsILi256ELi64ELi64ELi8ELi4ELi2ELi2ELb0ELb1EN7cutlass6half_tE19Flash_kernel_traitsILi256ELi64ELi64ELi8ES3_EEEEvNS_16Flash_bwd_paramsE:
        /* <DEDUP_REMOVED lines=47> */
.L_x_1408:
[----:B01----:R-:W-:-:S04]  /*02f0*/  IMAD R2, R6, c[0x0][0x1c0], R11 ;  /* 0x0000700006027a24 */ /* 0x003fc800078e020b */
[----:B------:R-:W-:-:S03]  /*0300*/  IMAD R2, R2, c[0x0][0x224], RZ ;  /* 0x0000890002027a24 */ /* 0x000fc600078e02ff */
.L_x_1409:
        /* <DEDUP_REMOVED lines=62> */
.L_x_1411:
[----:B------:R-:W-:Y:S05]  /*06f0*/  BSYNC B0 ;  /* 0x0000000000007941 */ /* 0x000fea0003800000 */
.L_x_1410:
        /* <DEDUP_REMOVED lines=41> */
.L_x_1413:
[----:B------:R-:W-:Y:S05]  /*0990*/  BSYNC B0 ;  /* 0x0000000000007941 */ /* 0x000fea0003800000 */
.L_x_1412:
        /* <DEDUP_REMOVED lines=42> */
.L_x_1415:
[----:B------:R-:W-:Y:S05]  /*0c40*/  BSYNC B0 ;  /* 0x0000000000007941 */ /* 0x000fea0003800000 */
.L_x_1414:
        /* <DEDUP_REMOVED lines=36> */
.L_x_1417:
[----:B------:R-:W-:Y:S05]  /*0e90*/  BSYNC B0 ;  /* 0x0000000000007941 */ /* 0x000fea0003800000 */
.L_x_1416:
        /* <DEDUP_REMOVED lines=216> */
.L_x_1418:
        /* <DEDUP_REMOVED lines=14> */
.L_x_2037:


//--------------------- .text._ZN5flash25flash_bwd_dot_do_o_kernelILb1E23Flash_bwd_kernel_traitsILi256ELi64ELi64ELi8ELi4ELi2ELi2ELb0ELb1EN7cutlass6half_tE19Flash_kernel_traitsILi256ELi64ELi64ELi8ES3_EEEEvNS_16Flash_bwd_paramsE --------------------------
	.section	.text._ZN5flash25flash_bwd_dot_do_o_kernelILb1E23Flash_bwd_kernel_traitsILi256ELi64ELi64ELi8ELi4ELi2ELi2ELb0ELb1EN7cutlass6half_tE19Flash_kernel_traitsILi256ELi64ELi64ELi8ES3_EEEEvNS_16Flash_bwd_paramsE,"ax",@progbits
	.sectioninfo	@"SHI_REGISTERS=83"
	.align	128
        .global         _ZN5flash25flash_bwd_dot_do_o_kernelILb1E23Flash_bwd_kernel_traitsILi256ELi64ELi64ELi8ELi4ELi2ELi2ELb0ELb1EN7cutlass6half_tE19Flash_kernel_traitsILi256ELi64ELi64ELi8ES3_EEEEvNS_16Flash_bwd_paramsE
        .type           _ZN5flash25flash_bwd_dot_do_o_kernelILb1E23Flash_bwd_kernel_traitsILi256ELi64ELi64ELi8ELi4ELi2ELi2ELb0ELb1EN7cutlass6half_tE19Flash_kernel_traitsILi256ELi64ELi64ELi8ES3_EEEEvNS_16Flash_bwd_paramsE,@function
        .size           _ZN5flash25flash_bwd_dot_do_o_kernelILb1E23Flash_bwd_kernel_traitsILi256ELi64ELi64ELi8ELi4ELi2ELi2ELb0ELb1EN7cutlass6half_tE19Flash_kernel_traitsILi256ELi64ELi64ELi8ES3_EEEEvNS_16Flash_bwd_paramsE,(.L_x_2038 - _ZN5flash25flash_bwd_dot_do_o_kernelILb1E23Flash_bwd_kernel_traitsILi256ELi64ELi64ELi8ELi4ELi2ELi2ELb0ELb1EN7cutlass6half_tE19Flash_kernel_traitsILi256ELi64ELi64ELi8ES3_EEEEvNS_16Flash_bwd_paramsE)
        .other          _ZN5flash25flash_bwd_dot_do_o_kernelILb1E23Flash_bwd_kernel_traitsILi256ELi64ELi64ELi8ELi4ELi2ELi2ELb0ELb1EN7cutlass6half_tE19Flash_kernel_traitsILi256ELi64ELi64ELi8ES3_EEEEvNS_16Flash_bwd_paramsE,@"STO_CUDA_ENTRY STV_DEFAULT"
_ZN5flash25flash_bwd_dot_do_o_kernelILb1E23Flash_bwd_kernel_traitsILi256ELi64ELi64ELi8ELi4ELi2ELi2ELb0ELb1EN7cutlass6half_tE19Flash_kernel_traitsILi256ELi64ELi64ELi8ES3_EEEEvNS_16Flash_bwd_paramsE:
.text._ZN5flash25flash_bwd_dot_do_o_kernelILb1E23Flash_bwd_kernel_traitsILi256ELi64ELi64ELi8ELi4ELi2ELi2ELb0ELb1EN7cutlass6half_tE19Flash_kernel_traitsILi256ELi64ELi64ELi8ES3_EEEEvNS_16Flash_bwd_paramsE:
        /* <DEDUP_REMOVED lines=81> */
.L_x_1419:
[----:B-1----:R-:W-:-:S04]  /*0510*/  IMAD R8, R17, c[0x0][0x1c0], R4 ;  /* 0x0000700011087a24 */ /* 0x002fc800078e0204 */
[----:B------:R-:W-:-:S03]  /*0520*/  IMAD R8, R8, c[0x0][0x224], RZ ;  /* 0x0000890008087a24 */ /* 0x000fc600078e02ff */
.L_x_1420:
        /* <DEDUP_REMOVED lines=73> */
.L_x_1422:
[----:B------:R-:W-:Y:S05]  /*09c0*/  BSYNC B0 ;  /* 0x0000000000007941 */ /* 0x000fea0003800000 */
.L_x_1421:
        /* <DEDUP_REMOVED lines=32> */
.L_x_1424:
[----:B------:R-:W-:Y:S05]  /*0bd0*/  BSYNC B0 ;  /* 0x0000000000007941 */ /* 0x000fea0003800000 */
.L_x_1423:
        /* <DEDUP_REMOVED lines=42> */
.L_x_1426:
[----:B------:R-:W-:Y:S05]  /*0e80*/  BSYNC B0 ;  /* 0x0000000000007941 */ /* 0x000fea0003800000 */
.L_x_1425:
        /* <DEDUP_REMOVED lines=38> */
.L_x_1428:
[----:B------:R-:W-:Y:S05]  /*10f0*/  BSYNC B0 ;  /* 0x0000000000007941 */ /* 0x000fea0003800000 */
.L_x_1427:
        /* <DEDUP_REMOVED lines=239> */
.L_x_1429:
        /* <DEDUP_REMOVED lines=9> */
.L_x_2038:


//--------------------- .text._ZN5flash27flash_bwd_convert_dq_kernelI23Flash_bwd_kernel_traitsILi256ELi64ELi64ELi8ELi4ELi2ELi2ELb0ELb0EN7cutlass6half_tE19Flash_kernel_traitsILi256ELi64ELi64ELi8ES3_EEEEvNS_16Flash_bwd_paramsEi --------------------------
	.section	.text._ZN5flash27flash_bwd_convert_dq_kernelI23Flash_bwd_kernel_traitsILi256ELi64ELi64ELi8ELi4ELi2ELi2ELb0ELb0EN7cutlass6half_tE19Flash_kernel_traitsILi256ELi64ELi64ELi8ES3_EEEEvNS_16Flash_bwd_paramsEi,"ax",@progbits
	.sectioninfo	@"SHI_REGISTERS=96"
	.align	128
        .global         _ZN5flash27flash_bwd_convert_dq_kernelI23Flash_bwd_kernel_traitsILi256ELi64ELi64ELi8ELi4ELi2ELi2ELb0ELb0EN7cutlass6half_tE19Flash_kernel_traitsILi256ELi64ELi64ELi8ES3_EEEEvNS_16Flash_bwd_paramsEi
        .type           _ZN5flash27flash_bwd_convert_dq_kernelI23Flash_bwd_kernel_traitsILi256ELi64ELi64ELi8ELi4ELi2ELi2ELb0ELb0EN7cutlass6half_tE19Flash_kernel_traitsILi256ELi64ELi64ELi8ES3_EEEEvNS_16Flash_bwd_paramsEi,@function
        .size           _ZN5flash27flash_bwd_convert_dq_kernelI23Flash_bwd_kernel_traitsILi256ELi64ELi64ELi8ELi4ELi2ELi2ELb0ELb0EN7cutlass6half_tE19Flash_kernel_traitsILi256ELi64ELi64ELi8ES3_EEEEvNS_16Flash_bwd_paramsEi,(.L_x_2039 - _ZN5flash27flash_bwd_convert_dq_kernelI23Flash_bwd_kernel_traitsILi256ELi64ELi64ELi8ELi4ELi2ELi2ELb0ELb0EN7cutlass6half_tE19Flash_kernel_traitsILi256ELi64ELi64ELi8ES3_EEEEvNS_16Flash_bwd_paramsEi)
        .other          _ZN5flash27flash_bwd_convert_dq_kernelI23Flash_bwd_kernel_traitsILi256ELi64ELi64ELi8ELi4ELi2ELi2ELb0ELb0EN7cutlass6half_tE19Flash_kernel_traitsILi256ELi64ELi64ELi8ES3_EEEEvNS_16Flash_bwd_paramsEi,@"STO_CUDA_ENTRY STV_DEFAULT"
_ZN5flash27flash_bwd_convert_dq_kernelI23Flash_bwd_kernel_traitsILi256ELi64ELi64ELi8ELi4ELi2ELi2ELb0ELb0EN7cutlass6half_tE19Flash_kernel_traitsILi256ELi64ELi64ELi8ES3_EEEEvNS_16Flash_bwd_paramsEi:
.text._ZN5flash27flash_bwd_convert_dq_kernelI23Flash_bwd_kernel_traitsILi256ELi64ELi64ELi8ELi4ELi2ELi2ELb0ELb0EN7cutlass6half_tE19Flash_kernel_traitsILi256ELi64ELi64ELi8ES3_EEEEvNS_16Flash_bwd_paramsEi:
        /* <DEDUP_REMOVED lines=185> */
.L_x_1431:
        /* <DEDUP_REMOVED lines=171> */
.L_x_1430:
        /* <DEDUP_REMOVED lines=181> */
.L_x_1433:
[----:B------:R-:W-:Y:S05]  /*2190*/  BSYNC B0 ;  /* 0x0000000000007941 */ /* 0x000fea0003800000 */
.L_x_1432:
        /* <DEDUP_REMOVED lines=22> */
.L_x_1434:
        /* <DEDUP_REMOVED lines=16> */
.L_x_2039:


//--------------------- .text._ZN5flash44flash_bwd_dq_dk_dv_loop_seqk_parallel_kernelI23Flash_bwd_kernel_traitsILi256ELi64ELi64ELi8ELi4ELi2ELi2ELb0ELb0EN7cutlass6half_tE19Flash_kernel_traitsILi256ELi64ELi64ELi8ES3_EELb1ELb0ELb0ELb0ELb0ELb0ELb0EEEvNS_16Flash_bwd_paramsE --------------------------
	.section	.text._ZN5flash44flash_bwd_dq_dk_dv_loop_seqk_parallel_kernelI23Flash_bwd_kernel_traitsILi256ELi64ELi64ELi8ELi4ELi2ELi2ELb0ELb0EN7cutlass6half_tE19Flash_kernel_traitsILi256ELi64ELi64ELi8ES3_EELb1ELb0ELb0ELb0ELb0ELb0ELb0EEEvNS_16Flash_bwd_paramsE,"ax",@progbits
	.sectioninfo	@"SHI_REGISTERS=255"
	.align	128
        .global         _ZN5flash44flash_bwd_dq_dk_dv_loop_seqk_parallel_kernelI23Flash_bwd_kernel_traitsILi256ELi64ELi64ELi8ELi4ELi2ELi2ELb0ELb0EN7cutlass6half_tE19Flash_kernel_traitsILi256ELi64ELi64ELi8ES3_EELb1ELb0ELb0ELb0ELb0ELb0ELb0EEEvNS_16Flash_bwd_paramsE
        .type           _ZN5flash44flash_bwd_dq_dk_dv_loop_seqk_parallel_kernelI23Flash_bwd_kernel_traitsILi256ELi64ELi64ELi8ELi4ELi2ELi2ELb0ELb0EN7cutlass6half_tE19Flash_kernel_traitsILi256ELi64ELi64ELi8ES3_EELb1ELb0ELb0ELb0ELb0ELb0ELb0EEEvNS_16Flash_bwd_paramsE,@function
        .size           _ZN5flash44flash_bwd_dq_dk_dv_loop_seqk_parallel_kernelI23Flash_bwd_kernel_traitsILi256ELi64ELi64ELi8ELi4ELi2ELi2ELb0ELb0EN7cutlass6half_tE19Flash_kernel_traitsILi256ELi64ELi64ELi8ES3_EELb1ELb0ELb0ELb0ELb0ELb0ELb0EEEvNS_16Flash_bwd_paramsE,(.L_x_2040 - _ZN5flash44flash_bwd_dq_dk_dv_loop_seqk_parallel_kernelI23Flash_bwd_kernel_traitsILi256ELi64ELi64ELi8ELi4ELi2ELi2ELb0ELb0EN7cutlass6half_tE19Flash_kernel_traitsILi256ELi64ELi64ELi8ES3_EELb1ELb0ELb0ELb0ELb0ELb0ELb0EEEvNS_16Flash_bwd_paramsE)
        .other          _ZN5flash44flash_bwd_dq_dk_dv_loop_seqk_parallel_kernelI23Flash_bwd_kernel_traitsILi256ELi64ELi64ELi8ELi4ELi2ELi2ELb0ELb0EN7cutlass6half_tE19Flash_kernel_traitsILi256ELi64ELi64ELi8ES3_EELb1ELb0ELb0ELb0ELb0ELb0ELb0EEEvNS_16Flash_bwd_paramsE,@"STO_CUDA_ENTRY STV_DEFAULT"
_ZN5flash44flash_bwd_dq_dk_dv_loop_seqk_parallel_kernelI23Flash_bwd_kernel_traitsILi256ELi64ELi64ELi8ELi4ELi2ELi2ELb0ELb0EN7cutlass6half_tE19Flash_kernel_traitsILi256ELi64ELi64ELi8ES3_EELb1ELb0ELb0ELb0ELb0ELb0ELb0EEEvNS_16Flash_bwd_paramsE:
.text._ZN5flash44flash_bwd_dq_dk_dv_loop_seqk_parallel_kernelI23Flash_bwd_kernel_traitsILi256ELi64ELi64ELi8ELi4ELi2ELi2ELb0ELb0EN7cutlass6half_tE19Flash_kernel_traitsILi256ELi64ELi64ELi8ES3_EELb1ELb0ELb0ELb0ELb0ELb0ELb0EEEvNS_16Flash_bwd_paramsE:
        /* <DEDUP_REMOVED lines=16> */
[----:B------:R-:W-:Y:S01]  /*0100*/  IMAD.MOV.U32 R248, RZ, RZ, -0x10 ;  /* 0xfffffff0fff87424 */ /* 0x000fe200078e00ff */
[----:B------:R-:W-:Y:S02]  /*0110*/  ULDC.U8 UR10, c[0x0][0x3d0] ;  /* 0x0000f400000a7ab9 */ /* 0x000fe40000000000 */
[----:B------:R-:W-:Y:S01]  /*0120*/  ULDC.U8 UR9, c[0x0][0x328] ;  /* 0x0000ca0000097ab9 */ /* 0x000fe20000000000 */
[----:B------:R-:W3:Y:S01]  /*0130*/  S2UR UR36, SR_CTAID.Z ;  /* 0x00000000002479c3 */ /* 0x000ee20000002700 */
[----:B------:R-:W-:-:S02]  /*0140*/  UISETP.NE.AND UP2, UPT, UR10, URZ, UPT ;  /* 0x0000003f0a00728c */ /* 0x000fc4000bf45270 */
[----:B------:R-:W-:Y:S02]  /*0150*/  UISETP.NE.AND UP1, UPT, UR9, URZ, UPT ;  /* 0x0000003f0900728c */ /* 0x000fe4000bf25270 */
[----:B------:R-:W-:Y:S02]  /*0160*/  UMOV UR7, 0x80 ;  /* 0x0000008000077882 */ /* 0x000fe40000000000 */
[----:B------:R-:W-:Y:S02]  /*0170*/  ULDC UR6, c[0x0][0x210] ;  /* 0x0000840000067ab9 */ /* 0x000fe40000000800 */
[----:B------:R-:W-:Y:S02]  /*0180*/  ULDC UR58, c[0x0][0x234] ;  /* 0x00008d00003a7ab9 */ /* 0x000fe40000000800 */
[----:B------:R-:W-:Y:S02]  /*0190*/  UIMAD UR58, UR7, UR6, UR58 ;  /* 0x00000006073a72a4 */ /* 0x000fe4000f8e023a */
[----:B------:R-:W-:Y:S01]  /*01a0*/  ULDC UR48, c[0x0][0x22c] ;  /* 0x00008b0000307ab9 */ /* 0x000fe20000000800 */
[----:B-1----:R-:W-:Y:S01]  /*01b0*/  SHF.R.S32.HI R5, RZ, 0x1f, R11 ;  /* 0x0000001fff057819 */ /* 0x002fe2000001140b */
[----:B--2---:R-:W-:-:S02]  /*01c0*/  UIMAD.WIDE.U32 UR44, UR35, UR15, URZ ;  /* 0x0000000f232c72a5 */ /* 0x004fc4000f8e003f */
[----:B------:R-:W-:Y:S01]  /*01d0*/  USHF.L.U32 UR15, UR35, 0x7, URZ ;  /* 0x00000007230f7899 */ /* 0x000fe2000800063f */
[CC--:B------:R-:W-:Y:S01]  /*01e0*/  LEA.HI R0, R5.reuse, R11.reuse, RZ, 0x5 ;  /* 0x0000000b05007211 */ /* 0x0c0fe200078f28ff */
[----:B------:R-:W-:Y:S01]  /*01f0*/  USHF.R.S32.HI UR10, URZ, 0x1f, UR35 ;  /* 0x0000001f3f0a7899 */ /* 0x000fe20008011423 */
[CC--:B------:R-:W-:Y:S01]  /*0200*/  LEA.HI R10, R5.reuse, R11.reuse, RZ, 0x3 ;  /* 0x0000000b050a7211 */ /* 0x0c0fe200078f18ff */
[----:B------:R-:W-:Y:S01]  /*0210*/  ULDC UR38, c[0x0][0x1c0] ;  /* 0x0000700000267ab9 */ /* 0x000fe20000000800 */
[CC--:B------:R-:W-:Y:S01]  /*0220*/  LEA.HI R3, R5.reuse, R11.reuse, RZ, 0x4 ;  /* 0x0000000b05037211 */ /* 0x0c0fe200078f20ff */
[----:B---3--:R-:W-:Y:S01]  /*0230*/  USHF.R.S32.HI UR9, URZ, 0x1f, UR36 ;  /* 0x0000001f3f097899 */ /* 0x008fe20008011424 */
[CC--:B------:R-:W-:Y:S01]  /*0240*/  LEA.HI R12, R5.reuse, R11.reuse, RZ, 0x7 ;  /* 0x0000000b050c7211 */ /* 0x0c0fe200078f38ff */
[----:B------:R-:W-:Y:S01]  /*0250*/  USHF.R.S32.HI UR6, URZ, 0x1f, UR36 ;  /* 0x0000001f3f067899 */ /* 0x000fe20008011424 */
[CC--:B------:R-:W-:Y:S01]  /*0260*/  LEA.HI R13, R5.reuse, R11.reuse, RZ, 0x6 ;  /* 0x0000000b050d7211 */ /* 0x0c0fe200078f30ff */
[----:B------:R-:W-:Y:S01]  /*0270*/  ULDC UR12, c[0x0][0x1c0] ;  /* 0x00007000000c7ab9 */ /* 0x000fe20000000800 */
[----:B------:R-:W-:Y:S01]  /*0280*/  LEA.HI R5, R5, R11, RZ, 0x2 ;  /* 0x0000000b05057211 */ /* 0x000fe200078f10ff */
[----:B------:R-:W-:Y:S01]  /*0290*/  ULDC UR13, c[0x0][0x1c0] ;  /* 0x00007000000d7ab9 */ /* 0x000fe20000000800 */
[----:B------:R-:W-:Y:S01]  /*02a0*/  LOP3.LUT R2, R0, 0xffffffe0, RZ, 0xc0, !PT ;  /* 0xffffffe000027812 */ /* 0x000fe200078ec0ff */
[----:B------:R-:W-:Y:S01]  /*02b0*/  UIMAD.WIDE UR38, UR48, UR38, URZ ;  /* 0x00000026302672a5 */ /* 0x000fe2000f8e023f */
[----:B------:R-:W-:Y:S01]  /*02c0*/  LOP3.LUT R4, R10, 0xfffffff8, RZ, 0xc0, !PT ;  /* 0xfffffff80a047812 */ /* 0x000fe200078ec0ff */
[----:B------:R-:W-:Y:S01]  /*02d0*/  UIMAD UR49, UR36, UR48, URZ ;  /* 0x00000030243172a4 */ /* 0x000fe2000f8e023f */
[----:B------:R-:W-:Y:S01]  /*02e0*/  LOP3.LUT R6, R5, 0x7ffffffc, RZ, 0xc0, !PT ;  /* 0x7ffffffc05067812 */ /* 0x000fe200078ec0ff */
[C---:B------:R-:W-:Y:S01]  /*02f0*/  IMAD.IADD R9, R11.reuse, 0x1, -R2 ;  /* 0x000000010b097824 */ /* 0x040fe200078e0a02 */
[----:B------:R-:W-:Y:S01]  /*0300*/  SHF.R.S32.HI R2, RZ, 0x5, R0 ;  /* 0x00000005ff027819 */ /* 0x000fe20000011400 */
[C---:B------:R-:W-:Y:S01]  /*0310*/  IMAD.IADD R7, R11.reuse, 0x1, -R4 ;  /* 0x000000010b077824 */ /* 0x040fe200078e0a04 */
[----:B------:R-:W-:Y:S01]  /*0320*/  SHF.R.S32.HI R4, RZ, 0x4, R3 ;  /* 0x00000004ff047819 */ /* 0x000fe20000011403 */
[----:B------:R-:W-:Y:S01]  /*0330*/  IMAD.IADD R15, R11, 0x1, -R6 ;  /* 0x000000010b0f7824 */ /* 0x000fe200078e0a06 */
[----:B------:R-:W-:Y:S01]  /*0340*/  LOP3.LUT R8, R3, 0xfffffff0, RZ, 0xc0, !PT ;  /* 0xfffffff003087812 */ /* 0x000fe200078ec0ff */
[----:B------:R-:W-:Y:S01]  /*0350*/  IMAD.SHL.U32 R244, R7, 0x8, RZ ;  /* 0x0000000807f47824 */ /* 0x000fe200078e00ff */
[----:B------:R-:W-:Y:S01]  /*0360*/  SHF.R.S32.HI R6, RZ, 0x1f, R0 ;  /* 0x0000001fff067819 */ /* 0x000fe20000011400 */
[----:B------:R-:W-:Y:S01]  /*0370*/  UIMAD UR48, UR48, UR12, URZ ;  /* 0x0000000c303072a4 */ /* 0x000fe2000f8e023f */
[----:B------:R-:W-:Y:S01]  /*0380*/  LEA.HI R0, R0, R2, RZ, 0x1 ;  /* 0x0000000200007211 */ /* 0x000fe200078f08ff */
[----:B------:R-:W-:Y:S01]  /*0390*/  IMAD.IADD R8, R11, 0x1, -R8 ;  /* 0x000000010b087824 */ /* 0x000fe200078e0a08 */
[----:B------:R-:W-:Y:S01]  /*03a0*/  LEA.HI R3, R3, R4, RZ, 0x1 ;  /* 0x0000000403037211 */ /* 0x000fe200078f08ff */
[----:B------:R-:W-:Y:S01]  /*03b0*/  ULDC UR14, c[0x0][0x1c0] ;  /* 0x00007000000e7ab9 */ /* 0x000fe20000000800 */
[----:B------:R-:W-:Y:S01]  /*03c0*/  LEA.HI R6, R6, R2, RZ, 0x2 ;  /* 0x0000000206067211 */ /* 0x000fe200078f10ff */
[----:B------:R-:W-:Y:S01]  /*03d0*/  ULDC UR11, c[0x0][0x1c0] ;  /* 0x00007000000b7ab9 */ /* 0x000fe20000000800 */
[----:B------:R-:W-:Y:S01]  /*03e0*/  LOP3.LUT R0, R0, 0xfffffffe, RZ, 0xc0, !PT ;  /* 0xfffffffe00007812 */ /* 0x000fe200078ec0ff */
[----:B------:R-:W-:Y:S01]  /*03f0*/  UIMAD UR55, UR8, UR35, URZ ;  /* 0x00000023083772a4 */ /* 0x000fe2000f8e023f */
[----:B------:R-:W-:Y:S01]  /*0400*/  LOP3.LUT R3, R3, 0xfffffffe, RZ, 0xc0, !PT ;  /* 0xfffffffe03037812 */ /* 0x000fe200078ec0ff */
[----:B------:R-:W-:Y:S01]  /*0410*/  UIMAD UR7, UR35, UR11, UR36 ;  /* 0x0000000b230772a4 */ /* 0x000fe2000f8e0224 */
[----:B------:R-:W-:Y:S01]  /*0420*/  LOP3.LUT R6, R6, 0xfffffffc, RZ, 0xc0, !PT ;  /* 0xfffffffc06067812 */ /* 0x000fe200078ec0ff */
[----:B------:R-:W-:Y:S01]  /*0430*/  IMAD.IADD R227, R2, 0x1, -R0 ;  /* 0x0000000102e37824 */ /* 0x000fe200078e0a00 */
[----:B------:R-:W-:Y:S01]  /*0440*/  SHF.R.S32.HI R0, RZ, 0x1f, R5 ;  /* 0x0000001fff007819 */ /* 0x000fe20000011405 */
[----:B------:R-:W-:Y:S01]  /*0450*/  IMAD.IADD R11, R4, 0x1, -R3 ;  /* 0x00000001040b7824 */ /* 0x000fe200078e0a03 */
[----:B------:R-:W-:Y:S01]  /*0460*/  SHF.R.S32.HI R3, RZ, 0x2, R5 ;  /* 0x00000002ff037819 */ /* 0x000fe20000011405 */
[----:B------:R-:W-:Y:S01]  /*0470*/  IMAD.IADD R16, R2, 0x1, -R6 ;  /* 0x0000000102107824 */ /* 0x000fe200078e0a06 */
[----:B------:R-:W-:Y:S01]  /*0480*/  SHF.R.S32.HI R2, RZ, 0x3, R10 ;  /* 0x00000003ff027819 */ /* 0x000fe2000001140a */
[----:B------:R-:W-:Y:S01]  /*0490*/  IMAD.SHL.U32 R221, R11, 0x200, RZ ;  /* 0x000002000bdd7824 */ /* 0x000fe200078e00ff */
[----:B------:R-:W-:Y:S01]  /*04a0*/  LEA.HI R0, R0, R3, RZ, 0x3 ;  /* 0x0000000300007211 */ /* 0x000fe200078f18ff */
[----:B------:R-:W-:Y:S01]  /*04b0*/  @!UP1 UIMAD UR8, UR35, UR14, UR36 ;  /* 0x0000000e230892a4 */ /* 0x000fe2000f8e0224 */
[----:B------:R-:W-:Y:S01]  /*04c0*/  SHF.R.S32.HI R5, RZ, 0x1f, R8 ;  /* 0x0000001fff057819 */ /* 0x000fe20000011408 */
[----:B------:R-:W-:Y:S01]  /*04d0*/  IMAD.SHL.U32 R2, R2, 0x40, RZ ;  /* 0x0000004002027824 */ /* 0x000fe200078e00ff */
[----:B------:R-:W-:Y:S01]  /*04e0*/  LOP3.LUT R0, R0, 0xfffffff8, RZ, 0xc0, !PT ;  /* 0xfffffff800007812 */ /* 0x000fe200078ec0ff */
[----:B------:R-:W-:Y:S01]  /*04f0*/  STL [R1+0x58], R16 ;  /* 0x0000581001007387 */ /* 0x000fe20000100800 */
[C---:B------:R-:W-:Y:S01]  /*0500*/  LOP3.LUT P4, RZ, R7.reuse, 0x4, RZ, 0xc0, !PT ;  /* 0x0000000407ff7812 */ /* 0x040fe2000788c0ff */
[----:B------:R-:W-:Y:S01]  /*0510*/  USHF.L.U32 UR47, UR48, 0x6, URZ ;  /* 0x00000006302f7899 */ /* 0x000fe2000800063f */
[----:B------:R-:W-:Y:S01]  /*0520*/  LOP3.LUT P3, RZ, R7, 0x2, RZ, 0xc0, !PT ;  /* 0x0000000207ff7812 */ /* 0x000fe2000786c0ff */
[----:B------:R-:W-:Y:S01]  /*0530*/  IMAD.IADD R4, R3, 0x1, -R0 ;  /* 0x0000000103047824 */ /* 0x000fe200078e0a00 */
[----:B------:R-:W-:Y:S01]  /*0540*/  LOP3.LUT R0, R2, 0x1c0, RZ, 0xc0, !PT ;  /* 0x000001c002007812 */ /* 0x000fe200078ec0ff */
[----:B------:R-:W-:Y:S01]  /*0550*/  ULDC UR52, c[0x0][0x214] ;  /* 0x0000850000347ab9 */ /* 0x000fe20000000800 */
[----:B------:R-:W-:Y:S01]  /*0560*/  SHF.R.S32.HI R3, RZ, 0x1f, R9 ;  /* 0x0000001fff037819 */ /* 0x000fe20000011409 */
[----:B------:R-:W-:Y:S01]  /*0570*/  ULDC UR59, c[0x0][0x1c8] ;  /* 0x00007200003b7ab9 */ /* 0x000fe20000000800 */
[----:B------:R-:W-:Y:S01]  /*0580*/  SHF.R.U32.HI R2, RZ, 0x3, R0 ;  /* 0x00000003ff027819 */ /* 0x000fe20000011600 */
[----:B------:R-:W-:Y:S01]  /*0590*/  ULDC UR53, c[0x0][0x224] ;  /* 0x0000890000357ab9 */ /* 0x000fe20000000800 */
[----:B------:R-:W-:Y:S01]  /*05a0*/  LOP3.LUT R0, R0, 0x38, R244, 0xf8, !PT ;  /* 0x0000003800007812 */ /* 0x000fe200078ef8f4 */
        /* <DEDUP_REMOVED lines=9> */
[----:B------:R-:W-:Y:S01]  /*0640*/  SHF.R.S32.HI R7, RZ, 0x7, R12 ;  /* 0x00000007ff077819 */ /* 0x000fe2000001140c */
[----:B------:R-:W-:Y:S01]  /*0650*/  ULDC.U8 UR29, c[0x0][0x2d8] ;  /* 0x0000b600001d7ab9 */ /* 0x000fe20000000000 */
[----:B------:R-:W-:Y:S01]  /*0660*/  LOP3.LUT R0, R0, 0x1c0, RZ, 0xc0, !PT ;  /* 0x000001c000007812 */ /* 0x000fe200078ec0ff */
[----:B------:R-:W-:Y:S01]  /*0670*/  IMAD.IADD R8, R8, 0x1, -R2 ;  /* 0x0000000108087824 */ /* 0x000fe200078e0a02 */
[----:B------:R-:W-:Y:S01]  /*0680*/  LOP3.LUT R3, R4, 0x1, RZ, 0xc0, !PT ;  /* 0x0000000104037812 */ /* 0x000fe200078ec0ff */
[----:B------:R-:W-:Y:S01]  /*0690*/  IMAD.SHL.U32 R2, R227, 0x10, RZ ;  /* 0x00000010e3027824 */ /* 0x000fe200078e00ff */
[----:B------:R-:W-:Y:S01]  /*06a0*/  LOP3.LUT R217, R0, 0x8, R10, 0xf8, !PT ;  /* 0x0000000800d97812 */ /* 0x000fe200078ef80a */
[----:B------:R-:W-:Y:S01]  /*06b0*/  ULOP3.LUT UR59, UR36, UR59, URZ, 0x3c, !UPT ;  /* 0x0000003b243b7292 */ /* 0x000fe2000f8e3c3f */
[----:B------:R-:W-:Y:S01]  /*06c0*/  ISETP.NE.U32.AND P0, PT, R3, 0x1, PT ;  /* 0x000000010300780c */ /* 0x000fe20003f05070 */
[----:B------:R-:W-:Y:S01]  /*06d0*/  IMAD.SHL.U32 R3, R4, 0x40, RZ ;  /* 0x0000004004037824 */ /* 0x000fe200078e00ff */
[----:B------:R-:W-:Y:S01]  /*06e0*/  LOP3.LUT R5, R0, 0x10, R2, 0xf8, !PT ;  /* 0x0000001000057812 */ /* 0x000fe200078ef802 */
[----:B------:R-:W-:Y:S01]  /*06f0*/  IMAD R2, R7, 0x800, R221 ;  /* 0x0000080007027824 */ /* 0x000fe200078e02dd */
[----:B------:R-:W-:Y:S01]  /*0700*/  SHF.R.U32.HI R0, RZ, 0x3, R0 ;  /* 0x00000003ff007819 */ /* 0x000fe20000011600 */
[----:B------:R-:W-:Y:S01]  /*0710*/  USHF.R.S32.HI UR61, URZ, 0x1f, UR35 ;  /* 0x0000001f3f3d7899 */ /* 0x000fe20008011423 */
[----:B------:R-:W-:Y:S01]  /*0720*/  R2P PR, R4, 0x6 ;  /* 0x0000000604007804 */ /* 0x000fe20000000000 */
[----:B------:R-:W-:Y:S01]  /*0730*/  USHF.R.S32.HI UR60, URZ, 0x1f, UR36 ;  /* 0x0000001f3f3c7899 */ /* 0x000fe20008011424 */
[----:B------:R-:W-:Y:S01]  /*0740*/  LOP3.LUT R217, R217, R0, RZ, 0x3c, !PT ;  /* 0x00000000d9d97212 */ /* 0x000fe200078e3cff */
[----:B------:R-:W-:Y:S01]  /*0750*/  UIMAD.WIDE.U32 UR42, UR38, UR44, URZ ;  /* 0x0000002c262a72a5 */ /* 0x000fe2000f8e003f */
[----:B------:R-:W-:Y:S01]  /*0760*/  LOP3.LUT R5, R5, 0x8, R10, 0xf8, !PT ;  /* 0x0000000805057812 */ /* 0x000fe200078ef80a */
[----:B------:R-:W-:Y:S01]  /*0770*/  IMAD.U32 R10, RZ, RZ, UR6 ;  /* 0x00000006ff0a7e24 */ /* 0x000fe2000f8e00ff */
[----:B------:R-:W-:Y:S01]  /*0780*/  SEL R220, R220, 0xffffffc0, !P4 ;  /* 0xffffffc0dcdc7807 */ /* 0x000fe20006000000 */
[----:B------:R-:W-:Y:S01]  /*0790*/  IMAD.IADD R217, R2, 0x1, R217 ;  /* 0x0000000102d97824 */ /* 0x000fe200078e02d9 */
[----:B------:R-:W-:Y:S01]  /*07a0*/  SHF.R.S32.HI R2, RZ, 0x6, R13 ;  /* 0x00000006ff027819 */ /* 0x000fe2000001140d */
[----:B------:R-:W-:Y:S01]  /*07b0*/  UIMAD UR6, UR35, UR13, UR36 ;  /* 0x0000000d230672a4 */ /* 0x000fe2000f8e0224 */
[----:B------:R-:W-:Y:S01]  /*07c0*/  LOP3.LUT R221, R221, R5, R0, 0xf6, !PT ;  /* 0x00000005dddd7212 */ /* 0x000fe200078ef600 */
[----:B------:R-:W-:Y:S01]  /*07d0*/  IMAD.SHL.U32 R5, R7, 0x20, RZ ;  /* 0x0000002007057824 */ /* 0x000fe200078e00ff */
[----:B------:R-:W-:Y:S01]  /*07e0*/  LOP3.LUT R0, R3, 0x1c0, RZ, 0xc0, !PT ;  /* 0x000001c003007812 */ /* 0x000fe200078ec0ff */
[----:B------:R-:W-:Y:S01]  /*07f0*/  IMAD R4, R2, 0x200, R6 ;  /* 0x0000020002047824 */ /* 0x000fe200078e0206 */
[----:B------:R-:W-:Y:S01]  /*0800*/  SEL R248, R248, 0x10, !P0 ;  /* 0x00000010f8f87807 */ /* 0x000fe20004000000 */
[----:B------:R-:W-:Y:S01]  /*0810*/  IMAD.SHL.U32 R2, R2, 0x8, RZ ;  /* 0x0000000802027824 */ /* 0x000fe200078e00ff */
[----:B------:R-:W-:Y:S01]  /*0820*/  SHF.R.U32.HI R3, RZ, 0x3, R0 ;  /* 0x00000003ff037819 */ /* 0x000fe20000011600 */
[----:B------:R-:W-:Y:S01]  /*0830*/  IMAD.SHL.U32 R218, R217, 0x2, RZ ;  /* 0x00000002d9da7824 */ /* 0x000fe200078e00ff */
[----:B------:R1:W-:Y:S01]  /*0840*/  STL [R1+0x5c], R4 ;  /* 0x00005c0401007387 */ /* 0x0003e20000100800 */
[----:B------:R-:W-:Y:S01]  /*0850*/  USHF.L.U32 UR46, UR6, 0x5, URZ ;  /* 0x00000005062e7899 */ /* 0x000fe2000800063f */
[----:B------:R-:W-:Y:S01]  /*0860*/  LOP3.LUT R2, R2, 0x18, RZ, 0xc0, !PT ;  /* 0x0000001802027812 */ /* 0x000fe200078ec0ff */
[----:B------:R-:W-:-:S02]  /*0870*/  UIMAD UR54, UR39, UR44, URZ ;  /* 0x0000002c273672a4 */ /* 0x000fc4000f8e023f */
[----:B------:R-:W-:Y:S02]  /*0880*/  USHF.R.S32.HI UR56, URZ, 0x1f, UR49 ;  /* 0x0000001f3f387899 */ /* 0x000fe40008011431 */
[----:B------:R-:W-:Y:S02]  /*0890*/  UIMAD UR53, UR7, UR53, URZ ;  /* 0x00000035073572a4 */ /* 0x000fe4000f8e023f */
[----:B------:R-:W-:Y:S02]  /*08a0*/  @!UP1 UIMAD UR52, UR8, UR52, URZ ;  /* 0x00000034083492a4 */ /* 0x000fe4000f8e023f */
[----:B------:R-:W-:Y:S02]  /*08b0*/  USHF.R.S32.HI UR51, URZ, 0x1f, UR47 ;  /* 0x0000001f3f337899 */ /* 0x000fe4000801142f */
[----:B------:R-:W-:Y:S02]  /*08c0*/  USHF.R.S32.HI UR50, URZ, 0x1f, UR46 ;  /* 0x0000001f3f327899 */ /* 0x000fe4000801142e */
[----:B------:R-:W-:Y:S01]  /*08d0*/  UMOV UR41, 0xffff8000 ;  /* 0xffff800000297882 */ /* 0x000fe20000000000 */
[----:B-1----:R-:W-:-:S05]  /*08e0*/  IMAD.SHL.U32 R4, R11, 0x20, RZ ;  /* 0x000000200b047824 */ /* 0x002fca00078e00ff */
[----:B------:R-:W-:Y:S02]  /*08f0*/  LOP3.LUT R6, R2, 0x20, R4, 0xf8, !PT ;  /* 0x0000002002067812 */ /* 0x000fe400078ef804 */
[----:B------:R-:W-:Y:S02]  /*0900*/  LOP3.LUT R4, R0, 0x20, R5, 0xf8, !PT ;  /* 0x0000002000047812 */ /* 0x000fe400078ef805 */
[----:B------:R-:W-:Y:S01]  /*0910*/  LOP3.LUT R5, R3, R0, R2, 0x1e, !PT ;  /* 0x0000000003057212 */ /* 0x000fe200078e1e02 */
[----:B------:R-:W-:Y:S01]  /*0920*/  IMAD.SHL.U32 R0, R15, 0x2, RZ ;  /* 0x000000020f007824 */ /* 0x000fe200078e00ff */
[----:B------:R-:W-:Y:S01]  /*0930*/  LOP3.LUT R3, R4, R3, RZ, 0x3c, !PT ;  /* 0x0000000304037212 */ /* 0x000fe200078e3cff */
[----:B------:R-:W-:Y:S02]  /*0940*/  IMAD.U32 R2, RZ, RZ, UR10 ;  /* 0x0000000aff027e24 */ /* 0x000fe4000f8e00ff */
[----:B------:R-:W-:Y:S02]  /*0950*/  IMAD.U32 R4, RZ, RZ, UR9 ;  /* 0x00000009ff047e24 */ /* 0x000fe4000f8e00ff */
[----:B------:R-:W-:-:S02]  /*0960*/  IMAD R2, R16, 0x400, R0 ;  /* 0x0000040010027824 */ /* 0x000fc400078e0200 */
[----:B------:R-:W-:Y:S02]  /*0970*/  IMAD.SHL.U32 R4, R8, 0x40, RZ ;  /* 0x0000004008047824 */ /* 0x000fe400078e00ff */
[----:B------:R-:W-:Y:S02]  /*0980*/  IMAD R0, R227, 0x400, R0 ;  /* 0x00000400e3007824 */ /* 0x000fe400078e0200 */
[----:B------:R-:W-:Y:S01]  /*0990*/  IMAD.IADD R246, R2, 0x1, R3 ;  /* 0x0000000102f67824 */ /* 0x000fe200078e0203 */
[----:B------:R-:W-:Y:S01]  /*09a0*/  LOP3.LUT R2, R4, 0x1c0, RZ, 0xc0, !PT ;  /* 0x000001c004027812 */ /* 0x000fe200078ec0ff */
[----:B------:R-:W-:Y:S02]  /*09b0*/  IMAD.IADD R7, R0, 0x1, R5 ;  /* 0x0000000100077824 */ /* 0x000fe400078e0205 */
[----:B------:R-:W-:Y:S01]  /*09c0*/  IMAD.SHL.U32 R0, R11, 0x8, RZ ;  /* 0x000000080b007824 */ /* 0x000fe200078e00ff */
[----:B------:R-:W-:Y:S01]  /*09d0*/  SHF.R.U32.HI R3, RZ, 0x3, R2 ;  /* 0x00000003ff037819 */ /* 0x000fe20000011602 */
[----:B------:R-:W-:-:S02]  /*09e0*/  IMAD.SHL.U32 R4, R9, 0x40, RZ ;  /* 0x0000004009047824 */ /* 0x000fc400078e00ff */
[----:B------:R-:W-:Y:S01]  /*09f0*/  IMAD.SHL.U32 R246, R246, 0x2, RZ ;  /* 0x00000002f6f67824 */ /* 0x000fe200078e00ff */
[----:B------:R-:W-:Y:S02]  /*0a00*/  LOP3.LUT R5, R2, 0x8, R0, 0xf8, !PT ;  /* 0x0000000802057812 */ /* 0x000fe400078ef800 */
[----:B------:R-:W-:Y:S01]  /*0a10*/  LOP3.LUT R0, R4, 0xfffffe00, RZ, 0xc0, !PT ;  /* 0xfffffe0004007812 */ /* 0x000fe200078ec0ff */
[----:B------:R-:W-:Y:S01]  /*0a20*/  IMAD.IADD R249, R246, 0x1, R248 ;  /* 0x00000001f6f97824 */ /* 0x000fe200078e02f8 */
[----:B------:R-:W-:Y:S02]  /*0a30*/  LOP3.LUT R2, R3, R6, R2, 0x1e, !PT ;  /* 0x0000000603027212 */ /* 0x000fe400078e1e02 */
[----:B------:R-:W-:Y:S01]  /*0a40*/  LOP3.LUT R3, R5, R3, RZ, 0x3c, !PT ;  /* 0x0000000305037212 */ /* 0x000fe200078e3cff */
[--C-:B------:R-:W-:Y:S01]  /*0a50*/  IMAD R233, R16, 0x400, R0.reuse ;  /* 0x0000040010e97824 */ /* 0x100fe200078e0200 */
[----:B------:R-:W-:Y:S01]  /*0a60*/  LOP3.LUT R232, R2, R0, RZ, 0xfc, !PT ;  /* 0x0000000002e87212 */ /* 0x000fe200078efcff */
[----:B------:R-:W-:Y:S01]  /*0a70*/  IMAD R227, R227, 0x400, R0 ;  /* 0x00000400e3e37824 */ /* 0x000fe200078e0200 */
[----:B------:R-:W-:Y:S01]  /*0a80*/  SHF.R.S32.HI R0, RZ, 0x2, R14 ;  /* 0x00000002ff007819 */ /* 0x000fe2000001140e */
[----:B------:R-:W-:Y:S01]  /*0a90*/  IMAD.IADD R233, R233, 0x1, R3 ;  /* 0x00000001e9e97824 */ /* 0x000fe200078e0203 */
[----:B------:R-:W-:Y:S01]  /*0aa0*/  LEA R2, R7, 0x18000, 0x1 ;  /* 0x0001800007027811 */ /* 0x000fe200078e08ff */
[----:B------:R-:W-:Y:S01]  /*0ab0*/  IMAD.IADD R227, R3, 0x1, R227 ;  /* 0x0000000103e37824 */ /* 0x000fe200078e02e3 */
[----:B------:R-:W-:Y:S01]  /*0ac0*/  IADD3 R247, R246, 0x20, RZ ;  /* 0x00000020f6f77810 */ /* 0x000fe20007ffe0ff */
[----:B------:R-:W-:Y:S01]  /*0ad0*/  IMAD R0, R16, 0x10, R0 ;  /* 0x0000001010007824 */ /* 0x000fe200078e0200 */
[----:B------:R-:W-:Y:S01]  /*0ae0*/  @P1 IADD3 R247, R246, -0x20, RZ ;  /* 0xffffffe0f6f71810 */ /* 0x000fe20007ffe0ff */
[----:B------:R-:W-:Y:S01]  /*0af0*/  IMAD.MOV.U32 R3, RZ, RZ, 0x20 ;  /* 0x00000020ff037424 */ /* 0x000fe200078e00ff */
[----:B------:R-:W-:-:S02]  /*0b00*/  LEA R227, R227, 0x28000, 0x1 ;  /* 0x00028000e3e37811 */ /* 0x000fc400078e08ff */
[----:B------:R1:W-:Y:S01]  /*0b10*/  STL [R1+0x8], R0 ;  /* 0x0000080001007387 */ /* 0x0003e20000100800 */
[----:B------:R-:W-:Y:S01]  /*0b20*/  IMAD.IADD R248, R248, 0x1, R247 ;  /* 0x00000001f8f87824 */ /* 0x000fe200078e02f7 */
[----:B------:R-:W-:Y:S02]  /*0b30*/  SEL R3, R3, 0xffffffe0, !P3 ;  /* 0xffffffe003037807 */ /* 0x000fe40005800000 */
[----:B------:R2:W-:Y:S03]  /*0b40*/  STL [R1+0x4c], R2 ;  /* 0x00004c0201007387 */ /* 0x0005e60000100800 */
[C---:B------:R-:W-:Y:S02]  /*0b50*/  IMAD R3, R217.reuse, 0x2, R3 ;  /* 0x00000002d9037824 */ /* 0x040fe400078e0203 */
[----:B------:R-:W-:Y:S02]  /*0b60*/  IMAD R217, R217, 0x2, R220 ;  /* 0x00000002d9d97824 */ /* 0x000fe400078e02dc */
[----:B------:R-:W-:-:S02]  /*0b70*/  IMAD.IADD R216, R220, 0x1, R3 ;  /* 0x00000001dcd87824 */ /* 0x000fc400078e0203 */
[C---:B------:R-:W-:Y:S02]  /*0b80*/  IMAD R220, R221.reuse, 0x2, R220 ;  /* 0x00000002dddc7824 */ /* 0x040fe400078e02dc */
[----:B------:R-:W-:Y:S01]  /*0b90*/  IMAD.SHL.U32 R221, R221, 0x2, RZ ;  /* 0x00000002dddd7824 */ /* 0x000fe200078e00ff */
[C---:B-1----:R-:W-:Y:S02]  /*0ba0*/  IADD3 R0, R2.reuse, 0x40, RZ ;  /* 0x0000004002007810 */ /* 0x042fe40007ffe0ff */
[----:B------:R-:W-:-:S05]  /*0bb0*/  @P2 IADD3 R0, R2, -0x40, RZ ;  /* 0xffffffc002002810 */ /* 0x000fca0007ffe0ff */
[----:B------:R2:W-:Y:S02]  /*0bc0*/  STL [R1+0x50], R0 ;  /* 0x0000500001007387 */ /* 0x0005e40000100800 */
.L_x_1481:
        /* <DEDUP_REMOVED lines=24> */
[----:B--2---:R1:W2:Y:S01]  /*0d50*/  @P2 LDG.E R2, [R4.64+0x4] ;  /* 0x0000040404022981 */ /* 0x0042a2000c1e1900 */
[----:B------:R-:W-:Y:S01]  /*0d60*/  UIADD3.X UR9, UR12, UR9, URZ, UP0, !UPT ;  /* 0x000000090c097290 */ /* 0x000fe200087fe43f */
[----:B------:R-:W-:Y:S01]  /*0d70*/  PLOP3.LUT P0, PT, PT, PT, UP3, 0x80, 0x0 ;  /* 0x000000000000781c */ /* 0x000fe20003f0f038 */
[----:B------:R-:W-:Y:S02]  /*0d80*/  IMAD.U32 R6, RZ, RZ, UR6 ;  /* 0x00000006ff067e24 */ /* 0x000fe4000f8e00ff */
[----:B------:R-:W-:-:S10]  /*0d90*/  IMAD.U32 R7, RZ, RZ, UR7 ;  /* 0x00000007ff077e24 */ /* 0x000fd4000f8e00ff */
[----:B----4-:R-:W4:Y:S01]  /*0da0*/  @P0 LDG.E R6, [R6.64] ;  /* 0x0000000406060981 */ /* 0x010f22000c1e1900 */
[----:B-1----:R-:W-:Y:S02]  /*0db0*/  IMAD.U32 R4, RZ, RZ, UR8 ;  /* 0x00000008ff047e24 */ /* 0x002fe4000f8e00ff */
[----:B------:R-:W-:-:S05]  /*0dc0*/  IMAD.U32 R5, RZ, RZ, UR9 ;  /* 0x00000009ff057e24 */ /* 0x000fca000f8e00ff */
[----:B-----5:R-:W5:Y:S01]  /*0dd0*/  @!P1 LDG.E R0, [R4.64] ;  /* 0x0000000404009981 */ /* 0x020f62000c1e1900 */
        /* <DEDUP_REMOVED lines=12> */
[----:B--2---:R-:W1:Y:S08]  /*0ea0*/  @P2 R2UR UR7, R2 ;  /* 0x00000000020723c2 */ /* 0x004e7000000e0000 */
[----:B----4-:R2:W3:Y:S08]  /*0eb0*/  @P0 R2UR UR30, R6 ;  /* 0x00000000061e03c2 */ /* 0x0104f000000e0000 */
[----:B-----5:R4:W2:Y:S01]  /*0ec0*/  @!P1 R2UR UR31, R0 ;  /* 0x00000000001f93c2 */ /* 0x0208a200000e0000 */
[----:B------:R-:W-:-:S04]  /*0ed0*/  ISETP.NE.U32.AND P1, PT, RZ, c[0x0][0x248], PT ;  /* 0x00009200ff007a0c */ /* 0x000fc80003f25070 */
[----:B------:R-:W-:Y:S01]  /*0ee0*/  ISETP.NE.AND.EX P1, PT, RZ, c[0x0][0x24c], PT, P1 ;  /* 0x00009300ff007a0c */ /* 0x000fe20003f25310 */
[----:B-1----:R-:W-:-:S07]  /*0ef0*/  @UP5 UIADD3 UR32, UR7, -UR14, URZ ;  /* 0x8000000e07205290 */ /* 0x002fce000fffe03f */
[----:B------:R-:W-:Y:S01]  /*0f00*/  @!UP5 ULDC UR32, c[0x0][0x214] ;  /* 0x000085000020dab9 */ /* 0x000fe20000000800 */
[----:B----4-:R-:W-:-:S04]  /*0f10*/  LEA.HI R0, R25, R26, RZ, 0x3 ;  /* 0x0000001a19007211 */ /* 0x010fc800078f18ff */
[----:B------:R-:W-:Y:S01]  /*0f20*/  SHF.R.S32.HI R14, RZ, 0x3, R0 ;  /* 0x00000003ff0e7819 */ /* 0x000fe20000011400 */
[----:B------:R-:W-:-:S03]  /*0f30*/  IMAD.U32 R0, RZ, RZ, UR6 ;  /* 0x00000006ff007e24 */ /* 0x000fc6000f8e00ff */
[----:B------:R-:W-:Y:S02]  /*0f40*/  IADD3 R19, P0, R14, UR6, RZ ;  /* 0x000000060e137c10 */ /* 0x000fe4000ff1e0ff */
[----:B------:R-:W-:-:S04]  /*0f50*/  SHF.R.S32.HI R23, RZ, 0x1f, R14 ;  /* 0x0000001fff177819 */ /* 0x000fc8000001140e */
[----:B------:R-:W-:Y:S01]  /*0f60*/  LEA.HI.X.SX32 R20, R0, R23, 0x1, P0 ;  /* 0x0000001700147211 */ /* 0x000fe200000f0eff */
[----:B------:R-:W-:Y:S05]  /*0f70*/  @!P1 BRA `(.L_x_1435) ;  /* 0x0000007000009947 */ /* 0x000fea0003800000 */
[----:B--23--:R-:W-:-:S13]  /*0f80*/  PLOP3.LUT P0, PT, PT, PT, UP4, 0x80, 0x0 ;  /* 0x000000000000781c */ /* 0x00cfda0003f0f048 */
[----:B------:R-:W2:Y:S04]  /*0f90*/  @P0 LDG.E R0, [R4.64+0x4] ;  /* 0x0000040404000981 */ /* 0x000ea8000c1e1900 */
[----:B------:R-:W3:Y:S01]  /*0fa0*/  @!P0 LDG.E R4, [R4.64] ;  /* 0x0000000404048981 */ /* 0x000ee2000c1e1900 */
[----:B--2---:R-:W1:Y:S02]  /*0fb0*/  @P0 R2UR UR6, R0 ;  /* 0x00000000000603c2 */ /* 0x004e6400000e0000 */
[----:B-1----:R-:W-:-:S11]  /*0fc0*/  @UP4 UIADD3 UR8, UR6, -UR31, URZ ;  /* 0x8000001f06084290 */ /* 0x002fd6000fffe03f */
[----:B---3--:R1:W2:Y:S01]  /*0fd0*/  @!P0 R2UR UR8, R4 ;  /* 0x00000000040883c2 */ /* 0x0082a200000e0000 */
[----:B------:R-:W-:-:S07]  /*0fe0*/  DEPBAR.LE SB1, 0x0, {2} ;  /* 0x000090040000791a */ /* 0x000fce0000000000 */
.L_x_1435:
[----:B--23--:R-:W-:Y:S02]  /*0ff0*/  ULDC.64 UR6, c[0x0][0x258] ;  /* 0x0000960000067ab9 */ /* 0x00cfe40000000a00 */
        /* <DEDUP_REMOVED lines=21> */
[----:B------:R-:W-:Y:S02]  /*1150*/  UIMAD UR7, UR37, UR8, URZ ;  /* 0x00000008250772a4 */ /* 0x000fe4000f8e023f */
[----:B------:R-:W-:Y:S02]  /*1160*/  UISETP.NE.AND UP0, UPT, UR31, -0x1, UPT ;  /* 0xffffffff1f00788c */ /* 0x000fe4000bf05270 */
[----:B------:R-:W-:Y:S02]  /*1170*/  UISETP.NE.AND UP3, UPT, UR14, -0x1, UPT ;  /* 0xffffffff0e00788c */ /* 0x000fe4000bf65270 */
[----:B------:R-:W-:Y:S02]  /*1180*/  ULDC.64 UR12, c[0x0][0x190] ;  /* 0x00006400000c7ab9 */ /* 0x000fe40000000a00 */
[----:B------:R-:W-:Y:S01]  /*1190*/  UIMAD.WIDE.U32 UR10, UR35, UR8, URZ ;  /* 0x00000008230a72a5 */ /* 0x000fe2000f8e003f */
[----:B------:R-:W-:Y:S01]  /*11a0*/  PLOP3.LUT P0, PT, PT, PT, UP0, 0x80, 0x0 ;  /* 0x000000000000781c */ /* 0x000fe20003f0f008 */
[----:B------:R-:W-:-:S02]  /*11b0*/  UIMAD UR7, UR35, UR9, UR7 ;  /* 0x00000009230772a4 */ /* 0x000fc4000f8e0207 */
[----:B------:R-:W-:Y:S02]  /*11c0*/  UIMAD.WIDE.U32 UR8, UR14, UR12, URZ ;  /* 0x0000000c0e0872a5 */ /* 0x000fe4000f8e003f */
[----:B------:R-:W-:Y:S02]  /*11d0*/  UIADD3 UR12, UR32, 0x3f, URZ ;  /* 0x0000003f200c7890 */ /* 0x000fe4000fffe03f */
[----:B------:R-:W-:Y:S02]  /*11e0*/  USEL UR27, UR10, UR8, !UP3 ;  /* 0x000000080a1b7287 */ /* 0x000fe4000d800000 */
[----:B------:R-:W-:Y:S02]  /*11f0*/  UIMAD UR13, UR14, UR13, URZ ;  /* 0x0000000d0e0d72a4 */ /* 0x000fe4000f8e023f */
[----:B------:R-:W-:Y:S02]  /*1200*/  UIADD3 UR26, UR11, UR7, URZ ;  /* 0x000000070b1a7290 */ /* 0x000fe4000fffe03f */
[----:B------:R-:W-:-:S02]  /*1210*/  USHF.R.S32.HI UR8, URZ, 0x1f, UR12 ;  /* 0x0000001f3f087899 */ /* 0x000fc4000801140c */
[----:B------:R-:W-:Y:S02]  /*1220*/  @UP0 UIADD3 UR7, UR30, UR31, URZ ;  /* 0x0000001f1e070290 */ /* 0x000fe4000fffe03f */
[----:B------:R-:W-:Y:S02]  /*1230*/  ULDC.64 UR10, c[0x0][0x198] ;  /* 0x00006600000a7ab9 */ /* 0x000fe40000000a00 */
[----:B------:R-:W-:Y:S02]  /*1240*/  @UP3 UIADD3 UR26, UR9, UR13, URZ ;  /* 0x0000000d091a3290 */ /* 0x000fe4000fffe03f */
[----:B------:R-:W-:Y:S02]  /*1250*/  ULEA.HI UR34, UR8, UR12, URZ, 0x6 ;  /* 0x0000000c08227291 */ /* 0x000fe4000f8f303f */
[----:B------:R-:W-:-:S04]  /*1260*/  @UP0 UIMAD.WIDE.U32 UR8, UR7, UR10, URZ ;  /* 0x0000000a070802a5 */ /* 0x000fc8000f8e003f */
[----:B------:R-:W-:Y:S02]  /*1270*/  @UP0 UIMAD UR24, UR7, UR11, UR9 ;  /* 0x0000000b071802a4 */ /* 0x000fe4000f8e0209 */
[----:B------:R-:W-:Y:S02]  /*1280*/  ULOP3.LUT UR7, UR34, 0xffffffc0, URZ, 0xc0, !UPT ;  /* 0xffffffc022077892 */ /* 0x000fe4000f8ec03f */
[----:B------:R-:W-:Y:S02]  /*1290*/  @UP0 UMOV UR21, UR8 ;  /* 0x0000000800150c82 */ /* 0x000fe40008000000 */
[----:B------:R-:W-:-:S04]  /*12a0*/  UIADD3 UR16, UR7, -0x40, URZ ;  /* 0xffffffc007107890 */ /* 0x000fc8000fffe03f */
[----:B------:R-:W-:Y:S01]  /*12b0*/  USHF.R.S32.HI UR33, URZ, 0x1f, UR16 ;  /* 0x0000001f3f217899 */ /* 0x000fe20008011410 */
        /* <DEDUP_REMOVED lines=13> */
.L_x_1437:
        /* <DEDUP_REMOVED lines=42> */
.L_x_1438:
        /* <DEDUP_REMOVED lines=45> */
.L_x_1439:
[----:B------:R-:W-:-:S03]  /*1900*/  UMOV UR11, UR53 ;  /* 0x00000035000b7c82 */ /* 0x000fc60008000000 */
.L_x_1440:
[----:B------:R-:W-:Y:S01]  /*1910*/  LEA.HI R0, R25, R26, RZ, 0x5 ;  /* 0x0000001a19007211 */ /* 0x000fe200078f28ff */
[----:B------:R-:W-:Y:S01]  /*1920*/  UIADD3 UR8, UP5, UP4, UR8, UR47, UR49 ;  /* 0x0000002f08087290 */ /* 0x000fe2000fcbe031 */
[----:B------:R-:W-:Y:S01]  /*1930*/  IADD3 R12, P0, R14, UR16, RZ ;  /* 0x000000100e0c7c10 */ /* 0x000fe2000ff1e0ff */
[----:B------:R-:W-:Y:S01]  /*1940*/  IMAD.U32 R6, RZ, RZ, UR16 ;  /* 0x00000010ff067e24 */ /* 0x000fe2000f8e00ff */
[----:B------:R-:W-:Y:S01]  /*1950*/  LOP3.LUT R2, R0, 0xffffffe0, RZ, 0xc0, !PT ;  /* 0xffffffe000027812 */ /* 0x000fe200078ec0ff */
[----:B------:R-:W-:Y:S01]  /*1960*/  UIADD3 UR17, UP3, UP0, UR17, UR8, UR25 ;  /* 0x0000000811117290 */ /* 0x000fe2000f87e019 */
[----:B------:R-:W-:Y:S01]  /*1970*/  SHF.R.S32.HI R0, RZ, 0x5, R0 ;  /* 0x00000005ff007819 */ /* 0x000fe20000011400 */
[----:B------:R-:W-:Y:S01]  /*1980*/  UIADD3.X UR7, UR10, UR51, UR56, UP5, UP4 ;  /* 0x000000330a077290 */ /* 0x000fe2000afe8438 */
[----:B------:R-:W-:Y:S01]  /*1990*/  IADD3.X R13, R23, UR33, RZ, P0, !PT ;  /* 0x00000021170d7c10 */ /* 0x000fe200087fe4ff */
[----:B------:R-:W-:Y:S01]  /*19a0*/  IMAD.IADD R21, R26, 0x1, -R2 ;  /* 0x000000011a157824 */ /* 0x000fe200078e0a02 */
[----:B------:R-:W-:Y:S01]  /*19b0*/  SHF.R.S32.HI R245, RZ, 0x1f, R244 ;  /* 0x0000001ffff57819 */ /* 0x000fe200000114f4 */
[----:B------:R-:W-:Y:S01]  /*19c0*/  UIADD3.X UR12, UR12, UR7, UR15, UP3, UP0 ;  /* 0x000000070c0c7290 */ /* 0x000fe20009fe040f */
[----:B------:R-:W-:Y:S01]  /*19d0*/  IADD3 R4, P1, R244, UR18, RZ ;  /* 0x00000012f4047c10 */ /* 0x000fe2000ff3e0ff */
[----:B------:R-:W-:Y:S01]  /*19e0*/  IMAD R0, R0, UR48, R21 ;  /* 0x0000003000007c24 */ /* 0x000fe2000f8e0215 */
[----:B------:R-:W-:Y:S01]  /*19f0*/  ULDC.64 UR8, c[0x0][0x370] ;  /* 0x0000dc0000087ab9 */ /* 0x000fe20000000a00 */
[----:B------:R-:W-:Y:S01]  /*1a00*/  IMAD.U32 R8, RZ, RZ, UR36 ;  /* 0x00000024ff087e24 */ /* 0x000fe2000f8e00ff */
[----:B------:R-:W-:Y:S01]  /*1a10*/  UISETP.GE.AND UP0, UPT, UR32, 0x1, UPT ;  /* 0x000000012000788c */ /* 0x000fe2000bf06270 */
[----:B------:R-:W-:Y:S01]  /*1a20*/  IADD3.X R5, R245, UR19, RZ, P1, !PT ;  /* 0x00000013f5057c10 */ /* 0x000fe20008ffe4ff */
[----:B------:R-:W-:Y:S01]  /*1a30*/  UIMAD UR7, UR33, UR8, URZ ;  /* 0x00000008210772a4 */ /* 0x000fe2000f8e023f */
[C---:B------:R-:W-:Y:S01]  /*1a40*/  IADD3 R2, P0, R0.reuse, UR17, RZ ;  /* 0x0000001100027c10 */ /* 0x040fe2000ff1e0ff */
[----:B------:R-:W-:Y:S01]  /*1a50*/  USHF.R.S32.HI UR14, URZ, 0x1f, UR36 ;  /* 0x0000001f3f0e7899 */ /* 0x000fe20008011424 */
[----:B------:R-:W-:Y:S01]  /*1a60*/  BSSY B1, `(.L_x_1436) ;  /* 0x0000a4a000017945 */ /* 0x000fe20003800000 */
[----:B------:R-:W-:Y:S01]  /*1a70*/  UIMAD UR10, UR16, UR9, UR7 ;  /* 0x00000009100a72a4 */ /* 0x000fe2000f8e0207 */
[----:B------:R-:W-:Y:S01]  /*1a80*/  LEA.HI.X.SX32 R10, R0, UR12, 0x1, P0 ;  /* 0x0000000c000a7c11 */ /* 0x000fe200080f0eff */
[----:B------:R-:W-:Y:S01]  /*1a90*/  IMAD.WIDE.U32 R4, R6, c[0x0][0x370], R4 ;  /* 0x0000dc0006047a25 */ /* 0x000fe200078e0004 */
[----:B------:R-:W-:Y:S01]  /*1aa0*/  LEA R234, P0, R2, c[0x0][0x350], 0x2 ;  /* 0x0000d40002ea7a11 */ /* 0x000fe200078010ff */
[----:B------:R-:W-:-:S02]  /*1ab0*/  ULDC.64 UR8, c[0x0][0x378] ;  /* 0x0000de0000087ab9 */ /* 0x000fc40000000a00 */
[----:B------:R-:W-:Y:S01]  /*1ac0*/  UIMAD UR7, UR14, UR8, URZ ;  /* 0x000000080e0772a4 */ /* 0x000fe2000f8e023f */
[----:B------:R-:W-:Y:S01]  /*1ad0*/  LEA.HI.X R235, R2, c[0x0][0x354], R10, 0x2, P0 ;  /* 0x0000d50002eb7a11 */ /* 0x000fe200000f140a */
[----:B------:R-:W-:Y:S01]  /*1ae0*/  IMAD R0, R13, c[0x0][0x190], RZ ;  /* 0x000064000d007a24 */ /* 0x000fe200078e02ff */
[----:B------:R-:W-:Y:S01]  /*1af0*/  PLOP3.LUT P0, PT, PT, PT, UP0, 0x80, 0x0 ;  /* 0x000000000000781c */ /* 0x000fe20003f0f008 */
[C---:B------:R-:W-:Y:S01]  /*1b00*/  IMAD.WIDE.U32 R6, R12.reuse, c[0x0][0x190], R244 ;  /* 0x000064000c067a25 */ /* 0x040fe200078e00f4 */
[----:B------:R-:W-:Y:S01]  /*1b10*/  IADD3 R5, R5, UR10, RZ ;  /* 0x0000000a05057c10 */ /* 0x000fe2000fffe0ff */
[----:B------:R-:W-:Y:S02]  /*1b20*/  UIMAD UR14, UR36, UR9, UR7 ;  /* 0x00000009240e72a4 */ /* 0x000fe4000f8e0207 */
[----:B------:R-:W-:Y:S01]  /*1b30*/  UIADD3 UR8, UR16, UR11, URZ ;  /* 0x0000000b10087290 */ /* 0x000fe2000fffe03f */
[----:B------:R-:W-:Y:S01]  /*1b40*/  IMAD R15, R12, c[0x0][0x194], R0 ;  /* 0x000065000c0f7a24 */ /* 0x000fe200078e0200 */
[----:B------:R-:W-:Y:S01]  /*1b50*/  UIADD3 UR7, UR16, UR13, URZ ;  /* 0x0000000d10077290 */ /* 0x000fe2000fffe03f */
[----:B------:R-:W-:Y:S01]  /*1b60*/  IMAD.WIDE.U32 R4, R8, c[0x0][0x378], R4 ;  /* 0x0000de0008047a25 */ /* 0x000fe200078e0004 */
[----:B------:R-:W-:Y:S01]  /*1b70*/  UMOV UR15, 0x4 ;  /* 0x00000004000f7882 */ /* 0x000fe20000000000 */
[----:B------:R-:W-:Y:S01]  /*1b80*/  IADD3 R8, P1, R6, UR27, RZ ;  /* 0x0000001b06087c10 */ /* 0x000fe2000ff3e0ff */
[----:B------:R-:W-:-:S02]  /*1b90*/  ULDC.64 UR12, c[0x0][0x3c8] ;  /* 0x0000f200000c7ab9 */ /* 0x000fc40000000a00 */
        /* <DEDUP_REMOVED lines=9> */
[----:B------:R-:W-:Y:S01]  /*1c30*/  USHF.R.S32.HI UR7, URZ, 0x1f, UR36 ;  /* 0x0000001f3f077899 */ /* 0x000fe20008011424 */
[C---:B------:R-:W-:Y:S01]  /*1c40*/  IADD3 R28, R244.reuse, 0x40, RZ ;  /* 0x00000040f41c7810 */ /* 0x040fe20007ffe0ff */
[----:B------:R-:W-:Y:S01]  /*1c50*/  UMOV UR12, UR8 ;  /* 0x00000008000c7c82 */ /* 0x000fe20008000000 */
[----:B------:R-:W-:Y:S01]  /*1c60*/  IADD3 R27, R244, 0xc0, RZ ;  /* 0x000000c0f41b7810 */ /* 0x000fe20007ffe0ff */
[----:B------:R-:W-:Y:S01]  /*1c70*/  UMOV UR11, UR9 ;  /* 0x00000009000b7c82 */ /* 0x000fe20008000000 */
[----:B------:R-:W-:Y:S01]  /*1c80*/  IMAD.U32 R10, RZ, RZ, UR36 ;  /* 0x00000024ff0a7e24 */ /* 0x000fe2000f8e00ff */
[----:B------:R-:W-:Y:S01]  /*1c90*/  ULDC.64 UR8, c[0x0][0x1a8] ;  /* 0x00006a0000087ab9 */ /* 0x000fe20000000a00 */
[----:B------:R1:W-:Y:S01]  /*1ca0*/  STL [R1], R28 ;  /* 0x0000001c01007387 */ /* 0x0003e20000100800 */
[----:B------:R-:W-:Y:S01]  /*1cb0*/  UIMAD UR13, UR7, UR8, URZ ;  /* 0x00000008070d72a4 */ /* 0x000fe2000f8e023f */
[----:B------:R-:W-:Y:S01]  /*1cc0*/  IMAD R0, R23, c[0x0][0x370], RZ ;  /* 0x0000dc0017007a24 */ /* 0x000fe200078e02ff */
[----:B------:R-:W-:Y:S01]  /*1cd0*/  BSSY B0, `(.L_x_1442) ;  /* 0x0000045000007945 */ /* 0x000fe20003800000 */
[----:B------:R-:W-:Y:S01]  /*1ce0*/  UMOV UR7, UR10 ;  /* 0x0000000a00077c82 */ /* 0x000fe20008000000 */
[----:B------:R1:W-:Y:S01]  /*1cf0*/  STL [R1+0x4], R27 ;  /* 0x0000041b01007387 */ /* 0x0003e20000100800 */
[----:B------:R-:W-:Y:S01]  /*1d00*/  UIMAD UR10, UR7, -0x40, UR32 ;  /* 0xffffffc0070a78a4 */ /* 0x000fe2000f8e0220 */
[----:B------:R-:W-:Y:S01]  /*1d10*/  IMAD.WIDE.U32 R6, R14, c[0x0][0x370], R4 ;  /* 0x0000dc000e067a25 */ /* 0x000fe200078e0004 */
[----:B------:R-:W-:Y:S01]  /*1d20*/  ULEA.HI UR8, UR7, UR7, URZ, 0x1 ;  /* 0x0000000707087291 */ /* 0x000fe2000f8f083f */
[----:B------:R-:W-:Y:S01]  /*1d30*/  @P0 BAR.SYNC.DEFER_BLOCKING 0x0 ;  /* 0x0000000000000b1d */ /* 0x000fe20000010000 */
[----:B------:R-:W-:Y:S01]  /*1d40*/  UIMAD UR13, UR36, UR9, UR13 ;  /* 0x00000009240d72a4 */ /* 0x000fe2000f8e020d */
[----:B------:R-:W-:Y:S01]  /*1d50*/  IMAD.WIDE.U32 R10, R10, c[0x0][0x1a8], R8 ;  /* 0x00006a000a0a7a25 */ /* 0x000fe200078e0008 */
[----:B------:R-:W-:Y:S01]  /*1d60*/  ISETP.GE.AND P6, PT, R14, UR10, PT ;  /* 0x0000000a0e007c0c */ /* 0x000fe2000bfc6270 */
[----:B------:R-:W-:Y:S01]  /*1d70*/  ULOP3.LUT UR8, UR8, 0xfffffffe, URZ, 0xc0, !UPT ;  /* 0xfffffffe08087892 */ /* 0x000fe2000f8ec03f */
[----:B------:R-:W-:Y:S01]  /*1d80*/  LEA R240, P0, R6, c[0x0][0x330], 0x1 ;  /* 0x0000cc0006f07a11 */ /* 0x000fe200078008ff */
[----:B------:R-:W-:Y:S01]  /*1d90*/  IMAD R0, R14, c[0x0][0x374], R0 ;  /* 0x0000dd000e007a24 */ /* 0x000fe200078e0200 */
[----:B------:R-:W-:Y:S01]  /*1da0*/  LEA R241, P1, R10, c[0x0][0x160], 0x1 ;  /* 0x000058000af17a11 */ /* 0x000fe200078208ff */
[----:B------:R-:W-:Y:S01]  /*1db0*/  UIADD3 UR8, UR7, -UR8, URZ ;  /* 0x8000000807087290 */ /* 0x000fe2000fffe03f */
[----:B------:R-:W-:Y:S01]  /*1dc0*/  IADD3 R17, R11, UR13, RZ ;  /* 0x0000000d0b117c10 */ /* 0x000fe2000fffe0ff */
[----:B------:R-:W-:Y:S01]  /*1dd0*/  IMAD.IADD R2, R7, 0x1, R0 ;  /* 0x0000000107027824 */ /* 0x000fe200078e0200 */
[----:B------:R-:W-:Y:S01]  /*1de0*/  UMOV UR9, UR17 ;  /* 0x0000001100097c82 */ /* 0x000fe20008000000 */
[----:B------:R-:W-:Y:S01]  /*1df0*/  IADD3 R252, R244, 0x80, RZ ;  /* 0x00000080f4fc7810 */ /* 0x000fe20007ffe0ff */
[----:B------:R-:W-:Y:S01]  /*1e00*/  UISETP.NE.AND UP0, UPT, UR8, 0x1, UPT ;  /* 0x000000010800788c */ /* 0x000fe2000bf05270 */
[----:B------:R-:W-:-:S02]  /*1e10*/  LEA.HI.X R242, R10, c[0x0][0x164], R17, 0x1, P1 ;  /* 0x000059000af27a11 */ /* 0x000fc400008f0c11 */
[----:B------:R-:W-:Y:S01]  /*1e20*/  UMOV UR8, UR16 ;  /* 0x0000001000087c82 */ /* 0x000fe20008000000 */
        /* <DEDUP_REMOVED lines=12> */
[----:B------:R-:W-:Y:S01]  /*1ef0*/  IMAD R0, R12, c[0x0][0x374], R0 ;  /* 0x0000dd000c007a24 */ /* 0x000fe200078e0200 */
        /* <DEDUP_REMOVED lines=34> */
.L_x_1443:
[----:B------:R-:W-:Y:S05]  /*2120*/  BSYNC B0 ;  /* 0x0000000000007941 */ /* 0x000fea0003800000 */
.L_x_1442:
        /* <DEDUP_REMOVED lines=48> */
.L_x_1445:
[----:B------:R-:W-:Y:S05]  /*2430*/  BSYNC B0 ;  /* 0x0000000000007941 */ /* 0x000fea0003800000 */
.L_x_1444:
        /* <DEDUP_REMOVED lines=23> */
.L_x_1447:
        /* <DEDUP_REMOVED lines=50> */
.L_x_1448:
[----:B------:R-:W-:Y:S05]  /*28d0*/  BSYNC B0 ;  /* 0x0000000000007941 */ /* 0x000fea0003800000 */
.L_x_1446:
        /* <DEDUP_REMOVED lines=21> */
.L_x_1450:
        /* <DEDUP_REMOVED lines=49> */
.L_x_1451:
[----:B------:R-:W-:Y:S05]  /*2d40*/  BSYNC B0 ;  /* 0x0000000000007941 */ /* 0x000fea0003800000 */
.L_x_1449:
[----:B--2---:R-:W2:Y:S01]  /*2d50*/  LDL R2, [R1+0x8] ;  /* 0x0000080001027983 */ /* 0x004ea20000100800 */
[----:B------:R-:W-:Y:S01]  /*2d60*/  USHF.R.S32.HI UR13, URZ, 0x1f, UR23 ;  /* 0x0000001f3f0d7899 */ /* 0x000fe20008011417 */
[----:B---3--:R-:W-:Y:S01]  /*2d70*/  IMAD.MOV.U32 R4, RZ, RZ, 0x4 ;  /* 0x00000004ff047424 */ /* 0x008fe200078e00ff */
[----:B------:R-:W-:Y:S01]  /*2d80*/  ULDC.64 UR14, c[0x0][0x198] ;  /* 0x00006600000e7ab9 */ /* 0x000fe20000000a00 */
[----:B------:R-:W-:Y:S01]  /*2d90*/  IMAD.MOV.U32 R250, RZ, RZ, 0x7f800000 ;  /* 0x7f800000fffa7424 */ /* 0x000fe200078e00ff */
[----:B------:R-:W-:Y:S02]  /*2da0*/  MOV R251, 0x7f800000 ;  /* 0x7f80000000fb7802 */ /* 0x000fe40000000f00 */
[----:B------:R-:W-:Y:S01]  /*2db0*/  MOV R18, UR23 ;  /* 0x0000001700127c02 */ /* 0x000fe20008000f00 */
[----:B------:R-:W-:Y:S01]  /*2dc0*/  BSSY B0, `(.L_x_1452) ;  /* 0x0000045000007945 */ /* 0x000fe20003800000 */
[C---:B--2---:R-:W-:Y:S01]  /*2dd0*/  IADD3 R0, R2.reuse, 0x8, RZ ;  /* 0x0000000802007810 */ /* 0x044fe20007ffe0ff */
[C---:B------:R-:W-:Y:S01]  /*2de0*/  IMAD.WIDE R4, R2.reuse, R4, UR8 ;  /* 0x0000000802047e25 */ /* 0x040fe2000f8e0204 */
[----:B------:R-:W-:-:S02]  /*2df0*/  ISETP.GE.AND P2, PT, R2, UR10, PT ;  /* 0x0000000a02007c0c */ /* 0x000fc4000bf46270 */
[----:B------:R-:W-:Y:S01]  /*2e00*/  ISETP.GE.AND P1, PT, R0, UR10, PT ;  /* 0x0000000a00007c0c */ /* 0x000fe2000bf26270 */
[----:B------:R-:W-:-:S04]  /*2e10*/  UIMAD UR10, UR13, UR14, URZ ;  /* 0x0000000e0d0a72a4 */ /* 0x000fc8000f8e023f */
[----:B------:R-:W-:-:S06]  /*2e20*/  UIMAD UR10, UR23, UR15, UR10 ;  /* 0x0000000f170a72a4 */ /* 0x000fcc000f8e020a */
[----:B------:R-:W-:Y:S01]  /*2e30*/  IMAD.U32 R0, RZ, RZ, UR10 ;  /* 0x0000000aff007e24 */ /* 0x000fe2000f8e00ff */
[----:B------:R-:W-:Y:S01]  /*2e40*/  UIADD3 UR10, -UR23, UR6, URZ ;  /* 0x00000006170a7290 */ /* 0x000fe2000fffe13f */
[----:B------:R2:W5:Y:S04]  /*2e50*/  @!P2 LDG.E R250, [R4.64] ;  /* 0x0000000404faa981 */ /* 0x000568000c1e1900 */
[----:B------:R2:W5:Y:S01]  /*2e60*/  @!P1 LDG.E R251, [R4.64+0x20] ;  /* 0x0000200404fb9981 */ /* 0x000562000c1e1900 */
[----:B------:R-:W-:-:S13]  /*2e70*/  ISETP.GE.AND P6, PT, R14, UR10, PT ;  /* 0x0000000a0e007c0c */ /* 0x000fda000bfc6270 */
[----:B------:R3:W-:Y:S04]  /*2e80*/  @P6 STS.128 [R237+0x18000], RZ ;  /* 0x018000ffed006388 */ /* 0x0007e80000000c00 */
[----:B------:R3:W-:Y:S04]  /*2e90*/  @P6 STS.128 [R237+0x1a000], RZ ;  /* 0x01a000ffed006388 */ /* 0x0007e80000000c00 */
[----:B------:R3:W-:Y:S01]  /*2ea0*/  @P6 STS.128 [R237+0x1c000], RZ ;  /* 0x01c000ffed006388 */ /* 0x0007e20000000c00 */
[----:B--2---:R-:W-:-:S03]  /*2eb0*/  IMAD.WIDE.U32 R4, R18, c[0x0][0x198], R244 ;  /* 0x0000660012047a25 */ /* 0x004fc600078e00f4 */
[----:B------:R3:W-:Y:S02]  /*2ec0*/  @P6 STS.128 [R237+0x1e000], RZ ;  /* 0x01e000ffed006388 */ /* 0x0007e40000000c00 */
[----:B------:R-:W-:-:S04]  /*2ed0*/  IADD3 R4, P1, R4, UR21, RZ ;  /* 0x0000001504047c10 */ /* 0x000fc8000ff3e0ff */
        /* <DEDUP_REMOVED lines=51> */
.L_x_1453:
[----:B------:R-:W-:Y:S05]  /*3210*/  BSYNC B0 ;  /* 0x0000000000007941 */ /* 0x000fea0003800000 */
.L_x_1452:
        /* <DEDUP_REMOVED lines=8> */
[----:B-12---:R-:W-:Y:S01]  /*32a0*/  IMAD.U32 R5, RZ, RZ, UR24 ;  /* 0x00000018ff057e24 */ /* 0x006fe2000f8e00ff */
        /* <DEDUP_REMOVED lines=46> */
.L_x_1455:
[----:B------:R-:W-:Y:S05]  /*3590*/  BSYNC B0 ;  /* 0x0000000000007941 */ /* 0x000fea0003800000 */
.L_x_1454:
        /* <DEDUP_REMOVED lines=62> */
.L_x_1457:
[----:B------:R-:W-:Y:S05]  /*3980*/  BSYNC B0 ;  /* 0x0000000000007941 */ /* 0x000fea0003800000 */
.L_x_1456:
        /* <DEDUP_REMOVED lines=53> */
.L_x_1459:
[----:B------:R-:W-:Y:S05]  /*3ce0*/  BSYNC B0 ;  /* 0x0000000000007941 */ /* 0x000fea0003800000 */
.L_x_1458:
[----:B------:R-:W-:Y:S02]  /*3cf0*/  IMAD.MOV.U32 R6, RZ, RZ, c[0x0][0x308] ;  /* 0x0000c200ff067624 */ /* 0x000fe400078e00ff */
[----:B------:R-:W-:Y:S01]  /*3d00*/  IMAD.MOV.U32 R7, RZ, RZ, c[0x0][0x30c] ;  /* 0x0000c300ff077624 */ /* 0x000fe200078e00ff */
[----:B------:R-:W-:Y:S01]  /*3d10*/  LEA.HI R0, R25, R26, RZ, 0x4 ;  /* 0x0000001a19007211 */ /* 0x000fe200078f20ff */
[----:B------:R-:W0:Y:S04]  /*3d20*/  LDGDEPBAR ;  /* 0x00000000000079af */ /* 0x000e280000000000 */
[----:B-12---:R1:W2:Y:S04]  /*3d30*/  LDG.E.64 R4, [R6.64+0x8] ;  /* 0x0000080406047981 */ /* 0x0062a8000c1e1b00 */
[----:B-1-3--:R-:W3:Y:S01]  /*3d40*/  LDG.E.64 R6, [R6.64] ;  /* 0x0000000406067981 */ /* 0x00aee2000c1e1b00 */
[----:B------:R-:W-:Y:S01]  /*3d50*/  LOP3.LUT R0, R0, 0xfffffff0, RZ, 0xc0, !PT ;  /* 0xfffffff000007812 */ /* 0x000fe200078ec0ff */
[----:B------:R-:W-:Y:S01]  /*3d60*/  IMAD.MOV.U32 R226, RZ, RZ, 0x40 ;  /* 0x00000040ffe27424 */ /* 0x000fe200078e00ff */
[--C-:B------:R-:W-:Y:S01]  /*3d70*/  SHF.R.S32.HI R8, RZ, 0x1f, R21.reuse ;  /* 0x0000001fff087819 */ /* 0x100fe20000011415 */
[----:B------:R-:W1:Y:S01]  /*3d80*/  S2R R9, SR_TID.X ;  /* 0x0000000000097919 */ /* 0x000e620000002100 */
[----:B------:R-:W-:Y:S01]  /*3d90*/  SHF.L.U32 R222, R233, 0x1, RZ ;  /* 0x00000001e9de7819 */ /* 0x000fe200000006ff */
[----:B------:R-:W-:Y:S01]  /*3da0*/  IMAD.IADD R0, R26, 0x1, -R0 ;  /* 0x000000011a007824 */ /* 0x000fe200078e0a00 */
[----:B------:R-:W-:Y:S01]  /*3db0*/  UIADD3 UR10, UR23, 0x40, URZ ;  /* 0x00000040170a7890 */ /* 0x000fe2000fffe03f */
[----:B------:R-:W-:Y:S01]  /*3dc0*/  IMAD.MOV.U32 R238, RZ, RZ, R236 ;  /* 0x000000ffffee7224 */ /* 0x000fe200078e00ec */
        /* <DEDUP_REMOVED lines=14> */
[----:B------:R-:W-:Y:S01]  /*3eb0*/  IADD3 R0, R0, -R2, RZ ;  /* 0x8000000200007210 */ /* 0x000fe20007ffe0ff */
        /* <DEDUP_REMOVED lines=52> */
[----:B------:R-:W-:Y:S01]  /*4200*/  UISETP.GE.AND UP3, UPT, UR10, UR6, UPT ;  /* 0x000000060a00728c */ /* 0x000fe2000bf66270 */
[----:B--2---:R-:W-:-:S02]  /*4210*/  IADD3 R4, P2, P1, R4, UR46, R21 ;  /* 0x0000002e04047c10 */ /* 0x004fc4000f95e015 */
[----:B------:R-:W-:Y:S02]  /*4220*/  CS2R R20, SRZ ;  /* 0x0000000000147805 */ /* 0x000fe4000001ff00 */
[----:B------:R-:W-:Y:S01]  /*4230*/  IADD3.X R2, R5, UR50, R8, P2, P1 ;  /* 0x0000003205027c10 */ /* 0x000fe200097e2408 */
[----:B------:R-:W-:Y:S01]  /*4240*/  IMAD.WIDE.U32 R4, R4, -0x2daee0ad, RZ ;  /* 0xd2511f5304047825 */ /* 0x000fe200078e00ff */
[----:B------:R-:W-:Y:S02]  /*4250*/  R2P PR, R0, 0x6 ;  /* 0x0000000600007804 */ /* 0x000fe40000000000 */
[----:B------:R-:W-:Y:S01]  /*4260*/  IADD3 R0, R232, 0x4000, RZ ;  /* 0x00004000e8007810 */ /* 0x000fe20007ffe0ff */
[----:B------:R2:W-:Y:S02]  /*4270*/  STL [R1+0x54], R2 ;  /* 0x0000540201007387 */ /* 0x0005e40000100800 */
[----:B------:R-:W-:Y:S02]  /*4280*/  SEL R231, R231, 0xffffffe0, !P1 ;  /* 0xffffffe0e7e77807 */ /* 0x000fe40004800000 */
[----:B------:R-:W-:-:S02]  /*4290*/  SEL R0, R0, R232, !P0 ;  /* 0x000000e800007207 */ /* 0x000fc40004000000 */
[----:B------:R-:W-:Y:S01]  /*42a0*/  SEL R226, R226, 0xffffffc0, !P2 ;  /* 0xffffffc0e2e27807 */ /* 0x000fe20005000000 */
[----:B------:R-:W-:Y:S01]  /*42b0*/  IMAD.IADD R228, R227, 0x1, R231 ;  /* 0x00000001e3e47824 */ /* 0x000fe200078e02e7 */
[----:B------:R-:W-:-:S03]  /*42c0*/  IADD3 R223, R231, R222, RZ ;  /* 0x000000dee7df7210 */ /* 0x000fc60007ffe0ff */
[----:B------:R-:W-:Y:S02]  /*42d0*/  IMAD.IADD R229, R227, 0x1, R226 ;  /* 0x00000001e3e57824 */ /* 0x000fe400078e02e2 */
[C---:B------:R-:W-:Y:S02]  /*42e0*/  IMAD.IADD R225, R226.reuse, 0x1, R222 ;  /* 0x00000001e2e17824 */ /* 0x040fe400078e02de */
[C---:B------:R-:W-:Y:S01]  /*42f0*/  IMAD.IADD R230, R226.reuse, 0x1, R228 ;  /* 0x00000001e2e67824 */ /* 0x040fe200078e02e4 */
[----:B---3--:R3:W4:Y:S01]  /*4300*/  R2UR UR14, R7 ;  /* 0x00000000070e73c2 */ /* 0x00872200000e0000 */
[----:B------:R-:W-:-:S07]  /*4310*/  IMAD.IADD R224, R226, 0x1, R223 ;  /* 0x00000001e2e07824 */ /* 0x000fce00078e02df */
[----:B------:R-:W1:Y:S01]  /*4320*/  R2UR UR15, R6 ;  /* 0x00000000060f73c2 */ /* 0x000e6200000e0000 */
[----:B--2---:R-:W-:-:S04]  /*4330*/  IADD3 R2, R233, 0x4000, RZ ;  /* 0x00004000e9027810 */ /* 0x004fc80007ffe0ff */
[----:B------:R-:W-:-:S05]  /*4340*/  SEL R2, R2, R233, !P0 ;  /* 0x000000e902027207 */ /* 0x000fca0004000000 */
[----:B------:R-:W-:Y:S01]  /*4350*/  IMAD.SHL.U32 R219, R2, 0x2, RZ ;  /* 0x0000000202db7824 */ /* 0x000fe200078e00ff */
[----:B------:R-:W-:Y:S01]  /*4360*/  SHF.L.U32 R2, R0, 0x1, RZ ;  /* 0x0000000100027819 */ /* 0x000fe200000006ff */
[----:B------:R-:W-:Y:S01]  /*4370*/  IMAD.MOV.U32 R0, RZ, RZ, c[0x0][0x22c] ;  /* 0x00008b00ff007624 */ /* 0x000fe200078e00ff */
[----:B---3--:R-:W2:Y:S03]  /*4380*/  S2R R7, SR_TID.X ;  /* 0x0000000000077919 */ /* 0x008ea60000002100 */
[----:B------:R-:W-:Y:S01]  /*4390*/  IMAD R0, R0, c[0x0][0x1c0], RZ ;  /* 0x0000700000007a24 */ /* 0x000fe200078e02ff */
[----:B----4-:R-:W-:Y:S02]  /*43a0*/  UIADD3 UR26, UR14, -0x4498517b, URZ ;  /* 0xbb67ae850e1a7890 */ /* 0x010fe4000fffe03f */
[----:B------:R-:W-:Y:S01]  /*43b0*/  UIADD3 UR24, UR14, 0x76cf5d0a, URZ ;  /* 0x76cf5d0a0e187890 */ /* 0x000fe2000fffe03f */
[C---:B------:R-:W-:Y:S01]  /*43c0*/  IMAD.SHL.U32 R10, R0.reuse, 0x10, RZ ;  /* 0x00000010000a7824 */ /* 0x040fe200078e00ff */
[----:B------:R-:W-:Y:S01]  /*43d0*/  SHF.L.U32 R239, R0, 0x3, RZ ;  /* 0x0000000300ef7819 */ /* 0x000fe200000006ff */
[----:B------:R-:W-:-:S02]  /*43e0*/  UIADD3 UR22, UR14, 0x32370b8f, URZ ;  /* 0x32370b8f0e167890 */ /* 0x000fc4000fffe03f */
[----:B-1----:R-:W-:Y:S01]  /*43f0*/  UIADD3 UR27, UR15, -0x61c88647, URZ ;  /* 0x9e3779b90f1b7890 */ /* 0x002fe2000fffe03f */
[C---:B------:R-:W-:Y:S01]  /*4400*/  IADD3 R8, R10.reuse, 0x40, RZ ;  /* 0x000000400a087810 */ /* 0x040fe20007ffe0ff */
[----:B------:R-:W-:Y:S01]  /*4410*/  UIADD3 UR25, UR15, 0x3c6ef372, URZ ;  /* 0x3c6ef3720f197890 */ /* 0x000fe2000fffe03f */
[----:B------:R-:W-:Y:S01]  /*4420*/  IADD3 R0, R10, 0xe0, RZ ;  /* 0x000000e00a007810 */ /* 0x000fe20007ffe0ff */
[----:B------:R-:W-:Y:S02]  /*4430*/  UIADD3 UR23, UR15, -0x255992d5, URZ ;  /* 0xdaa66d2b0f177890 */ /* 0x000fe4000fffe03f */
[C---:B------:R-:W-:Y:S01]  /*4440*/  IMAD.IADD R8, R239.reuse, 0x1, R8 ;  /* 0x00000001ef087824 */ /* 0x040fe200078e0208 */
[C---:B------:R-:W-:Y:S01]  /*4450*/  IADD3 R0, R239.reuse, R0, RZ ;  /* 0x00000000ef007210 */ /* 0x040fe20007ffe0ff */
[----:B------:R-:W-:Y:S02]  /*4460*/  UIADD3 UR21, UR15, 0x78dde6e4, URZ ;  /* 0x78dde6e40f157890 */ /* 0x000fe4000fffe03f */
[C---:B------:R-:W-:Y:S01]  /*4470*/  IMAD.IADD R8, R239.reuse, 0x1, R8 ;  /* 0x00000001ef087824 */ /* 0x040fe200078e0208 */
[----:B------:R-:W-:Y:S01]  /*4480*/  UIADD3 UR20, UR14, -0x126145ec, URZ ;  /* 0xed9eba140e147890 */ /* 0x000fe2000fffe03f */
[----:B------:R-:W-:Y:S01]  /*4490*/  IMAD.IADD R0, R239, 0x1, R0 ;  /* 0x00000001ef007824 */ /* 0x000fe200078e0200 */
[----:B------:R-:W-:Y:S01]  /*44a0*/  UIADD3 UR19, UR15, 0x1715609d, URZ ;  /* 0x1715609d0f137890 */ /* 0x000fe2000fffe03f */
[----:B--2---:R-:W-:-:S02]  /*44b0*/  SHF.R.S32.HI R7, RZ, 0x1f, R7 ;  /* 0x0000001fff077819 */ /* 0x004fc40000011407 */
[C---:B------:R-:W-:Y:S01]  /*44c0*/  IMAD.IADD R0, R239.reuse, 0x1, R0 ;  /* 0x00000001ef007824 */ /* 0x040fe200078e0200 */
[----:B------:R-:W-:Y:S01]  /*44d0*/  IADD3 R8, R239, R8, RZ ;  /* 0x00000008ef087210 */ /* 0x000fe20007ffe0ff */
[----:B------:R-:W-:Y:S01]  /*44e0*/  UIADD3 UR18, UR14, -0x56f99767, URZ ;  /* 0xa90668990e127890 */ /* 0x000fe2000fffe03f */
[----:B------:R-:W-:Y:S01]  /*44f0*/  LEA.HI R7, R7, R9, RZ, 0x7 ;  /* 0x0000000907077211 */ /* 0x000fe200078f38ff */
[----:B------:R-:W-:Y:S01]  /*4500*/  UIADD3 UR17, UR15, -0x4ab325aa, URZ ;  /* 0xb54cda560f117890 */ /* 0x000fe2000fffe03f */
[C---:B------:R-:W-:Y:S01]  /*4510*/  IADD3 R9, R10.reuse, 0x20, RZ ;  /* 0x000000200a097810 */ /* 0x040fe20007ffe0ff */
[C---:B------:R-:W-:Y:S01]  /*4520*/  IMAD.IADD R8, R239.reuse, 0x1, R8 ;  /* 0x00000001ef087824 */ /* 0x040fe200078e0208 */
[----:B------:R-:W-:Y:S01]  /*4530*/  SHF.R.S32.HI R7, RZ, 0x7, R7 ;  /* 0x00000007ff077819 */ /* 0x000fe20000011407 */
[----:B------:R-:W-:Y:S01]  /*4540*/  UIADD3 UR16, UR14, 0x646e171e, URZ ;  /* 0x646e171e0e107890 */ /* 0x000fe2000fffe03f */
[C---:B------:R-:W-:Y:S02]  /*4550*/  IADD3 R9, R239.reuse, R9, RZ ;  /* 0x00000009ef097210 */ /* 0x040fe40007ffe0ff */
[----:B------:R-:W-:Y:S01]  /*4560*/  IADD3 R0, R239, R0, RZ ;  /* 0x00000000ef007210 */ /* 0x000fe20007ffe0ff */
[----:B------:R-:W-:Y:S01]  /*4570*/  IMAD.SHL.U32 R6, R7, 0x20, RZ ;  /* 0x0000002007067824 */ /* 0x000fe200078e00ff */
[----:B------:R-:W-:Y:S01]  /*4580*/  IADD3 R7, R10, 0x60, RZ ;  /* 0x000000600a077810 */ /* 0x000fe20007ffe0ff */
[----:B------:R-:W-:-:S03]  /*4590*/  IMAD.IADD R9, R239, 0x1, R9 ;  /* 0x00000001ef097824 */ /* 0x000fc600078e0209 */
[----:B------:R1:W-:Y:S01]  /*45a0*/  STL [R1+0x60], R6 ;  /* 0x0000600601007387 */ /* 0x0003e20000100800 */
[C---:B------:R-:W-:Y:S02]  /*45b0*/  IMAD.IADD R7, R239.reuse, 0x1, R7 ;  /* 0x00000001ef077824 */ /* 0x040fe400078e0207 */
[C---:B------:R-:W-:Y:S01]  /*45c0*/  IMAD.IADD R9, R239.reuse, 0x1, R9 ;  /* 0x00000001ef097824 */ /* 0x040fe200078e0209 */
[----:B------:R2:W-:Y:S02]  /*45d0*/  STL.64 [R1+0x10], R4 ;  /* 0x0000100401007387 */ /* 0x0005e40000100a00 */
[C---:B------:R-:W-:Y:S02]  /*45e0*/  IADD3 R7, R239.reuse, R7, RZ ;  /* 0x00000007ef077210 */ /* 0x040fe40007ffe0ff */
[----:B------:R-:W-:-:S03]  /*45f0*/  IADD3 R9, R239, R9, RZ ;  /* 0x00000009ef097210 */ /* 0x000fc60007ffe0ff */
[C---:B------:R-:W-:Y:S02]  /*4600*/  IMAD.IADD R7, R239.reuse, 0x1, R7 ;  /* 0x00000001ef077824 */ /* 0x040fe400078e0207 */
[----:B------:R3:W-:Y:S02]  /*4610*/  STL [R1+0x2c], R9 ;  /* 0x00002c0901007387 */ /* 0x0007e40000100800 */
[----:B------:R-:W-:Y:S02]  /*4620*/  IMAD.IADD R7, R239, 0x1, R7 ;  /* 0x00000001ef077824 */ /* 0x000fe400078e0207 */
[----:B------:R4:W-:Y:S04]  /*4630*/  STL [R1+0x28], R8 ;  /* 0x0000280801007387 */ /* 0x0009e80000100800 */
[----:B------:R4:W-:Y:S01]  /*4640*/  STL [R1+0x24], R7 ;  /* 0x0000240701007387 */ /* 0x0009e20000100800 */
[----:B-1----:R-:W-:-:S04]  /*4650*/  IADD3 R6, R10, 0x80, RZ ;  /* 0x000000800a067810 */ /* 0x002fc80007ffe0ff */
[C---:B------:R-:W-:Y:S02]  /*4660*/  IADD3 R6, R239.reuse, R6, RZ ;  /* 0x00000006ef067210 */ /* 0x040fe40007ffe0ff */
[C---:B--2---:R-:W-:Y:S02]  /*4670*/  IADD3 R5, R10.reuse, 0xa0, RZ ;  /* 0x000000a00a057810 */ /* 0x044fe40007ffe0ff */
[----:B------:R-:W-:Y:S01]  /*4680*/  IADD3 R4, R10, 0xc0, RZ ;  /* 0x000000c00a047810 */ /* 0x000fe20007ffe0ff */
[C---:B------:R-:W-:Y:S02]  /*4690*/  IMAD.IADD R6, R239.reuse, 0x1, R6 ;  /* 0x00000001ef067824 */ /* 0x040fe400078e0206 */
[C---:B------:R-:W-:Y:S02]  /*46a0*/  IMAD.IADD R5, R239.reuse, 0x1, R5 ;  /* 0x00000001ef057824 */ /* 0x040fe400078e0205 */
[C---:B------:R-:W-:Y:S02]  /*46b0*/  IMAD.IADD R4, R239.reuse, 0x1, R4 ;  /* 0x00000001ef047824 */ /* 0x040fe400078e0204 */
[----:B------:R-:W-:-:S02]  /*46c0*/  IMAD.IADD R5, R239, 0x1, R5 ;  /* 0x00000001ef057824 */ /* 0x000fc400078e0205 */
[C---:B------:R-:W-:Y:S01]  /*46d0*/  IMAD.IADD R6, R239.reuse, 0x1, R6 ;  /* 0x00000001ef067824 */ /* 0x040fe200078e0206 */
[C---:B------:R-:W-:Y:S01]  /*46e0*/  IADD3 R4, R239.reuse, R4, RZ ;  /* 0x00000004ef047210 */ /* 0x040fe20007ffe0ff */
[C---:B---3--:R-:W-:Y:S01]  /*46f0*/  IMAD.IADD R9, R239.reuse, 0x1, R9 ;  /* 0x00000001ef097824 */ /* 0x048fe200078e0209 */
[C---:B------:R-:W-:Y:S01]  /*4700*/  IADD3 R5, R239.reuse, R5, RZ ;  /* 0x00000005ef057210 */ /* 0x040fe20007ffe0ff */
[C---:B----4-:R-:W-:Y:S01]  /*4710*/  IMAD.IADD R8, R239.reuse, 0x1, R8 ;  /* 0x00000001ef087824 */ /* 0x050fe200078e0208 */
[C---:B------:R-:W-:Y:S01]  /*4720*/  IADD3 R6, R239.reuse, R6, RZ ;  /* 0x00000006ef067210 */ /* 0x040fe20007ffe0ff */
[C---:B------:R-:W-:Y:S01]  /*4730*/  IMAD.IADD R4, R239.reuse, 0x1, R4 ;  /* 0x00000001ef047824 */ /* 0x040fe200078e0204 */
[C---:B------:R-:W-:Y:S01]  /*4740*/  IADD3 R7, R239.reuse, R7, RZ ;  /* 0x00000007ef077210 */ /* 0x040fe20007ffe0ff */
[C---:B------:R-:W-:Y:S02]  /*4750*/  IMAD.IADD R5, R239.reuse, 0x1, R5 ;  /* 0x00000001ef057824 */ /* 0x040fe400078e0205 */
[C---:B------:R-:W-:Y:S01]  /*4760*/  IMAD.IADD R4, R239.reuse, 0x1, R4 ;  /* 0x00000001ef047824 */ /* 0x040fe200078e0204 */
[----:B------:R1:W-:Y:S04]  /*4770*/  STL [R1+0x20], R6 ;  /* 0x0000200601007387 */ /* 0x0003e80000100800 */
[----:B------:R2:W-:Y:S04]  /*4780*/  STL [R1+0x1c], R5 ;  /* 0x00001c0501007387 */ /* 0x0005e80000100800 */
[----:B------:R-:W-:Y:S04]  /*4790*/  STL [R1+0x48], R9 ;  /* 0x0000480901007387 */ /* 0x000fe80000100800 */
[----:B------:R3:W-:Y:S04]  /*47a0*/  STL [R1+0x18], R4 ;  /* 0x0000180401007387 */ /* 0x0007e80000100800 */
[----:B------:R-:W-:Y:S04]  /*47b0*/  STL [R1+0x44], R8 ;  /* 0x0000440801007387 */ /* 0x000fe80000100800 */
[----:B------:R4:W-:Y:S04]  /*47c0*/  STL [R1+0xc], R0 ;  /* 0x00000c0001007387 */ /* 0x0009e80000100800 */
[----:B------:R4:W-:Y:S01]  /*47d0*/  STL [R1+0x40], R7 ;  /* 0x0000400701007387 */ /* 0x0009e20000100800 */
[----:B-1----:R-:W-:-:S02]  /*47e0*/  IMAD.IADD R6, R239, 0x1, R6 ;  /* 0x00000001ef067824 */ /* 0x002fc400078e0206 */
[----:B--2---:R-:W-:-:S03]  /*47f0*/  IMAD.IADD R5, R239, 0x1, R5 ;  /* 0x00000001ef057824 */ /* 0x004fc600078e0205 */
[----:B------:R1:W-:Y:S04]  /*4800*/  STL [R1+0x3c], R6 ;  /* 0x00003c0601007387 */ /* 0x0003e80000100800 */
[----:B------:R1:W-:Y:S01]  /*4810*/  STL [R1+0x38], R5 ;  /* 0x0000380501007387 */ /* 0x0003e20000100800 */
[C---:B---3--:R-:W-:Y:S01]  /*4820*/  IADD3 R4, R239.reuse, R4, RZ ;  /* 0x00000004ef047210 */ /* 0x048fe20007ffe0ff */
[----:B----4-:R-:W-:-:S05]  /*4830*/  IMAD.IADD R0, R239, 0x1, R0 ;  /* 0x00000001ef007824 */ /* 0x010fca00078e0200 */
[----:B------:R1:W-:Y:S04]  /*4840*/  STL [R1+0x30], R0 ;  /* 0x0000300001007387 */ /* 0x0003e80000100800 */
[----:B------:R1:W-:Y:S02]  /*4850*/  STL [R1+0x34], R4 ;  /* 0x0000340401007387 */ /* 0x0003e40000100800 */
.L_x_1462:
[----:B------:R-:W0:Y:S01]  /*4860*/  LDGDEPBAR ;  /* 0x00000000000079af */ /* 0x000e220000000000 */
[C---:B------:R-:W-:Y:S01]  /*4870*/  IMAD.IADD R105, R219.reuse, 0x1, R231 ;  /* 0x00000001db697824 */ /* 0x040fe200078e02e7 */
[----:B------:R-:W-:Y:S01]  /*4880*/  PLOP3.LUT P0, PT, PT, PT, UP3, 0x80, 0x0 ;  /* 0x000000000000781c */ /* 0x000fe20003f0f038 */
[--C-:B------:R-:W-:Y:S01]  /*4890*/  IMAD.IADD R104, R219, 0x1, R226.reuse ;  /* 0x00000001db687824 */ /* 0x100fe200078e02e2 */
[----:B------:R-:W-:Y:S01]  /*48a0*/  PLOP3.LUT P2, PT, PT, PT, UP3, 0x80, 0x0 ;  /* 0x000000000000781c */ /* 0x000fe20003f4f038 */
[----:B-1----:R-:W-:Y:S01]  /*48b0*/  IMAD.IADD R0, R105, 0x1, R226 ;  /* 0x0000000169007824 */ /* 0x002fe200078e02e2 */
[----:B------:R-:W2:Y:S01]  /*48c0*/  LDL R112, [R1+0x60] ;  /* 0x0000600001707983 */ /* 0x000ea20000100800 */
[----:B------:R-:W-:Y:S01]  /*48d0*/  PLOP3.LUT P1, PT, PT, PT, UP3, 0x80, 0x0 ;  /* 0x000000000000781c */ /* 0x000fe20003f2f038 */
[----:B------:R-:W-:Y:S01]  /*48e0*/  UISETP.GE.AND UP4, UPT, UR7, 0x1, UPT ;  /* 0x000000010700788c */ /* 0x000fe2000bf86270 */
[----:B------:R-:W-:Y:S02]  /*48f0*/  PLOP3.LUT P3, PT, PT, PT, UP3, 0x80, 0x0 ;  /* 0x000000000000781c */ /* 0x000fe40003f6f038 */
[----:B------:R-:W-:Y:S01]  /*4900*/  PLOP3.LUT P6, PT, PT, PT, UP3, 0x80, 0x0 ;  /* 0x000000000000781c */ /* 0x000fe20003fcf038 */
[----:B------:R-:W3:Y:S01]  /*4910*/  LDL.64 R110, [R1+0x10] ;  /* 0x00001000016e7983 */ /* 0x000ee20000100a00 */
[----:B------:R-:W-:Y:S02]  /*4920*/  PLOP3.LUT P5, PT, PT, PT, UP3, 0x80, 0x0 ;  /* 0x000000000000781c */ /* 0x000fe40003faf038 */
[----:B-----5:R-:W-:Y:S03]  /*4930*/  FSETP.NEU.FTZ.AND P4, PT, R250, -INF , PT ;  /* 0xff800000fa00780b */ /* 0x020fe60003f9d000 */
[----:B------:R-:W4:Y:S06]  /*4940*/  LDL R109, [R1+0x58] ;  /* 0x00005800016d7983 */ /* 0x000f2c0000100800 */
[----:B------:R-:W2:Y:S06]  /*4950*/  LDL R108, [R1+0x54] ;  /* 0x00005400016c7983 */ /* 0x000eac0000100800 */
[----:B------:R-:W1:Y:S01]  /*4960*/  S2R R113, SR_TID.X ;  /* 0x0000000000717919 */ /* 0x000e620000002100 */
[----:B------:R-:W-:Y:S05]  /*4970*/  DEPBAR.LE SB0, 0x0 ;  /* 0x000080000000791a */ /* 0x000fea0000000000 */
[----:B------:R-:W-:Y:S06]  /*4980*/  BAR.SYNC.DEFER_BLOCKING 0x0 ;  /* 0x0000000000007b1d */ /* 0x000fec0000010000 */
[----:B------:R-:W-:Y:S06]  /*4990*/  LDSM.16.M88.4 R16, [R219] ;  /* 0x00000000db10783b */ /* 0x000fec0000000200 */
[----:B------:R-:W1:Y:S06]  /*49a0*/  LDSM.16.M88.4 R8, [R218+0x18000] ;  /* 0x01800000da08783b */ /* 0x000e6c0000000200 */
[----:B------:R-:W1:Y:S06]  /*49b0*/  LDSM.16.M88.4 R84, [R218+0x18800] ;  /* 0x01880000da54783b */ /* 0x000e6c0000000200 */
[----:B------:R-:W-:Y:S06]  /*49c0*/  LDSM.16.M88.4 R88, [R105] ;  /* 0x000000006958783b */ /* 0x000fec0000000200 */
[----:B------:R-:W1:Y:S06]  /*49d0*/  LDSM.16.M88.4 R92, [R3+0x18000] ;  /* 0x01800000035c783b */ /* 0x000e6c0000000200 */
[----:B------:R-:W1:Y:S06]  /*49e0*/  LDSM.16.M88.4 R96, [R3+0x18800] ;  /* 0x018800000360783b */ /* 0x000e6c0000000200 */
[----:B------:R-:W-:Y:S01]  /*49f0*/  LDSM.16.M88.4 R100, [R217+0x18000] ;  /* 0x01800000d964783b */ /* 0x000fe20000000200 */
[C---:B-1----:R-:W-:Y:S08]  /*4a00*/  HMMA.16816.F32 R4, R16.reuse, R8, RZ ;  /* 0x000000081004723c */ /* 0x042ff000000018ff */
[C---:B------:R-:W-:Y:S08]  /*4a10*/  HMMA.16816.F32 R8, R16.reuse, R10, RZ ;  /* 0x0000000a1008723c */ /* 0x040ff000000018ff */
[C---:B------:R-:W-:Y:S08]  /*4a20*/  HMMA.16816.F32 R12, R16.reuse, R84, RZ ;  /* 0x00000054100c723c */ /* 0x040ff000000018ff */
[----:B------:R-:W-:Y:S01]  /*4a30*/  HMMA.16816.F32 R16, R16, R86, RZ ;  /* 0x000000561010723c */ /* 0x000fe200000018ff */
[----:B------:R-:W1:Y:S07]  /*4a40*/  LDSM.16.M88.4 R84, [R104] ;  /* 0x000000006854783b */ /* 0x000e6e0000000200 */
[C---:B------:R-:W-:Y:S08]  /*4a50*/  HMMA.16816.F32 R4, R88.reuse, R92, R4 ;  /* 0x0000005c5804723c */ /* 0x040ff00000001804 */
[C---:B------:R-:W-:Y:S01]  /*4a60*/  HMMA.16816.F32 R8, R88.reuse, R94, R8 ;  /* 0x0000005e5808723c */ /* 0x040fe20000001808 */
[----:B------:R-:W-:Y:S07]  /*4a70*/  LDSM.16.M88.4 R92, [R0] ;  /* 0x00000000005c783b */ /* 0x000fee0000000200 */
[C---:B------:R-:W-:Y:S08]  /*4a80*/  HMMA.16816.F32 R12, R88.reuse, R96, R12 ;  /* 0x00000060580c723c */ /* 0x040ff0000000180c */
[----:B------:R-:W-:Y:S01]  /*4a90*/  HMMA.16816.F32 R16, R88, R98, R16 ;  /* 0x000000625810723c */ /* 0x000fe20000001810 */
[----:B------:R-:W1:Y:S06]  /*4aa0*/  LDSM.16.M88.4 R88, [R217+0x18800] ;  /* 0x01880000d958783b */ /* 0x000e6c0000000200 */
[----:B------:R-:W1:Y:S02]  /*4ab0*/  LDSM.16.M88.4 R96, [R216+0x18000] ;  /* 0x01800000d860783b */ /* 0x000e640000000200 */
[C---:B-1----:R-:W-:Y:S08]  /*4ac0*/  HMMA.16816.F32 R4, R84.reuse, R100, R4 ;  /* 0x000000645404723c */ /* 0x042ff00000001804 */
[C---:B------:R-:W-:Y:S01]  /*4ad0*/  HMMA.16816.F32 R8, R84.reuse, R102, R8 ;  /* 0x000000665408723c */ /* 0x040fe20000001808 */
[----:B------:R-:W1:Y:S07]  /*4ae0*/  LDSM.16.M88.4 R100, [R216+0x18800] ;  /* 0x01880000d864783b */ /* 0x000e6e0000000200 */
[C---:B------:R-:W-:Y:S08]  /*4af0*/  HMMA.16816.F32 R12, R84.reuse, R88, R12 ;  /* 0x00000058540c723c */ /* 0x040ff0000000180c */
[----:B------:R-:W-:Y:S01]  /*4b00*/  HMMA.16816.F32 R16, R84, R90, R16 ;  /* 0x0000005a5410723c */ /* 0x000fe20000001810 */
[----:B------:R-:W-:Y:S06]  /*4b10*/  LDSM.16.M88.4 R84, [R219+0x2000] ;  /* 0x00200000db54783b */ /* 0x000fec0000000200 */
[----:B------:R-:W1:Y:S01]  /*4b20*/  LDSM.16.M88.4 R88, [R218+0x1a000] ;  /* 0x01a00000da58783b */ /* 0x000e620000000200 */
[C---:B------:R-:W-:Y:S08]  /*4b30*/  HMMA.16816.F32 R4, R92.reuse, R96, R4 ;  /* 0x000000605c04723c */ /* 0x040ff00000001804 */
[C---:B------:R-:W-:Y:S01]  /*4b40*/  HMMA.16816.F32 R8, R92.reuse, R98, R8 ;  /* 0x000000625c08723c */ /* 0x040fe20000001808 */
[----:B------:R-:W1:Y:S07]  /*4b50*/  LDSM.16.M88.4 R96, [R218+0x1a800] ;  /* 0x01a80000da60783b */ /* 0x000e6e0000000200 */
[C---:B-1----:R-:W-:Y:S08]  /*4b60*/  HMMA.16816.F32 R12, R92.reuse, R100, R12 ;  /* 0x000000645c0c723c */ /* 0x042ff0000000180c */
[----:B------:R-:W-:Y:S01]  /*4b70*/  HMMA.16816.F32 R16, R92, R102, R16 ;  /* 0x000000665c10723c */ /* 0x000fe20000001810 */
[----:B------:R-:W-:Y:S06]  /*4b80*/  LDSM.16.M88.4 R92, [R105+0x2000] ;  /* 0x00200000695c783b */ /* 0x000fec0000000200 */
[----:B------:R-:W1:Y:S01]  /*4b90*/  LDSM.16.M88.4 R100, [R3+0x1a000] ;  /* 0x01a000000364783b */ /* 0x000e620000000200 */
[C---:B------:R-:W-:Y:S08]  /*4ba0*/  HMMA.16816.F32 R4, R84.reuse, R88, R4 ;  /* 0x000000585404723c */ /* 0x040ff00000001804 */
[C---:B------:R-:W-:Y:S01]  /*4bb0*/  HMMA.16816.F32 R8, R84.reuse, R90, R8 ;  /* 0x0000005a5408723c */ /* 0x040fe20000001808 */
[----:B------:R-:W-:Y:S07]  /*4bc0*/  LDSM.16.M88.4 R88, [R104+0x2000] ;  /* 0x002000006858783b */ /* 0x000fee0000000200 */
[C---:B------:R-:W-:Y:S08]  /*4bd0*/  HMMA.16816.F32 R12, R84.reuse, R96, R12 ;  /* 0x00000060540c723c */ /* 0x040ff0000000180c */
[----:B------:R-:W-:Y:S01]  /*4be0*/  HMMA.16816.F32 R16, R84, R98, R16 ;  /* 0x000000625410723c */ /* 0x000fe20000001810 */
[----:B------:R-:W3:Y:S06]  /*4bf0*/  LDSM.16.M88.4 R84, [R3+0x1a800] ;  /* 0x01a800000354783b */ /* 0x000eec0000000200 */
[----:B------:R-:W2:Y:S01]  /*4c00*/  LDSM.16.M88.4 R96, [R217+0x1a000] ;  /* 0x01a00000d960783b */ /* 0x000ea20000000200 */
[C---:B-1----:R-:W-:Y:S08]  /*4c10*/  HMMA.16816.F32 R4, R92.reuse, R100, R4 ;  /* 0x000000645c04723c */ /* 0x042ff00000001804 */
[C---:B------:R-:W-:Y:S01]  /*4c20*/  HMMA.16816.F32 R8, R92.reuse, R102, R8 ;  /* 0x000000665c08723c */ /* 0x040fe20000001808 */
[----:B------:R-:W1:Y:S07]  /*4c30*/  LDSM.16.M88.4 R100, [R217+0x1a800] ;  /* 0x01a80000d964783b */ /* 0x000e6e0000000200 */
[C---:B---3--:R-:W-:Y:S08]  /*4c40*/  HMMA.16816.F32 R12, R92.reuse, R84, R12 ;  /* 0x000000545c0c723c */ /* 0x048ff0000000180c */
[----:B------:R-:W-:Y:S01]  /*4c50*/  HMMA.16816.F32 R16, R92, R86, R16 ;  /* 0x000000565c10723c */ /* 0x000fe20000001810 */
[----:B------:R-:W-:Y:S06]  /*4c60*/  LDSM.16.M88.4 R84, [R0+0x2000] ;  /* 0x002000000054783b */ /* 0x000fec0000000200 */
[----:B------:R-:W3:Y:S01]  /*4c70*/  LDSM.16.M88.4 R92, [R216+0x1a000] ;  /* 0x01a00000d85c783b */ /* 0x000ee20000000200 */
[C---:B--2---:R-:W-:Y:S08]  /*4c80*/  HMMA.16816.F32 R4, R88.reuse, R96, R4 ;  /* 0x000000605804723c */ /* 0x044ff00000001804 */
[C---:B------:R-:W-:Y:S01]  /*4c90*/  HMMA.16816.F32 R8, R88.reuse, R98, R8 ;  /* 0x000000625808723c */ /* 0x040fe20000001808 */
[----:B------:R-:W2:Y:S07]  /*4ca0*/  LDSM.16.M88.4 R96, [R216+0x1a800] ;  /* 0x01a80000d860783b */ /* 0x000eae0000000200 */
[C---:B-1----:R-:W-:Y:S08]  /*4cb0*/  HMMA.16816.F32 R12, R88.reuse, R100, R12 ;  /* 0x00000064580c723c */ /* 0x042ff0000000180c */
[----:B------:R-:W-:Y:S01]  /*4cc0*/  HMMA.16816.F32 R16, R88, R102, R16 ;  /* 0x000000665810723c */ /* 0x000fe20000001810 */
[----:B------:R-:W-:Y:S06]  /*4cd0*/  LDSM.16.M88.4 R88, [R219+0x4000] ;  /* 0x00400000db58783b */ /* 0x000fec0000000200 */
        /* <DEDUP_REMOVED lines=8> */
[C---:B-1----:R-:W-:Y:S08]  /*4d60*/  HMMA.16816.F32 R4, R88.reuse, R100, R4 ;  /* 0x000000645804723c */ /* 0x042ff00000001804 */
[C---:B------:R-:W-:Y:S01]  /*4d70*/  HMMA.16816.F32 R8, R88.reuse, R102, R8 ;  /* 0x000000665808723c */ /* 0x040fe20000001808 */
[----:B------:R-:W1:Y:S07]  /*4d80*/  LDSM.16.M88.4 R100, [R3+0x1c800] ;  /* 0x01c800000364783b */ /* 0x000e6e0000000200 */
[C---:B--2---:R-:W-:Y:S08]  /*4d90*/  HMMA.16816.F32 R12, R88.reuse, R84, R12 ;  /* 0x00000054580c723c */ /* 0x044ff0000000180c */
[----:B------:R-:W-:Y:S01]  /*4da0*/  HMMA.16816.F32 R16, R88, R86, R16 ;  /* 0x000000565810723c */ /* 0x000fe20000001810 */
[----:B------:R-:W-:Y:S06]  /*4db0*/  LDSM.16.M88.4 R84, [R104+0x4000] ;  /* 0x004000006854783b */ /* 0x000fec0000000200 */
[----:B------:R-:W2:Y:S01]  /*4dc0*/  LDSM.16.M88.4 R88, [R217+0x1c000] ;  /* 0x01c00000d958783b */ /* 0x000ea20000000200 */
[C---:B---3--:R-:W-:Y:S08]  /*4dd0*/  HMMA.16816.F32 R4, R92.reuse, R96, R4 ;  /* 0x000000605c04723c */ /* 0x048ff00000001804 */
[C---:B------:R-:W-:Y:S01]  /*4de0*/  HMMA.16816.F32 R8, R92.reuse, R98, R8 ;  /* 0x000000625c08723c */ /* 0x040fe20000001808 */
[----:B------:R-:W3:Y:S07]  /*4df0*/  LDSM.16.M88.4 R96, [R217+0x1c800] ;  /* 0x01c80000d960783b */ /* 0x000eee0000000200 */
[C---:B-1----:R-:W-:Y:S08]  /*4e00*/  HMMA.16816.F32 R12, R92.reuse, R100, R12 ;  /* 0x000000645c0c723c */ /* 0x042ff0000000180c */
[----:B------:R-:W-:Y:S01]  /*4e10*/  HMMA.16816.F32 R16, R92, R102, R16 ;  /* 0x000000665c10723c */ /* 0x000fe20000001810 */
[----:B------:R-:W-:Y:S06]  /*4e20*/  LDSM.16.M88.4 R92, [R0+0x4000] ;  /* 0x00400000005c783b */ /* 0x000fec0000000200 */
        /* <DEDUP_REMOVED lines=21> */
[----:B------:R-:W1:Y:S06]  /*4f80*/  LDSM.16.M88.4 R100, [R217+0x1e000] ;  /* 0x01e00000d964783b */ /* 0x000e6c0000000200 */
[----:B------:R-:W4:Y:S01]  /*4f90*/  LDSM.16.M88.4 R104, [R217+0x1e800] ;  /* 0x01e80000d968783b */ /* 0x000f220000000200 */
[C---:B--2---:R-:W-:Y:S08]  /*4fa0*/  HMMA.16816.F32 R4, R84.reuse, R92, R4 ;  /* 0x0000005c5404723c */ /* 0x044ff00000001804 */
[C---:B------:R-:W-:Y:S01]  /*4fb0*/  HMMA.16816.F32 R8, R84.reuse, R94, R8 ;  /* 0x0000005e5408723c */ /* 0x040fe20000001808 */
[----:B------:R-:W-:Y:S07]  /*4fc0*/  LDSM.16.M88.4 R92, [R216+0x1e000] ;  /* 0x01e00000d85c783b */ /* 0x000fee0000000200 */
[C---:B---3--:R-:W-:Y:S08]  /*4fd0*/  HMMA.16816.F32 R12, R84.reuse, R96, R12 ;  /* 0x00000060540c723c */ /* 0x048ff0000000180c */
[----:B------:R-:W-:Y:S01]  /*4fe0*/  HMMA.16816.F32 R16, R84, R98, R16 ;  /* 0x000000625410723c */ /* 0x000fe20000001810 */
[----:B------:R2:W3:Y:S07]  /*4ff0*/  LDSM.16.M88.4 R84, [R0+0x6000] ;  /* 0x006000000054783b */ /* 0x0004ee0000000200 */
[C---:B-1----:R-:W-:Y:S08]  /*5000*/  HMMA.16816.F32 R4, R88.reuse, R100, R4 ;  /* 0x000000645804723c */ /* 0x042ff00000001804 */
[C---:B------:R-:W-:Y:S08]  /*5010*/  HMMA.16816.F32 R8, R88.reuse, R102, R8 ;  /* 0x000000665808723c */ /* 0x040ff00000001808 */
[C---:B----4-:R-:W-:Y:S01]  /*5020*/  HMMA.16816.F32 R12, R88.reuse, R104, R12 ;  /* 0x00000068580c723c */ /* 0x050fe2000000180c */
[----:B--2---:R-:W1:Y:S01]  /*5030*/  @P0 S2R R0, SR_TID.X ;  /* 0x0000000000000919 */ /* 0x004e620000002100 */
[----:B------:R-:W-:Y:S06]  /*5040*/  PLOP3.LUT P0, PT, PT, PT, UP3, 0x80, 0x0 ;  /* 0x000000000000781c */ /* 0x000fec0003f0f038 */
[----:B------:R-:W-:Y:S07]  /*5050*/  HMMA.16816.F32 R16, R88, R106, R16 ;  /* 0x0000006a5810723c */ /* 0x000fee0000001810 */
[----:B------:R-:W-:Y:S01]  /*5060*/  IMAD.U32 R88, RZ, RZ, UR7 ;  /* 0x00000007ff587e24 */ /* 0x000fe2000f8e00ff */
[C---:B---3--:R-:W-:Y:S05]  /*5070*/  HMMA.16816.F32 R4, R84.reuse, R92, R4 ;  /* 0x0000005c5404723c */ /* 0x048fea0000001804 */
[----:B------:R-:W-:Y:S02]  /*5080*/  IMAD R88, R88, 0x4, R109 ;  /* 0x0000000458587824 */ /* 0x000fe400078e026d */
[----:B------:R-:W-:Y:S01]  /*5090*/  IMAD.U32 R92, RZ, RZ, UR28 ;  /* 0x0000001cff5c7e24 */ /* 0x000fe2000f8e00ff */
[C---:B------:R-:W-:Y:S01]  /*50a0*/  HMMA.16816.F32 R8, R84.reuse, R94, R8 ;  /* 0x0000005e5408723c */ /* 0x040fe20000001808 */
[----:B------:R-:W2:Y:S03]  /*50b0*/  LDL R109, [R1+0x8] ;  /* 0x00000800016d7983 */ /* 0x000ea60000100800 */
[----:B-1----:R-:W-:Y:S01]  /*50c0*/  @P2 IMAD.SHL.U32 R0, R0, 0x2, RZ ;  /* 0x0000000200002824 */ /* 0x002fe200078e00ff */
[----:B------:R-:W-:Y:S01]  /*50d0*/  PLOP3.LUT P2, PT, PT, PT, UP3, 0x80, 0x0 ;  /* 0x000000000000781c */ /* 0x000fe20003f4f038 */
[----:B------:R-:W-:Y:S03]  /*50e0*/  FMUL.FTZ R93, R250, 1.4426950216293334961 ;  /* 0x3fb8aa3bfa5d7820 */ /* 0x000fe60000410000 */
[----:B------:R-:W-:Y:S02]  /*50f0*/  @P1 LOP3.LUT R0, R112, 0x6, R0, 0xf8, !PT ;  /* 0x0000000670001812 */ /* 0x000fe400078ef800 */
[----:B------:R-:W1:Y:S01]  /*5100*/  S2R R112, SR_TID.X ;  /* 0x0000000000707919 */ /* 0x000e620000002100 */
[----:B------:R-:W-:Y:S02]  /*5110*/  PLOP3.LUT P1, PT, PT, PT, UP3, 0x80, 0x0 ;  /* 0x000000000000781c */ /* 0x000fe40003f2f038 */
[----:B------:R-:W-:Y:S01]  /*5120*/  @P0 IMAD R92, R92, 0x40, R0 ;  /* 0x000000405c5c0824 */ /* 0x000fe200078e0200 */
[----:B------:R-:W-:Y:S01]  /*5130*/  PLOP3.LUT P0, PT, PT, PT, UP3, 0x80, 0x0 ;  /* 0x000000000000781c */ /* 0x000fe20003f0f038 */
[----:B------:R-:W-:Y:S01]  /*5140*/  IMAD.U32 R0, RZ, RZ, UR28 ;  /* 0x0000001cff007e24 */ /* 0x000fe2000f8e00ff */
[----:B------:R-:W-:Y:S02]  /*5150*/  FSEL R93, R93, RZ, P4 ;  /* 0x000000ff5d5d7208 */ /* 0x000fe40002000000 */
[C---:B------:R-:W-:Y:S02]  /*5160*/  @P3 ISETP.GE.AND P3, PT, R92.reuse, UR6, PT ;  /* 0x000000065c003c0c */ /* 0x040fe4000bf66270 */
[----:B------:R-:W-:Y:S04]  /*5170*/  FSETP.NEU.FTZ.AND P4, PT, R251, -INF , PT ;  /* 0xff800000fb00780b */ /* 0x000fe80003f9d000 */
[----:B------:R-:W-:Y:S02]  /*5180*/  @P1 IADD3 R89, R92, 0x1, RZ ;  /* 0x000000015c591810 */ /* 0x000fe40007ffe0ff */
[----:B------:R-:W-:Y:S02]  /*5190*/  PLOP3.LUT P1, PT, PT, PT, UP3, 0x80, 0x0 ;  /* 0x000000000000781c */ /* 0x000fe40003f2f038 */
[----:B------:R-:W-:Y:S01]  /*51a0*/  @P6 ISETP.GE.AND P6, PT, R89, UR6, PT ;  /* 0x0000000659006c0c */ /* 0x000fe2000bfc6270 */
[----:B------:R-:W-:Y:S02]  /*51b0*/  IMAD.WIDE.U32 R88, R88, -0x326172a9, RZ ;  /* 0xcd9e8d5758587825 */ /* 0x000fe400078e00ff */
[----:B------:R-:W-:Y:S02]  /*51c0*/  @P0 FSEL R4, R4, -INF , !P3 ;  /* 0xff80000004040808 */ /* 0x000fe40005800000 */
[----:B------:R-:W-:Y:S02]  /*51d0*/  PLOP3.LUT P0, PT, PT, PT, UP3, 0x80, 0x0 ;  /* 0x000000000000781c */ /* 0x000fe40003f0f038 */
[----:B-1----:R-:W-:Y:S01]  /*51e0*/  SHF.R.S32.HI R112, RZ, 0x1f, R112 ;  /* 0x0000001fff707819 */ /* 0x002fe20000011470 */
[--C-:B------:R-:W-:Y:S01]  /*51f0*/  FFMA.FTZ R4, R4, c[0x0][0x23c], -R93.reuse ;  /* 0x00008f0004047a23 */ /* 0x100fe2000001085d */
[----:B------:R-:W-:Y:S02]  /*5200*/  LOP3.LUT R98, R89, UR15, R108, 0x96, !PT ;  /* 0x0000000f59627c12 */ /* 0x000fe4000f8e966c */
[----:B------:R-:W-:Y:S01]  /*5210*/  LEA.HI R112, R112, R113, RZ, 0x7 ;  /* 0x0000007170707211 */ /* 0x000fe200078f38ff */
[----:B------:R-:W1:Y:S01]  /*5220*/  MUFU.EX2 R106, R4 ;  /* 0x00000004006a7308 */ /* 0x000e620000000800 */
[----:B------:R-:W-:Y:S02]  /*5230*/  @P1 FSEL R5, R5, -INF , !P6 ;  /* 0xff80000005051808 */ /* 0x000fe40007000000 */
[----:B------:R-:W-:Y:S02]  /*5240*/  SHF.R.S32.HI R112, RZ, 0x7, R112 ;  /* 0x00000007ff707819 */ /* 0x000fe40000011470 */
[----:B------:R-:W-:Y:S01]  /*5250*/  PLOP3.LUT P1, PT, PT, PT, UP3, 0x80, 0x0 ;  /* 0x000000000000781c */ /* 0x000fe20003f2f038 */
[--C-:B------:R-:W-:Y:S01]  /*5260*/  FFMA.FTZ R5, R5, c[0x0][0x23c], -R93.reuse ;  /* 0x00008f0005057a23 */ /* 0x100fe2000001085d */
[----:B------:R-:W-:Y:S01]  /*5270*/  @P0 FSEL R6, R6, -INF , !P3 ;  /* 0xff80000006060808 */ /* 0x000fe20005800000 */
[----:B------:R-:W-:Y:S01]  /*5280*/  IMAD R0, R0, 0x2, R112 ;  /* 0x0000000200007824 */ /* 0x000fe200078e0270 */
[----:B------:R-:W-:Y:S01]  /*5290*/  PLOP3.LUT P0, PT, PT, PT, UP3, 0x80, 0x0 ;  /* 0x000000000000781c */ /* 0x000fe20003f0f038 */
[----:B------:R3:W4:Y:S01]  /*52a0*/  MUFU.EX2 R104, R5 ;  /* 0x0000000500687308 */ /* 0x0007220000000800 */
[----:B------:R-:W-:Y:S02]  /*52b0*/  PLOP3.LUT P3, PT, PT, PT, UP3, 0x80, 0x0 ;  /* 0x000000000000781c */ /* 0x000fe40003f6f038 */
[----:B------:R-:W-:Y:S05]  /*52c0*/  LOP3.LUT R0, R111, UR14, R0, 0x96, !PT ;  /* 0x0000000e6f007c12 */ /* 0x000fea000f8e9600 */
[----:B------:R-:W-:Y:S01]  /*52d0*/  IMAD.WIDE.U32 R96, R0, -0x326172a9, RZ ;  /* 0xcd9e8d5700607825 */ /* 0x000fe200078e00ff */
[----:B------:R-:W-:Y:S02]  /*52e0*/  @P2 IADD3 R0, R92, 0x8, RZ ;  /* 0x000000085c002810 */ /* 0x000fe40007ffe0ff */
[----:B------:R-:W-:Y:S02]  /*52f0*/  PLOP3.LUT P2, PT, PT, PT, UP3, 0x80, 0x0 ;  /* 0x000000000000781c */ /* 0x000fe40003f4f038 */
[----:B------:R-:W-:Y:S02]  /*5300*/  LOP3.LUT R97, R97, UR27, R88, 0x96, !PT ;  /* 0x0000001b61617c12 */ /* 0x000fe4000f8e9658 */
[----:B------:R-:W1:Y:S01]  /*5310*/  LDSM.16.M88.4 R88, [R216+0x1e800] ;  /* 0x01e80000d858783b */ /* 0x000e620000000200 */
[----:B------:R-:W-:Y:S01]  /*5320*/  @P5 ISETP.GE.AND P5, PT, R0, UR6, PT ;  /* 0x0000000600005c0c */ /* 0x000fe2000bfa6270 */
[----:B------:R-:W-:Y:S02]  /*5330*/  FMUL.FTZ R0, R251, 1.4426950216293334961 ;  /* 0x3fb8aa3bfb007820 */ /* 0x000fe40000410000 */
[----:B------:R-:W-:Y:S01]  /*5340*/  IMAD.WIDE.U32 R94, R97, -0x2daee0ad, RZ ;  /* 0xd2511f53615e7825 */ /* 0x000fe200078e00ff */
[----:B------:R-:W-:Y:S02]  /*5350*/  @P1 IADD3 R97, R92, 0x9, RZ ;  /* 0x000000095c611810 */ /* 0x000fe40007ffe0ff */
[----:B------:R-:W-:Y:S02]  /*5360*/  FSEL R0, R0, RZ, P4 ;  /* 0x000000ff00007208 */ /* 0x000fe40002000000 */
[----:B------:R-:W-:Y:S01]  /*5370*/  PLOP3.LUT P4, PT, PT, PT, UP3, 0x80, 0x0 ;  /* 0x000000000000781c */ /* 0x000fe20003f8f038 */
[----:B---3--:R-:W-:Y:S01]  /*5380*/  IMAD.WIDE.U32 R4, R98, -0x2daee0ad, RZ ;  /* 0xd2511f5362047825 */ /* 0x008fe200078e00ff */
[----:B------:R-:W-:Y:S02]  /*5390*/  PLOP3.LUT P1, PT, PT, PT, UP3, 0x80, 0x0 ;  /* 0x000000000000781c */ /* 0x000fe40003f2f038 */
[----:B------:R-:W-:Y:S01]  /*53a0*/  @P2 FSEL R7, R7, -INF , !P6 ;  /* 0xff80000007072808 */ /* 0x000fe20007000000 */
[----:B------:R-:W-:Y:S01]  /*53b0*/  FFMA.FTZ R6, R6, c[0x0][0x23c], -R0 ;  /* 0x00008f0006067a23 */ /* 0x000fe20000010800 */
[----:B------:R-:W-:Y:S02]  /*53c0*/  PLOP3.LUT P6, PT, PT, PT, UP3, 0x80, 0x0 ;  /* 0x000000000000781c */ /* 0x000fe40003fcf038 */
[----:B------:R-:W-:Y:S01]  /*53d0*/  LOP3.LUT R5, R5, UR26, R110, 0x96, !PT ;  /* 0x0000001a05057c12 */ /* 0x000fe2000f8e966e */
[----:B------:R3:W3:Y:S04]  /*53e0*/  MUFU.EX2 R108, R6 ;  /* 0x00000006006c7308 */ /* 0x0006e80000000800 */
[----:B------:R-:W-:Y:S02]  /*53f0*/  @P4 ISETP.GE.AND P2, PT, R97, UR6, PT ;  /* 0x0000000661004c0c */ /* 0x000fe4000bf46270 */
[----:B------:R-:W-:Y:S02]  /*5400*/  @P0 IADD3 R97, R92, 0x10, RZ ;  /* 0x000000105c610810 */ /* 0x000fe40007ffe0ff */
[----:B------:R-:W-:Y:S02]  /*5410*/  PLOP3.LUT P0, PT, PT, PT, UP3, 0x80, 0x0 ;  /* 0x000000000000781c */ /* 0x000fe40003f0f038 */
[----:B------:R-:W-:Y:S02]  /*5420*/  @P1 FSEL R8, R8, -INF , !P5 ;  /* 0xff80000008081808 */ /* 0x000fe40006800000 */
[----:B------:R-:W-:Y:S02]  /*5430*/  PLOP3.LUT P1, PT, PT, PT, UP3, 0x80, 0x0 ;  /* 0x000000000000781c */ /* 0x000fe40003f2f038 */
[----:B------:R-:W-:Y:S01]  /*5440*/  @P3 ISETP.GE.AND P3, PT, R97, UR6, PT ;  /* 0x0000000661003c0c */ /* 0x000fe2000bf66270 */
[--C-:B------:R-:W-:Y:S01]  /*5450*/  FFMA.FTZ R8, R8, c[0x0][0x23c], -R93.reuse ;  /* 0x00008f0008087a23 */ /* 0x100fe2000001085d */
[----:B------:R-:W-:Y:S03]  /*5460*/  PLOP3.LUT P4, PT, PT, PT, UP3, 0x80, 0x0 ;  /* 0x000000000000781c */ /* 0x000fe60003f8f038 */
[----:B------:R4:W-:Y:S02]  /*5470*/  MUFU.EX2 R101, R8 ;  /* 0x0000000800657308 */ /* 0x0009e40000000800 */
[----:B------:R-:W-:Y:S01]  /*5480*/  @P0 FSEL R9, R9, -INF , !P2 ;  /* 0xff80000009090808 */ /* 0x000fe20005000000 */
[C---:B-1----:R-:W-:Y:S01]  /*5490*/  HMMA.16816.F32 R12, R84.reuse, R88, R12 ;  /* 0x00000058540c723c */ /* 0x042fe2000000180c */
[----:B------:R-:W-:Y:S02]  /*54a0*/  PLOP3.LUT P0, PT, PT, PT, UP3, 0x80, 0x0 ;  /* 0x000000000000781c */ /* 0x000fe40003f0f038 */
[----:B---3--:R-:W-:Y:S01]  /*54b0*/  LOP3.LUT R6, R95, UR24, R4, 0x96, !PT ;  /* 0x000000185f067c12 */ /* 0x008fe2000f8e9604 */
[----:B------:R-:W-:Y:S01]  /*54c0*/  IMAD.WIDE.U32 R4, R5, -0x326172a9, RZ ;  /* 0xcd9e8d5705047825 */ /* 0x000fe200078e00ff */
[----:B------:R-:W-:Y:S02]  /*54d0*/  @P1 FSEL R11, R11, -INF , !P2 ;  /* 0xff8000000b0b1808 */ /* 0x000fe40005000000 */
[----:B------:R-:W-:Y:S01]  /*54e0*/  PLOP3.LUT P1, PT, PT, PT, UP3, 0x80, 0x0 ;  /* 0x000000000000781c */ /* 0x000fe20003f2f038 */
[----:B------:R-:W-:Y:S01]  /*54f0*/  HMMA.16816.F32 R16, R84, R90, R16 ;  /* 0x0000005a5410723c */ /* 0x000fe20000001810 */
[----:B------:R-:W-:Y:S03]  /*5500*/  PLOP3.LUT P2, PT, PT, PT, UP3, 0x80, 0x0 ;  /* 0x000000000000781c */ /* 0x000fe60003f4f038 */
[--C-:B------:R-:W-:Y:S01]  /*5510*/  FFMA.FTZ R9, R9, c[0x0][0x23c], -R93.reuse ;  /* 0x00008f0009097a23 */ /* 0x100fe2000001085d */
[----:B------:R-:W-:Y:S01]  /*5520*/  LOP3.LUT R5, R5, UR25, R96, 0x96, !PT ;  /* 0x0000001905057c12 */ /* 0x000fe2000f8e9660 */
[--C-:B------:R-:W-:Y:S01]  /*5530*/  FFMA.FTZ R95, R7, c[0x0][0x23c], -R0.reuse ;  /* 0x00008f00075f7a23 */ /* 0x100fe20000010800 */
[----:B------:R-:W-:Y:S01]  /*5540*/  @P4 FSEL R10, R10, -INF , !P5 ;  /* 0xff8000000a0a4808 */ /* 0x000fe20006800000 */
[----:B------:R-:W-:Y:S01]  /*5550*/  IMAD.WIDE.U32 R6, R6, -0x326172a9, RZ ;  /* 0xcd9e8d5706067825 */ /* 0x000fe200078e00ff */
[----:B------:R1:W-:Y:S01]  /*5560*/  MUFU.EX2 R102, R9 ;  /* 0x0000000900667308 */ /* 0x0003e20000000800 */
[----:B------:R-:W-:Y:S02]  /*5570*/  PLOP3.LUT P4, PT, PT, PT, UP3, 0x80, 0x0 ;  /* 0x000000000000781c */ /* 0x000fe40003f8f038 */
[----:B------:R-:W-:Y:S01]  /*5580*/  FFMA.FTZ R10, R10, c[0x0][0x23c], -R0 ;  /* 0x00008f000a0a7a23 */ /* 0x000fe20000010800 */
[----:B------:R-:W-:Y:S01]  /*5590*/  LOP3.LUT R96, R7, UR23, R4, 0x96, !PT ;  /* 0x0000001707607c12 */ /* 0x000fe2000f8e9604 */
[----:B------:R-:W-:Y:S01]  /*55a0*/  IMAD.WIDE.U32 R4, R5, -0x2daee0ad, RZ ;  /* 0xd2511f5305047825 */ /* 0x000fe200078e00ff */
[----:B----4-:R-:W-:Y:S02]  /*55b0*/  @P6 IADD3 R8, R92, 0x11, RZ ;  /* 0x000000115c086810 */ /* 0x010fe40007ffe0ff */
[----:B------:R-:W-:Y:S01]  /*55c0*/  @P1 FSEL R12, R12, -INF , !P3 ;  /* 0xff8000000c0c1808 */ /* 0x000fe20005800000 */
[----:B------:R-:W-:Y:S01]  /*55d0*/  IMAD.WIDE.U32 R96, R96, -0x2daee0ad, RZ ;  /* 0xd2511f5360607825 */ /* 0x000fe200078e00ff */
[----:B------:R-:W-:Y:S01]  /*55e0*/  LOP3.LUT R5, R5, UR22, R94, 0x96, !PT ;  /* 0x0000001605057c12 */ /* 0x000fe2000f8e965e */
[----:B------:R-:W-:Y:S01]  /*55f0*/  MUFU.EX2 R105, R10 ;  /* 0x0000000a00697308 */ /* 0x000fe20000000800 */
[----:B------:R-:W-:Y:S01]  /*5600*/  @P0 IADD3 R7, R92, 0x18, RZ ;  /* 0x000000185c070810 */ /* 0x000fe20007ffe0ff */
[----:B------:R-:W-:Y:S01]  /*5610*/  FFMA.FTZ R11, R11, c[0x0][0x23c], -R0 ;  /* 0x00008f000b0b7a23 */ /* 0x000fe20000010800 */
[----:B------:R-:W-:Y:S01]  /*5620*/  LOP3.LUT R94, R97, UR20, R4, 0x96, !PT ;  /* 0x00000014615e7c12 */ /* 0x000fe2000f8e9604 */
[----:B------:R-:W-:Y:S01]  /*5630*/  IMAD.WIDE.U32 R4, R5, -0x326172a9, RZ ;  /* 0xcd9e8d5705047825 */ /* 0x000fe200078e00ff */
[----:B------:R-:W-:Y:S02]  /*5640*/  @P4 ISETP.GE.AND P4, PT, R8, UR6, PT ;  /* 0x0000000608004c0c */ /* 0x000fe4000bf86270 */
[----:B------:R-:W-:Y:S01]  /*5650*/  PLOP3.LUT P0, PT, PT, PT, UP3, 0x80, 0x0 ;  /* 0x000000000000781c */ /* 0x000fe20003f0f038 */
[--C-:B------:R-:W-:Y:S01]  /*5660*/  FFMA.FTZ R12, R12, c[0x0][0x23c], -R93.reuse ;  /* 0x00008f000c0c7a23 */ /* 0x100fe2000001085d */
[----:B------:R-:W-:Y:S01]  /*5670*/  LOP3.LUT R8, R5, UR21, R6, 0x96, !PT ;  /* 0x0000001505087c12 */ /* 0x000fe2000f8e9606 */
[----:B------:R3:W-:Y:S01]  /*5680*/  MUFU.EX2 R103, R11 ;  /* 0x0000000b00677308 */ /* 0x0007e20000000800 */
[----:B------:R-:W-:Y:S01]  /*5690*/  PLOP3.LUT P5, PT, PT, PT, UP3, 0x80, 0x0 ;  /* 0x000000000000781c */ /* 0x000fe20003faf038 */
[----:B------:R-:W-:Y:S01]  /*56a0*/  IMAD.WIDE.U32 R88, R94, -0x326172a9, RZ ;  /* 0xcd9e8d575e587825 */ /* 0x000fe200078e00ff */
[----:B------:R-:W-:Y:S02]  /*56b0*/  @P2 IADD3 R92, R92, 0x19, RZ ;  /* 0x000000195c5c2810 */ /* 0x000fe40007ffe0ff */
[----:B------:R-:W-:Y:S01]  /*56c0*/  PLOP3.LUT P6, PT, PT, PT, UP3, 0x80, 0x0 ;  /* 0x000000000000781c */ /* 0x000fe20003fcf038 */
[----:B-1----:R-:W-:Y:S01]  /*56d0*/  IMAD.WIDE.U32 R8, R8, -0x2daee0ad, RZ ;  /* 0xd2511f5308087825 */ /* 0x002fe200078e00ff */
[----:B------:R-:W-:Y:S02]  /*56e0*/  PLOP3.LUT P2, PT, PT, PT, UP3, 0x80, 0x0 ;  /* 0x000000000000781c */ /* 0x000fe40003f4f038 */
[----:B------:R-:W-:Y:S01]  /*56f0*/  LOP3.LUT R6, R89, UR19, R4, 0x96, !PT ;  /* 0x0000001359067c12 */ /* 0x000fe2000f8e9604 */
[----:B------:R1:W-:Y:S01]  /*5700*/  MUFU.EX2 R98, R12 ;  /* 0x0000000c00627308 */ /* 0x0003e20000000800 */
[----:B------:R-:W-:Y:S02]  /*5710*/  LOP3.LUT R4, R9, UR18, R96, 0x96, !PT ;  /* 0x0000001209047c12 */ /* 0x000fe4000f8e9660 */
[----:B------:R-:W-:Y:S02]  /*5720*/  PLOP3.LUT P1, PT, PT, PT, UP3, 0x80, 0x0 ;  /* 0x000000000000781c */ /* 0x000fe40003f2f038 */
[----:B------:R-:W-:Y:S01]  /*5730*/  @P0 FSEL R13, R13, -INF , !P4 ;  /* 0xff8000000d0d0808 */ /* 0x000fe20006000000 */
[----:B------:R-:W-:Y:S01]  /*5740*/  IMAD.WIDE.U32 R4, R4, -0x326172a9, RZ ;  /* 0xcd9e8d5704047825 */ /* 0x000fe200078e00ff */
[----:B------:R-:W-:Y:S02]  /*5750*/  @P5 ISETP.GE.AND P5, PT, R7, UR6, PT ;  /* 0x0000000607005c0c */ /* 0x000fe4000bfa6270 */
[----:B------:R-:W-:Y:S01]  /*5760*/  PLOP3.LUT P0, PT, PT, PT, UP3, 0x80, 0x0 ;  /* 0x000000000000781c */ /* 0x000fe20003f0f038 */
[----:B------:R-:W-:Y:S01]  /*5770*/  IMAD.WIDE.U32 R6, R6, -0x2daee0ad, RZ ;  /* 0xd2511f5306067825 */ /* 0x000fe200078e00ff */
[----:B------:R-:W-:Y:S01]  /*5780*/  @P6 ISETP.GE.AND P6, PT, R92, UR6, PT ;  /* 0x000000065c006c0c */ /* 0x000fe2000bfc6270 */
[----:B------:R-:W4:Y:S01]  /*5790*/  MUFU.EX2 R107, R95 ;  /* 0x0000005f006b7308 */ /* 0x000f220000000800 */
[----:B------:R-:W-:Y:S01]  /*57a0*/  @P2 FSEL R14, R14, -INF , !P3 ;  /* 0xff8000000e0e2808 */ /* 0x000fe20005800000 */
[--C-:B------:R-:W-:Y:S01]  /*57b0*/  FFMA.FTZ R13, R13, c[0x0][0x23c], -R93.reuse ;  /* 0x00008f000d0d7a23 */ /* 0x100fe2000001085d */
[----:B------:R-:W-:Y:S02]  /*57c0*/  PLOP3.LUT P3, PT, PT, PT, UP3, 0x80, 0x0 ;  /* 0x000000000000781c */ /* 0x000fe40003f6f038 */
[----:B------:R-:W-:Y:S01]  /*57d0*/  PLOP3.LUT P2, PT, PT, PT, UP3, 0x80, 0x0 ;  /* 0x000000000000781c */ /* 0x000fe20003f4f038 */
[----:B------:R-:W-:Y:S01]  /*57e0*/  FFMA.FTZ R14, R14, c[0x0][0x23c], -R0 ;  /* 0x00008f000e0e7a23 */ /* 0x000fe20000010800 */
[C---:B------:R-:W-:Y:S02]  /*57f0*/  LOP3.LUT R9, R6.reuse, 0xff, RZ, 0xc0, !PT ;  /* 0x000000ff06097812 */ /* 0x040fe400078ec0ff */
[--C-:B------:R-:W-:Y:S01]  /*5800*/  SHF.R.U32.HI R84, RZ, 0x18, R6.reuse ;  /* 0x00000018ff547819 */ /* 0x100fe20000011606 */
[----:B------:R-:W-:Y:S01]  /*5810*/  MUFU.EX2 R97, R13 ;  /* 0x0000000d00617308 */ /* 0x000fe20000000800 */
[----:B------:R-:W-:Y:S02]  /*5820*/  LOP3.LUT R86, R6, 0xffff, RZ, 0xc0, !PT ;  /* 0x0000ffff06567812 */ /* 0x000fe400078ec0ff */
[----:B------:R-:W-:Y:S02]  /*5830*/  SHF.R.U32.HI R85, RZ, 0x10, R6 ;  /* 0x00000010ff557819 */ /* 0x000fe40000011606 */
[----:B------:R-:W-:Y:S02]  /*5840*/  LOP3.LUT R6, R5, UR17, R88, 0x96, !PT ;  /* 0x0000001105067c12 */ /* 0x000fe4000f8e9658 */
[----:B------:R-:W-:Y:S02]  /*5850*/  @P1 FSEL R15, R15, -INF , !P4 ;  /* 0xff8000000f0f1808 */ /* 0x000fe40006000000 */
[----:B------:R-:W-:Y:S01]  /*5860*/  PLOP3.LUT P1, PT, PT, PT, UP3, 0x80, 0x0 ;  /* 0x000000000000781c */ /* 0x000fe20003f2f038 */
[----:B------:R-:W-:Y:S01]  /*5870*/  MUFU.EX2 R100, R14 ;  /* 0x0000000e00647308 */ /* 0x000fe20000000800 */
[C---:B---3--:R-:W-:Y:S01]  /*5880*/  LOP3.LUT R11, R4.reuse, 0xff, RZ, 0xc0, !PT ;  /* 0x000000ff040b7812 */ /* 0x048fe200078ec0ff */
[----:B------:R-:W-:Y:S01]  /*5890*/  FFMA.FTZ R15, R15, c[0x0][0x23c], -R0 ;  /* 0x00008f000f0f7a23 */ /* 0x000fe20000010800 */
[----:B------:R-:W-:Y:S02]  /*58a0*/  SHF.R.U32.HI R10, RZ, 0x18, R4 ;  /* 0x00000018ff0a7819 */ /* 0x000fe40000011604 */
[----:B------:R-:W-:Y:S02]  /*58b0*/  LOP3.LUT R8, R7, UR16, R8, 0x96, !PT ;  /* 0x0000001007087c12 */ /* 0x000fe4000f8e9608 */
[----:B------:R-:W-:Y:S02]  /*58c0*/  LOP3.LUT R7, R4, 0xffff, RZ, 0xc0, !PT ;  /* 0x0000ffff04077812 */ /* 0x000fe400078ec0ff */
[----:B-1----:R-:W-:Y:S01]  /*58d0*/  SHF.R.U32.HI R12, RZ, 0x10, R4 ;  /* 0x00000010ff0c7819 */ /* 0x002fe20000011604 */
[----:B------:R-:W1:Y:S01]  /*58e0*/  MUFU.EX2 R99, R15 ;  /* 0x0000000f00637308 */ /* 0x000e620000000800 */
[C---:B------:R-:W-:Y:S02]  /*58f0*/  LOP3.LUT R4, R6.reuse, 0xffff, RZ, 0xc0, !PT ;  /* 0x0000ffff06047812 */ /* 0x040fe400078ec0ff */
[----:B------:R-:W-:Y:S02]  /*5900*/  LOP3.LUT R5, R6, 0xff, RZ, 0xc0, !PT ;  /* 0x000000ff06057812 */ /* 0x000fe400078ec0ff */
[----:B------:R-:W-:Y:S02]  /*5910*/  @P0 FSEL R16, R16, -INF , !P5 ;  /* 0xff80000010100808 */ /* 0x000fe40006800000 */
[----:B------:R-:W-:Y:S02]  /*5920*/  ISETP.LE.U32.AND P0, PT, R5, UR29, PT ;  /* 0x0000001d05007c0c */ /* 0x000fe4000bf03070 */
[----:B------:R-:W-:Y:S01]  /*5930*/  SHF.R.U32.HI R5, RZ, 0x10, R6 ;  /* 0x00000010ff057819 */ /* 0x000fe20000011606 */
[--C-:B------:R-:W-:Y:S01]  /*5940*/  FFMA.FTZ R16, R16, c[0x0][0x23c], -R93.reuse ;  /* 0x00008f0010107a23 */ /* 0x100fe2000001085d */
        /* <DEDUP_REMOVED lines=9> */
[----:B------:R-:W-:Y:S01]  /*59e0*/  SHF.R.U32.HI R6, RZ, 0x18, R6 ;  /* 0x00000018ff067819 */ /* 0x000fe20000011606 */
[----:B------:R-:W-:Y:S01]  /*59f0*/  @!P0 FADD.FTZ R106, -R106, -RZ ;  /* 0x800000ff6a6a8221 */ /* 0x000fe20000010100 */
[----:B------:R-:W-:Y:S01]  /*5a00*/  ISETP.LE.U32.AND P5, PT, R4, UR29, PT ;  /* 0x0000001d04007c0c */ /* 0x000fe2000bfa3070 */
[----:B------:R3:W-:Y:S01]  /*5a10*/  MUFU.EX2 R94, R0 ;  /* 0x00000000005e7308 */ /* 0x0007e20000000800 */
[----:B------:R-:W-:Y:S01]  /*5a20*/  ISETP.LE.U32.AND P1, PT, R5, UR29, PT ;  /* 0x0000001d05007c0c */ /* 0x000fe2000bf23070 */
[----:B------:R-:W-:Y:S01]  /*5a30*/  FFMA.FTZ R93, R17, c[0x0][0x23c], -R93 ;  /* 0x00008f00115d7a23 */ /* 0x000fe2000001085d */
[----:B------:R-:W-:Y:S02]  /*5a40*/  ISETP.LE.U32.AND P6, PT, R6, UR29, PT ;  /* 0x0000001d06007c0c */ /* 0x000fe4000bfc3070 */
[----:B------:R-:W-:Y:S02]  /*5a50*/  SHF.R.U32.HI R5, RZ, 0x8, R7 ;  /* 0x00000008ff057819 */ /* 0x000fe40000011607 */
[----:B------:R-:W-:Y:S02]  /*5a60*/  ISETP.LE.U32.AND P2, PT, R11, UR29, PT ;  /* 0x0000001d0b007c0c */ /* 0x000fe4000bf43070 */
[----:B------:R-:W-:Y:S01]  /*5a70*/  LOP3.LUT R4, R8, 0xff, RZ, 0xc0, !PT ;  /* 0x000000ff08047812 */ /* 0x000fe200078ec0ff */
[----:B------:R-:W1:Y:S01]  /*5a80*/  MUFU.EX2 R96, R18 ;  /* 0x0000001200607308 */ /* 0x000e620000000800 */
[----:B------:R-:W-:Y:S01]  /*5a90*/  LOP3.LUT R5, R5, 0xffff, RZ, 0xc0, !PT ;  /* 0x0000ffff05057812 */ /* 0x000fe200078ec0ff */
[----:B------:R-:W-:Y:S01]  /*5aa0*/  @!P5 FADD.FTZ R104, -R104, -RZ ;  /* 0x800000ff6868d221 */ /* 0x000fe20000010100 */
[----:B------:R-:W-:Y:S01]  /*5ab0*/  ISETP.LE.U32.AND P5, PT, R4, UR29, PT ;  /* 0x0000001d04007c0c */ /* 0x000fe2000bfa3070 */
[----:B------:R-:W-:Y:S01]  /*5ac0*/  @!P1 FADD.FTZ R108, -R108, -RZ ;  /* 0x800000ff6c6c9221 */ /* 0x000fe20000010100 */
[----:B------:R-:W-:Y:S01]  /*5ad0*/  LOP3.LUT R4, R12, 0xff, RZ, 0xc0, !PT ;  /* 0x000000ff0c047812 */ /* 0x000fe200078ec0ff */
[----:B----4-:R-:W-:Y:S01]  /*5ae0*/  @!P6 FADD.FTZ R107, -R107, -RZ ;  /* 0x800000ff6b6be221 */ /* 0x010fe20000010100 */
[----:B------:R-:W-:Y:S02]  /*5af0*/  ISETP.LE.U32.AND P1, PT, R5, UR29, PT ;  /* 0x0000001d05007c0c */ /* 0x000fe4000bf23070 */
[----:B------:R-:W-:Y:S01]  /*5b00*/  ISETP.LE.U32.AND P0, PT, R10, UR29, PT ;  /* 0x0000001d0a007c0c */ /* 0x000fe2000bf03070 */
[----:B------:R-:W-:Y:S01]  /*5b10*/  @!P2 FADD.FTZ R101, -R101, -RZ ;  /* 0x800000ff6565a221 */ /* 0x000fe20000010100 */
[----:B------:R-:W-:Y:S01]  /*5b20*/  ISETP.LE.U32.AND P6, PT, R4, UR29, PT ;  /* 0x0000001d04007c0c */ /* 0x000fe2000bfc3070 */
[----:B------:R-:W4:Y:S01]  /*5b30*/  MUFU.EX2 R93, R93 ;  /* 0x0000005d005d7308 */ /* 0x000f220000000800 */
[--C-:B------:R-:W-:Y:S02]  /*5b40*/  SHF.R.U32.HI R4, RZ, 0x18, R8.reuse ;  /* 0x00000018ff047819 */ /* 0x100fe40000011608 */
[----:B------:R-:W-:Y:S01]  /*5b50*/  SHF.R.U32.HI R5, RZ, 0x10, R8 ;  /* 0x00000010ff057819 */ /* 0x000fe20000011608 */
[----:B------:R-:W-:Y:S01]  /*5b60*/  @!P5 FADD.FTZ R98, -R98, -RZ ;  /* 0x800000ff6262d221 */ /* 0x000fe20000010100 */
[----:B------:R-:W-:Y:S02]  /*5b70*/  LOP3.LUT R8, R8, 0xffff, RZ, 0xc0, !PT ;  /* 0x0000ffff08087812 */ /* 0x000fe400078ec0ff */
[----:B------:R-:W-:Y:S01]  /*5b80*/  ISETP.LE.U32.AND P2, PT, R4, UR29, PT ;  /* 0x0000001d04007c0c */ /* 0x000fe2000bf43070 */
[----:B------:R-:W-:Y:S01]  /*5b90*/  @!P1 FADD.FTZ R102, -R102, -RZ ;  /* 0x800000ff66669221 */ /* 0x000fe20000010100 */
[----:B------:R-:W-:Y:S01]  /*5ba0*/  SHF.R.U32.HI R4, RZ, 0x8, R8 ;  /* 0x00000008ff047819 */ /* 0x000fe20000011608 */
[----:B------:R-:W-:Y:S01]  /*5bb0*/  @!P0 FADD.FTZ R103, -R103, -RZ ;  /* 0x800000ff67678221 */ /* 0x000fe20000010100 */
[----:B------:R-:W-:Y:S01]  /*5bc0*/  LOP3.LUT R5, R5, 0xff, RZ, 0xc0, !PT ;  /* 0x000000ff05057812 */ /* 0x000fe200078ec0ff */
[----:B------:R-:W-:Y:S01]  /*5bd0*/  @!P6 FADD.FTZ R105, -R105, -RZ ;  /* 0x800000ff6969e221 */ /* 0x000fe20000010100 */
[----:B------:R-:W-:Y:S02]  /*5be0*/  LOP3.LUT R4, R4, 0xffff, RZ, 0xc0, !PT ;  /* 0x0000ffff04047812 */ /* 0x000fe400078ec0ff */
[----:B------:R-:W-:Y:S02]  /*5bf0*/  ISETP.LE.U32.AND P1, PT, R5, UR29, PT ;  /* 0x0000001d05007c0c */ /* 0x000fe4000bf23070 */
[----:B------:R-:W-:Y:S02]  /*5c00*/  LOP3.LUT R5, R85, 0xff, RZ, 0xc0, !PT ;  /* 0x000000ff55057812 */ /* 0x000fe400078ec0ff */
[----:B---3--:R-:W-:Y:S01]  /*5c10*/  SHF.R.U32.HI R0, RZ, 0x8, R86 ;  /* 0x00000008ff007819 */ /* 0x008fe20000011656 */
        /* <DEDUP_REMOVED lines=12> */
[----:B------:R-:W-:Y:S01]  /*5ce0*/  @!P0 FADD.FTZ R96, -R96, -RZ ;  /* 0x800000ff60608221 */ /* 0x000fe20000010100 */
        /* <DEDUP_REMOVED lines=9> */
[----:B----4-:R-:W-:Y:S01]  /*5d80*/  @!P5 FADD.FTZ R93, -R93, -RZ ;  /* 0x800000ff5d5dd221 */ /* 0x010fe20000010100 */
[----:B------:R-:W-:Y:S02]  /*5d90*/  FSETP.GE.FTZ.AND P5, PT, R102, RZ, PT ;  /* 0x000000ff6600720b */ /* 0x000fe40003fb6000 */
[----:B------:R-:W-:Y:S01]  /*5da0*/  @!P3 FADD.FTZ R94, -R94, -RZ ;  /* 0x800000ff5e5eb221 */ /* 0x000fe20000010100 */
[----:B------:R-:W-:Y:S01]  /*5db0*/  FSETP.GE.FTZ.AND P3, PT, R97, RZ, PT ;  /* 0x000000ff6100720b */ /* 0x000fe20003f76000 */
[----:B------:R-:W-:Y:S01]  /*5dc0*/  STS [R247+0x2a000], R6 ;  /* 0x02a00006f7007388 */ /* 0x000fe20000000800 */
[----:B-1----:R-:W-:Y:S02]  /*5dd0*/  F2FP.RELU.PACK_AB R5, R99, R100 ;  /* 0x000000646305723e */ /* 0x002fe400000008ff */
[----:B------:R-:W-:Y:S03]  /*5de0*/  FSETP.GE.FTZ.AND P4, PT, R98, RZ, PT ;  /* 0x000000ff6200720b */ /* 0x000fe60003f96000 */
[----:B------:R-:W-:Y:S01]  /*5df0*/  STS [R247+0x2a400], R5 ;  /* 0x02a40005f7007388 */ /* 0x000fe20000000800 */
[----:B---3--:R-:W-:Y:S05]  /*5e00*/  F2FP.RELU.PACK_AB R4, R93, R95 ;  /* 0x0000005f5d04723e */ /* 0x008fea00000008ff */
[----:B------:R-:W-:Y:S01]  /*5e10*/  STS [R248+0x2a000], R4 ;  /* 0x02a00004f8007388 */ /* 0x000fe20000000800 */
[----:B--2---:R-:W-:Y:S05]  /*5e20*/  F2FP.RELU.PACK_AB R0, R94, R96 ;  /* 0x000000605e00723e */ /* 0x004fea00000008ff */
[----:B------:R-:W-:Y:S06]  /*5e30*/  STS [R248+0x2a400], R0 ;  /* 0x02a40000f8007388 */ /* 0x000fec0000000800 */
[----:B------:R-:W-:Y:S06]  /*5e40*/  LDSM.16.M88.4 R16, [R222+0x10000] ;  /* 0x01000000de10783b */ /* 0x000fec0000000200 */
[----:B------:R-:W1:Y:S06]  /*5e50*/  LDSM.16.M88.4 R8, [R218+0x20000] ;  /* 0x02000000da08783b */ /* 0x000e6c0000000200 */
[----:B------:R-:W2:Y:S06]  /*5e60*/  LDSM.16.M88.4 R84, [R218+0x20800] ;  /* 0x02080000da54783b */ /* 0x000eac0000000200 */
[----:B------:R-:W-:Y:S01]  /*5e70*/  LDSM.16.M88.4 R88, [R223+0x10000] ;  /* 0x01000000df58783b */ /* 0x000fe20000000200 */
[C---:B-1----:R-:W-:Y:S08]  /*5e80*/  HMMA.16816.F32 R4, R16.reuse, R8, RZ ;  /* 0x000000081004723c */ /* 0x042ff000000018ff */
[C---:B------:R-:W-:Y:S08]  /*5e90*/  HMMA.16816.F32 R8, R16.reuse, R10, RZ ;  /* 0x0000000a1008723c */ /* 0x040ff000000018ff */
[C---:B--2---:R-:W-:Y:S08]  /*5ea0*/  HMMA.16816.F32 R12, R16.reuse, R84, RZ ;  /* 0x00000054100c723c */ /* 0x044ff000000018ff */
        /* <DEDUP_REMOVED lines=100> */
[C---:B-1----:R-:W-:Y:S07]  /*64f0*/  HMMA.16816.F32 R4, R84.reuse, R88, R4 ;  /* 0x000000585404723c */ /* 0x042fee0000001804 */
[----:B------:R-:W-:Y:S01]  /*6500*/  IMAD.U32 R88, RZ, RZ, UR12 ;  /* 0x0000000cff587e24 */ /* 0x000fe2000f8e00ff */
[C---:B------:R-:W-:Y:S01]  /*6510*/  HMMA.16816.F32 R8, R84.reuse, R90, R8 ;  /* 0x0000005a5408723c */ /* 0x040fe20000001808 */
[----:B------:R-:W-:Y:S03]  /*6520*/  IMAD.U32 R89, RZ, RZ, UR11 ;  /* 0x0000000bff597e24 */ /* 0x000fe6000f8e00ff */
[C---:B------:R-:W-:Y:S04]  /*6530*/  LEA R88, P0, R109.reuse, R88, 0x2 ;  /* 0x000000586d587211 */ /* 0x040fe800078010ff */
[----:B------:R-:W-:Y:S01]  /*6540*/  LEA.HI.X.SX32 R89, R109, R89, 0x2, P0 ;  /* 0x000000596d597211 */ /* 0x000fe200000f16ff */
[----:B------:R-:W-:Y:S01]  /*6550*/  IMAD.MOV.U32 R109, RZ, RZ, c[0x0][0x22c] ;  /* 0x00008b00ff6d7624 */ /* 0x000fe200078e00ff */
[----:B------:R-:W-:Y:S03]  /*6560*/  FSETP.GE.FTZ.AND P0, PT, R101, RZ, PT ;  /* 0x000000ff6500720b */ /* 0x000fe60003f16000 */
[----:B------:R-:W-:Y:S01]  /*6570*/  IMAD R109, R109, c[0x0][0x1c0], RZ ;  /* 0x000070006d6d7a24 */ /* 0x000fe200078e02ff */
[----:B------:R-:W2:Y:S03]  /*6580*/  LDG.E R92, [R88.64] ;  /* 0x00000004585c7981 */ /* 0x000ea6000c1e1900 */
[----:B------:R-:W-:Y:S03]  /*6590*/  IMAD.U32 R109, R109, -0x40, RZ ;  /* 0xffffffc06d6d7824 */ /* 0x000fe600078e00ff */
[----:B------:R2:W3:Y:S02]  /*65a0*/  LDG.E R0, [R88.64+0x20] ;  /* 0x0000200458007981 */ /* 0x0004e4000c1e1900 */
[C---:B--2---:R-:W-:Y:S02]  /*65b0*/  FADD.FTZ R88, -R92.reuse, R4 ;  /* 0x000000045c587221 */ /* 0x044fe40000010100 */
[C---:B------:R-:W-:Y:S02]  /*65c0*/  FADD.FTZ R4, -R92.reuse, R8 ;  /* 0x000000085c047221 */ /* 0x040fe40000010100 */
[----:B------:R-:W-:Y:S01]  /*65d0*/  FADD.FTZ R5, -R92, R5 ;  /* 0x000000055c057221 */ /* 0x000fe20000010100 */
[-C--:B------:R-:W-:Y:S01]  /*65e0*/  FSEL R8, R88, R92.reuse, P2 ;  /* 0x0000005c58087208 */ /* 0x080fe20001000000 */
[----:B------:R-:W-:Y:S01]  /*65f0*/  FADD.FTZ R9, -R92, R9 ;  /* 0x000000095c097221 */ /* 0x000fe20000010100 */
[----:B------:R-:W1:Y:S01]  /*6600*/  LDSM.16.M88.4 R88, [R216+0x26800] ;  /* 0x02680000d858783b */ /* 0x000e620000000200 */
[----:B---3--:R-:W-:Y:S01]  /*6610*/  FADD.FTZ R6, -R0, R6 ;  /* 0x0000000600067221 */ /* 0x008fe20000010100 */
[----:B------:R-:W-:Y:S01]  /*6620*/  FSEL R5, R5, R92, P1 ;  /* 0x0000005c05057208 */ /* 0x000fe20000800000 */
[----:B------:R-:W-:Y:S01]  /*6630*/  FMUL.FTZ R106, R106, R8 ;  /* 0x000000086a6a7220 */ /* 0x000fe20000410000 */
[----:B------:R-:W-:Y:S02]  /*6640*/  FSEL R4, R4, R92, P0 ;  /* 0x0000005c04047208 */ /* 0x000fe40000000000 */
[----:B------:R-:W-:Y:S01]  /*6650*/  FSETP.GE.FTZ.AND P1, PT, R93, RZ, PT ;  /* 0x000000ff5d00720b */ /* 0x000fe20003f36000 */
[----:B------:R-:W-:Y:S01]  /*6660*/  FMUL.FTZ R104, R104, R5 ;  /* 0x0000000568687220 */ /* 0x000fe20000410000 */
[----:B------:R-:W-:Y:S01]  /*6670*/  FSETP.GE.FTZ.AND P2, PT, R95, RZ, PT ;  /* 0x000000ff5f00720b */ /* 0x000fe20003f56000 */
[----:B------:R-:W-:Y:S01]  /*6680*/  FMUL.FTZ R101, R101, R4 ;  /* 0x0000000465657220 */ /* 0x000fe20000410000 */
[----:B------:R-:W-:Y:S02]  /*6690*/  LEA R234, P0, R109, R234, 0x2 ;  /* 0x000000ea6dea7211 */ /* 0x000fe400078010ff */
[-C--:B------:R-:W-:Y:S02]  /*66a0*/  FSEL R9, R9, R92.reuse, P5 ;  /* 0x0000005c09097208 */ /* 0x080fe40002800000 */
[----:B------:R-:W-:Y:S02]  /*66b0*/  LEA.HI.X.SX32 R235, R109, R235, 0x2, P0 ;  /* 0x000000eb6deb7211 */ /* 0x000fe400000f16ff */
[----:B------:R-:W-:Y:S01]  /*66c0*/  FSETP.GE.FTZ.AND P0, PT, R105, RZ, PT ;  /* 0x000000ff6900720b */ /* 0x000fe20003f16000 */
[C---:B-1----:R-:W-:Y:S07]  /*66d0*/  HMMA.16816.F32 R12, R84.reuse, R88, R12 ;  /* 0x00000058540c723c */ /* 0x042fee000000180c */
[----:B------:R-:W-:Y:S01]  /*66e0*/  FMUL.FTZ R88, R102, R9 ;  /* 0x0000000966587220 */ /* 0x000fe20000410000 */
[----:B------:R-:W-:Y:S01]  /*66f0*/  HMMA.16816.F32 R16, R84, R90, R16 ;  /* 0x0000005a5410723c */ /* 0x000fe20000001810 */
[----:B------:R1:W5:Y:S06]  /*6700*/  LDL R91, [R1] ;  /* 0x00000000015b7983 */ /* 0x00036c0000100800 */
[----:B------:R1:W5:Y:S09]  /*6710*/  LDL R90, [R1+0x4] ;  /* 0x00000400015a7983 */ /* 0x0003720000100800 */
[C---:B------:R-:W-:Y:S02]  /*6720*/  FADD.FTZ R5, -R92.reuse, R13 ;  /* 0x0000000d5c057221 */ /* 0x040fe40000010100 */
[----:B------:R-:W-:Y:S03]  /*6730*/  FADD.FTZ R8, -R92, R12 ;  /* 0x0000000c5c087221 */ /* 0x000fe60000010100 */
[-C--:B------:R-:W-:Y:S02]  /*6740*/  FSEL R5, R5, R92.reuse, P3 ;  /* 0x0000005c05057208 */ /* 0x080fe40001800000 */
[-C--:B------:R-:W-:Y:S01]  /*6750*/  FSEL R8, R8, R92.reuse, P4 ;  /* 0x0000005c08087208 */ /* 0x080fe20002000000 */
[----:B------:R-:W-:Y:S01]  /*6760*/  FADD.FTZ R4, -R92, R16 ;  /* 0x000000105c047221 */ /* 0x000fe20000010100 */
[----:B------:R-:W-:Y:S01]  /*6770*/  FSETP.GE.FTZ.AND P4, PT, R100, RZ, PT ;  /* 0x000000ff6400720b */ /* 0x000fe20003f96000 */
[----:B------:R-:W-:Y:S01]  /*6780*/  FMUL.FTZ R87, R97, R5 ;  /* 0x0000000561577220 */ /* 0x000fe20000410000 */
[----:B------:R-:W-:Y:S01]  /*6790*/  FSETP.GE.FTZ.AND P3, PT, R99, RZ, PT ;  /* 0x000000ff6300720b */ /* 0x000fe20003f76000 */
[----:B------:R-:W-:Y:S01]  /*67a0*/  FADD.FTZ R5, -R0, R7 ;  /* 0x0000000700057221 */ /* 0x000fe20000010100 */
[----:B------:R-:W-:Y:S01]  /*67b0*/  FSEL R4, R4, R92, P2 ;  /* 0x0000005c04047208 */ /* 0x000fe20001000000 */
[----:B------:R-:W-:Y:S01]  /*67c0*/  @P1 FADD.FTZ R92, -R92, R17 ;  /* 0x000000115c5c1221 */ /* 0x000fe20000010100 */
[----:B------:R-:W-:Y:S01]  /*67d0*/  FSETP.GE.FTZ.AND P1, PT, R107, RZ, PT ;  /* 0x000000ff6b00720b */ /* 0x000fe20003f36000 */
[----:B------:R-:W-:Y:S01]  /*67e0*/  FADD.FTZ R7, -R0, R11 ;  /* 0x0000000b00077221 */ /* 0x000fe20000010100 */
[----:B------:R-:W-:Y:S01]  /*67f0*/  FSETP.GE.FTZ.AND P2, PT, R108, RZ, PT ;  /* 0x000000ff6c00720b */ /* 0x000fe20003f56000 */
[----:B------:R-:W-:Y:S01]  /*6800*/  FMUL.FTZ R86, R95, R4 ;  /* 0x000000045f567220 */ /* 0x000fe20000410000 */
[----:B------:R-:W-:Y:S01]  /*6810*/  FSEL R5, R5, R0, P1 ;  /* 0x0000000005057208 */ /* 0x000fe20000800000 */
[----:B------:R-:W-:Y:S01]  /*6820*/  FADD.FTZ R4, -R0, R10 ;  /* 0x0000000a00047221 */ /* 0x000fe20000010100 */
[----:B------:R-:W-:Y:S01]  /*6830*/  FSETP.GE.FTZ.AND P1, PT, R103, RZ, PT ;  /* 0x000000ff6700720b */ /* 0x000fe20003f36000 */
[----:B------:R-:W-:Y:S01]  /*6840*/  FMUL.FTZ R89, R98, R8 ;  /* 0x0000000862597220 */ /* 0x000fe20000410000 */
[-C--:B------:R-:W-:Y:S01]  /*6850*/  FSEL R6, R6, R0.reuse, P2 ;  /* 0x0000000006067208 */ /* 0x080fe20001000000 */
[----:B------:R-:W-:Y:S01]  /*6860*/  FMUL.FTZ R84, R107, R5 ;  /* 0x000000056b547220 */ /* 0x000fe20000410000 */
[----:B------:R-:W-:Y:S01]  /*6870*/  FSEL R4, R4, R0, P0 ;  /* 0x0000000004047208 */ /* 0x000fe20000000000 */
[----:B------:R-:W-:Y:S01]  /*6880*/  FADD.FTZ R5, -R0, R15 ;  /* 0x0000000f00057221 */ /* 0x000fe20000010100 */
[----:B------:R-:W-:Y:S01]  /*6890*/  FSETP.GE.FTZ.AND P0, PT, R94, RZ, PT ;  /* 0x000000ff5e00720b */ /* 0x000fe20003f16000 */
[----:B------:R-:W-:Y:S01]  /*68a0*/  FMUL.FTZ R85, R108, R6 ;  /* 0x000000066c557220 */ /* 0x000fe20000410000 */
[----:B------:R-:W-:Y:S01]  /*68b0*/  FSEL R7, R7, R0, P1 ;  /* 0x0000000007077208 */ /* 0x000fe20000800000 */
[----:B------:R-:W-:Y:S01]  /*68c0*/  FADD.FTZ R6, -R0, R14 ;  /* 0x0000000e00067221 */ /* 0x000fe20000010100 */
[----:B------:R-:W-:Y:S01]  /*68d0*/  PLOP3.LUT P1, PT, PT, PT, UP4, 0x80, 0x0 ;  /* 0x000000000000781c */ /* 0x000fe20003f2f048 */
[----:B------:R-:W-:Y:S01]  /*68e0*/  FMUL.FTZ R17, R105, R4 ;  /* 0x0000000469117220 */ /* 0x000fe20000410000 */
[----:B------:R-:W-:Y:S01]  /*68f0*/  FSETP.GE.FTZ.AND P2, PT, R96, RZ, PT ;  /* 0x000000ff6000720b */ /* 0x000fe20003f56000 */
[----:B------:R-:W-:Y:S01]  /*6900*/  FADD.FTZ R4, -R0, R18 ;  /* 0x0000001200047221 */ /* 0x000fe20000010100 */
[----:B------:R-:W-:Y:S01]  /*6910*/  FSEL R6, R6, R0, P4 ;  /* 0x0000000006067208 */ /* 0x000fe20002000000 */
[----:B------:R-:W-:Y:S01]  /*6920*/  FMUL.FTZ R92, R93, R92 ;  /* 0x0000005c5d5c7220 */ /* 0x000fe20000410000 */
[-C--:B------:R-:W-:Y:S01]  /*6930*/  FSEL R5, R5, R0.reuse, P3 ;  /* 0x0000000005057208 */ /* 0x080fe20001800000 */
[----:B------:R-:W-:Y:S01]  /*6940*/  FMUL.FTZ R16, R103, R7 ;  /* 0x0000000767107220 */ /* 0x000fe20000410000 */
[----:B------:R-:W-:Y:S01]  /*6950*/  FSEL R4, R4, R0, P2 ;  /* 0x0000000004047208 */ /* 0x000fe20001000000 */
[----:B------:R-:W-:Y:S02]  /*6960*/  @P0 FADD.FTZ R0, -R0, R19 ;  /* 0x0000001300000221 */ /* 0x000fe40000010100 */
        /* <DEDUP_REMOVED lines=10> */
[C---:B------:R-:W-:Y:S01]  /*6a10*/  IMAD.U32 R0, R7.reuse, -0x40, RZ ;  /* 0xffffffc007007824 */ /* 0x040fe200078e00ff */
[----:B------:R-:W-:Y:S01]  /*6a20*/  ULOP3.LUT UR10, UR7, 0x1, URZ, 0xc0, !UPT ;  /* 0x00000001070a7892 */ /* 0x000fe2000f8ec03f */
[----:B------:R-:W-:Y:S02]  /*6a30*/  IMAD.MOV.U32 R5, RZ, RZ, R242 ;  /* 0x000000ffff057224 */ /* 0x000fe400078e00f2 */
[----:B------:R-:W-:Y:S01]  /*6a40*/  IMAD.MOV.U32 R9, RZ, RZ, c[0x0][0x194] ;  /* 0x00006500ff097624 */ /* 0x000fe200078e00ff */
[C---:B------:R-:W-:Y:S01]  /*6a50*/  LEA R4, P0, R0.reuse, R4, 0x1 ;  /* 0x0000000400047211 */ /* 0x040fe200078008ff */
[----:B------:R-:W-:Y:S01]  /*6a60*/  UISETP.NE.U32.AND UP0, UPT, UR10, 0x1, UPT ;  /* 0x000000010a00788c */ /* 0x000fe2000bf05070 */
[----:B------:R-:W-:Y:S02]  /*6a70*/  SHF.R.S32.HI R6, RZ, 0x1f, R0 ;  /* 0x0000001fff067819 */ /* 0x000fe40000011400 */
[----:B------:R-:W-:Y:S01]  /*6a80*/  LEA.HI.X.SX32 R5, R0, R5, 0x1, P0 ;  /* 0x0000000500057211 */ /* 0x000fe200000f0eff */
[----:B------:R-:W-:Y:S01]  /*6a90*/  USEL UR10, UR41, 0x8000, !UP0 ;  /* 0x00008000290a7887 */ /* 0x000fe2000c000000 */
[----:B------:R-:W-:Y:S02]  /*6aa0*/  ISETP.GE.AND P0, PT, R90, c[0x0][0x220], PT ;  /* 0x000088005a007a0c */ /* 0x000fe40003f06270 */
[C---:B------:R-:W-:Y:S03]  /*6ab0*/  LEA R0, P5, R7.reuse, R0, 0x5 ;  /* 0x0000000007007211 */ /* 0x040fe600078a28ff */
[----:B------:R-:W-:Y:S02]  /*6ac0*/  IADD3 R236, R236, UR10, RZ ;  /* 0x0000000aecec7c10 */ /* 0x000fe4000fffe0ff */
[----:B------:R-:W-:Y:S02]  /*6ad0*/  IADD3 R238, R238, UR10, RZ ;  /* 0x0000000aeeee7c10 */ /* 0x000fe4000fffe0ff */
[C-C-:B------:R-:W-:Y:S01]  /*6ae0*/  LEA.HI.X R6, R7.reuse, R6, R9.reuse, 0x5, P5 ;  /* 0x0000000607067211 */ /* 0x140fe200028f2c09 */
[----:B------:R1:W-:Y:S01]  /*6af0*/  @P4 STS [R236], RZ ;  /* 0x000000ffec004388 */ /* 0x0003e20000000800 */
[----:B------:R-:W-:Y:S02]  /*6b00*/  @!P4 LEA R8, P5, R7, R4, 0x6 ;  /* 0x000000040708c211 */ /* 0x000fe400078a30ff */
[----:B------:R-:W-:Y:S01]  /*6b10*/  IADD3 R219, R219, UR10, RZ ;  /* 0x0000000adbdb7c10 */ /* 0x000fe2000fffe0ff */
[----:B------:R1:W-:Y:S01]  /*6b20*/  @P4 STS [R236+0x4], RZ ;  /* 0x000004ffec004388 */ /* 0x0003e20000000800 */
[----:B------:R-:W-:Y:S03]  /*6b30*/  @!P4 LEA.HI.X R9, R7, R5, R9, 0x6, P5 ;  /* 0x000000050709c211 */ /* 0x000fe600028f3409 */
[----:B------:R1:W-:Y:S04]  /*6b40*/  @P4 STS [R236+0x8], RZ ;  /* 0x000008ffec004388 */ /* 0x0003e80000000800 */
[----:B------:R1:W-:Y:S04]  /*6b50*/  @P4 STS [R236+0xc], RZ ;  /* 0x00000cffec004388 */ /* 0x0003e80000000800 */
        /* <DEDUP_REMOVED lines=39> */
[----:B------:R1:W-:Y:S01]  /*6dd0*/  @P3 STS [R236+0x300c], RZ ;  /* 0x00300cffec003388 */ /* 0x0003e20000000800 */
[CC--:B--2---:R-:W-:Y:S04]  /*6de0*/  @!P3 LEA R8, P4, R0.reuse, R241.reuse, 0x1 ;  /* 0x000000f10008b211 */ /* 0x0c4fe800078808ff */
[CCC-:B------:R-:W-:Y:S02]  /*6df0*/  @!P3 LEA.HI.X R9, R0.reuse, R242.reuse, R6.reuse, 0x1, P4 ;  /* 0x000000f20009b211 */ /* 0x1c0fe400020f0c06 */
[CC--:B------:R-:W-:Y:S03]  /*6e00*/  @!P2 LEA R10, P4, R0.reuse, R241.reuse, 0x1 ;  /* 0x000000f1000aa211 */ /* 0x0c0fe600078808ff */
[----:B------:R-:W-:Y:S01]  /*6e10*/  @!PT LDS RZ, [RZ] ;  /* 0x00000000fffff984 */ /* 0x000fe20000000800 */
[----:B------:R-:W-:Y:S01]  /*6e20*/  @!PT LDS RZ, [RZ] ;  /* 0x00000000fffff984 */ /* 0x000fe20000000800 */
[----:B------:R-:W-:Y:S01]  /*6e30*/  @!PT LDS RZ, [RZ] ;  /* 0x00000000fffff984 */ /* 0x000fe20000000800 */
[----:B------:R2:W-:Y:S01]  /*6e40*/  @!P3 LDGSTS.E.BYPASS.LTC128B.128 [R238+0x3000], [R8.64+0x80] ;  /* 0x0300008008eebfae */ /* 0x0005e2000b901d44 */
[CC--:B------:R-:W-:Y:S03]  /*6e50*/  @!P2 LEA.HI.X R11, R0.reuse, R242.reuse, R6, 0x1, P4 ;  /* 0x000000f2000ba211 */ /* 0x0c0fe600020f0c06 */
        /* <DEDUP_REMOVED lines=8> */
[----:B------:R1:W-:Y:S01]  /*6ee0*/  @P0 STS [R236+0x7000], RZ ;  /* 0x007000ffec000388 */ /* 0x0003e20000000800 */
[C---:B--2---:R-:W-:Y:S03]  /*6ef0*/  @!P0 LEA R8, P3, R0.reuse, R241, 0x1 ;  /* 0x000000f100088211 */ /* 0x044fe600078608ff */
[----:B------:R1:W-:Y:S01]  /*6f00*/  @P0 STS [R236+0x7004], RZ ;  /* 0x007004ffec000388 */ /* 0x0003e20000000800 */
[----:B------:R-:W-:Y:S01]  /*6f10*/  IMAD.MOV.U32 R241, RZ, RZ, R4 ;  /* 0x000000fffff17224 */ /* 0x000fe200078e0004 */
[----:B------:R-:W-:Y:S02]  /*6f20*/  @!P0 LEA.HI.X R9, R0, R242, R6, 0x1, P3 ;  /* 0x000000f200098211 */ /* 0x000fe400018f0c06 */
[----:B------:R1:W-:Y:S01]  /*6f30*/  @P0 STS [R236+0x7008], RZ ;  /* 0x007008ffec000388 */ /* 0x0003e20000000800 */
[----:B------:R-:W-:Y:S03]  /*6f40*/  IMAD.MOV.U32 R242, RZ, RZ, R5 ;  /* 0x000000fffff27224 */ /* 0x000fe600078e0005 */
[----:B------:R1:W-:Y:S04]  /*6f50*/  @P0 STS [R236+0x700c], RZ ;  /* 0x00700cffec000388 */ /* 0x0003e80000000800 */
[----:B------:R-:W-:Y:S01]  /*6f60*/  @!PT LDS RZ, [RZ] ;  /* 0x00000000fffff984 */ /* 0x000fe20000000800 */
[----:B------:R-:W-:Y:S01]  /*6f70*/  @!PT LDS RZ, [RZ] ;  /* 0x00000000fffff984 */ /* 0x000fe20000000800 */
[----:B------:R-:W-:Y:S01]  /*6f80*/  @!PT LDS RZ, [RZ] ;  /* 0x00000000fffff984 */ /* 0x000fe20000000800 */
[----:B------:R1:W-:Y:S04]  /*6f90*/  @!P0 LDGSTS.E.BYPASS.LTC128B.128 [R238+0x7000], [R8.64+0x180] ;  /* 0x0700018008ee8fae */ /* 0x0003e8000b901d44 */
[----:B------:R-:W0:Y:S02]  /*6fa0*/  LDGDEPBAR ;  /* 0x00000000000079af */ /* 0x000e240000000000 */
.L_x_1460:
        /* <DEDUP_REMOVED lines=22> */
[----:B------:R-:W4:Y:S01]  /*7110*/  LDSM.16.MT88.4 R84, [R0+0x14000] ;  /* 0x014000000054783b */ /* 0x000f220000004200 */
        /* <DEDUP_REMOVED lines=18> */
[----:B------:R-:W1:Y:S07]  /*7240*/  LDSM.16.MT88.4 R12, [R220+0x2a800] ;  /* 0x02a80000dc0c783b */ /* 0x000e6e0000004200 */
[----:B------:R-:W-:Y:S01]  /*7250*/  HMMA.16816.F32 R80, R4, R10, R80 ;  /* 0x0000000a0450723c */ /* 0x000fe20000001850 */
[----:B------:R-:W3:Y:S06]  /*7260*/  LDSM.16.MT88.4 R4, [R0+0x12800] ;  /* 0x012800000004783b */ /* 0x000eec0000004200 */
[----:B------:R-:W4:Y:S01]  /*7270*/  LDSM.16.MT88.4 R8, [R0+0x14800] ;  /* 0x014800000008783b */ /* 0x000f220000004200 */
        /* <DEDUP_REMOVED lines=48> */
[----:B------:R-:W1:Y:S06]  /*7580*/  LDSM.16.MT88.4 R84, [R0+0x17800] ;  /* 0x017800000054783b */ /* 0x000e6c0000004200 */
[----:B------:R-:W-:Y:S01]  /*7590*/  BAR.SYNC.DEFER_BLOCKING 0x0 ;  /* 0x0000000000007b1d */ /* 0x000fe20000010000 */
[-C--:B---3--:R-:W-:Y:S08]  /*75a0*/  HMMA.16816.F32 R36, R16, R4.reuse, R36 ;  /* 0x000000041024723c */ /* 0x088ff00000001824 */
[C---:B------:R-:W-:Y:S08]  /*75b0*/  HMMA.16816.F32 R40, R12.reuse, R4, R40 ;  /* 0x000000040c28723c */ /* 0x040ff00000001828 */
[-C--:B------:R-:W-:Y:S08]  /*75c0*/  HMMA.16816.F32 R44, R12, R6.reuse, R44 ;  /* 0x000000060c2c723c */ /* 0x080ff0000000182c */
[C---:B------:R-:W-:Y:S08]  /*75d0*/  HMMA.16816.F32 R48, R16.reuse, R6, R48 ;  /* 0x000000061030723c */ /* 0x040ff00000001830 */
[-C--:B----4-:R-:W-:Y:S08]  /*75e0*/  HMMA.16816.F32 R52, R16, R8.reuse, R52 ;  /* 0x000000081034723c */ /* 0x090ff00000001834 */
        /* <DEDUP_REMOVED lines=73> */
.L_x_1461:
[----:B------:R-:W-:Y:S01]  /*7a80*/  LDSM.16.M88.4 R128, [R227] ;  /* 0x00000000e380783b */ /* 0x000fe20000000200 */
[----:B------:R-:W-:Y:S04]  /*7a90*/  @UP4 UIADD3 UR13, UP0, UR8, -0x100, URZ ;  /* 0xffffff00080d4890 */ /* 0x000fe8000ff1e03f */
[----:B------:R-:W2:Y:S01]  /*7aa0*/  LDSM.16.MT88.4 R16, [R0+0x18000] ;  /* 0x018000000010783b */ /* 0x000ea20000004200 */
[----:B------:R-:W-:Y:S02]  /*7ab0*/  @UP4 UIADD3.X UR10, UR9, -0x1, URZ, UP0, !UPT ;  /* 0xffffffff090a4890 */ /* 0x000fe400087fe43f */
[----:B------:R-:W-:Y:S02]  /*7ac0*/  @UP4 UMOV UR8, UR13 ;  /* 0x0000000d00084c82 */ /* 0x000fe40008000000 */
[----:B------:R-:W3:Y:S03]  /*7ad0*/  LDSM.16.M88.4 R124, [R227+0x1000] ;  /* 0x00100000e37c783b */ /* 0x000ee60000000200 */
[----:B------:R-:W-:Y:S02]  /*7ae0*/  @UP4 UMOV UR9, UR10 ;  /* 0x0000000a00094c82 */ /* 0x000fe40008000000 */
[----:B------:R-:W4:Y:S01]  /*7af0*/  LDSM.16.MT88.4 R96, [R0+0x1a000] ;  /* 0x01a000000060783b */ /* 0x000f220000004200 */
[----:B------:R-:W-:Y:S04]  /*7b00*/  ULOP3.LUT UR10, UR7, 0x1, URZ, 0xc0, !UPT ;  /* 0x00000001070a7892 */ /* 0x000fe8000f8ec03f */
[----:B------:R-:W1:Y:S01]  /*7b10*/  LDSM.16.MT88.4 R112, [R0+0x1c000] ;  /* 0x01c000000070783b */ /* 0x000e620000004200 */
[----:B------:R-:W-:Y:S04]  /*7b20*/  UISETP.NE.U32.AND UP0, UPT, UR10, 0x1, UPT ;  /* 0x000000010a00788c */ /* 0x000fe8000bf05070 */
        /* <DEDUP_REMOVED lines=10> */
[C---:B-----5:R-:W-:Y:S08]  /*7bd0*/  HMMA.16816.F32 R88, R124.reuse, R96, RZ ;  /* 0x000000607c58723c */ /* 0x060ff000000018ff */
        /* <DEDUP_REMOVED lines=61> */
[C---:B------:R-:W-:Y:S07]  /*7fb0*/  HMMA.16816.F32 R88, R212.reuse, R196, R88 ;  /* 0x000000c4d458723c */ /* 0x040fee0000001858 */
[-C--:B------:R-:W-:Y:S01]  /*7fc0*/  LEA R196, P2, R239, R234.reuse, 0x2 ;  /* 0x000000eaefc47211 */ /* 0x080fe200078410ff */
[-C--:B------:R-:W-:Y:S01]  /*7fd0*/  HMMA.16816.F32 R92, R212, R198.reuse, R92 ;  /* 0x000000c6d45c723c */ /* 0x080fe2000000185c */
[----:B-1----:R-:W3:Y:S03]  /*7fe0*/  LDL R0, [R1+0x8] ;  /* 0x0000080001007983 */ /* 0x002ee60000100800 */
[----:B------:R-:W-:Y:S04]  /*7ff0*/  IMAD.MOV.U32 R197, RZ, RZ, 0x4 ;  /* 0x00000004ffc57424 */ /* 0x000fe800078e00ff */
        /* <DEDUP_REMOVED lines=18> */
[-C--:B------:R-:W-:Y:S01]  /*8120*/  HMMA.16816.F32 R124, R212, R206.reuse, R124 ;  /* 0x000000ced47c723c */ /* 0x080fe2000000187c */
[----:B------:R-:W-:Y:S03]  /*8130*/  IMAD.MOV.U32 R204, RZ, RZ, c[0x0][0x22c] ;  /* 0x00008b00ffcc7624 */ /* 0x000fe600078e00ff */
[----:B------:R-:W-:Y:S02]  /*8140*/  IMAD R210, R210, 0x28, RZ ;  /* 0x00000028d2d27824 */ /* 0x000fe400078e02ff */
[----:B------:R-:W-:Y:S02]  /*8150*/  IMAD R204, R204, c[0x0][0x1c0], RZ ;  /* 0x00007000cccc7a24 */ /* 0x000fe400078e02ff */
[----:B------:R-:W-:Y:S01]  /*8160*/  HMMA.16816.F32 R128, R200, R206, R128 ;  /* 0x000000cec880723c */ /* 0x000fe20000001880 */
[----:B------:R-:W-:Y:S03]  /*8170*/  IMAD.MOV.U32 R205, RZ, RZ, c[0x0][0x22c] ;  /* 0x00008b00ffcd7624 */ /* 0x000fe600078e00ff */
[----:B------:R-:W-:Y:S02]  /*8180*/  IMAD R204, R204, 0x18, RZ ;  /* 0x00000018cccc7824 */ /* 0x000fe400078e02ff */
[----:B------:R-:W-:Y:S06]  /*8190*/  IMAD R205, R205, c[0x0][0x1c0], RZ ;  /* 0x00007000cdcd7a24 */ /* 0x000fec00078e02ff */
[----:B------:R-:W-:Y:S02]  /*81a0*/  IMAD R205, R205, 0x38, RZ ;  /* 0x00000038cdcd7824 */ /* 0x000fe400078e02ff */
[----:B---3--:R-:W-:Y:S01]  /*81b0*/  @P1 IMAD.WIDE R198, R0, R197, UR8 ;  /* 0x0000000800c61e25 */ /* 0x008fe2000f8e02c5 */
[-C--:B------:R-:W-:Y:S01]  /*81c0*/  LEA.HI.X.SX32 R197, R239, R235.reuse, 0x2, P2 ;  /* 0x000000ebefc57211 */ /* 0x080fe200010f16ff */
[----:B------:R-:W2:Y:S05]  /*81d0*/  LDL R0, [R1+0x2c] ;  /* 0x00002c0001007983 */ /* 0x000eaa0000100800 */
[----:B------:R1:W5:Y:S05]  /*81e0*/  @P1 LDG.E R250, [R198.64] ;  /* 0x00000004c6fa1981 */ /* 0x00036a000c1e1900 */
[----:B------:R1:W5:Y:S01]  /*81f0*/  @P1 LDG.E R251, [R198.64+0x20] ;  /* 0x00002004c6fb1981 */ /* 0x000362000c1e1900 */
[CC--:B------:R-:W-:Y:S04]  /*8200*/  LEA R202, P1, R204.reuse, R234.reuse, 0x2 ;  /* 0x000000eaccca7211 */ /* 0x0c0fe800078210ff */
[-C--:B------:R-:W-:Y:S01]  /*8210*/  LEA.HI.X.SX32 R203, R204, R235.reuse, 0x2, P1 ;  /* 0x000000ebcccb7211 */ /* 0x080fe200008f16ff */
[----:B------:R3:W-:Y:S05]  /*8220*/  RED.E.ADD.F32.FTZ.RN.STRONG.GPU [R234.64], R4 ;  /* 0x00000004ea00798e */ /* 0x0007ea000c10e784 */
[----:B------:R-:W4:Y:S05]  /*8230*/  LDL R204, [R1+0x48] ;  /* 0x0000480001cc7983 */ /* 0x000f2a0000100800 */
[----:B------:R3:W-:Y:S01]  /*8240*/  RED.E.ADD.F32.FTZ.RN.STRONG.GPU [R196.64], R5 ;  /* 0x00000005c400798e */ /* 0x0007e2000c10e784 */
[CC--:B-1----:R-:W-:Y:S04]  /*8250*/  LEA R198, P0, R209.reuse, R234.reuse, 0x2 ;  /* 0x000000ead1c67211 */ /* 0x0c2fe800078010ff */
[-C--:B------:R-:W-:Y:S02]  /*8260*/  LEA.HI.X.SX32 R199, R209, R235.reuse, 0x2, P0 ;  /* 0x000000ebd1c77211 */ /* 0x080fe400000f16ff */
[CC--:B------:R-:W-:Y:S02]  /*8270*/  LEA R200, P0, R211.reuse, R234.reuse, 0x2 ;  /* 0x000000ead3c87211 */ /* 0x0c0fe400078010ff */
[CC--:B---3--:R-:W-:Y:S01]  /*8280*/  LEA R4, P1, R208.reuse, R234.reuse, 0x2 ;  /* 0x000000ead0047211 */ /* 0x0c8fe200078210ff */
[----:B------:R1:W-:Y:S01]  /*8290*/  RED.E.ADD.F32.FTZ.RN.STRONG.GPU [R198.64], R6 ;  /* 0x00000006c600798e */ /* 0x0003e2000c10e784 */
[-C--:B------:R-:W-:Y:S01]  /*82a0*/  LEA.HI.X.SX32 R201, R211, R235.reuse, 0x2, P0 ;  /* 0x000000ebd3c97211 */ /* 0x080fe200000f16ff */
[----:B------:R-:W-:Y:S03]  /*82b0*/  IMAD.MOV.U32 R211, RZ, RZ, c[0x0][0x22c] ;  /* 0x00008b00ffd37624 */ /* 0x000fe600078e00ff */
[----:B------:R3:W-:Y:S01]  /*82c0*/  RED.E.ADD.F32.FTZ.RN.STRONG.GPU [R202.64], R7 ;  /* 0x00000007ca00798e */ /* 0x0007e2000c10e784 */
[----:B------:R-:W-:Y:S01]  /*82d0*/  IMAD R211, R211, c[0x0][0x1c0], RZ ;  /* 0x00007000d3d37a24 */ /* 0x000fe200078e02ff */
[-C--:B------:R-:W-:Y:S03]  /*82e0*/  LEA.HI.X.SX32 R5, R208, R235.reuse, 0x2, P1 ;  /* 0x000000ebd0057211 */ /* 0x080fe600008f16ff */
[----:B------:R-:W-:Y:S01]  /*82f0*/  RED.E.ADD.F32.FTZ.RN.STRONG.GPU [R200.64], R8 ;  /* 0x00000008c800798e */ /* 0x000fe2000c10e784 */
[----:B------:R-:W-:Y:S02]  /*8300*/  IMAD.SHL.U32 R211, R211, 0x10, RZ ;  /* 0x00000010d3d37824 */ /* 0x000fe400078e00ff */
[----:B------:R-:W-:Y:S04]  /*8310*/  IMAD.MOV.U32 R208, RZ, RZ, c[0x0][0x22c] ;  /* 0x00008b00ffd07624 */ /* 0x000fe800078e00ff */
[----:B------:R-:W-:Y:S04]  /*8320*/  IMAD R208, R208, c[0x0][0x1c0], RZ ;  /* 0x00007000d0d07a24 */ /* 0x000fe800078e02ff */
[----:B------:R-:W-:Y:S01]  /*8330*/  IMAD.SHL.U32 R208, R208, 0x10, RZ ;  /* 0x00000010d0d07824 */ /* 0x000fe200078e00ff */
[CC--:B-1----:R-:W-:Y:S02]  /*8340*/  LEA R198, P2, R210.reuse, R234.reuse, 0x2 ;  /* 0x000000ead2c67211 */ /* 0x0c2fe400078410ff */
[CC--:B------:R-:W-:Y:S02]  /*8350*/  LEA R6, P0, R205.reuse, R234.reuse, 0x2 ;  /* 0x000000eacd067211 */ /* 0x0c0fe400078010ff */
[-C--:B------:R-:W-:Y:S02]  /*8360*/  LEA.HI.X.SX32 R199, R210, R235.reuse, 0x2, P2 ;  /* 0x000000ebd2c77211 */ /* 0x080fe400010f16ff */
[-C--:B---3--:R-:W-:Y:S02]  /*8370*/  LEA.HI.X.SX32 R7, R205, R235.reuse, 0x2, P0 ;  /* 0x000000ebcd077211 */ /* 0x088fe400000f16ff */
[----:B------:R-:W-:Y:S01]  /*8380*/  IADD3 R205, R211, 0x20, RZ ;  /* 0x00000020d3cd7810 */ /* 0x000fe20007ffe0ff */
[----:B------:R1:W-:Y:S01]  /*8390*/  RED.E.ADD.F32.FTZ.RN.STRONG.GPU [R198.64], R9 ;  /* 0x00000009c600798e */ /* 0x0003e2000c10e784 */
[C---:B------:R-:W-:Y:S01]  /*83a0*/  IADD3 R210, R208.reuse, 0x20, RZ ;  /* 0x00000020d0d27810 */ /* 0x040fe20007ffe0ff */
[----:B------:R-:W-:Y:S03]  /*83b0*/  IMAD.MOV.U32 R211, RZ, RZ, c[0x0][0x22c] ;  /* 0x00008b00ffd37624 */ /* 0x000fe600078e00ff */
[----:B------:R3:W-:Y:S01]  /*83c0*/  RED.E.ADD.F32.FTZ.RN.STRONG.GPU [R4.64], R10 ;  /* 0x0000000a0400798e */ /* 0x0007e2000c10e784 */
[----:B------:R-:W-:Y:S02]  /*83d0*/  IMAD.IADD R210, R239, 0x1, R210 ;  /* 0x00000001efd27824 */ /* 0x000fe400078e02d2 */
[----:B------:R-:W-:Y:S02]  /*83e0*/  IMAD R211, R211, c[0x0][0x1c0], RZ ;  /* 0x00007000d3d37a24 */ /* 0x000fe400078e02ff */
[----:B------:R3:W-:Y:S02]  /*83f0*/  RED.E.ADD.F32.FTZ.RN.STRONG.GPU [R6.64], R11 ;  /* 0x0000000b0600798e */ /* 0x0007e4000c10e784 */
[----:B------:R-:W-:Y:S03]  /*8400*/  IMAD.SHL.U32 R211, R211, 0x10, RZ ;  /* 0x00000010d3d37824 */ /* 0x000fe600078e00ff */
[----:B------:R-:W-:Y:S05]  /*8410*/  RED.E.ADD.F32.FTZ.RN.STRONG.GPU [R234.64+0x80], R16 ;  /* 0x00008010ea00798e */ /* 0x000fea000c10e784 */
[----:B------:R-:W-:Y:S05]  /*8420*/  RED.E.ADD.F32.FTZ.RN.STRONG.GPU [R196.64+0x80], R17 ;  /* 0x00008011c400798e */ /* 0x000fea000c10e784 */
[----:B-1----:R-:W4:Y:S01]  /*8430*/  LDL R199, [R1+0x28] ;  /* 0x0000280001c77983 */ /* 0x002f220000100800 */
[CC--:B---3--:R-:W-:Y:S04]  /*8440*/  LEA R4, P0, R205.reuse, R234.reuse, 0x2 ;  /* 0x000000eacd047211 */ /* 0x0c8fe800078010ff */
[----:B------:R-:W3:Y:S01]  /*8450*/  LDL R198, [R1+0x44] ;  /* 0x0000440001c67983 */ /* 0x000ee20000100800 */
[-C--:B------:R-:W-:Y:S02]  /*8460*/  LEA.HI.X.SX32 R5, R205, R235.reuse, 0x2, P0 ;  /* 0x000000ebcd057211 */ /* 0x080fe400000f16ff */
[C---:B------:R-:W-:Y:S02]  /*8470*/  IADD3 R205, R208.reuse, 0x20, RZ ;  /* 0x00000020d0cd7810 */ /* 0x040fe40007ffe0ff */
[----:B------:R-:W-:Y:S01]  /*8480*/  IADD3 R208, R208, 0x20, RZ ;  /* 0x00000020d0d07810 */ /* 0x000fe20007ffe0ff */
[----:B------:R-:W-:Y:S01]  /*8490*/  RED.E.ADD.F32.FTZ.RN.STRONG.GPU [R4.64], R18 ;  /* 0x000000120400798e */ /* 0x000fe2000c10e784 */
[CC--:B------:R-:W-:Y:S01]  /*84a0*/  LEA R6, P1, R210.reuse, R234.reuse, 0x2 ;  /* 0x000000ead2067211 */ /* 0x0c0fe200078210ff */
[C---:B------:R-:W-:Y:S02]  /*84b0*/  IMAD.IADD R205, R239.reuse, 0x1, R205 ;  /* 0x00000001efcd7824 */ /* 0x040fe400078e02cd */
[C---:B------:R-:W-:Y:S01]  /*84c0*/  IMAD.IADD R208, R239.reuse, 0x1, R208 ;  /* 0x00000001efd07824 */ /* 0x040fe200078e02d0 */
[-C--:B------:R-:W-:Y:S01]  /*84d0*/  LEA.HI.X.SX32 R7, R210, R235.reuse, 0x2, P1 ;  /* 0x000000ebd2077211 */ /* 0x080fe200008f16ff */
[C---:B------:R-:W-:Y:S02]  /*84e0*/  IMAD.IADD R205, R239.reuse, 0x1, R205 ;  /* 0x00000001efcd7824 */ /* 0x040fe400078e02cd */
[C---:B------:R-:W-:Y:S02]  /*84f0*/  IMAD.IADD R208, R239.reuse, 0x1, R208 ;  /* 0x00000001efd07824 */ /* 0x040fe400078e02d0 */
[----:B------:R-:W-:Y:S01]  /*8500*/  IMAD.IADD R205, R239, 0x1, R205 ;  /* 0x00000001efcd7824 */ /* 0x000fe200078e02cd */
[----:B------:R-:W-:Y:S02]  /*8510*/  RED.E.ADD.F32.FTZ.RN.STRONG.GPU [R6.64], R19 ;  /* 0x000000130600798e */ /* 0x000fe4000c10e784 */
[CC--:B------:R-:W-:Y:S02]  /*8520*/  LEA R10, P0, R208.reuse, R234.reuse, 0x2 ;  /* 0x000000ead00a7211 */ /* 0x0c0fe400078010ff */
[CC--:B------:R-:W-:Y:S02]  /*8530*/  LEA R8, P2, R205.reuse, R234.reuse, 0x2 ;  /* 0x000000eacd087211 */ /* 0x0c0fe400078410ff */
[-C--:B------:R-:W-:Y:S01]  /*8540*/  LEA.HI.X.SX32 R11, R208, R235.reuse, 0x2, P0 ;  /* 0x000000ebd00b7211 */ /* 0x080fe200000f16ff */
[----:B------:R-:W-:Y:S01]  /*8550*/  IMAD.MOV.U32 R208, RZ, RZ, c[0x0][0x22c] ;  /* 0x00008b00ffd07624 */ /* 0x000fe200078e00ff */
[-C--:B------:R-:W-:Y:S03]  /*8560*/  LEA.HI.X.SX32 R9, R205, R235.reuse, 0x2, P2 ;  /* 0x000000ebcd097211 */ /* 0x080fe600010f16ff */
[----:B------:R1:W-:Y:S01]  /*8570*/  RED.E.ADD.F32.FTZ.RN.STRONG.GPU [R10.64], R12 ;  /* 0x0000000c0a00798e */ /* 0x0003e2000c10e784 */
[----:B------:R-:W-:Y:S04]  /*8580*/  IMAD R208, R208, c[0x0][0x1c0], RZ ;  /* 0x00007000d0d07a24 */ /* 0x000fe800078e02ff */
[----:B------:R1:W-:Y:S01]  /*8590*/  RED.E.ADD.F32.FTZ.RN.STRONG.GPU [R8.64], R13 ;  /* 0x0000000d0800798e */ /* 0x0003e2000c10e784 */
[----:B------:R-:W-:Y:S05]  /*85a0*/  IMAD.SHL.U32 R208, R208, 0x10, RZ ;  /* 0x00000010d0d07824 */ /* 0x000fea00078e00ff */
[C---:B------:R-:W-:Y:S02]  /*85b0*/  IADD3 R202, R208.reuse, 0x40, RZ ;  /* 0x00000040d0ca7810 */ /* 0x040fe40007ffe0ff */
[C---:B------:R-:W-:Y:S02]  /*85c0*/  IADD3 R201, R208.reuse, 0x40, RZ ;  /* 0x00000040d0c97810 */ /* 0x040fe40007ffe0ff */
[----:B------:R-:W-:Y:S01]  /*85d0*/  IADD3 R200, R208, 0x40, RZ ;  /* 0x00000040d0c87810 */ /* 0x000fe20007ffe0ff */
[C---:B------:R-:W-:Y:S02]  /*85e0*/  IMAD.IADD R202, R239.reuse, 0x1, R202 ;  /* 0x00000001efca7824 */ /* 0x040fe400078e02ca */
[C---:B------:R-:W-:Y:S02]  /*85f0*/  IMAD.IADD R201, R239.reuse, 0x1, R201 ;  /* 0x00000001efc97824 */ /* 0x040fe400078e02c9 */
[C---:B------:R-:W-:Y:S02]  /*8600*/  IMAD.IADD R200, R239.reuse, 0x1, R200 ;  /* 0x00000001efc87824 */ /* 0x040fe400078e02c8 */
[C---:B------:R-:W-:Y:S02]  /*8610*/  IMAD.IADD R201, R239.reuse, 0x1, R201 ;  /* 0x00000001efc97824 */ /* 0x040fe400078e02c9 */
[----:B------:R-:W-:Y:S02]  /*8620*/  IMAD.IADD R200, R239, 0x1, R200 ;  /* 0x00000001efc87824 */ /* 0x000fe400078e02c8 */
[----:B------:R-:W-:Y:S01]  /*8630*/  IMAD.MOV.U32 R208, RZ, RZ, c[0x0][0x22c] ;  /* 0x00008b00ffd07624 */ /* 0x000fe200078e00ff */
[----:B-1----:R-:W-:Y:S01]  /*8640*/  IADD3 R12, R211, 0x60, RZ ;  /* 0x00000060d30c7810 */ /* 0x002fe20007ffe0ff */
[----:B------:R-:W-:Y:S02]  /*8650*/  IMAD.IADD R200, R239, 0x1, R200 ;  /* 0x00000001efc87824 */ /* 0x000fe400078e02c8 */
[----:B------:R-:W-:Y:S01]  /*8660*/  IMAD R208, R208, c[0x0][0x1c0], RZ ;  /* 0x00007000d0d07a24 */ /* 0x000fe200078e02ff */
[----:B------:R-:W3:Y:S02]  /*8670*/  LDL R13, [R1+0x20] ;  /* 0x00002000010d7983 */ /* 0x000ee40000100800 */
[-C--:B------:R-:W-:Y:S01]  /*8680*/  LEA R8, P2, R200, R234.reuse, 0x2 ;  /* 0x000000eac8087211 */ /* 0x080fe200078410ff */
[----:B------:R-:W-:Y:S02]  /*8690*/  IMAD.SHL.U32 R208, R208, 0x10, RZ ;  /* 0x00000010d0d07824 */ /* 0x000fe400078e00ff */
[----:B------:R-:W-:Y:S01]  /*86a0*/  IMAD.MOV.U32 R211, RZ, RZ, c[0x0][0x22c] ;  /* 0x00008b00ffd37624 */ /* 0x000fe200078e00ff */
[-C--:B------:R-:W-:Y:S02]  /*86b0*/  LEA.HI.X.SX32 R9, R200, R235.reuse, 0x2, P2 ;  /* 0x000000ebc8097211 */ /* 0x080fe400010f16ff */
[C---:B------:R-:W-:Y:S01]  /*86c0*/  IADD3 R17, R208.reuse, 0x60, RZ ;  /* 0x00000060d0117810 */ /* 0x040fe20007ffe0ff */
[----:B------:R-:W-:Y:S01]  /*86d0*/  IMAD R211, R211, c[0x0][0x1c0], RZ ;  /* 0x00007000d3d37a24 */ /* 0x000fe200078e02ff */
[----:B------:R-:W-:Y:S03]  /*86e0*/  IADD3 R16, R208, 0x60, RZ ;  /* 0x00000060d0107810 */ /* 0x000fe60007ffe0ff */
[C---:B------:R-:W-:Y:S02]  /*86f0*/  IMAD.IADD R17, R239.reuse, 0x1, R17 ;  /* 0x00000001ef117824 */ /* 0x040fe400078e0211 */
[----:B------:R-:W-:Y:S02]  /*8700*/  IMAD.IADD R16, R239, 0x1, R16 ;  /* 0x00000001ef107824 */ /* 0x000fe400078e0210 */
[----:B------:R-:W-:Y:S02]  /*8710*/  IMAD.SHL.U32 R211, R211, 0x10, RZ ;  /* 0x00000010d3d37824 */ /* 0x000fe400078e00ff */
[----:B------:R-:W-:Y:S01]  /*8720*/  IMAD.IADD R16, R239, 0x1, R16 ;  /* 0x00000001ef107824 */ /* 0x000fe200078e0210 */
[CC--:B--2---:R-:W-:Y:S04]  /*8730*/  LEA R4, P1, R0.reuse, R234.reuse, 0x2 ;  /* 0x000000ea00047211 */ /* 0x0c4fe800078210ff */
[-C--:B------:R-:W-:Y:S01]  /*8740*/  LEA.HI.X.SX32 R5, R0, R235.reuse, 0x2, P1 ;  /* 0x000000eb00057211 */ /* 0x080fe200008f16ff */
[----:B------:R-:W-:Y:S04]  /*8750*/  IMAD.MOV.U32 R0, RZ, RZ, c[0x0][0x22c] ;  /* 0x00008b00ff007624 */ /* 0x000fe800078e00ff */
[----:B------:R1:W-:Y:S01]  /*8760*/  RED.E.ADD.F32.FTZ.RN.STRONG.GPU [R4.64], R14 ;  /* 0x0000000e0400798e */ /* 0x0003e2000c10e784 */
[----:B------:R-:W-:Y:S04]  /*8770*/  IMAD R0, R0, c[0x0][0x1c0], RZ ;  /* 0x0000700000007a24 */ /* 0x000fe800078e02ff */
[----:B------:R-:W-:Y:S05]  /*8780*/  IMAD.SHL.U32 R0, R0, 0x10, RZ ;  /* 0x0000001000007824 */ /* 0x000fea00078e00ff */
[----:B------:R-:W-:Y:S02]  /*8790*/  IADD3 R0, R0, 0x40, RZ ;  /* 0x0000004000007810 */ /* 0x000fe40007ffe0ff */
[CC--:B----4-:R-:W-:Y:S04]  /*87a0*/  LEA R6, P0, R204.reuse, R234.reuse, 0x2 ;  /* 0x000000eacc067211 */ /* 0x0d0fe800078010ff */
[-C--:B------:R-:W-:Y:S05]  /*87b0*/  LEA.HI.X.SX32 R7, R204, R235.reuse, 0x2, P0 ;  /* 0x000000ebcc077211 */ /* 0x080fea00000f16ff */
[----:B------:R2:W-:Y:S05]  /*87c0*/  RED.E.ADD.F32.FTZ.RN.STRONG.GPU [R6.64], R15 ;  /* 0x0000000f0600798e */ /* 0x0005ea000c10e784 */
[----:B------:R-:W-:Y:S01]  /*87d0*/  RED.E.ADD.F32.FTZ.RN.STRONG.GPU [R234.64+0x100], R84 ;  /* 0x00010054ea00798e */ /* 0x000fe2000c10e784 */
[CC--:B-1----:R-:W-:Y:S04]  /*87e0*/  LEA R4, P0, R0.reuse, R234.reuse, 0x2 ;  /* 0x000000ea00047211 */ /* 0x0c2fe800078010ff */
[-C--:B------:R-:W-:Y:S01]  /*87f0*/  LEA.HI.X.SX32 R5, R0, R235.reuse, 0x2, P0 ;  /* 0x000000eb00057211 */ /* 0x080fe200000f16ff */
[----:B------:R-:W4:Y:S01]  /*8800*/  LDL R14, [R1+0x40] ;  /* 0x00004000010e7983 */ /* 0x000f220000100800 */
[CC--:B------:R-:W-:Y:S04]  /*8810*/  LEA R10, P0, R201.reuse, R234.reuse, 0x2 ;  /* 0x000000eac90a7211 */ /* 0x0c0fe800078010ff */
[----:B------:R-:W4:Y:S01]  /*8820*/  LDL R0, [R1+0x24] ;  /* 0x0000240001007983 */ /* 0x000f220000100800 */
[-C--:B------:R-:W-:Y:S04]  /*8830*/  LEA.HI.X.SX32 R11, R201, R235.reuse, 0x2, P0 ;  /* 0x000000ebc90b7211 */ /* 0x080fe800000f16ff */
[----:B------:R-:W-:Y:S05]  /*8840*/  RED.E.ADD.F32.FTZ.RN.STRONG.GPU [R196.64+0x100], R85 ;  /* 0x00010055c400798e */ /* 0x000fea000c10e784 */
[----:B------:R-:W-:Y:S01]  /*8850*/  RED.E.ADD.F32.FTZ.RN.STRONG.GPU [R4.64], R86 ;  /* 0x000000560400798e */ /* 0x000fe2000c10e784 */
[-C--:B--2---:R-:W-:Y:S02]  /*8860*/  LEA R6, P1, R202, R234.reuse, 0x2 ;  /* 0x000000eaca067211 */ /* 0x084fe400078210ff */
[----:B------:R-:W-:Y:S01]  /*8870*/  IADD3 R15, R208, 0x60, RZ ;  /* 0x00000060d00f7810 */ /* 0x000fe20007ffe0ff */
[----:B------:R-:W-:Y:S01]  /*8880*/  IMAD.MOV.U32 R208, RZ, RZ, c[0x0][0x22c] ;  /* 0x00008b00ffd07624 */ /* 0x000fe200078e00ff */
[-C--:B------:R-:W-:Y:S03]  /*8890*/  LEA.HI.X.SX32 R7, R202, R235.reuse, 0x2, P1 ;  /* 0x000000ebca077211 */ /* 0x080fe600008f16ff */
[C---:B------:R-:W-:Y:S02]  /*88a0*/  IMAD.IADD R15, R239.reuse, 0x1, R15 ;  /* 0x00000001ef0f7824 */ /* 0x040fe400078e020f */
[----:B------:R-:W-:Y:S01]  /*88b0*/  RED.E.ADD.F32.FTZ.RN.STRONG.GPU [R6.64], R87 ;  /* 0x000000570600798e */ /* 0x000fe2000c10e784 */
[----:B------:R-:W-:Y:S02]  /*88c0*/  IMAD R208, R208, c[0x0][0x1c0], RZ ;  /* 0x00007000d0d07a24 */ /* 0x000fe400078e02ff */
[C---:B------:R-:W-:Y:S02]  /*88d0*/  IMAD.IADD R15, R239.reuse, 0x1, R15 ;  /* 0x00000001ef0f7824 */ /* 0x040fe400078e020f */
[----:B------:R-:W-:Y:S01]  /*88e0*/  RED.E.ADD.F32.FTZ.RN.STRONG.GPU [R10.64], R88 ;  /* 0x000000580a00798e */ /* 0x000fe2000c10e784 */
[----:B------:R-:W-:Y:S02]  /*88f0*/  IMAD.SHL.U32 R208, R208, 0x10, RZ ;  /* 0x00000010d0d07824 */ /* 0x000fe400078e00ff */
[----:B------:R-:W-:Y:S02]  /*8900*/  IMAD.IADD R15, R239, 0x1, R15 ;  /* 0x00000001ef0f7824 */ /* 0x000fe400078e020f */
[----:B------:R1:W-:Y:S05]  /*8910*/  RED.E.ADD.F32.FTZ.RN.STRONG.GPU [R8.64], R89 ;  /* 0x000000590800798e */ /* 0x0003ea000c10e784 */
[----:B------:R-:W-:Y:S01]  /*8920*/  LDSM.16.MT88.4 R84, [R2+0x4000] ;  /* 0x004000000254783b */ /* 0x000fe20000004200 */
[-C--:B-1----:R-:W-:Y:S02]  /*8930*/  LEA R8, P2, R15, R234.reuse, 0x2 ;  /* 0x000000ea0f087211 */ /* 0x082fe400078410ff */
[-C--:B------:R-:W-:Y:S02]  /*8940*/  LEA R4, P1, R199, R234.reuse, 0x2 ;  /* 0x000000eac7047211 */ /* 0x080fe400078210ff */
[-C--:B------:R-:W-:Y:S02]  /*8950*/  LEA.HI.X.SX32 R9, R15, R235.reuse, 0x2, P2 ;  /* 0x000000eb0f097211 */ /* 0x080fe400010f16ff */
[-C--:B------:R-:W-:Y:S02]  /*8960*/  LEA.HI.X.SX32 R5, R199, R235.reuse, 0x2, P1 ;  /* 0x000000ebc7057211 */ /* 0x080fe400008f16ff */
[-C--:B---3--:R-:W-:Y:S02]  /*8970*/  LEA R6, P0, R198, R234.reuse, 0x2 ;  /* 0x000000eac6067211 */ /* 0x088fe400078010ff */
[----:B------:R-:W-:Y:S01]  /*8980*/  IADD3 R15, R208, 0x80, RZ ;  /* 0x00000080d00f7810 */ /* 0x000fe20007ffe0ff */
[----:B------:R1:W-:Y:S01]  /*8990*/  RED.E.ADD.F32.FTZ.RN.STRONG.GPU [R4.64], R90 ;  /* 0x0000005a0400798e */ /* 0x0003e2000c10e784 */
[-C--:B------:R-:W-:Y:S03]  /*89a0*/  LEA.HI.X.SX32 R7, R198, R235.reuse, 0x2, P0 ;  /* 0x000000ebc6077211 */ /* 0x080fe600000f16ff */
[C---:B------:R-:W-:Y:S02]  /*89b0*/  IMAD.IADD R15, R239.reuse, 0x1, R15 ;  /* 0x00000001ef0f7824 */ /* 0x040fe400078e020f */
[----:B------:R2:W-:Y:S02]  /*89c0*/  RED.E.ADD.F32.FTZ.RN.STRONG.GPU [R6.64], R91 ;  /* 0x0000005b0600798e */ /* 0x0005e4000c10e784 */
[C---:B------:R-:W-:Y:S03]  /*89d0*/  IMAD.IADD R15, R239.reuse, 0x1, R15 ;  /* 0x00000001ef0f7824 */ /* 0x040fe600078e020f */
[----:B------:R-:W-:Y:S01]  /*89e0*/  RED.E.ADD.F32.FTZ.RN.STRONG.GPU [R234.64+0x180], R96 ;  /* 0x00018060ea00798e */ /* 0x000fe2000c10e784 */
[----:B------:R-:W-:Y:S04]  /*89f0*/  IMAD.IADD R15, R239, 0x1, R15 ;  /* 0x00000001ef0f7824 */ /* 0x000fe800078e020f */
[----:B------:R-:W-:Y:S05]  /*8a00*/  RED.E.ADD.F32.FTZ.RN.STRONG.GPU [R196.64+0x180], R97 ;  /* 0x00018061c400798e */ /* 0x000fea000c10e784 */
[----:B------:R-:W-:Y:S01]  /*8a10*/  LDSM.16.MT88.4 R88, [R2+0x6000] ;  /* 0x006000000258783b */ /* 0x000fe20000004200 */
[CC--:B-1----:R-:W-:Y:S04]  /*8a20*/  LEA R4, P0, R12.reuse, R234.reuse, 0x2 ;  /* 0x000000ea0c047211 */ /* 0x0c2fe800078010ff */
[-C--:B------:R-:W-:Y:S02]  /*8a30*/  LEA.HI.X.SX32 R5, R12, R235.reuse, 0x2, P0 ;  /* 0x000000eb0c057211 */ /* 0x080fe400000f16ff */
[CC--:B--2---:R-:W-:Y:S01]  /*8a40*/  LEA R6, P1, R17.reuse, R234.reuse, 0x2 ;  /* 0x000000ea11067211 */ /* 0x0c4fe200078210ff */
[----:B------:R-:W2:Y:S01]  /*8a50*/  LDL R12, [R1+0x3c] ;  /* 0x00003c00010c7983 */ /* 0x000ea20000100800 */
[CC--:B------:R-:W-:Y:S02]  /*8a60*/  LEA R10, P0, R16.reuse, R234.reuse, 0x2 ;  /* 0x000000ea100a7211 */ /* 0x0c0fe400078010ff */
[-C--:B------:R-:W-:Y:S02]  /*8a70*/  LEA.HI.X.SX32 R7, R17, R235.reuse, 0x2, P1 ;  /* 0x000000eb11077211 */ /* 0x080fe400008f16ff */
[----:B------:R-:W-:Y:S01]  /*8a80*/  RED.E.ADD.F32.FTZ.RN.STRONG.GPU [R4.64], R98 ;  /* 0x000000620400798e */ /* 0x000fe2000c10e784 */
[-C--:B------:R-:W-:Y:S02]  /*8a90*/  LEA.HI.X.SX32 R11, R16, R235.reuse, 0x2, P0 ;  /* 0x000000eb100b7211 */ /* 0x080fe400000f16ff */
[C---:B------:R-:W-:Y:S02]  /*8aa0*/  IADD3 R17, R208.reuse, 0x80, RZ ;  /* 0x00000080d0117810 */ /* 0x040fe40007ffe0ff */
[----:B------:R-:W-:Y:S01]  /*8ab0*/  RED.E.ADD.F32.FTZ.RN.STRONG.GPU [R6.64], R99 ;  /* 0x000000630600798e */ /* 0x000fe2000c10e784 */
[----:B------:R-:W-:Y:S01]  /*8ac0*/  IADD3 R16, R208, 0x80, RZ ;  /* 0x00000080d0107810 */ /* 0x000fe20007ffe0ff */
[----:B------:R-:W-:Y:S02]  /*8ad0*/  IMAD.MOV.U32 R208, RZ, RZ, c[0x0][0x22c] ;  /* 0x00008b00ffd07624 */ /* 0x000fe400078e00ff */
[C---:B------:R-:W-:Y:S01]  /*8ae0*/  IMAD.IADD R17, R239.reuse, 0x1, R17 ;  /* 0x00000001ef117824 */ /* 0x040fe200078e0211 */
[----:B------:R-:W-:Y:S01]  /*8af0*/  RED.E.ADD.F32.FTZ.RN.STRONG.GPU [R10.64], R92 ;  /* 0x0000005c0a00798e */ /* 0x000fe2000c10e784 */
[C---:B------:R-:W-:Y:S02]  /*8b00*/  IMAD.IADD R16, R239.reuse, 0x1, R16 ;  /* 0x00000001ef107824 */ /* 0x040fe400078e0210 */
[----:B------:R-:W-:Y:S02]  /*8b10*/  IMAD R208, R208, c[0x0][0x1c0], RZ ;  /* 0x00007000d0d07a24 */ /* 0x000fe400078e02ff */
[----:B------:R1:W-:Y:S01]  /*8b20*/  RED.E.ADD.F32.FTZ.RN.STRONG.GPU [R8.64], R93 ;  /* 0x0000005d0800798e */ /* 0x0003e2000c10e784 */
[C---:B------:R-:W-:Y:S02]  /*8b30*/  IMAD.IADD R16, R239.reuse, 0x1, R16 ;  /* 0x00000001ef107824 */ /* 0x040fe400078e0210 */
[----:B------:R-:W-:Y:S02]  /*8b40*/  IMAD.SHL.U32 R208, R208, 0x10, RZ ;  /* 0x00000010d0d07824 */ /* 0x000fe400078e00ff */
[----:B------:R-:W-:Y:S03]  /*8b50*/  LDSM.16.MT88.4 R96, [R220+0x28800] ;  /* 0x02880000dc60783b */ /* 0x000fe60000004200 */
[C---:B------:R-:W-:Y:S02]  /*8b60*/  IADD3 R19, R208.reuse, 0xa0, RZ ;  /* 0x000000a0d0137810 */ /* 0x040fe40007ffe0ff */
[----:B------:R-:W-:Y:S03]  /*8b70*/  IADD3 R18, R208, 0xa0, RZ ;  /* 0x000000a0d0127810 */ /* 0x000fe60007ffe0ff */
[C---:B------:R-:W-:Y:S02]  /*8b80*/  IMAD.IADD R19, R239.reuse, 0x1, R19 ;  /* 0x00000001ef137824 */ /* 0x040fe400078e0213 */
[C---:B------:R-:W-:Y:S04]  /*8b90*/  IMAD.IADD R18, R239.reuse, 0x1, R18 ;  /* 0x00000001ef127824 */ /* 0x040fe800078e0212 */
[----:B------:R-:W-:Y:S01]  /*8ba0*/  IMAD.IADD R18, R239, 0x1, R18 ;  /* 0x00000001ef127824 */ /* 0x000fe200078e0212 */
[CC--:B-1----:R-:W-:Y:S04]  /*8bb0*/  LEA R8, P2, R15.reuse, R234.reuse, 0x2 ;  /* 0x000000ea0f087211 */ /* 0x0c2fe800078410ff */
[-C--:B------:R-:W-:Y:S02]  /*8bc0*/  LEA.HI.X.SX32 R9, R15, R235.reuse, 0x2, P2 ;  /* 0x000000eb0f097211 */ /* 0x080fe400010f16ff */
[----:B------:R-:W-:Y:S01]  /*8bd0*/  IADD3 R15, R211, 0xa0, RZ ;  /* 0x000000a0d30f7810 */ /* 0x000fe20007ffe0ff */
[----:B------:R-:W-:Y:S04]  /*8be0*/  IMAD.MOV.U32 R211, RZ, RZ, c[0x0][0x22c] ;  /* 0x00008b00ffd37624 */ /* 0x000fe800078e00ff */
[----:B------:R-:W-:Y:S04]  /*8bf0*/  IMAD R211, R211, c[0x0][0x1c0], RZ ;  /* 0x00007000d3d37a24 */ /* 0x000fe800078e02ff */
[----:B------:R-:W-:Y:S01]  /*8c00*/  IMAD.SHL.U32 R211, R211, 0x10, RZ ;  /* 0x00000010d3d37824 */ /* 0x000fe200078e00ff */
[CC--:B----4-:R-:W-:Y:S04]  /*8c10*/  LEA R6, P0, R14.reuse, R234.reuse, 0x2 ;  /* 0x000000ea0e067211 */ /* 0x0d0fe800078010ff */
[-C--:B------:R-:W-:Y:S02]  /*8c20*/  LEA.HI.X.SX32 R7, R14, R235.reuse, 0x2, P0 ;  /* 0x000000eb0e077211 */ /* 0x080fe400000f16ff */
[CC--:B------:R-:W-:Y:S01]  /*8c30*/  LEA R4, P1, R0.reuse, R234.reuse, 0x2 ;  /* 0x000000ea00047211 */ /* 0x0c0fe200078210ff */
[----:B------:R-:W3:Y:S03]  /*8c40*/  LDL R14, [R1+0x1c] ;  /* 0x00001c00010e7983 */ /* 0x000ee60000100800 */
        /* <DEDUP_REMOVED lines=13> */
[CC--:B----4-:R-:W-:Y:S02]  /*8d20*/  LEA R6, P1, R17.reuse, R234.reuse, 0x2 ;  /* 0x000000ea11067211 */ /* 0x0d0fe400078210ff */
[CC--:B------:R-:W-:Y:S02]  /*8d30*/  LEA R10, P0, R16.reuse, R234.reuse, 0x2 ;  /* 0x000000ea100a7211 */ /* 0x0c0fe400078010ff */
[----:B------:R1:W-:Y:S01]  /*8d40*/  RED.E.ADD.F32.FTZ.RN.STRONG.GPU [R4.64], R102 ;  /* 0x000000660400798e */ /* 0x0003e2000c10e784 */
[-C--:B------:R-:W-:Y:S02]  /*8d50*/  LEA.HI.X.SX32 R7, R17, R235.reuse, 0x2, P1 ;  /* 0x000000eb11077211 */ /* 0x080fe400008f16ff */
[-C--:B------:R-:W-:Y:S02]  /*8d60*/  LEA.HI.X.SX32 R11, R16, R235.reuse, 0x2, P0 ;  /* 0x000000eb100b7211 */ /* 0x080fe400000f16ff */
[----:B------:R-:W4:Y:S05]  /*8d70*/  LDL R17, [R1+0x18] ;  /* 0x0000180001117983 */ /* 0x000f2a0000100800 */
[----:B------:R2:W-:Y:S05]  /*8d80*/  RED.E.ADD.F32.FTZ.RN.STRONG.GPU [R6.64], R103 ;  /* 0x000000670600798e */ /* 0x0005ea000c10e784 */
[----:B------:R-:W-:Y:S05]  /*8d90*/  RED.E.ADD.F32.FTZ.RN.STRONG.GPU [R10.64], R104 ;  /* 0x000000680a00798e */ /* 0x000fea000c10e784 */
[----:B------:R-:W-:Y:S05]  /*8da0*/  RED.E.ADD.F32.FTZ.RN.STRONG.GPU [R8.64], R105 ;  /* 0x000000690800798e */ /* 0x000fea000c10e784 */
[----:B------:R-:W4:Y:S01]  /*8db0*/  LDL R16, [R1+0x34] ;  /* 0x0000340001107983 */ /* 0x000f220000100800 */
[CC--:B-1----:R-:W-:Y:S04]  /*8dc0*/  LEA R4, P1, R13.reuse, R234.reuse, 0x2 ;  /* 0x000000ea0d047211 */ /* 0x0c2fe800078210ff */
[----:B------:R-:W-:Y:S01]  /*8dd0*/  LDSM.16.MT88.4 R100, [R2+0x2800] ;  /* 0x002800000264783b */ /* 0x000fe20000004200 */
[-C--:B------:R-:W-:Y:S05]  /*8de0*/  LEA.HI.X.SX32 R5, R13, R235.reuse, 0x2, P1 ;  /* 0x000000eb0d057211 */ /* 0x080fea00008f16ff */
[----:B------:R1:W-:Y:S01]  /*8df0*/  RED.E.ADD.F32.FTZ.RN.STRONG.GPU [R4.64], R106 ;  /* 0x0000006a0400798e */ /* 0x0003e2000c10e784 */
[CC--:B--2---:R-:W-:Y:S04]  /*8e00*/  LEA R6, P0, R12.reuse, R234.reuse, 0x2 ;  /* 0x000000ea0c067211 */ /* 0x0c4fe800078010ff */
[-C--:B------:R-:W-:Y:S02]  /*8e10*/  LEA.HI.X.SX32 R7, R12, R235.reuse, 0x2, P0 ;  /* 0x000000eb0c077211 */ /* 0x080fe400000f16ff */
[-C--:B------:R-:W-:Y:S02]  /*8e20*/  LEA R12, P1, R19, R234.reuse, 0x2 ;  /* 0x000000ea130c7211 */ /* 0x080fe400078210ff */
[-C--:B-1----:R-:W-:Y:S01]  /*8e30*/  LEA R4, P0, R15, R234.reuse, 0x2 ;  /* 0x000000ea0f047211 */ /* 0x082fe200078010ff */
[----:B------:R-:W-:Y:S01]  /*8e40*/  RED.E.ADD.F32.FTZ.RN.STRONG.GPU [R6.64], R107 ;  /* 0x0000006b0600798e */ /* 0x000fe2000c10e784 */
[-C--:B------:R-:W-:Y:S02]  /*8e50*/  LEA.HI.X.SX32 R13, R19, R235.reuse, 0x2, P1 ;  /* 0x000000eb130d7211 */ /* 0x080fe400008f16ff */
[-C--:B------:R-:W-:Y:S02]  /*8e60*/  LEA.HI.X.SX32 R5, R15, R235.reuse, 0x2, P0 ;  /* 0x000000eb0f057211 */ /* 0x080fe400000f16ff */
[----:B------:R-:W-:Y:S01]  /*8e70*/  RED.E.ADD.F32.FTZ.RN.STRONG.GPU [R234.64+0x280], R112 ;  /* 0x00028070ea00798e */ /* 0x000fe2000c10e784 */
[-C--:B------:R-:W-:Y:S02]  /*8e80*/  LEA R10, P0, R18, R234.reuse, 0x2 ;  /* 0x000000ea120a7211 */ /* 0x080fe400078010ff */
[----:B------:R-:W-:Y:S01]  /*8e90*/  IADD3 R15, R208, 0xa0, RZ ;  /* 0x000000a0d00f7810 */ /* 0x000fe20007ffe0ff */
[----:B------:R-:W-:Y:S01]  /*8ea0*/  IMAD.MOV.U32 R208, RZ, RZ, c[0x0][0x22c] ;  /* 0x00008b00ffd07624 */ /* 0x000fe200078e00ff */
[----:B------:R-:W-:Y:S01]  /*8eb0*/  RED.E.ADD.F32.FTZ.RN.STRONG.GPU [R196.64+0x280], R113 ;  /* 0x00028071c400798e */ /* 0x000fe2000c10e784 */
[-C--:B------:R-:W-:Y:S02]  /*8ec0*/  LEA.HI.X.SX32 R11, R18, R235.reuse, 0x2, P0 ;  /* 0x000000eb120b7211 */ /* 0x080fe400000f16ff */
[----:B------:R-:W-:Y:S01]  /*8ed0*/  IMAD.IADD R15, R239, 0x1, R15 ;  /* 0x00000001ef0f7824 */ /* 0x000fe200078e020f */
[----:B------:R-:W-:Y:S01]  /*8ee0*/  IADD3 R19, R211, 0xc0, RZ ;  /* 0x000000c0d3137810 */ /* 0x000fe20007ffe0ff */
[----:B------:R-:W-:Y:S01]  /*8ef0*/  RED.E.ADD.F32.FTZ.RN.STRONG.GPU [R4.64], R114 ;  /* 0x000000720400798e */ /* 0x000fe2000c10e784 */
[----:B------:R-:W-:Y:S02]  /*8f00*/  IMAD R208, R208, c[0x0][0x1c0], RZ ;  /* 0x00007000d0d07a24 */ /* 0x000fe400078e02ff */
[C---:B------:R-:W-:Y:S02]  /*8f10*/  IMAD.IADD R15, R239.reuse, 0x1, R15 ;  /* 0x00000001ef0f7824 */ /* 0x040fe400078e020f */
[----:B------:R-:W-:Y:S01]  /*8f20*/  RED.E.ADD.F32.FTZ.RN.STRONG.GPU [R12.64], R115 ;  /* 0x000000730c00798e */ /* 0x000fe2000c10e784 */
[----:B------:R-:W-:Y:S02]  /*8f30*/  IMAD.SHL.U32 R208, R208, 0x10, RZ ;  /* 0x00000010d0d07824 */ /* 0x000fe400078e00ff */
[C---:B------:R-:W-:Y:S02]  /*8f40*/  IMAD.IADD R15, R239.reuse, 0x1, R15 ;  /* 0x00000001ef0f7824 */ /* 0x040fe400078e020f */
[----:B------:R1:W-:Y:S01]  /*8f50*/  RED.E.ADD.F32.FTZ.RN.STRONG.GPU [R10.64], R108 ;  /* 0x0000006c0a00798e */ /* 0x0003e2000c10e784 */
[----:B------:R-:W-:Y:S02]  /*8f60*/  IMAD.IADD R19, R239, 0x1, R19 ;  /* 0x00000001ef137824 */ /* 0x000fe400078e0213 */
[CC--:B------:R-:W-:Y:S02]  /*8f70*/  LEA R8, P2, R15.reuse, R234.reuse, 0x2 ;  /* 0x000000ea0f087211 */ /* 0x0c0fe400078410ff */
[----:B------:R-:W-:Y:S02]  /*8f80*/  LDSM.16.MT88.4 R104, [R2+0x4800] ;  /* 0x004800000268783b */ /* 0x000fe40000004200 */
[-C--:B------:R-:W-:Y:S02]  /*8f90*/  LEA.HI.X.SX32 R9, R15, R235.reuse, 0x2, P2 ;  /* 0x000000eb0f097211 */ /* 0x080fe400010f16ff */
[----:B------:R-:W-:Y:S01]  /*8fa0*/  IADD3 R15, R208, 0xc0, RZ ;  /* 0x000000c0d00f7810 */ /* 0x000fe20007ffe0ff */
[----:B------:R-:W-:Y:S02]  /*8fb0*/  IMAD.MOV.U32 R208, RZ, RZ, c[0x0][0x22c] ;  /* 0x00008b00ffd07624 */ /* 0x000fe400078e00ff */
[----:B------:R-:W-:Y:S02]  /*8fc0*/  RED.E.ADD.F32.FTZ.RN.STRONG.GPU [R8.64], R109 ;  /* 0x0000006d0800798e */ /* 0x000fe4000c10e784 */
[----:B------:R-:W-:Y:S04]  /*8fd0*/  IMAD R208, R208, c[0x0][0x1c0], RZ ;  /* 0x00007000d0d07a24 */ /* 0x000fe800078e02ff */
[----:B------:R-:W-:Y:S05]  /*8fe0*/  IMAD.SHL.U32 R208, R208, 0x10, RZ ;  /* 0x00000010d0d07824 */ /* 0x000fea00078e00ff */
[----:B------:R-:W-:Y:S05]  /*8ff0*/  IADD3 R18, R208, 0xc0, RZ ;  /* 0x000000c0d0127810 */ /* 0x000fea0007ffe0ff */
[C---:B------:R-:W-:Y:S04]  /*9000*/  IMAD.IADD R18, R239.reuse, 0x1, R18 ;  /* 0x00000001ef127824 */ /* 0x040fe800078e0212 */
[C---:B------:R-:W-:Y:S04]  /*9010*/  IMAD.IADD R18, R239.reuse, 0x1, R18 ;  /* 0x00000001ef127824 */ /* 0x040fe800078e0212 */
[----:B------:R-:W-:Y:S05]  /*9020*/  IMAD.IADD R18, R239, 0x1, R18 ;  /* 0x00000001ef127824 */ /* 0x000fea00078e0212 */
[CC--:B-1----:R-:W-:Y:S04]  /*9030*/  LEA R10, P2, R18.reuse, R234.reuse, 0x2 ;  /* 0x000000ea120a7211 */ /* 0x0c2fe800078410ff */
[-C--:B------:R-:W-:Y:S02]  /*9040*/  LEA.HI.X.SX32 R11, R18, R235.reuse, 0x2, P2 ;  /* 0x000000eb120b7211 */ /* 0x080fe400010f16ff */
[CC--:B---3--:R-:W-:Y:S04]  /*9050*/  LEA R6, P1, R14.reuse, R234.reuse, 0x2 ;  /* 0x000000ea0e067211 */ /* 0x0c8fe800078210ff */
[-C--:B------:R-:W-:Y:S02]  /*9060*/  LEA.HI.X.SX32 R7, R14, R235.reuse, 0x2, P1 ;  /* 0x000000eb0e077211 */ /* 0x080fe400008f16ff */
[----:B------:R-:W2:Y:S05]  /*9070*/  LDL R14, [R1+0xc] ;  /* 0x00000c00010e7983 */ /* 0x000eaa0000100800 */
[----:B------:R1:W-:Y:S02]  /*9080*/  RED.E.ADD.F32.FTZ.RN.STRONG.GPU [R6.64], R110 ;  /* 0x0000006e0600798e */ /* 0x0003e4000c10e784 */
[CC--:B-1----:R-:W-:Y:S02]  /*9090*/  LEA R6, P1, R19.reuse, R234.reuse, 0x2 ;  /* 0x000000ea13067211 */ /* 0x0c2fe400078210ff */
[CC--:B------:R-:W-:Y:S02]  /*90a0*/  LEA R4, P0, R0.reuse, R234.reuse, 0x2 ;  /* 0x000000ea00047211 */ /* 0x0c0fe400078010ff */
[-C--:B------:R-:W-:Y:S02]  /*90b0*/  LEA.HI.X.SX32 R7, R19, R235.reuse, 0x2, P1 ;  /* 0x000000eb13077211 */ /* 0x080fe400008f16ff */
[-C--:B------:R-:W-:Y:S02]  /*90c0*/  LEA.HI.X.SX32 R5, R0, R235.reuse, 0x2, P0 ;  /* 0x000000eb00057211 */ /* 0x080fe400000f16ff */
[----:B------:R-:W3:Y:S01]  /*90d0*/  LDL R0, [R1+0x30] ;  /* 0x0000300001007983 */ /* 0x000ee20000100800 */
[CC--:B------:R-:W-:Y:S04]  /*90e0*/  LEA R8, P0, R15.reuse, R234.reuse, 0x2 ;  /* 0x000000ea0f087211 */ /* 0x0c0fe800078010ff */
[----:B------:R1:W-:Y:S01]  /*90f0*/  RED.E.ADD.F32.FTZ.RN.STRONG.GPU [R4.64], R111 ;  /* 0x0000006f0400798e */ /* 0x0003e2000c10e784 */
[-C--:B------:R-:W-:Y:S02]  /*9100*/  LEA.HI.X.SX32 R9, R15, R235.reuse, 0x2, P0 ;  /* 0x000000eb0f097211 */ /* 0x080fe400000f16ff */
[----:B------:R-:W-:Y:S02]  /*9110*/  IADD3 R15, R211, 0xc0, RZ ;  /* 0x000000c0d30f7810 */ /* 0x000fe40007ffe0ff */
[----:B------:R-:W-:Y:S03]  /*9120*/  RED.E.ADD.F32.FTZ.RN.STRONG.GPU [R234.64+0x300], R116 ;  /* 0x00030074ea00798e */ /* 0x000fe6000c10e784 */
[C---:B------:R-:W-:Y:S02]  /*9130*/  IMAD.IADD R15, R239.reuse, 0x1, R15 ;  /* 0x00000001ef0f7824 */ /* 0x040fe400078e020f */
[----:B------:R-:W-:Y:S02]  /*9140*/  RED.E.ADD.F32.FTZ.RN.STRONG.GPU [R196.64+0x300], R117 ;  /* 0x00030075c400798e */ /* 0x000fe4000c10e784 */
[----:B------:R-:W-:Y:S03]  /*9150*/  IMAD.IADD R15, R239, 0x1, R15 ;  /* 0x00000001ef0f7824 */ /* 0x000fe600078e020f */
[----:B------:R4:W-:Y:S05]  /*9160*/  RED.E.ADD.F32.FTZ.RN.STRONG.GPU [R8.64], R118 ;  /* 0x000000760800798e */ /* 0x0009ea000c10e784 */
[----:B------:R4:W-:Y:S05]  /*9170*/  RED.E.ADD.F32.FTZ.RN.STRONG.GPU [R6.64], R119 ;  /* 0x000000770600798e */ /* 0x0009ea000c10e784 */
[----:B------:R-:W-:Y:S01]  /*9180*/  LDSM.16.MT88.4 R108, [R2+0x6800] ;  /* 0x00680000026c783b */ /* 0x000fe20000004200 */
[CC--:B-1----:R-:W-:Y:S04]  /*9190*/  LEA R4, P0, R15.reuse, R234.reuse, 0x2 ;  /* 0x000000ea0f047211 */ /* 0x0c2fe800078010ff */
[-C--:B------:R-:W-:Y:S02]  /*91a0*/  LEA.HI.X.SX32 R5, R15, R235.reuse, 0x2, P0 ;  /* 0x000000eb0f057211 */ /* 0x080fe400000f16ff */
[----:B------:R-:W-:Y:S03]  /*91b0*/  IADD3 R15, R208, 0xe0, RZ ;  /* 0x000000e0d00f7810 */ /* 0x000fe60007ffe0ff */
[----:B------:R1:W-:Y:S05]  /*91c0*/  RED.E.ADD.F32.FTZ.RN.STRONG.GPU [R4.64], R120 ;  /* 0x000000780400798e */ /* 0x0003ea000c10e784 */
[----:B------:R1:W-:Y:S01]  /*91d0*/  RED.E.ADD.F32.FTZ.RN.STRONG.GPU [R10.64], R121 ;  /* 0x000000790a00798e */ /* 0x0003e2000c10e784 */
[CC--:B----4-:R-:W-:Y:S04]  /*91e0*/  LEA R8, P1, R17.reuse, R234.reuse, 0x2 ;  /* 0x000000ea11087211 */ /* 0x0d0fe800078210ff */
[-C--:B------:R-:W-:Y:S02]  /*91f0*/  LEA.HI.X.SX32 R9, R17, R235.reuse, 0x2, P1 ;  /* 0x000000eb11097211 */ /* 0x080fe400008f16ff */
[CC--:B------:R-:W-:Y:S02]  /*9200*/  LEA R6, P0, R16.reuse, R234.reuse, 0x2 ;  /* 0x000000ea10067211 */ /* 0x0c0fe400078010ff */
[C---:B------:R-:W-:Y:S01]  /*9210*/  IADD3 R17, R209.reuse, 0xe0, RZ ;  /* 0x000000e0d1117810 */ /* 0x040fe20007ffe0ff */
[----:B------:R4:W-:Y:S01]  /*9220*/  RED.E.ADD.F32.FTZ.RN.STRONG.GPU [R8.64], R122 ;  /* 0x0000007a0800798e */ /* 0x0009e2000c10e784 */
[-C--:B------:R-:W-:Y:S02]  /*9230*/  LEA.HI.X.SX32 R7, R16, R235.reuse, 0x2, P0 ;  /* 0x000000eb10077211 */ /* 0x080fe400000f16ff */
[----:B------:R-:W-:Y:S01]  /*9240*/  IADD3 R16, R209, 0xe0, RZ ;  /* 0x000000e0d1107810 */ /* 0x000fe20007ffe0ff */
[C---:B------:R-:W-:Y:S02]  /*9250*/  IMAD.IADD R17, R239.reuse, 0x1, R17 ;  /* 0x00000001ef117824 */ /* 0x040fe400078e0211 */
[----:B------:R2:W-:Y:S02]  /*9260*/  RED.E.ADD.F32.FTZ.RN.STRONG.GPU [R6.64], R123 ;  /* 0x0000007b0600798e */ /* 0x0005e4000c10e784 */
[----:B------:R-:W-:Y:S01]  /*9270*/  IMAD.IADD R16, R239, 0x1, R16 ;  /* 0x00000001ef107824 */ /* 0x000fe200078e0210 */
[-C--:B------:R-:W-:Y:S02]  /*9280*/  LEA R12, P0, R17, R234.reuse, 0x2 ;  /* 0x000000ea110c7211 */ /* 0x080fe400078010ff */
[----:B------:R-:W-:Y:S01]  /*9290*/  RED.E.ADD.F32.FTZ.RN.STRONG.GPU [R234.64+0x380], R128 ;  /* 0x00038080ea00798e */ /* 0x000fe2000c10e784 */
[-C--:B-1----:R-:W-:Y:S01]  /*92a0*/  LEA R4, P1, R15, R234.reuse, 0x2 ;  /* 0x000000ea0f047211 */ /* 0x082fe200078210ff */
[----:B------:R-:W-:Y:S01]  /*92b0*/  IMAD.IADD R16, R239, 0x1, R16 ;  /* 0x00000001ef107824 */ /* 0x000fe200078e0210 */
[-C--:B------:R-:W-:Y:S02]  /*92c0*/  LEA.HI.X.SX32 R13, R17, R235.reuse, 0x2, P0 ;  /* 0x000000eb110d7211 */ /* 0x080fe400000f16ff */
[----:B------:R-:W-:Y:S01]  /*92d0*/  RED.E.ADD.F32.FTZ.RN.STRONG.GPU [R196.64+0x380], R129 ;  /* 0x00038081c400798e */ /* 0x000fe2000c10e784 */
[-C--:B------:R-:W-:Y:S02]  /*92e0*/  LEA.HI.X.SX32 R5, R15, R235.reuse, 0x2, P1 ;  /* 0x000000eb0f057211 */ /* 0x080fe400008f16ff */
[----:B------:R-:W-:Y:S02]  /*92f0*/  IADD3 R15, R209, 0xe0, RZ ;  /* 0x000000e0d10f7810 */ /* 0x000fe40007ffe0ff */
[CC--:B------:R-:W-:Y:S01]  /*9300*/  LEA R10, P3, R16.reuse, R234.reuse, 0x2 ;  /* 0x000000ea100a7211 */ /* 0x0c0fe200078610ff */
[----:B------:R3:W-:Y:S02]  /*9310*/  RED.E.ADD.F32.FTZ.RN.STRONG.GPU [R4.64], R130 ;  /* 0x000000820400798e */ /* 0x0007e4000c10e784 */
[C---:B------:R-:W-:Y:S01]  /*9320*/  IMAD.IADD R15, R239.reuse, 0x1, R15 ;  /* 0x00000001ef0f7824 */ /* 0x040fe200078e020f */
[-C--:B------:R-:W-:Y:S02]  /*9330*/  LEA.HI.X.SX32 R11, R16, R235.reuse, 0x2, P3 ;  /* 0x000000eb100b7211 */ /* 0x080fe400018f16ff */
[----:B------:R-:W-:Y:S01]  /*9340*/  RED.E.ADD.F32.FTZ.RN.STRONG.GPU [R12.64], R131 ;  /* 0x000000830c00798e */ /* 0x000fe2000c10e784 */
[C---:B------:R-:W-:Y:S04]  /*9350*/  IMAD.IADD R15, R239.reuse, 0x1, R15 ;  /* 0x00000001ef0f7824 */ /* 0x040fe800078e020f */
[----:B------:R-:W-:Y:S01]  /*9360*/  IMAD.IADD R15, R239, 0x1, R15 ;  /* 0x00000001ef0f7824 */ /* 0x000fe200078e020f */
[----:B------:R-:W-:Y:S04]  /*9370*/  RED.E.ADD.F32.FTZ.RN.STRONG.GPU [R10.64], R124 ;  /* 0x0000007c0a00798e */ /* 0x000fe8000c10e784 */
[CC--:B----4-:R-:W-:Y:S01]  /*9380*/  LEA R8, P2, R15.reuse, R234.reuse, 0x2 ;  /* 0x000000ea0f087211 */ /* 0x0d0fe200078410ff */
[----:B------:R-:W-:Y:S03]  /*9390*/  LDSM.16.MT88.4 R16, [R2+0x2000] ;  /* 0x002000000210783b */ /* 0x000fe60000004200 */
[-C--:B------:R-:W-:Y:S05]  /*93a0*/  LEA.HI.X.SX32 R9, R15, R235.reuse, 0x2, P2 ;  /* 0x000000eb0f097211 */ /* 0x080fea00010f16ff */
[----:B------:R-:W-:Y:S05]  /*93b0*/  RED.E.ADD.F32.FTZ.RN.STRONG.GPU [R8.64], R125 ;  /* 0x0000007d0800798e */ /* 0x000fea000c10e784 */
[----:B------:R-:W-:Y:S01]  /*93c0*/  LDSM.16.MT88.4 R8, [R2] ;  /* 0x000000000208783b */ /* 0x000fe20000004200 */
[CC--:B--2---:R-:W-:Y:S04]  /*93d0*/  LEA R6, P1, R14.reuse, R234.reuse, 0x2 ;  /* 0x000000ea0e067211 */ /* 0x0c4fe800078210ff */
[-C--:B------:R-:W-:Y:S02]  /*93e0*/  LEA.HI.X.SX32 R7, R14, R235.reuse, 0x2, P1 ;  /* 0x000000eb0e077211 */ /* 0x080fe400008f16ff */
[----:B------:R-:W-:Y:S01]  /*93f0*/  LDSM.16.MT88.4 R12, [R220+0x28000] ;  /* 0x02800000dc0c783b */ /* 0x000fe20000004200 */
[----:B------:R-:W-:Y:S01]  /*9400*/  ISETP.LT.AND P1, PT, RZ, UR7, PT ;  /* 0x00000007ff007c0c */ /* 0x000fe2000bf21270 */
[----:B------:R-:W-:Y:S03]  /*9410*/  UIADD3 UR7, UR7, -0x1, URZ ;  /* 0xffffffff07077890 */ /* 0x000fe6000fffe03f */
[----:B------:R-:W-:Y:S01]  /*9420*/  RED.E.ADD.F32.FTZ.RN.STRONG.GPU [R6.64], R126 ;  /* 0x0000007e0600798e */ /* 0x000fe2000c10e784 */
[C---:B---3--:R-:W-:Y:S04]  /*9430*/  LEA R4, P0, R0.reuse, R234, 0x2 ;  /* 0x000000ea00047211 */ /* 0x048fe800078010ff */
        /* <DEDUP_REMOVED lines=89> */
[----:B------:R-:W-:Y:S01]  /*99d0*/  FMUL.FTZ R84, R64, c[0x0][0x2dc] ;  /* 0x0000b70040547a20 */ /* 0x000fe20000410000 */
[----:B------:R-:W-:Y:S01]  /*99e0*/  UISETP.NE.AND UP0, UPT, UR31, -0x1, UPT ;  /* 0xffffffff1f00788c */ /* 0x000fe2000bf05270 */
[----:B------:R-:W-:Y:S01]  /*99f0*/  FMUL.FTZ R64, R60, c[0x0][0x2dc] ;  /* 0x0000b7003c407a20 */ /* 0x000fe20000410000 */
[----:B------:R-:W-:Y:S01]  /*9a00*/  ULDC.64 UR10, c[0x0][0x3a0] ;  /* 0x0000e800000a7ab9 */ /* 0x000fe20000000a00 */
[----:B------:R-:W-:-:S02]  /*9a10*/  FMUL.FTZ R14, R59, c[0x0][0x2dc] ;  /* 0x0000b7003b0e7a20 */ /* 0x000fc40000410000 */
[----:B------:R-:W-:Y:S01]  /*9a20*/  FMUL.FTZ R132, R132, c[0x0][0x2e0] ;  /* 0x0000b80084847a20 */ /* 0x000fe20000410000 */
[----:B------:R-:W-:Y:S01]  /*9a30*/  PLOP3.LUT P0, PT, PT, PT, UP0, 0x80, 0x0 ;  /* 0x000000000000781c */ /* 0x000fe20003f0f008 */
[----:B------:R-:W-:Y:S02]  /*9a40*/  FMUL.FTZ R60, R133, c[0x0][0x2e0] ;  /* 0x0000b800853c7a20 */ /* 0x000fe40000410000 */
[----:B------:R-:W-:Y:S02]  /*9a50*/  FMUL.FTZ R86, R56, c[0x0][0x2dc] ;  /* 0x0000b70038567a20 */ /* 0x000fe40000410000 */
[----:B------:R-:W-:Y:S01]  /*9a60*/  FMUL.FTZ R134, R134, c[0x0][0x2e0] ;  /* 0x0000b80086867a20 */ /* 0x000fe20000410000 */
[----:B------:R-:W-:Y:S01]  /*9a70*/  F2FP.PACK_AB R60, R60, R132 ;  /* 0x000000843c3c723e */ /* 0x000fe200000000ff */
[----:B------:R-:W-:Y:S01]  /*9a80*/  BAR.SYNC.DEFER_BLOCKING 0x0 ;  /* 0x0000000000007b1d */ /* 0x000fe20000010000 */
[----:B------:R-:W-:Y:S01]  /*9a90*/  FMUL.FTZ R59, R135, c[0x0][0x2e0] ;  /* 0x0000b800873b7a20 */ /* 0x000fe20000410000 */
[----:B------:R-:W-:Y:S01]  /*9aa0*/  @UP0 UIADD3 UR7, UR30, UR31, URZ ;  /* 0x0000001f1e070290 */ /* 0x000fe2000fffe03f */
[----:B------:R-:W-:-:S02]  /*9ab0*/  FMUL.FTZ R16, R55, c[0x0][0x2dc] ;  /* 0x0000b70037107a20 */ /* 0x000fc40000410000 */
[----:B------:R-:W-:Y:S01]  /*9ac0*/  FMUL.FTZ R144, R144, c[0x0][0x2e0] ;  /* 0x0000b80090907a20 */ /* 0x000fe20000410000 */
[----:B------:R-:W-:Y:S01]  /*9ad0*/  F2FP.PACK_AB R59, R59, R134 ;  /* 0x000000863b3b723e */ /* 0x000fe200000000ff */
[----:B------:R-:W-:Y:S01]  /*9ae0*/  FMUL.FTZ R56, R145, c[0x0][0x2e0] ;  /* 0x0000b80091387a20 */ /* 0x000fe20000410000 */
[----:B------:R-:W-:Y:S01]  /*9af0*/  @UP0 UIMAD.WIDE.U32 UR8, UR7, UR10, URZ ;  /* 0x0000000a070802a5 */ /* 0x000fe2000f8e003f */
[----:B------:R-:W-:Y:S02]  /*9b00*/  FMUL.FTZ R85, R58, c[0x0][0x2dc] ;  /* 0x0000b7003a557a20 */ /* 0x000fe40000410000 */
[----:B------:R-:W-:Y:S01]  /*9b10*/  FMUL.FTZ R146, R146, c[0x0][0x2e0] ;  /* 0x0000b80092927a20 */ /* 0x000fe20000410000 */
[----:B------:R-:W-:Y:S01]  /*9b20*/  F2FP.PACK_AB R56, R56, R144 ;  /* 0x000000903838723e */ /* 0x000fe200000000ff */
[----:B------:R-:W-:Y:S01]  /*9b30*/  FMUL.FTZ R55, R147, c[0x0][0x2e0] ;  /* 0x0000b80093377a20 */ /* 0x000fe20000410000 */
[----:B------:R-:W-:Y:S01]  /*9b40*/  F2FP.PACK_AB R14, R14, R85 ;  /* 0x000000550e0e723e */ /* 0x000fe200000000ff */
[----:B------:R-:W-:Y:S01]  /*9b50*/  FMUL.FTZ R15, R57, c[0x0][0x2dc] ;  /* 0x0000b700390f7a20 */ /* 0x000fe20000410000 */
[----:B------:R-:W-:Y:S01]  /*9b60*/  @UP0 UIMAD UR15, UR7, UR11, UR9 ;  /* 0x0000000b070f02a4 */ /* 0x000fe2000f8e0209 */
[----:B------:R-:W-:Y:S01]  /*9b70*/  FMUL.FTZ R136, R136, c[0x0][0x2e0] ;  /* 0x0000b80088887a20 */ /* 0x000fe20000410000 */
[----:B------:R-:W-:Y:S01]  /*9b80*/  F2FP.PACK_AB R55, R55, R146 ;  /* 0x000000923737723e */ /* 0x000fe200000000ff */
[----:B------:R-:W-:Y:S01]  /*9b90*/  FMUL.FTZ R58, R137, c[0x0][0x2e0] ;  /* 0x0000b800893a7a20 */ /* 0x000fe20000410000 */
[----:B------:R-:W-:Y:S01]  /*9ba0*/  F2FP.PACK_AB R15, R15, R86 ;  /* 0x000000560f0f723e */ /* 0x000fe200000000ff */
[----:B------:R-:W-:Y:S01]  /*9bb0*/  FMUL.FTZ R87, R54, c[0x0][0x2dc] ;  /* 0x0000b70036577a20 */ /* 0x000fe20000410000 */
[----:B------:R-:W-:Y:S01]  /*9bc0*/  @UP0 UMOV UR14, UR8 ;  /* 0x00000008000e0c82 */ /* 0x000fe20008000000 */
[----:B------:R-:W-:Y:S01]  /*9bd0*/  FMUL.FTZ R138, R138, c[0x0][0x2e0] ;  /* 0x0000b8008a8a7a20 */ /* 0x000fe20000410000 */
[----:B------:R-:W-:Y:S01]  /*9be0*/  F2FP.PACK_AB R58, R58, R136 ;  /* 0x000000883a3a723e */ /* 0x000fe200000000ff */
[----:B------:R-:W-:Y:S01]  /*9bf0*/  FMUL.FTZ R57, R139, c[0x0][0x2e0] ;  /* 0x0000b8008b397a20 */ /* 0x000fe20000410000 */
[----:B------:R-:W-:Y:S01]  /*9c00*/  F2FP.PACK_AB R16, R16, R87 ;  /* 0x000000571010723e */ /* 0x000fe200000000ff */
[----:B------:R-:W-:-:S02]  /*9c10*/  FMUL.FTZ R17, R53, c[0x0][0x2dc] ;  /* 0x0000b70035117a20 */ /* 0x000fc40000410000 */
[----:B------:R-:W-:Y:S01]  /*9c20*/  FMUL.FTZ R140, R140, c[0x0][0x2e0] ;  /* 0x0000b8008c8c7a20 */ /* 0x000fe20000410000 */
[----:B------:R-:W-:Y:S01]  /*9c30*/  F2FP.PACK_AB R57, R57, R138 ;  /* 0x0000008a3939723e */ /* 0x000fe200000000ff */
[----:B------:R-:W-:Y:S02]  /*9c40*/  FMUL.FTZ R54, R141, c[0x0][0x2e0] ;  /* 0x0000b8008d367a20 */ /* 0x000fe40000410000 */
[----:B------:R-:W-:Y:S02]  /*9c50*/  FMUL.FTZ R110, R20, c[0x0][0x2dc] ;  /* 0x0000b700146e7a20 */ /* 0x000fe40000410000 */
[----:B------:R-:W-:Y:S01]  /*9c60*/  FMUL.FTZ R88, R52, c[0x0][0x2dc] ;  /* 0x0000b70034587a20 */ /* 0x000fe20000410000 */
[----:B------:R-:W-:Y:S01]  /*9c70*/  F2FP.PACK_AB R54, R54, R140 ;  /* 0x0000008c3636723e */ /* 0x000fe200000000ff */
[----:B------:R-:W-:Y:S02]  /*9c80*/  FMUL.FTZ R142, R142, c[0x0][0x2e0] ;  /* 0x0000b8008e8e7a20 */ /* 0x000fe40000410000 */
        /* <DEDUP_REMOVED lines=49> */
[----:B------:R-:W-:Y:S02]  /*9fa0*/  FMUL.FTZ R24, R39, c[0x0][0x2dc] ;  /* 0x0000b70027187a20 */ /* 0x000fe40000410000 */
[----:B------:R-:W-:Y:S01]  /*9fb0*/  FMUL.FTZ R176, R176, c[0x0][0x2e0] ;  /* 0x0000b800b0b07a20 */ /* 0x000fe20000410000 */
[----:B------:R-:W-:Y:S01]  /*9fc0*/  F2FP.PACK_AB R43, R43, R166 ;  /* 0x000000a62b2b723e */ /* 0x000fe200000000ff */
[----:B------:R-:W-:Y:S02]  /*9fd0*/  FMUL.FTZ R40, R177, c[0x0][0x2e0] ;  /* 0x0000b800b1287a20 */ /* 0x000fe40000410000 */
[----:B------:R-:W-:Y:S02]  /*9fe0*/  FMUL.FTZ R107, R23, c[0x0][0x2dc] ;  /* 0x0000b700176b7a20 */ /* 0x000fe40000410000 */
[----:B------:R-:W-:Y:S01]  /*9ff0*/  FMUL.FTZ R93, R42, c[0x0][0x2dc] ;  /* 0x0000b7002a5d7a20 */ /* 0x000fe20000410000 */
[----:B------:R-:W-:Y:S01]  /*a000*/  F2FP.PACK_AB R40, R40, R176 ;  /* 0x000000b02828723e */ /* 0x000fe200000000ff */
[----:B------:R-:W-:-:S02]  /*a010*/  FMUL.FTZ R178, R178, c[0x0][0x2e0] ;  /* 0x0000b800b2b27a20 */ /* 0x000fc40000410000 */
[----:B------:R-:W-:Y:S01]  /*a020*/  FMUL.FTZ R39, R179, c[0x0][0x2e0] ;  /* 0x0000b800b3277a20 */ /* 0x000fe20000410000 */
[----:B------:R-:W-:Y:S01]  /*a030*/  F2FP.PACK_AB R22, R22, R93 ;  /* 0x0000005d1616723e */ /* 0x000fe200000000ff */
[----:B------:R-:W-:Y:S02]  /*a040*/  FMUL.FTZ R23, R41, c[0x0][0x2dc] ;  /* 0x0000b70029177a20 */ /* 0x000fe40000410000 */
[----:B------:R-:W-:Y:S01]  /*a050*/  FMUL.FTZ R168, R168, c[0x0][0x2e0] ;  /* 0x0000b800a8a87a20 */ /* 0x000fe20000410000 */
[----:B------:R-:W-:Y:S01]  /*a060*/  F2FP.PACK_AB R39, R39, R178 ;  /* 0x000000b22727723e */ /* 0x000fe200000000ff */
        /* <DEDUP_REMOVED lines=11> */
[----:B------:R-:W-:Y:S02]  /*a120*/  FMUL.FTZ R38, R173, c[0x0][0x2e0] ;  /* 0x0000b800ad267a20 */ /* 0x000fe40000410000 */
        /* <DEDUP_REMOVED lines=80> */
[----:B------:R-:W-:-:S04]  /*a630*/  F2FP.PACK_AB R2, R2, R76 ;  /* 0x0000004c0202723e */ /* 0x000fc800000000ff */
[----:B------:R-:W-:Y:S01]  /*a640*/  F2FP.PACK_AB R0, R0, R78 ;  /* 0x0000004e0000723e */ /* 0x000fe200000000ff */
        /* <DEDUP_REMOVED lines=78> */
.L_x_1463:
        /* <DEDUP_REMOVED lines=19> */
.L_x_1464:
        /* <DEDUP_REMOVED lines=11> */
[----:B------:R-:W-:Y:S01]  /*ad10*/  USHF.R.S32.HI UR13, URZ, 0x1f, UR36 ;  /* 0x0000001f3f0d7899 */ /* 0x000fe20008011424 */
[----:B------:R-:W-:Y:S01]  /*ad20*/  IMAD.WIDE.U32 R4, R32, c[0x0][0x3a0], R6 ;  /* 0x0000e80020047a25 */ /* 0x000fe200078e0006 */
[----:B------:R-:W-:Y:S01]  /*ad30*/  UIMAD UR8, UR7, UR9, UR8 ;  /* 0x00000009070872a4 */ /* 0x000fe2000f8e0208 */
[----:B------:R-:W-:-:S02]  /*ad40*/  IADD3 R30, R244, 0x40, RZ ;  /* 0x00000040f41e7810 */ /* 0x000fc40007ffe0ff */
[----:B------:R-:W-:Y:S01]  /*ad50*/  IADD3 R29, R244, 0x80, RZ ;  /* 0x00000080f41d7810 */ /* 0x000fe20007ffe0ff */
[----:B------:R-:W-:Y:S01]  /*ad60*/  BAR.SYNC.DEFER_BLOCKING 0x0 ;  /* 0x0000000000007b1d */ /* 0x000fe20000010000 */
[----:B------:R-:W-:Y:S01]  /*ad70*/  IADD3 R4, P0, R4, UR14, RZ ;  /* 0x0000000e04047c10 */ /* 0x000fe2000ff1e0ff */
[----:B------:R-:W-:Y:S01]  /*ad80*/  IMAD.U32 R8, RZ, RZ, UR8 ;  /* 0x00000008ff087e24 */ /* 0x000fe2000f8e00ff */
[----:B------:R-:W-:-:S03]  /*ad90*/  IADD3 R31, R244, 0xc0, RZ ;  /* 0x000000c0f41f7810 */ /* 0x000fc60007ffe0ff */
        /* <DEDUP_REMOVED lines=46> */
.L_x_1466:
[----:B--23--:R-:W-:Y:S05]  /*b080*/  BSYNC B0 ;  /* 0x0000000000007941 */ /* 0x00cfea0003800000 */
.L_x_1465:
        /* <DEDUP_REMOVED lines=22> */
.L_x_1468:
[----:B------:R-:W-:Y:S05]  /*b1f0*/  BSYNC B0 ;  /* 0x0000000000007941 */ /* 0x000fea0003800000 */
.L_x_1467:
[----:B------:R-:W-:Y:S01]  /*b200*/  ULDC.64 UR8, c[0x0][0x3a8] ;  /* 0x0000ea0000087ab9 */ /* 0x000fe20000000a00 */
[----:B------:R-:W-:Y:S01]  /*b210*/  IMAD.WIDE.U32 R6, R32, c[0x0][0x3a8], R6 ;  /* 0x0000ea0020067a25 */ /* 0x000fe200078e0006 */
        /* <DEDUP_REMOVED lines=30> */
.L_x_1470:
[----:B------:R-:W-:Y:S05]  /*b400*/  BSYNC B0 ;  /* 0x0000000000007941 */ /* 0x000fea0003800000 */
.L_x_1469:
        /* <DEDUP_REMOVED lines=20> */
.L_x_1441:
        /* <DEDUP_REMOVED lines=20> */
.L_x_1472:
        /* <DEDUP_REMOVED lines=18> */
.L_x_1473:
        /* <DEDUP_REMOVED lines=44> */
.L_x_1475:
[----:B------:R-:W-:Y:S05]  /*ba70*/  BSYNC B0 ;  /* 0x0000000000007941 */ /* 0x000fea0003800000 */
.L_x_1474:
        /* <DEDUP_REMOVED lines=21> */
.L_x_1477:
[----:B------:R-:W-:Y:S05]  /*bbd0*/  BSYNC B0 ;  /* 0x0000000000007941 */ /* 0x000fea0003800000 */
.L_x_1476:
        /* <DEDUP_REMOVED lines=31> */
.L_x_1479:
[----:B------:R-:W-:Y:S05]  /*bdd0*/  BSYNC B0 ;  /* 0x0000000000007941 */ /* 0x000fea0003800000 */
.L_x_1478:
        /* <DEDUP_REMOVED lines=18> */
.L_x_1471:
[----:B------:R-:W-:Y:S05]  /*bf00*/  BSYNC B1 ;  /* 0x0000000000017941 */ /* 0x000fea0003800000 */
.L_x_1436:
        /* <DEDUP_REMOVED lines=12> */
.L_x_1480:
[----:B------:R-:W-:Y:S05]  /*bfd0*/  EXIT ;  /* 0x000000000000794d */ /* 0x000fea0003800000 */
.L_x_1482:
        /* <DEDUP_REMOVED lines=10> */
.L_x_2040:


//--------------------- .text._ZN5flash44flash_bwd_dq_dk_dv_loop_seqk_parallel_kernelI23Flash_bwd_kernel_traitsILi256ELi64ELi64ELi8ELi4ELi2ELi2ELb0ELb0EN7cutlass6half_tE19Flash_kernel_traitsILi256ELi64ELi64ELi8ES3_EELb0ELb0ELb0ELb0ELb0ELb0ELb1EEEvNS_16Flash_bwd_paramsE --------------------------
	.section	.text._ZN5flash44flash_bwd_dq_dk_dv_loop_seqk_parallel_kernelI23Flash_bwd_kernel_traitsILi256ELi64ELi64ELi8ELi4ELi2ELi2ELb0ELb0EN7cutlass6half_tE19Flash_kernel_traitsILi256ELi64ELi64ELi8ES3_EELb0ELb0ELb0ELb0ELb0ELb0ELb1EEEvNS_16Flash_bwd_paramsE,"ax",@progbits
	.sectioninfo	@"SHI_REGISTERS=255"
	.align	128
        .global         _ZN5flash44flash_bwd_dq_dk_dv_loop_seqk_parallel_kernelI23Flash_bwd_kernel_traitsILi256ELi64ELi64ELi8ELi4ELi2ELi2ELb0ELb0EN7cutlass6half_tE19Flash_kernel_traitsILi256ELi64ELi64ELi8ES3_EELb0ELb0ELb0ELb0ELb0ELb0ELb1EEEvNS_16Flash_bwd_paramsE
        .type           _ZN5flash44flash_bwd_dq_dk_dv_loop_seqk_parallel_kernelI23Flash_bwd_kernel_traitsILi256ELi64ELi64ELi8ELi4ELi2ELi2ELb0ELb0EN7cutlass6half_tE19Flash_kernel_traitsILi256ELi64ELi64ELi8ES3_EELb0ELb0ELb0ELb0ELb0ELb0ELb1EEEvNS_16Flash_bwd_paramsE,@function
        .size           _ZN5flash44flash_bwd_dq_dk_dv_loop_seqk_parallel_kernelI23Flash_bwd_kernel_traitsILi256ELi64ELi64ELi8ELi4ELi2ELi2ELb0ELb0EN7cutlass6half_tE19Flash_kernel_traitsILi256ELi64ELi64ELi8ES3_EELb0ELb0ELb0ELb0ELb0ELb0ELb1EEEvNS_16Flash_bwd_paramsE,(.L_x_2041 - _ZN5flash44flash_bwd_dq_dk_dv_loop_seqk_parallel_kernelI23Flash_bwd_kernel_traitsILi256ELi64ELi64ELi8ELi4ELi2ELi2ELb0ELb0EN7cutlass6half_tE19Flash_kernel_traitsILi256ELi64ELi64ELi8ES3_EELb0ELb0ELb0ELb0ELb0ELb0ELb1EEEvNS_16Flash_bwd_paramsE)
        .other          _ZN5flash44flash_bwd_dq_dk_dv_loop_seqk_parallel_kernelI23Flash_bwd_kernel_traitsILi256ELi64ELi64ELi8ELi4ELi2ELi2ELb0ELb0EN7cutlass6half_tE19Flash_kernel_traitsILi256ELi64ELi64ELi8ES3_EELb0ELb0ELb0ELb0ELb0ELb0ELb1EEEvNS_16Flash_bwd_paramsE,@"STO_CUDA_ENTRY STV_DEFAULT"
_ZN5flash44flash_bwd_dq_dk_dv_loop_seqk_parallel_kernelI23Flash_bwd_kernel_traitsILi256ELi64ELi64ELi8ELi4ELi2ELi2ELb0ELb0EN7cutlass6half_tE19Flash_kernel_traitsILi256ELi64ELi64ELi8ES3_EELb0ELb0ELb0ELb0ELb0ELb0ELb1EEEvNS_16Flash_bwd_paramsE:
.text._ZN5flash44flash_bwd_dq_dk_dv_loop_seqk_parallel_kernelI23Flash_bwd_kernel_traitsILi256ELi64ELi64ELi8ELi4ELi2ELi2ELb0ELb0EN7cutlass6half_tE19Flash_kernel_traitsILi256ELi64ELi64ELi8ES3_EELb0ELb0ELb0ELb0ELb0ELb0ELb1EEEvNS_16Flash_bwd_paramsE:
        /* <DEDUP_REMOVED lines=177> */
.L_x_1529:
        /* <DEDUP_REMOVED lines=66> */
.L_x_1483:
        /* <DEDUP_REMOVED lines=58> */
.L_x_1485:
        /* <DEDUP_REMOVED lines=43> */
.L_x_1486:
        /* <DEDUP_REMOVED lines=45> */
.L_x_1487:
[----:B------:R-:W-:-:S03]  /*1850*/  UMOV UR11, UR50 ;  /* 0x00000032000b7c82 */ /* 0x000fc60008000000 */
.L_x_1488:
        /* <DEDUP_REMOVED lines=37> */
[----:B------:R-:W-:Y:S01]  /*1ab0*/  IMAD.WIDE.U32 R2, R5, c[0x0][0x378], R2 ;  /* 0x0000de0005027a25 */ /* 0x000fe200078e0002 */
[----:B------:R-:W-:-:S02]  /*1ac0*/  UMOV UR38, 0x4 ;  /* 0x0000000400267882 */ /* 0x000fc40000000000 */
[----:B------:R-:W-:Y:S01]  /*1ad0*/  ULDC.64 UR12, c[0x0][0x3c8] ;  /* 0x0000f200000c7ab9 */ /* 0x000fe20000000a00 */
[----:B------:R-:W-:Y:S01]  /*1ae0*/  IADD3.X R7, R7, UR29, R15, P1, !PT ;  /* 0x0000001d07077c10 */ /* 0x000fe20008ffe40f */
[----:B------:R-:W-:Y:S01]  /*1af0*/  ULDC.64 UR10, c[0x0][0x200] ;  /* 0x00008000000a7ab9 */ /* 0x000fe20000000a00 */
[----:B------:R-:W-:Y:S01]  /*1b00*/  IADD3 R5, R3, UR16, RZ ;  /* 0x0000001003057c10 */ /* 0x000fe2000fffe0ff */
[----:B------:R-:W-:Y:S01]  /*1b10*/  ULEA.HI.SX32 UR7, UR34, 0xffffffff, 0x1a ;  /* 0xffffffff22077891 */ /* 0x000fe2000f8fd23f */
[----:B------:R-:W-:Y:S01]  /*1b20*/  IMAD.MOV.U32 R4, RZ, RZ, R2 ;  /* 0x000000ffff047224 */ /* 0x000fe200078e0002 */
[----:B------:R-:W-:Y:S02]  /*1b30*/  UIMAD.WIDE UR8, UR8, UR38, UR12 ;  /* 0x00000026080872a5 */ /* 0x000fe4000f8e020c */
[----:B------:R-:W-:Y:S01]  /*1b40*/  UIMAD.WIDE UR14, UR14, UR38, UR10 ;  /* 0x000000260e0e72a5 */ /* 0x000fe2000f8e020a */
[----:B------:R-:W-:Y:S05]  /*1b50*/  @!P0 BRA `(.L_x_1489) ;  /* 0x0000916000008947 */ /* 0x000fea0003800000 */
[----:B------:R-:W2:Y:S01]  /*1b60*/  LDL R27, [R1+0x58] ;  /* 0x00005800011b7983 */ /* 0x000ea20000100800 */
[----:B------:R-:W-:Y:S01]  /*1b70*/  PLOP3.LUT P0, PT, PT, PT, UP2, 0x80, 0x0 ;  /* 0x000000000000781c */ /* 0x000fe20003f0f028 */
[----:B------:R-:W-:Y:S01]  /*1b80*/  UMOV UR13, UR8 ;  /* 0x00000008000d7c82 */ /* 0x000fe20008000000 */
[C---:B------:R-:W-:Y:S01]  /*1b90*/  IADD3 R25, R240.reuse, 0xc0, RZ ;  /* 0x000000c0f0197810 */ /* 0x040fe20007ffe0ff */
[----:B------:R-:W-:Y:S01]  /*1ba0*/  ULEA.HI UR8, UR7, UR7, URZ, 0x1 ;  /* 0x0000000707087291 */ /* 0x000fe2000f8f083f */
[----:B------:R-:W-:Y:S01]  /*1bb0*/  IADD3 R26, R240, 0x40, RZ ;  /* 0x00000040f01a7810 */ /* 0x000fe20007ffe0ff */
[----:B------:R-:W-:Y:S01]  /*1bc0*/  ULDC.64 UR10, c[0x0][0x1a8] ;  /* 0x00006a00000a7ab9 */ /* 0x000fe20000000a00 */
[----:B------:R-:W-:Y:S01]  /*1bd0*/  IMAD.U32 R10, RZ, RZ, UR35 ;  /* 0x00000023ff0a7e24 */ /* 0x000fe2000f8e00ff */
[----:B------:R-:W-:Y:S01]  /*1be0*/  ULOP3.LUT UR8, UR8, 0xfffffffe, URZ, 0xc0, !UPT ;  /* 0xfffffffe08087892 */ /* 0x000fe2000f8ec03f */
[----:B------:R1:W-:Y:S01]  /*1bf0*/  STL [R1+0x4], R25 ;  /* 0x0000041901007387 */ /* 0x0003e20000100800 */
[----:B------:R-:W-:Y:S01]  /*1c00*/  UMOV UR12, UR9 ;  /* 0x00000009000c7c82 */ /* 0x000fe20008000000 */
[----:B------:R-:W-:Y:S01]  /*1c10*/  IMAD R0, R23, c[0x0][0x370], RZ ;  /* 0x0000dc0017007a24 */ /* 0x000fe200078e02ff */
[----:B------:R-:W-:Y:S01]  /*1c20*/  UIADD3 UR8, UR7, -UR8, URZ ;  /* 0x8000000807087290 */ /* 0x000fe2000fffe03f */
[----:B------:R1:W-:Y:S01]  /*1c30*/  STL [R1], R26 ;  /* 0x0000001a01007387 */ /* 0x0003e20000100800 */
[----:B------:R-:W-:Y:S01]  /*1c40*/  UIMAD UR9, UR61, UR10, URZ ;  /* 0x0000000a3d0972a4 */ /* 0x000fe2000f8e023f */
[----:B------:R-:W-:Y:S01]  /*1c50*/  IMAD.WIDE.U32 R4, R12, c[0x0][0x370], R4 ;  /* 0x0000dc000c047a25 */ /* 0x000fe200078e0004 */
[----:B------:R-:W-:Y:S01]  /*1c60*/  UISETP.NE.AND UP0, UPT, UR8, 0x1, UPT ;  /* 0x000000010800788c */ /* 0x000fe2000bf05270 */
[----:B------:R-:W-:Y:S01]  /*1c70*/  @P0 BAR.SYNC.DEFER_BLOCKING 0x0 ;  /* 0x0000000000000b1d */ /* 0x000fe20000010000 */
[----:B------:R-:W-:Y:S01]  /*1c80*/  UIMAD UR8, UR7, -0x40, UR32 ;  /* 0xffffffc0070878a4 */ /* 0x000fe2000f8e0220 */
[----:B------:R-:W-:Y:S01]  /*1c90*/  IMAD.WIDE.U32 R10, R10, c[0x0][0x1a8], R6 ;  /* 0x00006a000a0a7a25 */ /* 0x000fe200078e0006 */
[----:B------:R-:W-:Y:S01]  /*1ca0*/  UIMAD UR9, UR35, UR11, UR9 ;  /* 0x0000000b230972a4 */ /* 0x000fe2000f8e0209 */
[----:B------:R-:W-:-:S02]  /*1cb0*/  LEA R243, P0, R4, c[0x0][0x330], 0x1 ;  /* 0x0000cc0004f37a11 */ /* 0x000fc400078008ff */
[C---:B------:R-:W-:Y:S01]  /*1cc0*/  IMAD R0, R12.reuse, c[0x0][0x374], R0 ;  /* 0x0000dd000c007a24 */ /* 0x040fe200078e0200 */
[----:B------:R-:W-:Y:S01]  /*1cd0*/  ISETP.GE.AND P6, PT, R12, UR8, PT ;  /* 0x000000080c007c0c */ /* 0x000fe2000bfc6270 */
[----:B------:R-:W-:Y:S01]  /*1ce0*/  UMOV UR11, UR14 ;  /* 0x0000000e000b7c82 */ /* 0x000fe20008000000 */
[----:B------:R-:W-:Y:S01]  /*1cf0*/  LEA R242, P1, R10, c[0x0][0x160], 0x1 ;  /* 0x000058000af27a11 */ /* 0x000fe200078208ff */
[----:B------:R-:W-:Y:S01]  /*1d00*/  IMAD.IADD R8, R5, 0x1, R0 ;  /* 0x0000000105087824 */ /* 0x000fe200078e0200 */
[----:B------:R-:W-:Y:S01]  /*1d10*/  IADD3 R16, R11, UR9, RZ ;  /* 0x000000090b107c10 */ /* 0x000fe2000fffe0ff */
[----:B------:R-:W-:Y:S01]  /*1d20*/  UMOV UR10, UR15 ;  /* 0x0000000f000a7c82 */ /* 0x000fe20008000000 */
[----:B------:R-:W-:Y:S01]  /*1d30*/  BSSY B0, `(.L_x_1490) ;  /* 0x0000032000007945 */ /* 0x000fe20003800000 */
[----:B------:R-:W-:Y:S02]  /*1d40*/  IADD3 R252, R240, 0x80, RZ ;  /* 0x00000080f0fc7810 */ /* 0x000fe40007ffe0ff */
[----:B------:R-:W-:-:S02]  /*1d50*/  LEA.HI.X R245, R4, c[0x0][0x334], R8, 0x1, P0 ;  /* 0x0000cd0004f57a11 */ /* 0x000fc400000f0c08 */
        /* <DEDUP_REMOVED lines=47> */
.L_x_1491:
[----:B------:R-:W-:Y:S05]  /*2050*/  BSYNC B0 ;  /* 0x0000000000007941 */ /* 0x000fea0003800000 */
.L_x_1490:
        /* <DEDUP_REMOVED lines=48> */
.L_x_1493:
[----:B------:R-:W-:Y:S05]  /*2360*/  BSYNC B0 ;  /* 0x0000000000007941 */ /* 0x000fea0003800000 */
.L_x_1492:
        /* <DEDUP_REMOVED lines=23> */
.L_x_1495:
        /* <DEDUP_REMOVED lines=50> */
.L_x_1496:
[----:B------:R-:W-:Y:S05]  /*2800*/  BSYNC B0 ;  /* 0x0000000000007941 */ /* 0x000fea0003800000 */
.L_x_1494:
        /* <DEDUP_REMOVED lines=21> */
.L_x_1498:
        /* <DEDUP_REMOVED lines=49> */
.L_x_1499:
[----:B------:R-:W-:Y:S05]  /*2c70*/  BSYNC B0 ;  /* 0x0000000000007941 */ /* 0x000fea0003800000 */
.L_x_1497:
[----:B--23--:R-:W-:Y:S02]  /*2c80*/  SHF.R.S32.HI R2, RZ, 0x1f, R19 ;  /* 0x0000001fff027819 */ /* 0x00cfe40000011413 */
        /* <DEDUP_REMOVED lines=15> */
[C---:B------:R-:W-:Y:S01]  /*2d80*/  ISETP.GE.AND P3, PT, R0.reuse, UR8, PT ;  /* 0x0000000800007c0c */ /* 0x040fe2000bf66270 */
[----:B------:R-:W-:Y:S01]  /*2d90*/  IMAD.U32 R16, RZ, RZ, UR26 ;  /* 0x0000001aff107e24 */ /* 0x000fe2000f8e00ff */
[----:B------:R-:W-:Y:S01]  /*2da0*/  ISETP.GE.AND P2, PT, R3, UR8, PT ;  /* 0x0000000803007c0c */ /* 0x000fe2000bf46270 */
[----:B------:R-:W-:Y:S01]  /*2db0*/  USHF.R.S32.HI UR8, URZ, 0x1f, UR26 ;  /* 0x0000001f3f087899 */ /* 0x000fe2000801141a */
[----:B------:R-:W-:Y:S01]  /*2dc0*/  SHF.L.U64.HI R4, R0, 0x2, R2 ;  /* 0x0000000200047819 */ /* 0x000fe20000010202 */
[----:B------:R2:W-:Y:S01]  /*2dd0*/  STL [R1+0x44], R5 ;  /* 0x0000440501007387 */ /* 0x0005e20000100800 */
[----:B------:R-:W-:Y:S01]  /*2de0*/  IADD3 R2, P1, R5, UR11, RZ ;  /* 0x0000000b05027c10 */ /* 0x000fe2000ff3e0ff */
[----:B------:R-:W-:-:S02]  /*2df0*/  UIMAD UR14, UR8, UR14, URZ ;  /* 0x0000000e080e72a4 */ /* 0x000fc4000f8e023f */
[----:B------:R2:W-:Y:S01]  /*2e00*/  STL [R1+0x40], R4 ;  /* 0x0000400401007387 */ /* 0x0005e20000100800 */
        /* <DEDUP_REMOVED lines=63> */
.L_x_1501:
[----:B--2---:R-:W-:Y:S05]  /*3200*/  BSYNC B0 ;  /* 0x0000000000007941 */ /* 0x004fea0003800000 */
.L_x_1500:
        /* <DEDUP_REMOVED lines=55> */
.L_x_1503:
[----:B------:R-:W-:Y:S05]  /*3580*/  BSYNC B0 ;  /* 0x0000000000007941 */ /* 0x000fea0003800000 */
.L_x_1502:
        /* <DEDUP_REMOVED lines=62> */
.L_x_1505:
[----:B------:R-:W-:Y:S05]  /*3970*/  BSYNC B0 ;  /* 0x0000000000007941 */ /* 0x000fea0003800000 */
.L_x_1504:
        /* <DEDUP_REMOVED lines=54> */
.L_x_1507:
[----:B------:R-:W-:Y:S05]  /*3ce0*/  BSYNC B0 ;  /* 0x0000000000007941 */ /* 0x000fea0003800000 */
.L_x_1506:
[----:B------:R-:W-:Y:S01]  /*3cf0*/  IADD3 R0, R230, 0x4000, RZ ;  /* 0x00004000e6007810 */ /* 0x000fe20007ffe0ff */
[----:B------:R-:W0:Y:S01]  /*3d00*/  LDGDEPBAR ;  /* 0x00000000000079af */ /* 0x000e220000000000 */
[----:B-1-3--:R-:W-:Y:S01]  /*3d10*/  IADD3 R2, R231, 0x4000, RZ ;  /* 0x00004000e7027810 */ /* 0x00afe20007ffe0ff */
[----:B------:R-:W-:Y:S01]  /*3d20*/  IMAD.MOV.U32 R238, RZ, RZ, R236 ;  /* 0x000000ffffee7224 */ /* 0x000fe200078e00ec */
[----:B------:R-:W-:Y:S01]  /*3d30*/  SEL R0, R0, R230, !P0 ;  /* 0x000000e600007207 */ /* 0x000fe20004000000 */
[----:B------:R-:W-:Y:S01]  /*3d40*/  CS2R R190, SRZ ;  /* 0x0000000000be7805 */ /* 0x000fe2000001ff00 */
[----:B------:R-:W-:Y:S01]  /*3d50*/  SEL R2, R2, R231, !P0 ;  /* 0x000000e702027207 */ /* 0x000fe20004000000 */
[----:B------:R-:W-:Y:S01]  /*3d60*/  CS2R R188, SRZ ;  /* 0x0000000000bc7805 */ /* 0x000fe2000001ff00 */
[----:B------:R-:W-:Y:S01]  /*3d70*/  SHF.L.U32 R220, R0, 0x1, RZ ;  /* 0x0000000100dc7819 */ /* 0x000fe200000006ff */
[----:B------:R-:W-:Y:S01]  /*3d80*/  IMAD.MOV.U32 R0, RZ, RZ, c[0x0][0x22c] ;  /* 0x00008b00ff007624 */ /* 0x000fe200078e00ff */
[----:B------:R-:W-:Y:S01]  /*3d90*/  CS2R R194, SRZ ;  /* 0x0000000000c27805 */ /* 0x000fe2000001ff00 */
[----:B------:R-:W-:Y:S01]  /*3da0*/  IMAD.SHL.U32 R225, R2, 0x2, RZ ;  /* 0x0000000202e17824 */ /* 0x000fe200078e00ff */
[----:B------:R-:W-:Y:S01]  /*3db0*/  CS2R R192, SRZ ;  /* 0x0000000000c07805 */ /* 0x000fe2000001ff00 */
        /* <DEDUP_REMOVED lines=9> */
[C---:B------:R-:W-:Y:S01]  /*3e50*/  IADD3 R7, R8.reuse, 0x20, RZ ;  /* 0x0000002008077810 */ /* 0x040fe20007ffe0ff */
[----:B------:R-:W-:Y:S01]  /*3e60*/  CS2R R178, SRZ ;  /* 0x0000000000b27805 */ /* 0x000fe2000001ff00 */
[C---:B------:R-:W-:Y:S01]  /*3e70*/  IADD3 R6, R8.reuse, 0x40, RZ ;  /* 0x0000004008067810 */ /* 0x040fe20007ffe0ff */
[----:B------:R-:W-:Y:S01]  /*3e80*/  CS2R R176, SRZ ;  /* 0x0000000000b07805 */ /* 0x000fe2000001ff00 */
[C---:B------:R-:W-:Y:S01]  /*3e90*/  IADD3 R5, R8.reuse, 0x60, RZ ;  /* 0x0000006008057810 */ /* 0x040fe20007ffe0ff */
[C---:B------:R-:W-:Y:S01]  /*3ea0*/  IMAD.IADD R7, R239.reuse, 0x1, R7 ;  /* 0x00000001ef077824 */ /* 0x040fe200078e0207 */
[C---:B------:R-:W-:Y:S01]  /*3eb0*/  IADD3 R4, R8.reuse, 0x80, RZ ;  /* 0x0000008008047810 */ /* 0x040fe20007ffe0ff */
[C---:B------:R-:W-:Y:S01]  /*3ec0*/  IMAD.IADD R6, R239.reuse, 0x1, R6 ;  /* 0x00000001ef067824 */ /* 0x040fe200078e0206 */
[C---:B------:R-:W-:Y:S01]  /*3ed0*/  IADD3 R3, R8.reuse, 0xa0, RZ ;  /* 0x000000a008037810 */ /* 0x040fe20007ffe0ff */
[C---:B------:R-:W-:Y:S01]  /*3ee0*/  IMAD.IADD R7, R239.reuse, 0x1, R7 ;  /* 0x00000001ef077824 */ /* 0x040fe200078e0207 */
[C---:B------:R-:W-:Y:S01]  /*3ef0*/  IADD3 R5, R239.reuse, R5, RZ ;  /* 0x00000005ef057210 */ /* 0x040fe20007ffe0ff */
[C---:B------:R-:W-:Y:S01]  /*3f00*/  IMAD.IADD R4, R239.reuse, 0x1, R4 ;  /* 0x00000001ef047824 */ /* 0x040fe200078e0204 */
[C---:B------:R-:W-:Y:S01]  /*3f10*/  IADD3 R2, R8.reuse, 0xc0, RZ ;  /* 0x000000c008027810 */ /* 0x040fe20007ffe0ff */
        /* <DEDUP_REMOVED lines=21> */
[----:B------:R1:W-:Y:S01]  /*4070*/  STL [R1+0x20], R7 ;  /* 0x0000200701007387 */ /* 0x0003e20000100800 */
[C---:B------:R-:W-:Y:S01]  /*4080*/  IMAD.IADD R3, R239.reuse, 0x1, R3 ;  /* 0x00000001ef037824 */ /* 0x040fe200078e0203 */
[C---:B------:R-:W-:Y:S01]  /*4090*/  IADD3 R2, R239.reuse, R2, RZ ;  /* 0x00000002ef027210 */ /* 0x040fe20007ffe0ff */
[C---:B------:R-:W-:Y:S01]  /*40a0*/  IMAD.IADD R0, R239.reuse, 0x1, R0 ;  /* 0x00000001ef007824 */ /* 0x040fe200078e0200 */
        /* <DEDUP_REMOVED lines=25> */
[C---:B---3--:R-:W-:Y:S01]  /*4240*/  IMAD.IADD R6, R239.reuse, 0x1, R6 ;  /* 0x00000001ef067824 */ /* 0x048fe200078e0206 */
[----:B------:R-:W-:Y:S01]  /*4250*/  STL [R1+0x3c], R7 ;  /* 0x00003c0701007387 */ /* 0x000fe20000100800 */
[----:B------:R-:W-:Y:S01]  /*4260*/  CS2R R78, SRZ ;  /* 0x00000000004e7805 */ /* 0x000fe2000001ff00 */
[----:B------:R-:W-:Y:S01]  /*4270*/  CS2R R76, SRZ ;  /* 0x00000000004c7805 */ /* 0x000fe2000001ff00 */
[C---:B--2---:R-:W-:Y:S01]  /*4280*/  IADD3 R5, R239.reuse, R5, RZ ;  /* 0x00000005ef057210 */ /* 0x044fe20007ffe0ff */
[----:B------:R1:W-:Y:S01]  /*4290*/  STL [R1+0xc], R2 ;  /* 0x00000c0201007387 */ /* 0x0003e20000100800 */
[----:B------:R-:W-:Y:S01]  /*42a0*/  CS2R R82, SRZ ;  /* 0x0000000000527805 */ /* 0x000fe2000001ff00 */
[----:B------:R-:W-:Y:S01]  /*42b0*/  CS2R R80, SRZ ;  /* 0x0000000000507805 */ /* 0x000fe2000001ff00 */
[C---:B----4-:R-:W-:Y:S01]  /*42c0*/  IMAD.IADD R4, R239.reuse, 0x1, R4 ;  /* 0x00000001ef047824 */ /* 0x050fe200078e0204 */
[----:B------:R-:W-:Y:S01]  /*42d0*/  STL [R1+0x38], R6 ;  /* 0x0000380601007387 */ /* 0x000fe20000100800 */
[----:B------:R-:W-:Y:S01]  /*42e0*/  CS2R R74, SRZ ;  /* 0x00000000004a7805 */ /* 0x000fe2000001ff00 */
[----:B------:R-:W-:Y:S01]  /*42f0*/  CS2R R72, SRZ ;  /* 0x0000000000487805 */ /* 0x000fe2000001ff00 */
[C---:B------:R-:W-:Y:S01]  /*4300*/  IADD3 R3, R239.reuse, R3, RZ ;  /* 0x00000003ef037210 */ /* 0x040fe20007ffe0ff */
        /* <DEDUP_REMOVED lines=17> */
[C---:B-1----:R-:W-:Y:S01]  /*4420*/  IMAD.IADD R2, R239.reuse, 0x1, R2 ;  /* 0x00000001ef027824 */ /* 0x042fe200078e0202 */
[----:B------:R-:W-:Y:S01]  /*4430*/  CS2R R48, SRZ ;  /* 0x0000000000307805 */ /* 0x000fe2000001ff00 */
[----:B------:R-:W-:Y:S01]  /*4440*/  CS2R R42, SRZ ;  /* 0x00000000002a7805 */ /* 0x000fe2000001ff00 */
[----:B------:R-:W-:Y:S01]  /*4450*/  CS2R R40, SRZ ;  /* 0x0000000000287805 */ /* 0x000fe2000001ff00 */
[----:B------:R-:W-:Y:S01]  /*4460*/  CS2R R38, SRZ ;  /* 0x0000000000267805 */ /* 0x000fe2000001ff00 */
[----:B------:R-:W-:Y:S01]  /*4470*/  CS2R R36, SRZ ;  /* 0x0000000000247805 */ /* 0x000fe2000001ff00 */
[----:B------:R-:W-:Y:S01]  /*4480*/  CS2R R30, SRZ ;  /* 0x00000000001e7805 */ /* 0x000fe2000001ff00 */
[----:B------:R-:W-:Y:S01]  /*4490*/  CS2R R28, SRZ ;  /* 0x00000000001c7805 */ /* 0x000fe2000001ff00 */
[----:B--2---:R-:W-:Y:S01]  /*44a0*/  IADD3 R0, R239, R0, RZ ;  /* 0x00000000ef007210 */ /* 0x004fe20007ffe0ff */
[----:B------:R-:W-:Y:S01]  /*44b0*/  CS2R R34, SRZ ;  /* 0x0000000000227805 */ /* 0x000fe2000001ff00 */
[----:B------:R-:W-:Y:S01]  /*44c0*/  CS2R R32, SRZ ;  /* 0x0000000000207805 */ /* 0x000fe2000001ff00 */
[----:B------:R-:W-:Y:S01]  /*44d0*/  CS2R R26, SRZ ;  /* 0x00000000001a7805 */ /* 0x000fe2000001ff00 */
[----:B------:R-:W-:Y:S01]  /*44e0*/  CS2R R24, SRZ ;  /* 0x0000000000187805 */ /* 0x000fe2000001ff00 */
[----:B------:R3:W-:Y:S01]  /*44f0*/  STL [R1+0x24], R0 ;  /* 0x0000240001007387 */ /* 0x0007e20000100800 */
[----:B------:R-:W-:Y:S01]  /*4500*/  CS2R R22, SRZ ;  /* 0x0000000000167805 */ /* 0x000fe2000001ff00 */
[----:B------:R-:W-:Y:S01]  /*4510*/  CS2R R20, SRZ ;  /* 0x0000000000147805 */ /* 0x000fe2000001ff00 */
[----:B------:R-:W-:Y:S01]  /*4520*/  IMAD.MOV.U32 R233, RZ, RZ, 0x20 ;  /* 0x00000020ffe97424 */ /* 0x000fe200078e00ff */
[----:B------:R3:W-:Y:S01]  /*4530*/  STL [R1+0x28], R2 ;  /* 0x0000280201007387 */ /* 0x0007e20000100800 */
[----:B------:R-:W-:Y:S01]  /*4540*/  MOV R232, 0x40 ;  /* 0x0000004000e87802 */ /* 0x000fe20000000f00 */
[----:B------:R-:W-:-:S02]  /*4550*/  IMAD.SHL.U32 R228, R231, 0x2, RZ ;  /* 0x00000002e7e47824 */ /* 0x000fc400078e00ff */
.L_x_1510:
[----:B---3--:R-:W2:Y:S01]  /*4560*/  LDL R0, [R1+0x54] ;  /* 0x0000540001007983 */ /* 0x008ea20000100800 */
[----:B------:R-:W-:Y:S01]  /*4570*/  USHF.L.U32 UR8, UR17, 0x6, URZ ;  /* 0x0000000611087899 */ /* 0x000fe2000800063f */
[----:B------:R-:W-:Y:S01]  /*4580*/  MOV R129, c[0x0][0x22c] ;  /* 0x00008b0000817a02 */ /* 0x000fe20000000f00 */
[----:B------:R-:W-:Y:S02]  /*4590*/  UISETP.GE.AND UP4, UPT, UR7, 0x1, UPT ;  /* 0x000000010700788c */ /* 0x000fe4000bf86270 */
[----:B------:R-:W-:Y:S01]  /*45a0*/  UIADD3 UR8, UR8, 0x40, URZ ;  /* 0x0000004008087890 */ /* 0x000fe2000fffe03f */
[----:B------:R-:W0:Y:S01]  /*45b0*/  LDGDEPBAR ;  /* 0x00000000000079af */ /* 0x000e220000000000 */
[----:B------:R-:W-:Y:S02]  /*45c0*/  IMAD R129, R129, c[0x0][0x1c0], RZ ;  /* 0x0000700081817a24 */ /* 0x000fe400078e02ff */
[----:B------:R-:W-:Y:S03]  /*45d0*/  UISETP.GE.AND UP0, UPT, UR8, UR6, UPT ;  /* 0x000000060800728c */ /* 0x000fe6000bf06270 */
[----:B------:R-:W3:Y:S01]  /*45e0*/  LDL R117, [R1+0x50] ;  /* 0x0000500001757983 */ /* 0x000ee20000100800 */
[----:B------:R-:W-:Y:S05]  /*45f0*/  LEA R129, -R129, RZ, 0x6 ;  /* 0x000000ff81817211 */ /* 0x000fea00078e31ff */
[----:B------:R-:W4:Y:S06]  /*4600*/  LDL R127, [R1+0x44] ;  /* 0x00004400017f7983 */ /* 0x000f2c0000100800 */
[----:B------:R-:W3:Y:S06]  /*4610*/  LDL R128, [R1+0x40] ;  /* 0x0000400001807983 */ /* 0x000eec0000100800 */
[----:B-----5:R1:W5:Y:S01]  /*4620*/  LDL R130, [R1] ;  /* 0x0000000001827983 */ /* 0x0203620000100800 */
        /* <DEDUP_REMOVED lines=13> */
[----:B------:R-:W-:Y:S01]  /*4700*/  LDSM.16.M88.4 R84, [R224+0x18800] ;  /* 0x01880000e054783b */ /* 0x000fe20000000200 */
[----:B--2---:R-:W-:Y:S02]  /*4710*/  R2P PR, R0, 0x6 ;  /* 0x0000000600007804 */ /* 0x004fe40000000000 */
[----:B------:R-:W-:Y:S02]  /*4720*/  PLOP3.LUT P0, PT, PT, PT, UP0, 0x80, 0x0 ;  /* 0x000000000000781c */ /* 0x000fe40003f0f008 */
[----:B------:R-:W-:Y:S02]  /*4730*/  PLOP3.LUT P5, PT, PT, PT, UP0, 0x80, 0x0 ;  /* 0x000000000000781c */ /* 0x000fe40003faf008 */
[----:B------:R-:W-:Y:S04]  /*4740*/  SEL R116, R233, 0xffffffe0, !P1 ;  /* 0xffffffe0e9747807 */ /* 0x000fe80004800000 */
[----:B------:R-:W-:Y:S02]  /*4750*/  SEL R217, R232, 0xffffffc0, !P2 ;  /* 0xffffffc0e8d97807 */ /* 0x000fe40005000000 */
[C---:B------:R-:W-:Y:S02]  /*4760*/  IADD3 R3, R225.reuse, R116, RZ ;  /* 0x00000074e1037210 */ /* 0x040fe40007ffe0ff */
[-C--:B------:R-:W-:Y:S02]  /*4770*/  IADD3 R2, R225, R217.reuse, RZ ;  /* 0x000000d9e1027210 */ /* 0x080fe40007ffe0ff */
[----:B------:R-:W-:Y:S01]  /*4780*/  IADD3 R0, R3, R217, RZ ;  /* 0x000000d903007210 */ /* 0x000fe20007ffe0ff */
[----:B------:R-:W1:Y:S01]  /*4790*/  LDSM.16.M88.4 R88, [R3] ;  /* 0x000000000358783b */ /* 0x000e620000000200 */
[----:B------:R-:W-:Y:S02]  /*47a0*/  PLOP3.LUT P1, PT, PT, PT, UP0, 0x80, 0x0 ;  /* 0x000000000000781c */ /* 0x000fe40003f2f008 */
[----:B------:R-:W-:Y:S02]  /*47b0*/  PLOP3.LUT P2, PT, PT, PT, UP0, 0x80, 0x0 ;  /* 0x000000000000781c */ /* 0x000fe40003f4f008 */
[----:B------:R-:W-:Y:S01]  /*47c0*/  PLOP3.LUT P3, PT, PT, PT, UP0, 0x80, 0x0 ;  /* 0x000000000000781c */ /* 0x000fe20003f6f008 */
[----:B------:R-:W2:Y:S01]  /*47d0*/  LDSM.16.M88.4 R100, [R2] ;  /* 0x000000000264783b */ /* 0x000ea20000000200 */
[----:B------:R-:W-:Y:S02]  /*47e0*/  PLOP3.LUT P4, PT, PT, PT, UP0, 0x80, 0x0 ;  /* 0x000000000000781c */ /* 0x000fe40003f8f008 */
[----:B------:R-:W-:Y:S03]  /*47f0*/  PLOP3.LUT P6, PT, PT, PT, UP0, 0x80, 0x0 ;  /* 0x000000000000781c */ /* 0x000fe60003fcf008 */
[----:B------:R-:W2:Y:S01]  /*4800*/  LDSM.16.M88.4 R108, [R0] ;  /* 0x00000000006c783b */ /* 0x000ea20000000200 */
[C---:B-1----:R-:W-:Y:S08]  /*4810*/  HMMA.16816.F32 R4, R88.reuse, R92, R4 ;  /* 0x0000005c5804723c */ /* 0x042ff00000001804 */
[C---:B------:R-:W-:Y:S01]  /*4820*/  HMMA.16816.F32 R8, R88.reuse, R94, R8 ;  /* 0x0000005e5808723c */ /* 0x040fe20000001808 */
[----:B------:R-:W-:Y:S07]  /*4830*/  LDSM.16.M88.4 R92, [R225+0x2000] ;  /* 0x00200000e15c783b */ /* 0x000fee0000000200 */
[C---:B------:R-:W-:Y:S08]  /*4840*/  HMMA.16816.F32 R12, R88.reuse, R96, R12 ;  /* 0x00000060580c723c */ /* 0x040ff0000000180c */
[----:B------:R-:W-:Y:S01]  /*4850*/  HMMA.16816.F32 R16, R88, R98, R16 ;  /* 0x000000625810723c */ /* 0x000fe20000001810 */
[----:B------:R-:W1:Y:S06]  /*4860*/  LDSM.16.M88.4 R88, [R223+0x18800] ;  /* 0x01880000df58783b */ /* 0x000e6c0000000200 */
[----:B------:R-:W1:Y:S01]  /*4870*/  LDSM.16.M88.4 R96, [R221+0x1a000] ;  /* 0x01a00000dd60783b */ /* 0x000e620000000200 */
[C---:B--2---:R-:W-:Y:S08]  /*4880*/  HMMA.16816.F32 R4, R100.reuse, R104, R4 ;  /* 0x000000686404723c */ /* 0x044ff00000001804 */
[C---:B------:R-:W-:Y:S01]  /*4890*/  HMMA.16816.F32 R8, R100.reuse, R106, R8 ;  /* 0x0000006a6408723c */ /* 0x040fe20000001808 */
[----:B------:R-:W-:Y:S07]  /*48a0*/  LDSM.16.M88.4 R104, [R222+0x1a000] ;  /* 0x01a00000de68783b */ /* 0x000fee0000000200 */
[C---:B------:R-:W-:Y:S08]  /*48b0*/  HMMA.16816.F32 R12, R100.reuse, R84, R12 ;  /* 0x00000054640c723c */ /* 0x040ff0000000180c */
[----:B------:R-:W-:Y:S01]  /*48c0*/  HMMA.16816.F32 R16, R100, R86, R16 ;  /* 0x000000566410723c */ /* 0x000fe20000001810 */
[----:B------:R-:W2:Y:S06]  /*48d0*/  LDSM.16.M88.4 R84, [R221+0x1a800] ;  /* 0x01a80000dd54783b */ /* 0x000eac0000000200 */
[----:B------:R-:W2:Y:S01]  /*48e0*/  LDSM.16.M88.4 R100, [R3+0x2000] ;  /* 0x002000000364783b */ /* 0x000ea20000000200 */
[C---:B------:R-:W-:Y:S08]  /*48f0*/  HMMA.16816.F32 R4, R108.reuse, R112, R4 ;  /* 0x000000706c04723c */ /* 0x040ff00000001804 */
[C---:B------:R-:W-:Y:S01]  /*4900*/  HMMA.16816.F32 R8, R108.reuse, R114, R8 ;  /* 0x000000726c08723c */ /* 0x040fe20000001808 */
[----:B------:R-:W-:Y:S07]  /*4910*/  LDSM.16.M88.4 R112, [R224+0x1a000] ;  /* 0x01a00000e070783b */ /* 0x000fee0000000200 */
[C---:B-1----:R-:W-:Y:S08]  /*4920*/  HMMA.16816.F32 R12, R108.reuse, R88, R12 ;  /* 0x000000586c0c723c */ /* 0x042ff0000000180c */
[----:B------:R-:W-:Y:S01]  /*4930*/  HMMA.16816.F32 R16, R108, R90, R16 ;  /* 0x0000005a6c10723c */ /* 0x000fe20000001810 */
[----:B------:R-:W1:Y:S06]  /*4940*/  LDSM.16.M88.4 R88, [R222+0x1a800] ;  /* 0x01a80000de58783b */ /* 0x000e6c0000000200 */
[----:B------:R-:W1:Y:S01]  /*4950*/  LDSM.16.M88.4 R108, [R2+0x2000] ;  /* 0x00200000026c783b */ /* 0x000e620000000200 */
[C---:B------:R-:W-:Y:S08]  /*4960*/  HMMA.16816.F32 R4, R92.reuse, R96, R4 ;  /* 0x000000605c04723c */ /* 0x040ff00000001804 */
[C---:B------:R-:W-:Y:S01]  /*4970*/  HMMA.16816.F32 R8, R92.reuse, R98, R8 ;  /* 0x000000625c08723c */ /* 0x040fe20000001808 */
[----:B------:R-:W-:Y:S07]  /*4980*/  LDSM.16.M88.4 R96, [R223+0x1a000] ;  /* 0x01a00000df60783b */ /* 0x000fee0000000200 */
[C---:B--2---:R-:W-:Y:S08]  /*4990*/  HMMA.16816.F32 R12, R92.reuse, R84, R12 ;  /* 0x000000545c0c723c */ /* 0x044ff0000000180c */
        /* <DEDUP_REMOVED lines=44> */
[----:B------:R3:W2:Y:S01]  /*4c60*/  LDSM.16.M88.4 R92, [R3+0x6000] ;  /* 0x00600000035c783b */ /* 0x0006a20000000200 */
[C---:B------:R-:W-:Y:S08]  /*4c70*/  HMMA.16816.F32 R4, R100.reuse, R104, R4 ;  /* 0x000000686404723c */ /* 0x040ff00000001804 */
[C---:B------:R-:W-:Y:S01]  /*4c80*/  HMMA.16816.F32 R8, R100.reuse, R106, R8 ;  /* 0x0000006a6408723c */ /* 0x040fe20000001808 */
[----:B------:R-:W-:Y:S07]  /*4c90*/  LDSM.16.M88.4 R104, [R224+0x1e000] ;  /* 0x01e00000e068783b */ /* 0x000fee0000000200 */
[C---:B-1----:R-:W-:Y:S01]  /*4ca0*/  HMMA.16816.F32 R12, R100.reuse, R88, R12 ;  /* 0x00000058640c723c */ /* 0x042fe2000000180c */
[----:B---3--:R-:W-:Y:S07]  /*4cb0*/  MOV R3, UR17 ;  /* 0x0000001100037c02 */ /* 0x008fee0008000f00 */
[----:B------:R-:W-:Y:S01]  /*4cc0*/  HMMA.16816.F32 R16, R100, R90, R16 ;  /* 0x0000005a6410723c */ /* 0x000fe20000001810 */
[----:B------:R-:W1:Y:S03]  /*4cd0*/  LDSM.16.M88.4 R88, [R222+0x1e800] ;  /* 0x01e80000de58783b */ /* 0x000e660000000200 */
[----:B------:R-:W-:Y:S02]  /*4ce0*/  @P0 LEA R3, R3, R117, 0x6 ;  /* 0x0000007503030211 */ /* 0x000fe400078e30ff */
[----:B------:R-:W-:Y:S01]  /*4cf0*/  PLOP3.LUT P0, PT, PT, PT, UP0, 0x80, 0x0 ;  /* 0x000000000000781c */ /* 0x000fe20003f0f008 */
[----:B------:R3:W1:Y:S01]  /*4d00*/  LDSM.16.M88.4 R100, [R2+0x6000] ;  /* 0x006000000264783b */ /* 0x0006620000000200 */
[C---:B------:R-:W-:Y:S05]  /*4d10*/  HMMA.16816.F32 R4, R108.reuse, R112, R4 ;  /* 0x000000706c04723c */ /* 0x040fea0000001804 */
[C---:B------:R-:W-:Y:S03]  /*4d20*/  @P5 ISETP.GE.AND P5, PT, R3.reuse, UR6, PT ;  /* 0x0000000603005c0c */ /* 0x040fe6000bfa6270 */
[C---:B------:R-:W-:Y:S01]  /*4d30*/  HMMA.16816.F32 R8, R108.reuse, R114, R8 ;  /* 0x000000726c08723c */ /* 0x040fe20000001808 */
[----:B------:R-:W-:Y:S07]  /*4d40*/  LDSM.16.M88.4 R112, [R223+0x1e000] ;  /* 0x01e00000df70783b */ /* 0x000fee0000000200 */
[C---:B--2---:R-:W-:Y:S04]  /*4d50*/  HMMA.16816.F32 R12, R108.reuse, R84, R12 ;  /* 0x000000546c0c723c */ /* 0x044fe8000000180c */
[C---:B---3--:R-:W-:Y:S04]  /*4d60*/  FMUL.FTZ R2, R250.reuse, 1.4426950216293334961 ;  /* 0x3fb8aa3bfa027820 */ /* 0x048fe80000410000 */
[----:B------:R-:W-:Y:S01]  /*4d70*/  HMMA.16816.F32 R16, R108, R86, R16 ;  /* 0x000000566c10723c */ /* 0x000fe20000001810 */
[----:B------:R-:W2:Y:S06]  /*4d80*/  LDSM.16.M88.4 R84, [R224+0x1e800] ;  /* 0x01e80000e054783b */ /* 0x000eac0000000200 */
[----:B------:R3:W2:Y:S01]  /*4d90*/  LDSM.16.M88.4 R108, [R0+0x6000] ;  /* 0x00600000006c783b */ /* 0x0006a20000000200 */
[C---:B------:R-:W-:Y:S08]  /*4da0*/  HMMA.16816.F32 R4, R92.reuse, R96, R4 ;  /* 0x000000605c04723c */ /* 0x040ff00000001804 */
[C---:B------:R-:W-:Y:S08]  /*4db0*/  HMMA.16816.F32 R8, R92.reuse, R98, R8 ;  /* 0x000000625c08723c */ /* 0x040ff00000001808 */
[C---:B-1----:R-:W-:Y:S04]  /*4dc0*/  HMMA.16816.F32 R12, R92.reuse, R88, R12 ;  /* 0x000000585c0c723c */ /* 0x042fe8000000180c */
[----:B---3--:R-:W-:Y:S04]  /*4dd0*/  @P1 IADD3 R0, R3, 0x1, RZ ;  /* 0x0000000103001810 */ /* 0x008fe80007ffe0ff */
[----:B------:R-:W-:Y:S03]  /*4de0*/  HMMA.16816.F32 R16, R92, R90, R16 ;  /* 0x0000005a5c10723c */ /* 0x000fe60000001810 */
[----:B------:R-:W-:Y:S02]  /*4df0*/  FSETP.NEU.FTZ.AND P1, PT, R250, -INF , PT ;  /* 0xff800000fa00780b */ /* 0x000fe40003f3d000 */
[----:B------:R-:W-:Y:S02]  /*4e00*/  @P4 ISETP.GE.AND P4, PT, R0, UR6, PT ;  /* 0x0000000600004c0c */ /* 0x000fe4000bf86270 */
[----:B------:R-:W-:Y:S01]  /*4e10*/  FSEL R2, R2, RZ, P1 ;  /* 0x000000ff02027208 */ /* 0x000fe20000800000 */
[C---:B------:R-:W-:Y:S05]  /*4e20*/  HMMA.16816.F32 R4, R100.reuse, R104, R4 ;  /* 0x000000686404723c */ /* 0x040fea0000001804 */
[----:B------:R-:W-:Y:S03]  /*4e30*/  FSETP.NEU.FTZ.AND P1, PT, R251, -INF , PT ;  /* 0xff800000fb00780b */ /* 0x000fe60003f3d000 */
[C---:B------:R-:W-:Y:S08]  /*4e40*/  HMMA.16816.F32 R8, R100.reuse, R106, R8 ;  /* 0x0000006a6408723c */ /* 0x040ff00000001808 */
[C---:B--2---:R-:W-:Y:S08]  /*4e50*/  HMMA.16816.F32 R12, R100.reuse, R84, R12 ;  /* 0x00000054640c723c */ /* 0x044ff0000000180c */
[----:B------:R-:W-:Y:S01]  /*4e60*/  HMMA.16816.F32 R16, R100, R86, R16 ;  /* 0x000000566410723c */ /* 0x000fe20000001810 */
[----:B------:R-:W1:Y:S07]  /*4e70*/  LDSM.16.M88.4 R84, [R223+0x1e800] ;  /* 0x01e80000df54783b */ /* 0x000e6e0000000200 */
[C---:B------:R-:W-:Y:S08]  /*4e80*/  HMMA.16816.F32 R4, R108.reuse, R112, R4 ;  /* 0x000000706c04723c */ /* 0x040ff00000001804 */
[C---:B------:R-:W-:Y:S11]  /*4e90*/  HMMA.16816.F32 R8, R108.reuse, R114, R8 ;  /* 0x000000726c08723c */ /* 0x040ff60000001808 */
[----:B------:R-:W-:Y:S05]  /*4ea0*/  @!UPT UIADD3 URZ, URZ, URZ, URZ ;  /* 0x0000003f3f3ff290 */ /* 0x000fea000fffe03f */
[----:B------:R-:W-:Y:S02]  /*4eb0*/  FMUL.FTZ R4, R4, c[0x0][0x2ec] ;  /* 0x0000bb0004047a20 */ /* 0x000fe40000410000 */
[----:B------:R-:W-:Y:S02]  /*4ec0*/  FMUL.FTZ R5, R5, c[0x0][0x2ec] ;  /* 0x0000bb0005057a20 */ /* 0x000fe40000410000 */
[----:B------:R-:W2:Y:S01]  /*4ed0*/  MUFU.TANH R101, R4 ;  /* 0x0000000400657308 */ /* 0x000ea20000002400 */
[----:B------:R-:W-:Y:S02]  /*4ee0*/  FMUL.FTZ R6, R6, c[0x0][0x2ec] ;  /* 0x0000bb0006067a20 */ /* 0x000fe40000410000 */
[----:B------:R-:W-:Y:S01]  /*4ef0*/  FMUL.FTZ R7, R7, c[0x0][0x2ec] ;  /* 0x0000bb0007077a20 */ /* 0x000fe20000410000 */
[C---:B-1----:R-:W-:Y:S03]  /*4f00*/  HMMA.16816.F32 R12, R108.reuse, R84, R12 ;  /* 0x000000546c0c723c */ /* 0x042fe6000000180c */
[----:B------:R-:W-:Y:S03]  /*4f10*/  FMUL.FTZ R8, R8, c[0x0][0x2ec] ;  /* 0x0000bb0008087a20 */ /* 0x000fe60000410000 */
[----:B------:R-:W1:Y:S01]  /*4f20*/  MUFU.TANH R99, R5 ;  /* 0x0000000500637308 */ /* 0x000e620000002400 */
[----:B------:R-:W-:Y:S01]  /*4f30*/  FMUL.FTZ R9, R9, c[0x0][0x2ec] ;  /* 0x0000bb0009097a20 */ /* 0x000fe20000410000 */
[----:B------:R-:W-:Y:S04]  /*4f40*/  HMMA.16816.F32 R16, R108, R86, R16 ;  /* 0x000000566c10723c */ /* 0x000fe80000001810 */
[----:B------:R-:W-:Y:S02]  /*4f50*/  FMUL.FTZ R10, R10, c[0x0][0x2ec] ;  /* 0x0000bb000a0a7a20 */ /* 0x000fe40000410000 */
[----:B------:R-:W-:Y:S02]  /*4f60*/  FMUL.FTZ R11, R11, c[0x0][0x2ec] ;  /* 0x0000bb000b0b7a20 */ /* 0x000fe40000410000 */
[----:B------:R3:W3:Y:S01]  /*4f70*/  MUFU.TANH R113, R6 ;  /* 0x0000000600717308 */ /* 0x0006e20000002400 */
[----:B--2---:R-:W-:Y:S03]  /*4f80*/  MOV R0, R101 ;  /* 0x0000006500007202 */ /* 0x004fe60000000f00 */
[----:B------:R-:W-:Y:S02]  /*4f90*/  @P0 FSEL R0, R101, -INF , !P5 ;  /* 0xff80000065000808 */ /* 0x000fe40006800000 */
[----:B------:R-:W-:Y:S04]  /*4fa0*/  PLOP3.LUT P0, PT, PT, PT, UP0, 0x80, 0x0 ;  /* 0x000000000000781c */ /* 0x000fe80003f0f008 */
[----:B------:R-:W2:Y:S01]  /*4fb0*/  MUFU.TANH R112, R7 ;  /* 0x0000000700707308 */ /* 0x000ea20000002400 */
[----:B------:R-:W-:Y:S02]  /*4fc0*/  FMUL.FTZ R12, R12, c[0x0][0x2ec] ;  /* 0x0000bb000c0c7a20 */ /* 0x000fe40000410000 */
[----:B------:R-:W-:Y:S01]  /*4fd0*/  FMUL.FTZ R13, R13, c[0x0][0x2ec] ;  /* 0x0000bb000d0d7a20 */ /* 0x000fe20000410000 */
[----:B-1----:R-:W-:Y:S01]  /*4fe0*/  MOV R4, R99 ;  /* 0x0000006300047202 */ /* 0x002fe20000000f00 */
[--C-:B------:R-:W-:Y:S01]  /*4ff0*/  FFMA.FTZ R5, R0, c[0x0][0x23c], -R2.reuse ;  /* 0x00008f0000057a23 */ /* 0x100fe20000010802 */
[----:B------:R-:W-:Y:S01]  /*5000*/  @P2 FSEL R4, R99, -INF , !P4 ;  /* 0xff80000063042808 */ /* 0x000fe20006000000 */
[----:B------:R-:W-:Y:S01]  /*5010*/  FMUL.FTZ R0, R251, 1.4426950216293334961 ;  /* 0x3fb8aa3bfb007820 */ /* 0x000fe20000410000 */
[----:B------:R-:W-:Y:S01]  /*5020*/  PLOP3.LUT P2, PT, PT, PT, UP0, 0x80, 0x0 ;  /* 0x000000000000781c */ /* 0x000fe20003f4f008 */
[----:B------:R-:W-:Y:S01]  /*5030*/  FMUL.FTZ R14, R14, c[0x0][0x2ec] ;  /* 0x0000bb000e0e7a20 */ /* 0x000fe20000410000 */
[----:B------:R1:W-:Y:S01]  /*5040*/  MUFU.EX2 R118, R5 ;  /* 0x0000000500767308 */ /* 0x0003e20000000800 */
[----:B------:R-:W-:Y:S01]  /*5050*/  FMUL.FTZ R15, R15, c[0x0][0x2ec] ;  /* 0x0000bb000f0f7a20 */ /* 0x000fe20000410000 */
[----:B------:R-:W-:Y:S01]  /*5060*/  FSEL R0, R0, RZ, P1 ;  /* 0x000000ff00007208 */ /* 0x000fe20000800000 */
[----:B------:R-:W-:Y:S01]  /*5070*/  FMUL.FTZ R16, R16, c[0x0][0x2ec] ;  /* 0x0000bb0010107a20 */ /* 0x000fe20000410000 */
[----:B------:R-:W-:Y:S01]  /*5080*/  PLOP3.LUT P1, PT, PT, PT, UP0, 0x80, 0x0 ;  /* 0x000000000000781c */ /* 0x000fe20003f2f008 */
[----:B------:R-:W-:Y:S01]  /*5090*/  FMUL.FTZ R17, R17, c[0x0][0x2ec] ;  /* 0x0000bb0011117a20 */ /* 0x000fe20000410000 */
[----:B---3--:R-:W-:Y:S01]  /*50a0*/  @P3 IADD3 R6, R3, 0x8, RZ ;  /* 0x0000000803063810 */ /* 0x008fe20007ffe0ff */
[----:B------:R-:W-:Y:S01]  /*50b0*/  FMUL.FTZ R18, R18, c[0x0][0x2ec] ;  /* 0x0000bb0012127a20 */ /* 0x000fe20000410000 */
[----:B------:R-:W-:Y:S01]  /*50c0*/  PLOP3.LUT P3, PT, PT, PT, UP0, 0x80, 0x0 ;  /* 0x000000000000781c */ /* 0x000fe20003f6f008 */
[----:B------:R-:W-:Y:S01]  /*50d0*/  FMUL.FTZ R19, R19, c[0x0][0x2ec] ;  /* 0x0000bb0013137a20 */ /* 0x000fe20000410000 */
[----:B------:R-:W3:Y:S01]  /*50e0*/  MUFU.TANH R98, R8 ;  /* 0x0000000800627308 */ /* 0x000ee20000002400 */
[----:B------:R-:W-:Y:S02]  /*50f0*/  @P6 ISETP.GE.AND P6, PT, R6, UR6, PT ;  /* 0x0000000606006c0c */ /* 0x000fe4000bfc6270 */
[----:B------:R-:W-:Y:S02]  /*5100*/  @P2 IADD3 R6, R3, 0x9, RZ ;  /* 0x0000000903062810 */ /* 0x000fe40007ffe0ff */
[----:B------:R-:W-:Y:S05]  /*5110*/  PLOP3.LUT P2, PT, PT, PT, UP0, 0x80, 0x0 ;  /* 0x000000000000781c */ /* 0x000fea0003f4f008 */
[----:B------:R-:W2:Y:S01]  /*5120*/  MUFU.TANH R97, R9 ;  /* 0x0000000900617308 */ /* 0x000ea20000002400 */
[----:B------:R-:W-:Y:S01]  /*5130*/  @P3 ISETP.GE.AND P3, PT, R6, UR6, PT ;  /* 0x0000000606003c0c */ /* 0x000fe2000bf66270 */
[----:B-1----:R-:W-:Y:S01]  /*5140*/  FFMA.FTZ R5, R4, c[0x0][0x23c], -R2 ;  /* 0x00008f0004057a23 */ /* 0x002fe20000010802 */
[----:B------:R-:W-:Y:S02]  /*5150*/  MOV R4, R113 ;  /* 0x0000007100047202 */ /* 0x000fe40000000f00 */
[----:B------:R-:W-:Y:S02]  /*5160*/  @P0 FSEL R4, R113, -INF , !P5 ;  /* 0xff80000071040808 */ /* 0x000fe40006800000 */
[----:B------:R-:W-:Y:S03]  /*5170*/  PLOP3.LUT P0, PT, PT, PT, UP0, 0x80, 0x0 ;  /* 0x000000000000781c */ /* 0x000fe60003f0f008 */
[----:B------:R1:W-:Y:S01]  /*5180*/  MUFU.EX2 R115, R5 ;  /* 0x0000000500737308 */ /* 0x0003e20000000800 */
[----:B------:R-:W-:Y:S09]  /*5190*/  PLOP3.LUT P5, PT, PT, PT, UP0, 0x80, 0x0 ;  /* 0x000000000000781c */ /* 0x000ff20003faf008 */
[----:B------:R-:W3:Y:S10]  /*51a0*/  MUFU.TANH R107, R10 ;  /* 0x0000000a006b7308 */ /* 0x000ef40000002400 */
[----:B------:R-:W3:Y:S01]  /*51b0*/  MUFU.TANH R106, R11 ;  /* 0x0000000b006a7308 */ /* 0x000ee20000002400 */
[--C-:B-1----:R-:W-:Y:S01]  /*51c0*/  FFMA.FTZ R5, R4, c[0x0][0x23c], -R0.reuse ;  /* 0x00008f0004057a23 */ /* 0x102fe20000010800 */
[----:B--2---:R-:W-:Y:S02]  /*51d0*/  MOV R4, R112 ;  /* 0x0000007000047202 */ /* 0x004fe40000000f00 */
[----:B------:R-:W-:Y:S02]  /*51e0*/  @P1 FSEL R4, R112, -INF , !P4 ;  /* 0xff80000070041808 */ /* 0x000fe40006000000 */
[----:B------:R-:W-:Y:S04]  /*51f0*/  PLOP3.LUT P1, PT, PT, PT, UP0, 0x80, 0x0 ;  /* 0x000000000000781c */ /* 0x000fe80003f2f008 */
[----:B------:R1:W-:Y:S01]  /*5200*/  MUFU.EX2 R126, R5 ;  /* 0x00000005007e7308 */ /* 0x0003e20000000800 */
[----:B------:R-:W-:Y:S09]  /*5210*/  PLOP3.LUT P4, PT, PT, PT, UP0, 0x80, 0x0 ;  /* 0x000000000000781c */ /* 0x000ff20003f8f008 */
[----:B------:R-:W2:Y:S04]  /*5220*/  MUFU.TANH R100, R12 ;  /* 0x0000000c00647308 */ /* 0x000ea80000002400 */
[C---:B------:R-:W-:Y:S02]  /*5230*/  @P4 IADD3 R6, R3.reuse, 0x10, RZ ;  /* 0x0000001003064810 */ /* 0x040fe40007ffe0ff */
[----:B------:R-:W-:Y:S02]  /*5240*/  PLOP3.LUT P4, PT, PT, PT, UP0, 0x80, 0x0 ;  /* 0x000000000000781c */ /* 0x000fe40003f8f008 */
[----:B------:R-:W-:Y:S02]  /*5250*/  @P5 ISETP.GE.AND P5, PT, R6, UR6, PT ;  /* 0x0000000606005c0c */ /* 0x000fe4000bfa6270 */
[----:B------:R-:W2:Y:S01]  /*5260*/  MUFU.TANH R96, R13 ;  /* 0x0000000d00607308 */ /* 0x000ea20000002400 */
[----:B------:R-:W-:Y:S02]  /*5270*/  @P2 IADD3 R6, R3, 0x11, RZ ;  /* 0x0000001103062810 */ /* 0x000fe40007ffe0ff */
[----:B------:R-:W-:Y:S01]  /*5280*/  PLOP3.LUT P2, PT, PT, PT, UP0, 0x80, 0x0 ;  /* 0x000000000000781c */ /* 0x000fe20003f4f008 */
[----:B-1----:R-:W-:Y:S01]  /*5290*/  FFMA.FTZ R5, R4, c[0x0][0x23c], -R0 ;  /* 0x00008f0004057a23 */ /* 0x002fe20000010800 */
[----:B---3--:R-:W-:Y:S02]  /*52a0*/  MOV R4, R98 ;  /* 0x0000006200047202 */ /* 0x008fe40000000f00 */
[----:B------:R-:W-:Y:S02]  /*52b0*/  @P0 FSEL R4, R98, -INF , !P6 ;  /* 0xff80000062040808 */ /* 0x000fe40007000000 */
[----:B------:R-:W-:Y:S01]  /*52c0*/  PLOP3.LUT P0, PT, PT, PT, UP0, 0x80, 0x0 ;  /* 0x000000000000781c */ /* 0x000fe20003f0f008 */
[----:B------:R1:W-:Y:S10]  /*52d0*/  MUFU.EX2 R125, R5 ;  /* 0x00000005007d7308 */ /* 0x0003f40000000800 */
[----:B------:R-:W3:Y:S10]  /*52e0*/  MUFU.TANH R105, R14 ;  /* 0x0000000e00697308 */ /* 0x000ef40000002400 */
[----:B------:R-:W-:Y:S01]  /*52f0*/  MUFU.TANH R104, R15 ;  /* 0x0000000f00687308 */ /* 0x000fe20000002400 */
[--C-:B-1----:R-:W-:Y:S01]  /*5300*/  FFMA.FTZ R5, R4, c[0x0][0x23c], -R2.reuse ;  /* 0x00008f0004057a23 */ /* 0x102fe20000010802 */
[----:B------:R-:W-:Y:S02]  /*5310*/  MOV R4, R97 ;  /* 0x0000006100047202 */ /* 0x000fe40000000f00 */
[----:B------:R-:W-:Y:S02]  /*5320*/  @P1 FSEL R4, R97, -INF , !P3 ;  /* 0xff80000061041808 */ /* 0x000fe40005800000 */
[----:B------:R-:W-:Y:S04]  /*5330*/  PLOP3.LUT P1, PT, PT, PT, UP0, 0x80, 0x0 ;  /* 0x000000000000781c */ /* 0x000fe80003f2f008 */
[----:B------:R1:W-:Y:S10]  /*5340*/  MUFU.EX2 R111, R5 ;  /* 0x00000005006f7308 */ /* 0x0003f40000000800 */
[----:B------:R-:W2:Y:S10]  /*5350*/  MUFU.TANH R95, R16 ;  /* 0x00000010005f7308 */ /* 0x000eb40000002400 */
[----:B------:R-:W-:Y:S01]  /*5360*/  MUFU.TANH R94, R17 ;  /* 0x00000011005e7308 */ /* 0x000fe20000002400 */
[----:B-1----:R-:W-:Y:S01]  /*5370*/  FFMA.FTZ R5, R4, c[0x0][0x23c], -R2 ;  /* 0x00008f0004057a23 */ /* 0x002fe20000010802 */
[----:B------:R-:W-:Y:S02]  /*5380*/  MOV R4, R107 ;  /* 0x0000006b00047202 */ /* 0x000fe40000000f00 */
[----:B------:R-:W-:Y:S02]  /*5390*/  @P0 FSEL R4, R107, -INF , !P6 ;  /* 0xff8000006b040808 */ /* 0x000fe40007000000 */
[----:B------:R-:W-:Y:S04]  /*53a0*/  PLOP3.LUT P0, PT, PT, PT, UP0, 0x80, 0x0 ;  /* 0x000000000000781c */ /* 0x000fe80003f0f008 */
[----:B------:R1:W-:Y:S01]  /*53b0*/  MUFU.EX2 R110, R5 ;  /* 0x00000005006e7308 */ /* 0x0003e20000000800 */
[----:B------:R-:W-:Y:S09]  /*53c0*/  PLOP3.LUT P6, PT, PT, PT, UP0, 0x80, 0x0 ;  /* 0x000000000000781c */ /* 0x000ff20003fcf008 */
[----:B------:R-:W-:Y:S04]  /*53d0*/  MUFU.TANH R103, R18 ;  /* 0x0000001200677308 */ /* 0x000fe80000002400 */
[----:B------:R-:W-:Y:S06]  /*53e0*/  @P6 ISETP.GE.AND P6, PT, R6, UR6, PT ;  /* 0x0000000606006c0c */ /* 0x000fec000bfc6270 */
[----:B------:R-:W-:Y:S01]  /*53f0*/  MUFU.TANH R102, R19 ;  /* 0x0000001300667308 */ /* 0x000fe20000002400 */
[--C-:B-1----:R-:W-:Y:S01]  /*5400*/  FFMA.FTZ R5, R4, c[0x0][0x23c], -R0.reuse ;  /* 0x00008f0004057a23 */ /* 0x102fe20000010800 */
[----:B------:R-:W-:Y:S02]  /*5410*/  MOV R4, R106 ;  /* 0x0000006a00047202 */ /* 0x000fe40000000f00 */
[----:B------:R-:W-:Y:S02]  /*5420*/  @P1 FSEL R4, R106, -INF , !P3 ;  /* 0xff8000006a041808 */ /* 0x000fe40005800000 */
[----:B------:R-:W-:Y:S04]  /*5430*/  PLOP3.LUT P1, PT, PT, PT, UP0, 0x80, 0x0 ;  /* 0x000000000000781c */ /* 0x000fe80003f2f008 */
[----:B------:R1:W-:Y:S01]  /*5440*/  MUFU.EX2 R124, R5 ;  /* 0x00000005007c7308 */ /* 0x0003e20000000800 */
[----:B------:R-:W-:Y:S11]  /*5450*/  PLOP3.LUT P3, PT, PT, PT, UP0, 0x80, 0x0 ;  /* 0x000000000000781c */ /* 0x000ff60003f6f008 */
[----:B------:R-:W-:Y:S02]  /*5460*/  @!UPT UIADD3 URZ, URZ, URZ, URZ ;  /* 0x0000003f3f3ff290 */ /* 0x000fe4000fffe03f */
[C---:B------:R-:W-:Y:S02]  /*5470*/  @P3 IADD3 R6, R3.reuse, 0x18, RZ ;  /* 0x0000001803063810 */ /* 0x040fe40007ffe0ff */
[----:B------:R-:W-:Y:S01]  /*5480*/  @P4 IADD3 R3, R3, 0x19, RZ ;  /* 0x0000001903034810 */ /* 0x000fe20007ffe0ff */
[----:B-1----:R-:W-:Y:S01]  /*5490*/  FFMA.FTZ R5, R4, c[0x0][0x23c], -R0 ;  /* 0x00008f0004057a23 */ /* 0x002fe20000010800 */
[----:B--2---:R-:W-:Y:S02]  /*54a0*/  MOV R4, R100 ;  /* 0x0000006400047202 */ /* 0x004fe40000000f00 */
        /* <DEDUP_REMOVED lines=11> */
[----:B-1----:R-:W-:Y:S01]  /*5560*/  FFMA.FTZ R5, R4, c[0x0][0x23c], -R2 ;  /* 0x00008f0004057a23 */ /* 0x002fe20000010802 */
[----:B---3--:R-:W-:Y:S02]  /*5570*/  MOV R4, R105 ;  /* 0x0000006900047202 */ /* 0x008fe40000000f00 */
        /* <DEDUP_REMOVED lines=13> */
[----:B------:R-:W-:Y:S06]  /*5650*/  FFMA.FTZ R4, R4, c[0x0][0x23c], -R0 ;  /* 0x00008f0004047a23 */ /* 0x000fec0000010800 */
        /* <DEDUP_REMOVED lines=9> */
[----:B------:R-:W-:Y:S05]  /*56f0*/  @P2 FSEL R3, R103, -INF , !P3 ;  /* 0xff80000067032808 */ /* 0x000fea0005800000 */
[----:B------:R1:W2:Y:S01]  /*5700*/  MUFU.EX2 R108, R2 ;  /* 0x00000002006c7308 */ /* 0x0002a20000000800 */
[--C-:B------:R-:W-:Y:S09]  /*5710*/  FFMA.FTZ R3, R3, c[0x0][0x23c], -R0.reuse ;  /* 0x00008f0003037a23 */ /* 0x100ff20000010800 */
[----:B------:R2:W-:Y:S01]  /*5720*/  MUFU.EX2 R120, R3 ;  /* 0x0000000300787308 */ /* 0x0005e20000000800 */
[----:B---3--:R-:W-:Y:S02]  /*5730*/  F2FP.PACK_AB R4, R114, R117 ;  /* 0x000000757204723e */ /* 0x008fe400000000ff */
[----:B-1----:R-:W-:Y:S02]  /*5740*/  MOV R2, R102 ;  /* 0x0000006600027202 */ /* 0x002fe40000000f00 */
[----:B------:R-:W-:Y:S02]  /*5750*/  @P0 FSEL R2, R102, -INF , !P1 ;  /* 0xff80000066020808 */ /* 0x000fe40004800000 */
[----:B----4-:R-:W-:Y:S02]  /*5760*/  IADD3 R92, P0, R127, UR13, RZ ;  /* 0x0000000d7f5c7c10 */ /* 0x010fe4000ff1e0ff */
[----:B------:R-:W-:Y:S01]  /*5770*/  PLOP3.LUT P1, PT, PT, PT, UP4, 0x80, 0x0 ;  /* 0x000000000000781c */ /* 0x000fe20003f2f048 */
[----:B------:R-:W-:Y:S01]  /*5780*/  FFMA.FTZ R0, R2, c[0x0][0x23c], -R0 ;  /* 0x00008f0002007a23 */ /* 0x000fe20000010800 */
[----:B------:R-:W-:Y:S02]  /*5790*/  F2FP.PACK_AB R2, R125, R126 ;  /* 0x0000007e7d02723e */ /* 0x000fe400000000ff */
[----:B--2---:R-:W-:Y:S01]  /*57a0*/  F2FP.PACK_AB R3, R115, R118 ;  /* 0x000000767303723e */ /* 0x004fe200000000ff */
[----:B------:R1:W2:Y:S01]  /*57b0*/  MUFU.EX2 R119, R0 ;  /* 0x0000000000777308 */ /* 0x0002a20000000800 */
[----:B------:R-:W-:Y:S01]  /*57c0*/  IADD3.X R93, R128, UR12, RZ, P0, !PT ;  /* 0x0000000c805d7c10 */ /* 0x000fe200087fe4ff */
[----:B------:R3:W-:Y:S01]  /*57d0*/  STS [R246+0x2a400], R2 ;  /* 0x02a40002f6007388 */ /* 0x0007e20000000800 */
[C---:B------:R-:W-:Y:S04]  /*57e0*/  LEA R234, P0, R129.reuse, R234, 0x2 ;  /* 0x000000ea81ea7211 */ /* 0x040fe800078010ff */
[----:B------:R-:W-:Y:S01]  /*57f0*/  LEA.HI.X.SX32 R235, R129, R235, 0x2, P0 ;  /* 0x000000eb81eb7211 */ /* 0x000fe200000f16ff */
[----:B------:R4:W-:Y:S06]  /*5800*/  STS [R246+0x2a000], R3 ;  /* 0x02a00003f6007388 */ /* 0x0009ec0000000800 */
[----:B------:R-:W-:Y:S06]  /*5810*/  STS [R249+0x2a400], R5 ;  /* 0x02a40005f9007388 */ /* 0x000fec0000000800 */
[----:B------:R2:W5:Y:S01]  /*5820*/  LDL R129, [R1+0x4] ;  /* 0x0000040001817983 */ /* 0x0005620000100800 */
[----:B-1----:R-:W-:Y:S02]  /*5830*/  F2FP.PACK_AB R0, R110, R111 ;  /* 0x0000006f6e00723e */ /* 0x002fe400000000ff */
[----:B---3--:R-:W-:Y:S03]  /*5840*/  F2FP.PACK_AB R2, R108, R109 ;  /* 0x0000006d6c02723e */ /* 0x008fe600000000ff */
[----:B------:R2:W-:Y:S01]  /*5850*/  STS [R249+0x2a000], R0 ;  /* 0x02a00000f9007388 */ /* 0x0005e20000000800 */
[----:B----4-:R-:W-:Y:S05]  /*5860*/  F2FP.PACK_AB R3, R122, R123 ;  /* 0x0000007b7a03723e */ /* 0x010fea00000000ff */
[----:B------:R-:W-:Y:S06]  /*5870*/  STS [R247+0x2a000], R4 ;  /* 0x02a00004f7007388 */ /* 0x000fec0000000800 */
[----:B------:R1:W-:Y:S06]  /*5880*/  STS [R247+0x2a400], R3 ;  /* 0x02a40003f7007388 */ /* 0x0003ec0000000800 */
[----:B------:R-:W-:Y:S01]  /*5890*/  STS [R248+0x2a000], R2 ;  /* 0x02a00002f8007388 */ /* 0x000fe20000000800 */
[----:B--2---:R-:W-:Y:S05]  /*58a0*/  F2FP.PACK_AB R0, R119, R120 ;  /* 0x000000787700723e */ /* 0x004fea00000000ff */
[----:B------:R2:W-:Y:S06]  /*58b0*/  STS [R248+0x2a400], R0 ;  /* 0x02a40000f8007388 */ /* 0x0005ec0000000800 */
[----:B------:R-:W-:Y:S01]  /*58c0*/  LDSM.16.M88.4 R16, [R228+0x10000] ;  /* 0x01000000e410783b */ /* 0x000fe20000000200 */
[CC--:B-1----:R-:W-:Y:S05]  /*58d0*/  IADD3 R3, R217.reuse, R228.reuse, RZ ;  /* 0x000000e4d9037210 */ /* 0x0c2fea0007ffe0ff */
[----:B------:R-:W1:Y:S06]  /*58e0*/  LDSM.16.M88.4 R8, [R221+0x20000] ;  /* 0x02000000dd08783b */ /* 0x000e6c0000000200 */
[----:B------:R-:W3:Y:S01]  /*58f0*/  LDSM.16.M88.4 R84, [R221+0x20800] ;  /* 0x02080000dd54783b */ /* 0x000ee20000000200 */
[----:B--2---:R-:W-:Y:S04]  /*5900*/  IADD3 R0, R116, R228, RZ ;  /* 0x000000e474007210 */ /* 0x004fe80007ffe0ff */
[----:B------:R-:W-:Y:S01]  /*5910*/  IADD3 R2, R217, R0, RZ ;  /* 0x00000000d9027210 */ /* 0x000fe20007ffe0ff */
[----:B------:R-:W-:Y:S01]  /*5920*/  LDSM.16.M88.4 R88, [R0+0x10000] ;  /* 0x010000000058783b */ /* 0x000fe20000000200 */
[C---:B-1----:R-:W-:Y:S08]  /*5930*/  HMMA.16816.F32 R4, R16.reuse, R8, RZ ;  /* 0x000000081004723c */ /* 0x042ff000000018ff */
[C---:B------:R-:W-:Y:S08]  /*5940*/  HMMA.16816.F32 R8, R16.reuse, R10, RZ ;  /* 0x0000000a1008723c */ /* 0x040ff000000018ff */
[C---:B---3--:R-:W-:Y:S08]  /*5950*/  HMMA.16816.F32 R12, R16.reuse, R84, RZ ;  /* 0x00000054100c723c */ /* 0x048ff000000018ff */
        /* <DEDUP_REMOVED lines=85> */
[----:B------:R-:W2:Y:S06]  /*5eb0*/  LDSM.16.M88.4 R88, [R222+0x26000] ;  /* 0x02600000de58783b */ /* 0x000eac0000000200 */
[----:B-1----:R1:W3:Y:S01]  /*5ec0*/  LDG.E R0, [R92.64+0x20] ;  /* 0x000020045c007981 */ /* 0x0022e2000c1e1900 */
[C---:B--2---:R-:W-:Y:S08]  /*5ed0*/  HMMA.16816.F32 R4, R84.reuse, R88, R4 ;  /* 0x000000585404723c */ /* 0x044ff00000001804 */
[C---:B------:R-:W-:Y:S01]  /*5ee0*/  HMMA.16816.F32 R8, R84.reuse, R90, R8 ;  /* 0x0000005a5408723c */ /* 0x040fe20000001808 */
[----:B------:R-:W2:Y:S07]  /*5ef0*/  LDSM.16.M88.4 R88, [R222+0x26800] ;  /* 0x02680000de58783b */ /* 0x000eae0000000200 */
[C---:B--2---:R-:W-:Y:S08]  /*5f00*/  HMMA.16816.F32 R12, R84.reuse, R88, R12 ;  /* 0x00000058540c723c */ /* 0x044ff0000000180c */
[----:B------:R-:W-:Y:S01]  /*5f10*/  HMMA.16816.F32 R16, R84, R90, R16 ;  /* 0x0000005a5410723c */ /* 0x000fe20000001810 */
[----:B------:R2:W-:Y:S06]  /*5f20*/  LDSM.16.M88.4 R84, [R3+0x16000] ;  /* 0x016000000354783b */ /* 0x0005ec0000000200 */
[----:B------:R-:W4:Y:S06]  /*5f30*/  LDSM.16.M88.4 R88, [R224+0x26000] ;  /* 0x02600000e058783b */ /* 0x000f2c0000000200 */
[----:B--2---:R1:W2:Y:S01]  /*5f40*/  LDG.E R3, [R92.64] ;  /* 0x000000045c037981 */ /* 0x0042a2000c1e1900 */
[C---:B----4-:R-:W-:Y:S03]  /*5f50*/  HMMA.16816.F32 R4, R84.reuse, R88, R4 ;  /* 0x000000585404723c */ /* 0x050fe60000001804 */
[----:B-1----:R-:W-:Y:S04]  /*5f60*/  FFMA.FTZ R92, -R101, R101, 1 ;  /* 0x3f800000655c7423 */ /* 0x002fe80000010165 */
[----:B------:R-:W-:Y:S01]  /*5f70*/  FMUL.FTZ R92, R92, c[0x0][0x2ec] ;  /* 0x0000bb005c5c7a20 */ /* 0x000fe20000410000 */
        /* <DEDUP_REMOVED lines=9> */
[C---:B-1----:R-:W-:Y:S07]  /*6010*/  HMMA.16816.F32 R12, R84.reuse, R88, R12 ;  /* 0x00000058540c723c */ /* 0x042fee000000180c */
[----:B------:R-:W-:Y:S01]  /*6020*/  FFMA.FTZ R89, -R96, R96, 1 ;  /* 0x3f80000060597423 */ /* 0x000fe20000010160 */
[----:B------:R-:W-:Y:S04]  /*6030*/  HMMA.16816.F32 R16, R84, R90, R16 ;  /* 0x0000005a5410723c */ /* 0x000fe80000001810 */
[----:B------:R-:W-:Y:S02]  /*6040*/  FMUL.FTZ R89, R89, c[0x0][0x2ec] ;  /* 0x0000bb0059597a20 */ /* 0x000fe40000410000 */
[----:B------:R-:W-:Y:S02]  /*6050*/  FFMA.FTZ R88, -R95, R95, 1 ;  /* 0x3f8000005f587423 */ /* 0x000fe4000001015f */
[----:B------:R-:W-:Y:S04]  /*6060*/  FFMA.FTZ R91, -R99, R99, 1 ;  /* 0x3f800000635b7423 */ /* 0x000fe80000010163 */
[----:B------:R-:W-:Y:S02]  /*6070*/  FFMA.FTZ R86, -R98, R98, 1 ;  /* 0x3f80000062567423 */ /* 0x000fe40000010162 */
[----:B------:R-:W-:Y:S02]  /*6080*/  FMUL.FTZ R91, R91, c[0x0][0x2ec] ;  /* 0x0000bb005b5b7a20 */ /* 0x000fe40000410000 */
[----:B------:R-:W-:Y:S02]  /*6090*/  FMUL.FTZ R86, R86, c[0x0][0x2ec] ;  /* 0x0000bb0056567a20 */ /* 0x000fe40000410000 */
[----:B------:R-:W-:Y:S02]  /*60a0*/  FFMA.FTZ R90, -R100, R100, 1 ;  /* 0x3f800000645a7423 */ /* 0x000fe40000010164 */
[----:B------:R-:W-:Y:S02]  /*60b0*/  FFMA.FTZ R87, -R94, R94, 1 ;  /* 0x3f8000005e577423 */ /* 0x000fe4000001015e */
[----:B------:R-:W-:Y:S02]  /*60c0*/  FMUL.FTZ R90, R90, c[0x0][0x2ec] ;  /* 0x0000bb005a5a7a20 */ /* 0x000fe40000410000 */
[----:B------:R-:W-:Y:S02]  /*60d0*/  FMUL.FTZ R87, R87, c[0x0][0x2ec] ;  /* 0x0000bb0057577a20 */ /* 0x000fe40000410000 */
[----:B------:R-:W-:Y:S02]  /*60e0*/  FFMA.FTZ R84, -R113, R113, 1 ;  /* 0x3f80000071547423 */ /* 0x000fe40000010171 */
[----:B------:R-:W-:Y:S02]  /*60f0*/  FMUL.FTZ R88, R88, c[0x0][0x2ec] ;  /* 0x0000bb0058587a20 */ /* 0x000fe40000410000 */
[----:B------:R-:W-:Y:S02]  /*6100*/  FMUL.FTZ R84, R84, c[0x0][0x2ec] ;  /* 0x0000bb0054547a20 */ /* 0x000fe40000410000 */
[----:B---3--:R-:W-:Y:S02]  /*6110*/  FADD.FTZ R18, -R0, R18 ;  /* 0x0000001200127221 */ /* 0x008fe40000010100 */
[----:B------:R-:W-:Y:S04]  /*6120*/  FFMA.FTZ R85, -R97, R97, 1 ;  /* 0x3f80000061557423 */ /* 0x000fe80000010161 */
[----:B------:R-:W-:Y:S02]  /*6130*/  FMUL.FTZ R85, R85, c[0x0][0x2ec] ;  /* 0x0000bb0055557a20 */ /* 0x000fe40000410000 */
[C---:B--2---:R-:W-:Y:S02]  /*6140*/  FADD.FTZ R2, -R3.reuse, R4 ;  /* 0x0000000403027221 */ /* 0x044fe40000010100 */
[C---:B------:R-:W-:Y:S02]  /*6150*/  FADD.FTZ R4, -R3.reuse, R5 ;  /* 0x0000000503047221 */ /* 0x040fe40000010100 */
[----:B------:R-:W-:Y:S02]  /*6160*/  FMUL.FTZ R2, R118, R2 ;  /* 0x0000000276027220 */ /* 0x000fe40000410000 */
[----:B------:R-:W-:Y:S02]  /*6170*/  FADD.FTZ R5, -R3, R8 ;  /* 0x0000000803057221 */ /* 0x000fe40000010100 */
[----:B------:R-:W-:Y:S02]  /*6180*/  FMUL.FTZ R4, R115, R4 ;  /* 0x0000000473047220 */ /* 0x000fe40000410000 */
[----:B------:R-:W-:Y:S02]  /*6190*/  FMUL.FTZ R5, R111, R5 ;  /* 0x000000056f057220 */ /* 0x000fe40000410000 */
[----:B------:R-:W-:Y:S02]  /*61a0*/  FMUL.FTZ R92, R2, R92 ;  /* 0x0000005c025c7220 */ /* 0x000fe40000410000 */
[C---:B------:R-:W-:Y:S02]  /*61b0*/  FADD.FTZ R2, -R3.reuse, R12 ;  /* 0x0000000c03027221 */ /* 0x040fe40000010100 */
[C---:B------:R-:W-:Y:S02]  /*61c0*/  FADD.FTZ R13, -R3.reuse, R13 ;  /* 0x0000000d030d7221 */ /* 0x040fe40000010100 */
[C---:B------:R-:W-:Y:S02]  /*61d0*/  FADD.FTZ R17, -R3.reuse, R17 ;  /* 0x0000001103117221 */ /* 0x040fe40000010100 */
[C---:B------:R-:W-:Y:S02]  /*61e0*/  FADD.FTZ R8, -R3.reuse, R9 ;  /* 0x0000000903087221 */ /* 0x040fe40000010100 */
[----:B------:R-:W-:Y:S02]  /*61f0*/  FMUL.FTZ R91, R4, R91 ;  /* 0x0000005b045b7220 */ /* 0x000fe40000410000 */
        /* <DEDUP_REMOVED lines=8> */
[----:B------:R-:W-:Y:S02]  /*6280*/  FADD.FTZ R3, -R0, R7 ;  /* 0x0000000700037221 */ /* 0x000fe40000010100 */
[----:B------:R-:W-:Y:S02]  /*6290*/  FMUL.FTZ R87, R5, R87 ;  /* 0x0000005705577220 */ /* 0x000fe40000410000 */
[----:B------:R-:W-:Y:S02]  /*62a0*/  FFMA.FTZ R5, -R112, R112, 1 ;  /* 0x3f80000070057423 */ /* 0x000fe40000010170 */
[----:B------:R-:W-:Y:S02]  /*62b0*/  FMUL.FTZ R4, R109, R4 ;  /* 0x000000046d047220 */ /* 0x000fe40000410000 */
[----:B------:R-:W-:Y:S02]  /*62c0*/  FMUL.FTZ R2, R126, R2 ;  /* 0x000000027e027220 */ /* 0x000fe40000410000 */
[----:B------:R-:W-:Y:S02]  /*62d0*/  FMUL.FTZ R3, R125, R3 ;  /* 0x000000037d037220 */ /* 0x000fe40000410000 */
[----:B------:R-:W-:Y:S02]  /*62e0*/  FMUL.FTZ R5, R5, c[0x0][0x2ec] ;  /* 0x0000bb0005057a20 */ /* 0x000fe40000410000 */
[----:B------:R-:W-:Y:S02]  /*62f0*/  FMUL.FTZ R88, R4, R88 ;  /* 0x0000005804587220 */ /* 0x000fe40000410000 */
[C---:B------:R-:W-:Y:S02]  /*6300*/  FADD.FTZ R4, -R0.reuse, R10 ;  /* 0x0000000a00047221 */ /* 0x040fe40000010100 */
[----:B------:R-:W-:Y:S02]  /*6310*/  FADD.FTZ R6, -R0, R11 ;  /* 0x0000000b00067221 */ /* 0x000fe40000010100 */
[----:B------:R-:W-:Y:S02]  /*6320*/  FMUL.FTZ R84, R2, R84 ;  /* 0x0000005402547220 */ /* 0x000fe40000410000 */
[----:B------:R-:W-:Y:S02]  /*6330*/  FMUL.FTZ R5, R3, R5 ;  /* 0x0000000503057220 */ /* 0x000fe40000410000 */
[C---:B------:R-:W-:Y:S02]  /*6340*/  FADD.FTZ R7, -R0.reuse, R14 ;  /* 0x0000000e00077221 */ /* 0x040fe40000010100 */
[----:B------:R-:W-:Y:S02]  /*6350*/  FADD.FTZ R3, -R0, R15 ;  /* 0x0000000f00037221 */ /* 0x000fe40000010100 */
[----:B------:R-:W-:Y:S02]  /*6360*/  FFMA.FTZ R15, -R107, R107, 1 ;  /* 0x3f8000006b0f7423 */ /* 0x000fe4000001016b */
[----:B------:R-:W-:Y:S02]  /*6370*/  FFMA.FTZ R14, -R106, R106, 1 ;  /* 0x3f8000006a0e7423 */ /* 0x000fe4000001016a */
[----:B------:R-:W-:Y:S02]  /*6380*/  FADD.FTZ R2, -R0, R19 ;  /* 0x0000001300027221 */ /* 0x000fe40000010100 */
[----:B------:R-:W-:Y:S02]  /*6390*/  FMUL.FTZ R0, R120, R18 ;  /* 0x0000001278007220 */ /* 0x000fe40000410000 */
[----:B------:R-:W-:Y:S02]  /*63a0*/  FFMA.FTZ R17, -R105, R105, 1 ;  /* 0x3f80000069117423 */ /* 0x000fe40000010169 */
[----:B------:R-:W-:Y:S02]  /*63b0*/  FFMA.FTZ R16, -R104, R104, 1 ;  /* 0x3f80000068107423 */ /* 0x000fe40000010168 */
[----:B------:R-:W-:Y:S02]  /*63c0*/  FFMA.FTZ R19, -R103, R103, 1 ;  /* 0x3f80000067137423 */ /* 0x000fe40000010167 */
[----:B------:R-:W-:Y:S02]  /*63d0*/  FFMA.FTZ R18, -R102, R102, 1 ;  /* 0x3f80000066127423 */ /* 0x000fe40000010166 */
[----:B------:R-:W-:Y:S02]  /*63e0*/  FMUL.FTZ R8, R110, R8 ;  /* 0x000000086e087220 */ /* 0x000fe40000410000 */
[----:B------:R-:W-:Y:S02]  /*63f0*/  FMUL.FTZ R4, R124, R4 ;  /* 0x000000047c047220 */ /* 0x000fe40000410000 */
[----:B------:R-:W-:Y:S02]  /*6400*/  FMUL.FTZ R6, R121, R6 ;  /* 0x0000000679067220 */ /* 0x000fe40000410000 */
[----:B------:R-:W-:Y:S02]  /*6410*/  FMUL.FTZ R7, R123, R7 ;  /* 0x000000077b077220 */ /* 0x000fe40000410000 */
[----:B------:R-:W-:Y:S02]  /*6420*/  FMUL.FTZ R15, R15, c[0x0][0x2ec] ;  /* 0x0000bb000f0f7a20 */ /* 0x000fe40000410000 */
[----:B------:R-:W-:Y:S02]  /*6430*/  FMUL.FTZ R14, R14, c[0x0][0x2ec] ;  /* 0x0000bb000e0e7a20 */ /* 0x000fe40000410000 */
[----:B------:R-:W-:Y:S02]  /*6440*/  FMUL.FTZ R3, R122, R3 ;  /* 0x000000037a037220 */ /* 0x000fe40000410000 */
[----:B------:R-:W-:Y:S02]  /*6450*/  FMUL.FTZ R2, R119, R2 ;  /* 0x0000000277027220 */ /* 0x000fe40000410000 */
[----:B------:R-:W-:Y:S02]  /*6460*/  FMUL.FTZ R17, R17, c[0x0][0x2ec] ;  /* 0x0000bb0011117a20 */ /* 0x000fe40000410000 */
[----:B------:R-:W-:Y:S02]  /*6470*/  FMUL.FTZ R16, R16, c[0x0][0x2ec] ;  /* 0x0000bb0010107a20 */ /* 0x000fe40000410000 */
[----:B------:R-:W-:Y:S02]  /*6480*/  FMUL.FTZ R19, R19, c[0x0][0x2ec] ;  /* 0x0000bb0013137a20 */ /* 0x000fe40000410000 */
[----:B------:R-:W-:Y:S02]  /*6490*/  FMUL.FTZ R18, R18, c[0x0][0x2ec] ;  /* 0x0000bb0012127a20 */ /* 0x000fe40000410000 */
        /* <DEDUP_REMOVED lines=103> */
.L_x_1508:
        /* <DEDUP_REMOVED lines=126> */
[CC--:B------:R-:W-:Y:S02]  /*72f0*/  @!P3 LEA R8, P0, R0.reuse, R243.reuse, 0x1 ;  /* 0x000000f30008b211 */ /* 0x0c0fe400078008ff */
        /* <DEDUP_REMOVED lines=46> */
.L_x_1509:
[----:B-1----:R-:W-:Y:S01]  /*75e0*/  IMAD.MOV.U32 R2, RZ, RZ, R128 ;  /* 0x000000ffff027224 */ /* 0x002fe200078e0080 */
[----:B------:R-:W-:Y:S01]  /*75f0*/  LDSM.16.MT88.4 R16, [R216+0x18000] ;  /* 0x01800000d810783b */ /* 0x000fe20000004200 */
[----:B------:R-:W-:Y:S01]  /*7600*/  IMAD.MOV.U32 R3, RZ, RZ, R127 ;  /* 0x000000ffff037224 */ /* 0x000fe200078e007f */
[----:B------:R-:W-:Y:S01]  /*7610*/  ULOP3.LUT UR8, UR7, 0x1, URZ, 0xc0, !UPT ;  /* 0x0000000107087892 */ /* 0x000fe2000f8ec03f */
[----:B------:R-:W-:Y:S01]  /*7620*/  IMAD.IADD R0, R229, 0x1, R116 ;  /* 0x00000001e5007824 */ /* 0x000fe200078e0274 */
[----:B------:R-:W-:Y:S01]  /*7630*/  @UP4 UIADD3 UR9, UP3, UR11, -0x100, URZ ;  /* 0xffffff000b094890 */ /* 0x000fe2000ff7e03f */
[----:B-----5:R-:W1:Y:S01]  /*7640*/  LDSM.16.M88.4 R128, [R229] ;  /* 0x00000000e580783b */ /* 0x020e620000000200 */
[----:B------:R-:W-:Y:S02]  /*7650*/  UISETP.NE.U32.AND UP0, UPT, UR8, 0x1, UPT ;  /* 0x000000010800788c */ /* 0x000fe4000bf05070 */
[----:B------:R-:W-:Y:S02]  /*7660*/  UIADD3 UR14, UR7, -0x1, URZ ;  /* 0xffffffff070e7890 */ /* 0x000fe4000fffe03f */
[----:B------:R-:W2:Y:S01]  /*7670*/  LDSM.16.M88.4 R124, [R229+0x1000] ;  /* 0x00100000e57c783b */ /* 0x000ea20000000200 */
[----:B------:R-:W-:Y:S04]  /*7680*/  @UP4 UIADD3.X UR8, UR10, -0x1, URZ, UP3, !UPT ;  /* 0xffffffff0a084890 */ /* 0x000fe80009ffe43f */
[----:B------:R-:W3:Y:S05]  /*7690*/  LDSM.16.MT88.4 R96, [R216+0x1a000] ;  /* 0x01a00000d860783b */ /* 0x000eea0000004200 */
[----:B------:R-:W4:Y:S05]  /*76a0*/  LDSM.16.MT88.4 R112, [R216+0x1c000] ;  /* 0x01c00000d870783b */ /* 0x000f2a0000004200 */
        /* <DEDUP_REMOVED lines=706> */
.L_x_1511:
        /* <DEDUP_REMOVED lines=18> */
.L_x_1512:
        /* <DEDUP_REMOVED lines=65> */
.L_x_1514:
[----:B--23--:R-:W-:Y:S05]  /*a800*/  BSYNC B0 ;  /* 0x0000000000007941 */ /* 0x00cfea0003800000 */
.L_x_1513:
        /* <DEDUP_REMOVED lines=21> */
.L_x_1516:
[----:B------:R-:W-:Y:S05]  /*a960*/  BSYNC B0 ;  /* 0x0000000000007941 */ /* 0x000fea0003800000 */
.L_x_1515:
        /* <DEDUP_REMOVED lines=31> */
.L_x_1518:
[----:B------:R-:W-:Y:S05]  /*ab60*/  BSYNC B0 ;  /* 0x0000000000007941 */ /* 0x000fea0003800000 */
.L_x_1517:
        /* <DEDUP_REMOVED lines=21> */
.L_x_1489:
        /* <DEDUP_REMOVED lines=20> */
.L_x_1520:
        /* <DEDUP_REMOVED lines=18> */
.L_x_1521:
        /* <DEDUP_REMOVED lines=44> */
.L_x_1523:
[----:B------:R-:W-:Y:S05]  /*b1e0*/  BSYNC B0 ;  /* 0x0000000000007941 */ /* 0x000fea0003800000 */
.L_x_1522:
        /* <DEDUP_REMOVED lines=21> */
.L_x_1525:
[----:B------:R-:W-:Y:S05]  /*b340*/  BSYNC B0 ;  /* 0x0000000000007941 */ /* 0x000fea0003800000 */
.L_x_1524:
        /* <DEDUP_REMOVED lines=31> */
.L_x_1527:
[----:B------:R-:W-:Y:S05]  /*b540*/  BSYNC B0 ;  /* 0x0000000000007941 */ /* 0x000fea0003800000 */
.L_x_1526:
        /* <DEDUP_REMOVED lines=18> */
.L_x_1519:
[----:B------:R-:W-:Y:S05]  /*b670*/  BSYNC B1 ;  /* 0x0000000000017941 */ /* 0x000fea0003800000 */
.L_x_1484:
        /* <DEDUP_REMOVED lines=12> */
.L_x_1528:
[----:B------:R-:W-:Y:S05]  /*b740*/  EXIT ;  /* 0x000000000000794d */ /* 0x000fea0003800000 */
.L_x_1530:
        /* <DEDUP_REMOVED lines=11> */
.L_x_2041:


//--------------------- .text._ZN5flash44flash_bwd_dq_dk_dv_loop_seqk_parallel_kernelI23Flash_bwd_kernel_traitsILi256ELi64ELi64ELi8ELi4ELi2ELi2ELb0ELb0EN7cutlass6half_tE19Flash_kernel_traitsILi256ELi64ELi64ELi8ES3_EELb1ELb0ELb1ELb0ELb0ELb0ELb0EEEvNS_16Flash_bwd_paramsE --------------------------
	.section	.text._ZN5flash44flash_bwd_dq_dk_dv_loop_seqk_parallel_kernelI23Flash_bwd_kernel_traitsILi256ELi64ELi64ELi8ELi4ELi2ELi2ELb0ELb0EN7cutlass6half_tE19Flash_kernel_traitsILi256ELi64ELi64ELi8ES3_EELb1ELb0ELb1ELb0ELb0ELb0ELb0EEEvNS_16Flash_bwd_paramsE,"ax",@progbits
	.sectioninfo	@"SHI_REGISTERS=255"
	.align	128
        .global         _ZN5flash44flash_bwd_dq_dk_dv_loop_seqk_parallel_kernelI23Flash_bwd_kernel_traitsILi256ELi64ELi64ELi8ELi4ELi2ELi2ELb0ELb0EN7cutlass6half_tE19Flash_kernel_traitsILi256ELi64ELi64ELi8ES3_EELb1ELb0ELb1ELb0ELb0ELb0ELb0EEEvNS_16Flash_bwd_paramsE
        .type           _ZN5flash44flash_bwd_dq_dk_dv_loop_seqk_parallel_kernelI23Flash_bwd_kernel_traitsILi256ELi64ELi64ELi8ELi4ELi2ELi2ELb0ELb0EN7cutlass6half_tE19Flash_kernel_traitsILi256ELi64ELi64ELi8ES3_EELb1ELb0ELb1ELb0ELb0ELb0ELb0EEEvNS_16Flash_bwd_paramsE,@function
        .size           _ZN5flash44flash_bwd_dq_dk_dv_loop_seqk_parallel_kernelI23Flash_bwd_kernel_traitsILi256ELi64ELi64ELi8ELi4ELi2ELi2ELb0ELb0EN7cutlass6half_tE19Flash_kernel_traitsILi256ELi64ELi64ELi8ES3_EELb1ELb0ELb1ELb0ELb0ELb0ELb0EEEvNS_16Flash_bwd_paramsE,(.L_x_2042 - _ZN5flash44flash_bwd_dq_dk_dv_loop_seqk_parallel_kernelI23Flash_bwd_kernel_traitsILi256ELi64ELi64ELi8ELi4ELi2ELi2ELb0ELb0EN7cutlass6half_tE19Flash_kernel_traitsILi256ELi64ELi64ELi8ES3_EELb1ELb0ELb1ELb0ELb0ELb0ELb0EEEvNS_16Flash_bwd_paramsE)
        .other          _ZN5flash44flash_bwd_dq_dk_dv_loop_seqk_parallel_kernelI23Flash_bwd_kernel_traitsILi256ELi64ELi64ELi8ELi4ELi2ELi2ELb0ELb0EN7cutlass6half_tE19Flash_kernel_traitsILi256ELi64ELi64ELi8ES3_EELb1ELb0ELb1ELb0ELb0ELb0ELb0EEEvNS_16Flash_bwd_paramsE,@"STO_CUDA_ENTRY STV_DEFAULT"
_ZN5flash44flash_bwd_dq_dk_dv_loop_seqk_parallel_kernelI23Flash_bwd_kernel_traitsILi256ELi64ELi64ELi8ELi4ELi2ELi2ELb0ELb0EN7cutlass6half_tE19Flash_kernel_traitsILi256ELi64ELi64ELi8ES3_EELb1ELb0ELb1ELb0ELb0ELb0ELb0EEEvNS_16Flash_bwd_paramsE:
.text._ZN5flash44flash_bwd_dq_dk_dv_loop_seqk_parallel_kernelI23Flash_bwd_kernel_traitsILi256ELi64ELi64ELi8ELi4ELi2ELi2ELb0ELb0EN7cutlass6half_tE19Flash_kernel_traitsILi256ELi64ELi64ELi8ES3_EELb1ELb0ELb1ELb0ELb0ELb0ELb0EEEvNS_16Flash_bwd_paramsE:
        /* <DEDUP_REMOVED lines=15> */
[----:B------:R-:W-:Y:S01]  /*00f0*/  ULDC.U8 UR10, c[0x0][0x328] ;  /* 0x0000ca00000a7ab9 */ /* 0x000fe20000000000 */
[----:B------:R-:W-:Y:S01]  /*0100*/  IMAD.MOV.U32 R214, RZ, RZ, 0x40 ;  /* 0x00000040ffd67424 */ /* 0x000fe200078e00ff */
[----:B------:R-:W-:Y:S01]  /*0110*/  UISETP.NE.AND UP5, UPT, UR10, URZ, UPT ;  /* 0x0000003f0a00728c */ /* 0x000fe2000bfa5270 */
[----:B------:R-:W-:Y:S01]  /*0120*/  IMAD.MOV.U32 R238, RZ, RZ, -0x10 ;  /* 0xfffffff0ffee7424 */ /* 0x000fe200078e00ff */
[----:B------:R-:W-:Y:S01]  /*0130*/  UMOV UR9, 0x80 ;  /* 0x0000008000097882 */ /* 0x000fe20000000000 */
[----:B------:R-:W3:Y:S01]  /*0140*/  S2UR UR38, SR_CTAID.Y ;  /* 0x00000000002679c3 */ /* 0x000ee20000002600 */
[----:B------:R-:W-:-:S02]  /*0150*/  ULDC UR7, c[0x0][0x210] ;  /* 0x0000840000077ab9 */ /* 0x000fc40000000800 */
[----:B------:R-:W-:Y:S02]  /*0160*/  ULDC UR61, c[0x0][0x234] ;  /* 0x00008d00003d7ab9 */ /* 0x000fe40000000800 */
[----:B------:R-:W-:Y:S02]  /*0170*/  ULDC UR16, c[0x0][0x224] ;  /* 0x0000890000107ab9 */ /* 0x000fe40000000800 */
[----:B------:R-:W-:Y:S02]  /*0180*/  ULDC UR51, c[0x0][0x22c] ;  /* 0x00008b0000337ab9 */ /* 0x000fe40000000800 */
[----:B------:R-:W-:Y:S02]  /*0190*/  ULDC UR40, c[0x0][0x1c0] ;  /* 0x0000700000287ab9 */ /* 0x000fe40000000800 */
[----:B------:R-:W-:Y:S02]  /*01a0*/  ULDC UR13, c[0x0][0x1c0] ;  /* 0x00007000000d7ab9 */ /* 0x000fe40000000800 */
[----:B------:R-:W-:Y:S01]  /*01b0*/  ULDC UR14, c[0x0][0x1c0] ;  /* 0x00007000000e7ab9 */ /* 0x000fe20000000800 */
[----:B-1----:R-:W-:Y:S01]  /*01c0*/  SHF.R.S32.HI R6, RZ, 0x1f, R5 ;  /* 0x0000001fff067819 */ /* 0x002fe20000011405 */
[----:B--2---:R-:W-:-:S02]  /*01d0*/  ULOP3.LUT UR6, UR39, UR6, URZ, 0x3c, !UPT ;  /* 0x0000000627067292 */ /* 0x004fc4000f8e3c3f */
[----:B------:R-:W-:Y:S01]  /*01e0*/  UIMAD UR61, UR9, UR7, UR61 ;  /* 0x00000007093d72a4 */ /* 0x000fe2000f8e023d */
[CC--:B------:R-:W-:Y:S01]  /*01f0*/  LEA.HI R3, R6.reuse, R5.reuse, RZ, 0x5 ;  /* 0x0000000506037211 */ /* 0x0c0fe200078f28ff */
[----:B------:R-:W-:Y:S01]  /*0200*/  USHF.R.S32.HI UR8, URZ, 0x1f, UR16 ;  /* 0x0000001f3f087899 */ /* 0x000fe20008011410 */
        /* <DEDUP_REMOVED lines=9> */
[----:B------:R-:W-:Y:S01]  /*02a0*/  UIMAD UR51, UR51, UR13, URZ ;  /* 0x0000000d333372a4 */ /* 0x000fe2000f8e023f */
[----:B------:R-:W-:Y:S01]  /*02b0*/  LOP3.LUT R4, R3, 0xffffffe0, RZ, 0xc0, !PT ;  /* 0xffffffe003047812 */ /* 0x000fe200078ec0ff */
[----:B------:R-:W-:Y:S01]  /*02c0*/  ULDC UR15, c[0x0][0x1c0] ;  /* 0x00007000000f7ab9 */ /* 0x000fe20000000800 */
        /* <DEDUP_REMOVED lines=12> */
[-C--:B------:R-:W-:Y:S01]  /*0390*/  LEA.HI R7, R12, R0.reuse, RZ, 0x2 ;  /* 0x000000000c077211 */ /* 0x080fe200078f10ff */
[----:B------:R-:W-:Y:S01]  /*03a0*/  UIMAD UR58, UR8, UR38, URZ ;  /* 0x00000026083a72a4 */ /* 0x000fe2000f8e023f */
[----:B------:R-:W-:Y:S01]  /*03b0*/  LEA.HI R3, R3, R0, RZ, 0x1 ;  /* 0x0000000003037211 */ /* 0x000fe200078f08ff */
[----:B------:R-:W-:Y:S01]  /*03c0*/  UIMAD.WIDE.U32 UR48, UR38, UR16, URZ ;  /* 0x00000010263072a5 */ /* 0x000fe2000f8e003f */
[----:B------:R-:W-:Y:S01]  /*03d0*/  LEA.HI R4, R2, R5, RZ, 0x1 ;  /* 0x0000000502047211 */ /* 0x000fe200078f08ff */
[----:B------:R-:W-:Y:S01]  /*03e0*/  UIMAD UR7, UR38, UR12, UR39 ;  /* 0x0000000c260772a4 */ /* 0x000fe2000f8e0227 */
[----:B------:R-:W-:Y:S01]  /*03f0*/  LOP3.LUT R7, R7, 0xfffffffc, RZ, 0xc0, !PT ;  /* 0xfffffffc07077812 */ /* 0x000fe200078ec0ff */
[----:B------:R-:W-:Y:S01]  /*0400*/  @!UP5 UIMAD UR8, UR38, UR15, UR39 ;  /* 0x0000000f2608d2a4 */ /* 0x000fe2000f8e0227 */
[----:B------:R-:W-:Y:S01]  /*0410*/  LOP3.LUT R2, R3, 0xfffffffe, RZ, 0xc0, !PT ;  /* 0xfffffffe03027812 */ /* 0x000fe200078ec0ff */
[----:B------:R-:W-:Y:S01]  /*0420*/  USHF.L.U32 UR50, UR51, 0x6, URZ ;  /* 0x0000000633327899 */ /* 0x000fe2000800063f */
[----:B------:R-:W-:Y:S01]  /*0430*/  LOP3.LUT R3, R4, 0xfffffffe, RZ, 0xc0, !PT ;  /* 0xfffffffe04037812 */ /* 0x000fe200078ec0ff */
[C---:B------:R-:W-:Y:S01]  /*0440*/  IMAD.IADD R251, R0.reuse, 0x1, -R7 ;  /* 0x0000000100fb7824 */ /* 0x040fe200078e0a07 */
[----:B------:R-:W-:Y:S01]  /*0450*/  SHF.R.S32.HI R245, RZ, 0x7, R245 ;  /* 0x00000007fff57819 */ /* 0x000fe200000114f5 */
[----:B------:R-:W-:Y:S01]  /*0460*/  IMAD.IADD R218, R0, 0x1, -R2 ;  /* 0x0000000100da7824 */ /* 0x000fe200078e0a02 */
[--C-:B------:R-:W-:Y:S01]  /*0470*/  SHF.R.S32.HI R0, RZ, 0x1f, R6.reuse ;  /* 0x0000001fff007819 */ /* 0x100fe20000011406 */
[----:B------:R-:W-:Y:S01]  /*0480*/  IMAD.IADD R7, R5, 0x1, -R3 ;  /* 0x0000000105077824 */ /* 0x000fe200078e0a03 */
[----:B------:R-:W-:Y:S01]  /*0490*/  SHF.R.S32.HI R3, RZ, 0x2, R6 ;  /* 0x00000002ff037819 */ /* 0x000fe20000011406 */
[----:B------:R-:W-:Y:S01]  /*04a0*/  ULDC UR55, c[0x0][0x214] ;  /* 0x0000850000377ab9 */ /* 0x000fe20000000800 */
[----:B------:R-:W-:Y:S01]  /*04b0*/  SHF.R.S32.HI R2, RZ, 0x3, R11 ;  /* 0x00000003ff027819 */ /* 0x000fe2000001140b */
[----:B------:R-:W-:Y:S01]  /*04c0*/  IMAD.SHL.U32 R215, R7, 0x200, RZ ;  /* 0x0000020007d77824 */ /* 0x000fe200078e00ff */
[----:B------:R-:W-:Y:S01]  /*04d0*/  LEA.HI R0, R0, R3, RZ, 0x3 ;  /* 0x0000000300007211 */ /* 0x000fe200078f18ff */
[----:B------:R-:W-:Y:S01]  /*04e0*/  ULDC.U8 UR11, c[0x0][0x3d0] ;  /* 0x0000f400000b7ab9 */ /* 0x000fe20000000000 */
[----:B------:R-:W-:Y:S01]  /*04f0*/  SHF.R.S32.HI R5, RZ, 0x1f, R9 ;  /* 0x0000001fff057819 */ /* 0x000fe20000011409 */
[----:B------:R-:W-:Y:S01]  /*0500*/  IMAD.SHL.U32 R2, R2, 0x40, RZ ;  /* 0x0000004002027824 */ /* 0x000fe200078e00ff */
[----:B------:R-:W-:Y:S01]  /*0510*/  LOP3.LUT R0, R0, 0xfffffff8, RZ, 0xc0, !PT ;  /* 0xfffffff800007812 */ /* 0x000fe200078ec0ff */
[----:B------:R-:W-:Y:S01]  /*0520*/  ULDC UR56, c[0x0][0x224] ;  /* 0x0000890000387ab9 */ /* 0x000fe20000000800 */
[C---:B------:R-:W-:Y:S01]  /*0530*/  LOP3.LUT P4, RZ, R8.reuse, 0x4, RZ, 0xc0, !PT ;  /* 0x0000000408ff7812 */ /* 0x040fe2000788c0ff */
[----:B------:R-:W-:Y:S01]  /*0540*/  @UP5 UIMAD UR60, UR38, UR55, URZ ;  /* 0x00000037263c52a4 */ /* 0x000fe2000f8e023f */
[----:B------:R-:W-:Y:S01]  /*0550*/  LOP3.LUT P3, RZ, R8, 0x2, RZ, 0xc0, !PT ;  /* 0x0000000208ff7812 */ /* 0x000fe2000786c0ff */
[----:B------:R-:W-:Y:S01]  /*0560*/  IMAD.IADD R4, R3, 0x1, -R0 ;  /* 0x0000000103047824 */ /* 0x000fe200078e0a00 */
[----:B------:R-:W-:Y:S01]  /*0570*/  LOP3.LUT R0, R2, 0x1c0, RZ, 0xc0, !PT ;  /* 0x000001c002007812 */ /* 0x000fe200078ec0ff */
[----:B------:R-:W-:Y:S01]  /*0580*/  UMOV UR42, URZ ;  /* 0x0000003f002a7c82 */ /* 0x000fe20008000000 */
[----:B------:R-:W-:Y:S01]  /*0590*/  SHF.R.S32.HI R3, RZ, 0x1f, R10 ;  /* 0x0000001fff037819 */ /* 0x000fe2000001140a */
[----:B------:R-:W-:Y:S01]  /*05a0*/  ULDC.64 UR4, c[0x0][0x118] ;  /* 0x0000460000047ab9 */ /* 0x000fe20000000a00 */
[----:B------:R-:W-:Y:S01]  /*05b0*/  LOP3.LUT R2, R0, 0x38, R234, 0xf8, !PT ;  /* 0x0000003800027812 */ /* 0x000fe200078ef8ea */
[----:B------:R-:W-:Y:S01]  /*05c0*/  ULDC UR44, c[0x0][0x2e8] ;  /* 0x0000ba00002c7ab9 */ /* 0x000fe20000000800 */
[----:B------:R-:W-:Y:S01]  /*05d0*/  SHF.R.U32.HI R0, RZ, 0x3, R0 ;  /* 0x00000003ff007819 */ /* 0x000fe20000011600 */
[----:B------:R-:W-:Y:S01]  /*05e0*/  ULDC.U8 UR35, c[0x0][0x2d8] ;  /* 0x0000b60000237ab9 */ /* 0x000fe20000000000 */
[----:B------:R-:W-:Y:S01]  /*05f0*/  LEA.HI R233, R3, R10, RZ, 0x2 ;  /* 0x0000000a03e97211 */ /* 0x000fe200078f10ff */
[----:B------:R-:W-:Y:S01]  /*0600*/  UISETP.NE.AND UP6, UPT, UR11, URZ, UPT ;  /* 0x0000003f0b00728c */ /* 0x000fe2000bfc5270 */
[----:B------:R-:W-:Y:S01]  /*0610*/  LOP3.LUT R6, R2, R0, RZ, 0x3c, !PT ;  /* 0x0000000002067212 */ /* 0x000fe200078e3cff */
[----:B------:R-:W-:Y:S01]  /*0620*/  IMAD.U32 R0, RZ, RZ, UR6 ;  /* 0x00000006ff007e24 */ /* 0x000fe2000f8e00ff */
[----:B------:R-:W-:Y:S01]  /*0630*/  LEA.HI R10, R5, R9, RZ, 0x3 ;  /* 0x00000009050a7211 */ /* 0x000fe200078f18ff */
[----:B------:R-:W-:Y:S01]  /*0640*/  USHF.L.U32 UR6, UR38, 0x7, URZ ;  /* 0x0000000726067899 */ /* 0x000fe2000800063f */
[----:B------:R-:W-:Y:S01]  /*0650*/  LOP3.LUT R3, R4, 0x1, RZ, 0xc0, !PT ;  /* 0x0000000104037812 */ /* 0x000fe200078ec0ff */
[----:B------:R-:W-:Y:S01]  /*0660*/  UIMAD.WIDE.U32 UR46, UR40, UR48, URZ ;  /* 0x00000030282e72a5 */ /* 0x000fe2000f8e003f */
[----:B------:R-:W-:Y:S01]  /*0670*/  LOP3.LUT R2, R10, 0xfffffff8, RZ, 0xc0, !PT ;  /* 0xfffffff80a027812 */ /* 0x000fe200078ec0ff */
[----:B------:R1:W-:Y:S01]  /*0680*/  STL [R1], R0 ;  /* 0x0000000001007387 */ /* 0x0003e20000100800 */
[----:B------:R-:W-:Y:S01]  /*0690*/  ISETP.NE.U32.AND P0, PT, R3, 0x1, PT ;  /* 0x000000010300780c */ /* 0x000fe20003f05070 */
[----:B------:R-:W-:Y:S01]  /*06a0*/  IMAD.U32 R5, RZ, RZ, UR6 ;  /* 0x00000006ff057e24 */ /* 0x000fe2000f8e00ff */
[----:B------:R-:W-:Y:S01]  /*06b0*/  USHF.R.S32.HI UR6, URZ, 0x1f, UR39 ;  /* 0x0000001f3f067899 */ /* 0x000fe20008011427 */
[----:B------:R-:W-:Y:S01]  /*06c0*/  IMAD.IADD R9, R9, 0x1, -R2 ;  /* 0x0000000109097824 */ /* 0x000fe200078e0a02 */
[----:B------:R-:W-:Y:S01]  /*06d0*/  R2P PR, R4, 0x6 ;  /* 0x0000000604007804 */ /* 0x000fe20000000000 */
[----:B------:R-:W-:Y:S01]  /*06e0*/  IMAD.SHL.U32 R2, R218, 0x10, RZ ;  /* 0x00000010da027824 */ /* 0x000fe200078e00ff */
[----:B------:R-:W-:Y:S01]  /*06f0*/  SEL R209, R209, 0xffffffe0, !P3 ;  /* 0xffffffe0d1d17807 */ /* 0x000fe20005800000 */
[----:B------:R-:W-:Y:S01]  /*0700*/  IMAD.SHL.U32 R3, R4, 0x40, RZ ;  /* 0x0000004004037824 */ /* 0x000fe200078e00ff */
[----:B------:R-:W-:Y:S01]  /*0710*/  SEL R214, R214, 0xffffffc0, !P4 ;  /* 0xffffffc0d6d67807 */ /* 0x000fe20006000000 */
[----:B------:R-:W-:Y:S01]  /*0720*/  IMAD.SHL.U32 R4, R7, 0x20, RZ ;  /* 0x0000002007047824 */ /* 0x000fe200078e00ff */
[----:B------:R-:W-:Y:S01]  /*0730*/  SEL R238, R238, 0x10, !P0 ;  /* 0x00000010eeee7807 */ /* 0x000fe20004000000 */
[----:B------:R-:W-:Y:S01]  /*0740*/  UIMAD UR57, UR41, UR48, URZ ;  /* 0x00000030293972a4 */ /* 0x000fe2000f8e023f */
[----:B------:R-:W-:Y:S01]  /*0750*/  SHF.R.S32.HI R233, RZ, 0x2, R233 ;  /* 0x00000002ffe97819 */ /* 0x000fe200000114e9 */
[----:B------:R-:W-:Y:S01]  /*0760*/  USHF.R.S32.HI UR59, URZ, 0x1f, UR52 ;  /* 0x0000001f3f3b7899 */ /* 0x000fe20008011434 */
[C---:B------:R-:W-:Y:S01]  /*0770*/  IADD3 R243, R234.reuse, 0x40, RZ ;  /* 0x00000040eaf37810 */ /* 0x040fe20007ffe0ff */
[----:B------:R-:W-:Y:S01]  /*0780*/  UIMAD UR56, UR7, UR56, URZ ;  /* 0x00000038073872a4 */ /* 0x000fe2000f8e023f */
[C---:B------:R-:W-:Y:S01]  /*0790*/  IADD3 R242, R234.reuse, 0x80, RZ ;  /* 0x00000080eaf27810 */ /* 0x040fe20007ffe0ff */
[----:B------:R-:W-:Y:S01]  /*07a0*/  IMAD R233, R251, 0x10, R233 ;  /* 0x00000010fbe97824 */ /* 0x000fe200078e02e9 */
[----:B------:R-:W-:Y:S01]  /*07b0*/  IADD3 R244, R234, 0xc0, RZ ;  /* 0x000000c0eaf47810 */ /* 0x000fe20007ffe0ff */
[----:B------:R-:W-:-:S02]  /*07c0*/  @!UP5 UIMAD UR55, UR8, UR55, URZ ;  /* 0x000000370837d2a4 */ /* 0x000fc4000f8e023f */
[----:B------:R-:W-:Y:S02]  /*07d0*/  USHF.R.S32.HI UR54, URZ, 0x1f, UR50 ;  /* 0x0000001f3f367899 */ /* 0x000fe40008011432 */
[----:B------:R-:W-:Y:S01]  /*07e0*/  UMOV UR43, 0xffff8000 ;  /* 0xffff8000002b7882 */ /* 0x000fe20000000000 */
[----:B-1----:R-:W-:Y:S02]  /*07f0*/  IMAD.SHL.U32 R0, R8, 0x40, RZ ;  /* 0x0000004008007824 */ /* 0x002fe400078e00ff */
[----:B------:R-:W-:-:S03]  /*0800*/  IMAD.U32 R8, RZ, RZ, UR9 ;  /* 0x00000009ff087e24 */ /* 0x000fc6000f8e00ff */
[----:B------:R-:W-:-:S04]  /*0810*/  LOP3.LUT R0, R0, 0x1c0, RZ, 0xc0, !PT ;  /* 0x000001c000007812 */ /* 0x000fc800078ec0ff */
[C---:B------:R-:W-:Y:S02]  /*0820*/  LOP3.LUT R211, R0.reuse, 0x8, R11, 0xf8, !PT ;  /* 0x0000000800d37812 */ /* 0x040fe400078ef80b */
[----:B------:R-:W-:Y:S01]  /*0830*/  LOP3.LUT R5, R0, 0x10, R2, 0xf8, !PT ;  /* 0x0000001000057812 */ /* 0x000fe200078ef802 */
[----:B------:R-:W-:Y:S01]  /*0840*/  IMAD R2, R245, 0x800, R215 ;  /* 0x00000800f5027824 */ /* 0x000fe200078e02d7 */
[----:B------:R-:W-:Y:S02]  /*0850*/  SHF.R.U32.HI R0, RZ, 0x3, R0 ;  /* 0x00000003ff007819 */ /* 0x000fe40000011600 */
[----:B------:R-:W-:Y:S02]  /*0860*/  LOP3.LUT R5, R5, 0x8, R11, 0xf8, !PT ;  /* 0x0000000805057812 */ /* 0x000fe400078ef80b */
[----:B------:R-:W-:Y:S02]  /*0870*/  LOP3.LUT R211, R211, R0, RZ, 0x3c, !PT ;  /* 0x00000000d3d37212 */ /* 0x000fe400078e3cff */
[----:B------:R-:W-:Y:S01]  /*0880*/  LOP3.LUT R215, R215, R5, R0, 0xf6, !PT ;  /* 0x00000005d7d77212 */ /* 0x000fe200078ef600 */
[----:B------:R-:W-:Y:S01]  /*0890*/  IMAD.SHL.U32 R5, R245, 0x20, RZ ;  /* 0x00000020f5057824 */ /* 0x000fe200078e00ff */
[----:B------:R-:W-:Y:S01]  /*08a0*/  LOP3.LUT R0, R3, 0x1c0, RZ, 0xc0, !PT ;  /* 0x000001c003007812 */ /* 0x000fe200078ec0ff */
[----:B------:R-:W-:Y:S01]  /*08b0*/  IMAD.IADD R211, R2, 0x1, R211 ;  /* 0x0000000102d37824 */ /* 0x000fe200078e02d3 */
[----:B------:R-:W-:Y:S01]  /*08c0*/  SHF.R.S32.HI R2, RZ, 0x6, R13 ;  /* 0x00000006ff027819 */ /* 0x000fe2000001140d */
[----:B------:R-:W-:Y:S01]  /*08d0*/  IMAD.U32 R3, RZ, RZ, UR6 ;  /* 0x00000006ff037e24 */ /* 0x000fe2000f8e00ff */
[----:B------:R-:W-:Y:S01]  /*08e0*/  SHF.R.U32.HI R3, RZ, 0x3, R0 ;  /* 0x00000003ff037819 */ /* 0x000fe20000011600 */
[----:B------:R-:W-:Y:S01]  /*08f0*/  IMAD R209, R211, 0x2, R209 ;  /* 0x00000002d3d17824 */ /* 0x000fe200078e02d1 */
[----:B------:R-:W-:Y:S01]  /*0900*/  UIMAD UR6, UR38, UR14, UR39 ;  /* 0x0000000e260672a4 */ /* 0x000fe2000f8e0227 */
[----:B------:R-:W-:-:S02]  /*0910*/  IMAD R252, R2, 0x200, R6 ;  /* 0x0000020002fc7824 */ /* 0x000fc400078e0206 */
[----:B------:R-:W-:Y:S01]  /*0920*/  IMAD.SHL.U32 R2, R2, 0x8, RZ ;  /* 0x0000000802027824 */ /* 0x000fe200078e00ff */
[----:B------:R-:W-:Y:S01]  /*0930*/  USHF.L.U32 UR45, UR6, 0x5, URZ ;  /* 0x00000005062d7899 */ /* 0x000fe2000800063f */
[C---:B------:R-:W-:Y:S02]  /*0940*/  IMAD.SHL.U32 R212, R211.reuse, 0x2, RZ ;  /* 0x00000002d3d47824 */ /* 0x040fe400078e00ff */
[--C-:B------:R-:W-:Y:S01]  /*0950*/  IMAD R211, R211, 0x2, R214.reuse ;  /* 0x00000002d3d37824 */ /* 0x100fe200078e02d6 */
[----:B------:R-:W-:Y:S01]  /*0960*/  LOP3.LUT R2, R2, 0x18, RZ, 0xc0, !PT ;  /* 0x0000001802027812 */ /* 0x000fe200078ec0ff */
[----:B------:R-:W-:Y:S01]  /*0970*/  IMAD.IADD R210, R214, 0x1, R209 ;  /* 0x00000001d6d27824 */ /* 0x000fe200078e02d1 */
[----:B------:R-:W-:Y:S01]  /*0980*/  USHF.R.S32.HI UR53, URZ, 0x1f, UR45 ;  /* 0x0000001f3f357899 */ /* 0x000fe2000801142d */
[C---:B------:R-:W-:Y:S01]  /*0990*/  IMAD R214, R215.reuse, 0x2, R214 ;  /* 0x00000002d7d67824 */ /* 0x040fe200078e02d6 */
[----:B------:R-:W-:Y:S01]  /*09a0*/  LOP3.LUT R6, R2, 0x20, R4, 0xf8, !PT ;  /* 0x0000002002067812 */ /* 0x000fe200078ef804 */
[----:B------:R-:W-:Y:S01]  /*09b0*/  IMAD.SHL.U32 R215, R215, 0x2, RZ ;  /* 0x00000002d7d77824 */ /* 0x000fe200078e00ff */
[----:B------:R-:W-:-:S02]  /*09c0*/  LOP3.LUT R4, R0, 0x20, R5, 0xf8, !PT ;  /* 0x0000002000047812 */ /* 0x000fc400078ef805 */
[----:B------:R-:W-:Y:S01]  /*09d0*/  LOP3.LUT R5, R3, R0, R2, 0x1e, !PT ;  /* 0x0000000003057212 */ /* 0x000fe200078e1e02 */
[----:B------:R-:W-:Y:S01]  /*09e0*/  IMAD.SHL.U32 R0, R14, 0x2, RZ ;  /* 0x000000020e007824 */ /* 0x000fe200078e00ff */
[----:B------:R-:W-:Y:S01]  /*09f0*/  LOP3.LUT R3, R4, R3, RZ, 0x3c, !PT ;  /* 0x0000000304037212 */ /* 0x000fe200078e3cff */
[----:B------:R-:W-:Y:S02]  /*0a00*/  IMAD.U32 R4, RZ, RZ, UR10 ;  /* 0x0000000aff047e24 */ /* 0x000fe4000f8e00ff */
[--C-:B------:R-:W-:Y:S02]  /*0a10*/  IMAD R2, R251, 0x400, R0.reuse ;  /* 0x00000400fb027824 */ /* 0x100fe400078e0200 */
[----:B------:R-:W-:Y:S02]  /*0a20*/  IMAD.SHL.U32 R4, R9, 0x40, RZ ;  /* 0x0000004009047824 */ /* 0x000fe400078e00ff */
[----:B------:R-:W-:Y:S02]  /*0a30*/  IMAD R0, R218, 0x400, R0 ;  /* 0x00000400da007824 */ /* 0x000fe400078e0200 */
[----:B------:R-:W-:Y:S01]  /*0a40*/  IMAD.IADD R236, R2, 0x1, R3 ;  /* 0x0000000102ec7824 */ /* 0x000fe200078e0203 */
[----:B------:R-:W-:Y:S01]  /*0a50*/  LOP3.LUT R3, R4, 0x1c0, RZ, 0xc0, !PT ;  /* 0x000001c004037812 */ /* 0x000fe200078ec0ff */
[----:B------:R-:W-:-:S02]  /*0a60*/  IMAD.IADD R246, R0, 0x1, R5 ;  /* 0x0000000100f67824 */ /* 0x000fc400078e0205 */
[----:B------:R-:W-:Y:S01]  /*0a70*/  IMAD.SHL.U32 R0, R7, 0x8, RZ ;  /* 0x0000000807007824 */ /* 0x000fe200078e00ff */
[--C-:B------:R-:W-:Y:S01]  /*0a80*/  SHF.R.U32.HI R2, RZ, 0x3, R3.reuse ;  /* 0x00000003ff027819 */ /* 0x100fe20000011603 */
[----:B------:R-:W-:Y:S01]  /*0a90*/  IMAD.SHL.U32 R4, R10, 0x40, RZ ;  /* 0x000000400a047824 */ /* 0x000fe200078e00ff */
[----:B------:R-:W-:Y:S01]  /*0aa0*/  LEA R246, R246, 0x18000, 0x1 ;  /* 0x00018000f6f67811 */ /* 0x000fe200078e08ff */
[----:B------:R-:W-:Y:S01]  /*0ab0*/  IMAD.SHL.U32 R236, R236, 0x2, RZ ;  /* 0x00000002ecec7824 */ /* 0x000fe200078e00ff */
[----:B------:R-:W-:Y:S02]  /*0ac0*/  LOP3.LUT R5, R3, 0x8, R0, 0xf8, !PT ;  /* 0x0000000803057812 */ /* 0x000fe400078ef800 */
[----:B------:R-:W-:Y:S01]  /*0ad0*/  LOP3.LUT R0, R4, 0xfffffe00, RZ, 0xc0, !PT ;  /* 0xfffffe0004007812 */ /* 0x000fe200078ec0ff */
[----:B------:R-:W-:Y:S01]  /*0ae0*/  IMAD.IADD R239, R236, 0x1, R238 ;  /* 0x00000001ecef7824 */ /* 0x000fe200078e02ee */
[----:B------:R-:W-:Y:S02]  /*0af0*/  LOP3.LUT R3, R2, R6, R3, 0x1e, !PT ;  /* 0x0000000602037212 */ /* 0x000fe400078e1e03 */
[----:B------:R-:W-:Y:S01]  /*0b00*/  LOP3.LUT R2, R5, R2, RZ, 0x3c, !PT ;  /* 0x0000000205027212 */ /* 0x000fe200078e3cff */
[--C-:B------:R-:W-:Y:S01]  /*0b10*/  IMAD R218, R218, 0x400, R0.reuse ;  /* 0x00000400dada7824 */ /* 0x100fe200078e0200 */
        /* <DEDUP_REMOVED lines=10> */
.L_x_1579:
        /* <DEDUP_REMOVED lines=22> */
[----:B------:R-:W-:-:S02]  /*0d20*/  UIADD3 UR8, UP0, UR14, UR8, URZ ;  /* 0x000000080e087290 */ /* 0x000fc4000ff1e03f */
[----:B------:R-:W-:Y:S01]  /*0d30*/  PLOP3.LUT P1, PT, PT, PT, UP4, 0x80, 0x0 ;  /* 0x000000000000781c */ /* 0x000fe20003f2f048 */
[----:B------:R1:W3:Y:S01]  /*0d40*/  @P2 LDG.E R6, [R2.64+0x4] ;  /* 0x0000040402062981 */ /* 0x0002e2000c1e1900 */
[----:B------:R-:W-:Y:S01]  /*0d50*/  UIADD3.X UR9, UR12, UR9, URZ, UP0, !UPT ;  /* 0x000000090c097290 */ /* 0x000fe200087fe43f */
[----:B------:R-:W-:Y:S01]  /*0d60*/  PLOP3.LUT P0, PT, PT, PT, UP2, 0x80, 0x0 ;  /* 0x000000000000781c */ /* 0x000fe20003f0f028 */
[----:B------:R-:W-:Y:S02]  /*0d70*/  IMAD.U32 R4, RZ, RZ, UR6 ;  /* 0x00000006ff047e24 */ /* 0x000fe4000f8e00ff */
[----:B------:R-:W-:-:S10]  /*0d80*/  IMAD.U32 R5, RZ, RZ, UR7 ;  /* 0x00000007ff057e24 */ /* 0x000fd4000f8e00ff */
[----:B------:R-:W4:Y:S01]  /*0d90*/  @P0 LDG.E R4, [R4.64] ;  /* 0x0000000404040981 */ /* 0x000f22000c1e1900 */
        /* <DEDUP_REMOVED lines=14> */
[----:B--2---:R-:W1:Y:S08]  /*0e80*/  @P2 R2UR UR16, R7 ;  /* 0x00000000071023c2 */ /* 0x004e7000000e0000 */
[----:B---3--:R-:W1:Y:S08]  /*0e90*/  @P2 R2UR UR13, R6 ;  /* 0x00000000060d23c2 */ /* 0x008e7000000e0000 */
        /* <DEDUP_REMOVED lines=20> */
.L_x_1531:
        /* <DEDUP_REMOVED lines=24> */
[----:B------:R-:W-:Y:S02]  /*1160*/  UIMAD.WIDE.U32 UR10, UR38, UR8, URZ ;  /* 0x00000008260a72a5 */ /* 0x000fe4000f8e003f */
[----:B------:R-:W-:Y:S02]  /*1170*/  UIMAD UR9, UR38, UR9, UR6 ;  /* 0x00000009260972a4 */ /* 0x000fe4000f8e0206 */
[----:B------:R-:W-:-:S02]  /*1180*/  ULDC.64 UR14, c[0x0][0x190] ;  /* 0x00006400000e7ab9 */ /* 0x000fc40000000a00 */
[----:B------:R-:W-:Y:S02]  /*1190*/  UIADD3 UR27, UR11, UR9, URZ ;  /* 0x000000090b1b7290 */ /* 0x000fe4000fffe03f */
[----:B------:R-:W-:Y:S02]  /*11a0*/  UIMAD.WIDE.U32 UR8, UR16, UR14, URZ ;  /* 0x0000000e100872a5 */ /* 0x000fe4000f8e003f */
[----:B------:R-:W-:Y:S02]  /*11b0*/  UIMAD UR6, UR16, UR15, URZ ;  /* 0x0000000f100672a4 */ /* 0x000fe4000f8e023f */
[----:B------:R-:W-:Y:S02]  /*11c0*/  USEL UR29, UR10, UR8, !UP3 ;  /* 0x000000080a1d7287 */ /* 0x000fe4000d800000 */
[----:B------:R-:W-:Y:S02]  /*11d0*/  @UP3 UIADD3 UR27, UR9, UR6, URZ ;  /* 0x00000006091b3290 */ /* 0x000fe4000fffe03f */
[----:B------:R-:W-:-:S02]  /*11e0*/  UIADD3 UR6, UR13, 0x40, UR19 ;  /* 0x000000400d067890 */ /* 0x000fc4000fffe013 */
[----:B------:R-:W-:Y:S02]  /*11f0*/  ULDC UR12, c[0x0][0x2e4] ;  /* 0x0000b900000c7ab9 */ /* 0x000fe40000000800 */
[----:B------:R-:W-:Y:S02]  /*1200*/  UIADD3 UR8, UR13, 0x3f, URZ ;  /* 0x0000003f0d087890 */ /* 0x000fe4000fffe03f */
[----:B------:R-:W-:Y:S02]  /*1210*/  UIADD3 UR6, UR6, UR12, -UR7 ;  /* 0x0000000c06067290 */ /* 0x000fe4000fffe807 */
[----:B------:R-:W-:Y:S02]  /*1220*/  UISETP.NE.AND UP0, UPT, UR37, -0x1, UPT ;  /* 0xffffffff2500788c */ /* 0x000fe4000bf05270 */
[----:B------:R-:W-:Y:S02]  /*1230*/  USHF.R.S32.HI UR9, URZ, 0x1f, UR8 ;  /* 0x0000001f3f097899 */ /* 0x000fe40008011408 */
[----:B------:R-:W-:-:S02]  /*1240*/  UIADD3 UR6, UR6, 0x3f, URZ ;  /* 0x0000003f06067890 */ /* 0x000fc4000fffe03f */
[----:B------:R-:W-:Y:S01]  /*1250*/  ULEA.HI UR14, UR9, UR8, URZ, 0x6 ;  /* 0x00000008090e7291 */ /* 0x000fe2000f8f303f */
[----:B------:R-:W-:Y:S01]  /*1260*/  PLOP3.LUT P1, PT, PT, PT, UP0, 0x80, 0x0 ;  /* 0x000000000000781c */ /* 0x000fe20003f2f008 */
[----:B------:R-:W-:Y:S02]  /*1270*/  USHF.R.S32.HI UR8, URZ, 0x1f, UR6 ;  /* 0x0000001f3f087899 */ /* 0x000fe40008011406 */
[----:B------:R-:W-:Y:S02]  /*1280*/  ULDC.64 UR10, c[0x0][0x198] ;  /* 0x00006600000a7ab9 */ /* 0x000fe40000000a00 */
[----:B------:R-:W-:Y:S02]  /*1290*/  ULEA.HI UR12, UR8, UR6, URZ, 0x6 ;  /* 0x00000006080c7291 */ /* 0x000fe4000f8f303f */
[----:B------:R-:W-:-:S04]  /*12a0*/  @UP0 UIADD3 UR6, UR36, UR37, URZ ;  /* 0x0000002524060290 */ /* 0x000fc8000fffe03f */
[----:B------:R-:W-:-:S04]  /*12b0*/  @UP0 UIMAD.WIDE.U32 UR8, UR6, UR10, URZ ;  /* 0x0000000a060802a5 */ /* 0x000fc8000f8e003f */
[----:B------:R-:W-:Y:S02]  /*12c0*/  @UP0 UIMAD UR25, UR6, UR11, UR9 ;  /* 0x0000000b061902a4 */ /* 0x000fe4000f8e0209 */
[----:B------:R-:W-:Y:S02]  /*12d0*/  USHF.R.S32.HI UR9, URZ, 0x6, UR14 ;  /* 0x000000063f097899 */ /* 0x000fe4000801140e */
[----:B------:R-:W-:Y:S02]  /*12e0*/  USHF.R.S32.HI UR6, URZ, 0x6, UR12 ;  /* 0x000000063f067899 */ /* 0x000fe4000801140c */
[----:B------:R-:W-:Y:S02]  /*12f0*/  @UP0 UMOV UR23, UR8 ;  /* 0x0000000800170c82 */ /* 0x000fe40008000000 */
[----:B------:R-:W-:-:S04]  /*1300*/  UISETP.LT.AND UP2, UPT, UR9, UR6, UPT ;  /* 0x000000060900728c */ /* 0x000fc8000bf41270 */
[----:B------:R-:W-:-:S04]  /*1310*/  USEL UR31, UR9, UR6, UP2 ;  /* 0x00000006091f7287 */ /* 0x000fc80009000000 */
[----:B------:R-:W-:-:S04]  /*1320*/  ULEA UR17, UR31, 0xffffffc0, 0x6 ;  /* 0xffffffc01f117891 */ /* 0x000fc8000f8e303f */
        /* <DEDUP_REMOVED lines=14> */
.L_x_1533:
[----:B------:R-:W2:Y:S01]  /*1410*/  LDL R0, [R1] ;  /* 0x0000000001007983 */ /* 0x000ea20000100800 */
[----:B------:R-:W-:Y:S01]  /*1420*/  IABS R5, c[0x0][0x1c8] ;  /* 0x0000720000057a13 */ /* 0x000fe20000000000 */
[----:B------:R-:W-:Y:S01]  /*1430*/  @UP0 UIADD3 UR6, UR36, UR37, URZ ;  /* 0x0000002524060290 */ /* 0x000fe2000fffe03f */
[----:B------:R-:W-:Y:S01]  /*1440*/  IABS R4, UR39 ;  /* 0x0000002700047c13 */ /* 0x000fe20008000000 */
[----:B------:R-:W-:Y:S01]  /*1450*/  ULDC.64 UR10, c[0x0][0x1a0] ;  /* 0x00006800000a7ab9 */ /* 0x000fe20000000a00 */
[----:B------:R-:W1:Y:S01]  /*1460*/  I2F.RP R2, R5 ;  /* 0x0000000500027306 */ /* 0x000e620000209400 */
[----:B------:R-:W-:-:S04]  /*1470*/  @UP0 UIMAD.WIDE.U32 UR8, UR6, UR10, URZ ;  /* 0x0000000a060802a5 */ /* 0x000fc8000f8e003f */
[----:B------:R-:W-:-:S03]  /*1480*/  @UP0 UIMAD UR24, UR6, UR11, UR9 ;  /* 0x0000000b061802a4 */ /* 0x000fc6000f8e0209 */
[----:B------:R-:W-:Y:S01]  /*1490*/  @UP0 UMOV UR22, UR8 ;  /* 0x0000000800160c82 */ /* 0x000fe20008000000 */
[----:B-1----:R-:W1:Y:S02]  /*14a0*/  MUFU.RCP R2, R2 ;  /* 0x0000000200027308 */ /* 0x002e640000001000 */
[----:B-1----:R-:W-:-:S06]  /*14b0*/  IADD3 R2, R2, 0xffffffe, RZ ;  /* 0x0ffffffe02027810 */ /* 0x002fcc0007ffe0ff */
[----:B------:R1:W3:Y:S02]  /*14c0*/  F2I.FTZ.U32.TRUNC.NTZ R3, R2 ;  /* 0x0000000200037305 */ /* 0x0002e4000021f000 */
[----:B-1----:R-:W-:Y:S01]  /*14d0*/  IMAD.MOV.U32 R2, RZ, RZ, RZ ;  /* 0x000000ffff027224 */ /* 0x002fe200078e00ff */
[----:B--2---:R3:W1:Y:S02]  /*14e0*/  R2UR UR12, R0 ;  /* 0x00000000000c73c2 */ /* 0x00466400000e0000 */
[----:B---3--:R-:W-:Y:S01]  /*14f0*/  IMAD.MOV R0, RZ, RZ, -R3 ;  /* 0x000000ffff007224 */ /* 0x008fe200078e0a03 */
[----:B-1----:R-:W-:-:S03]  /*1500*/  ISETP.LE.AND P0, PT, RZ, UR12, PT ;  /* 0x0000000cff007c0c */ /* 0x002fc6000bf03270 */
        /* <DEDUP_REMOVED lines=29> */
.L_x_1534:
        /* <DEDUP_REMOVED lines=45> */
.L_x_1535:
[----:B------:R-:W-:-:S03]  /*19b0*/  UMOV UR14, UR56 ;  /* 0x00000038000e7c82 */ /* 0x000fc60008000000 */
.L_x_1536:
[----:B------:R-:W-:Y:S01]  /*19c0*/  UIADD3 UR8, UP4, UP3, UR8, UR50, UR52 ;  /* 0x0000003208087290 */ /* 0x000fe2000fb9e034 */
[----:B------:R-:W-:Y:S01]  /*19d0*/  LEA.HI R2, R23, R24, RZ, 0x5 ;  /* 0x0000001817027211 */ /* 0x000fe200078f28ff */
[----:B------:R-:W-:Y:S01]  /*19e0*/  USHF.R.S32.HI UR16, URZ, 0x1f, UR39 ;  /* 0x0000001f3f107899 */ /* 0x000fe20008011427 */
[----:B------:R-:W-:Y:S01]  /*19f0*/  SHF.R.S32.HI R235, RZ, 0x1f, R234 ;  /* 0x0000001fffeb7819 */ /* 0x000fe200000114ea */
[----:B------:R-:W-:Y:S01]  /*1a00*/  UIADD3 UR28, UP2, UP1, UR18, UR8, UR26 ;  /* 0x00000008121c7290 */ /* 0x000fe2000f95e01a */
[----:B------:R-:W-:Y:S01]  /*1a10*/  LOP3.LUT R0, R2, 0xffffffe0, RZ, 0xc0, !PT ;  /* 0xffffffe002007812 */ /* 0x000fe200078ec0ff */
[----:B------:R-:W-:Y:S01]  /*1a20*/  UIADD3.X UR6, UR10, UR54, UR59, UP4, UP3 ;  /* 0x000000360a067290 */ /* 0x000fe2000a7e643b */
[----:B------:R-:W-:Y:S01]  /*1a30*/  SHF.R.S32.HI R2, RZ, 0x5, R2 ;  /* 0x00000005ff027819 */ /* 0x000fe20000011402 */
[----:B------:R-:W-:Y:S01]  /*1a40*/  ULDC.64 UR8, c[0x0][0x1a8] ;  /* 0x00006a0000087ab9 */ /* 0x000fe20000000a00 */
[----:B------:R-:W-:Y:S01]  /*1a50*/  IADD3 R9, P0, R12, UR17, RZ ;  /* 0x000000110c097c10 */ /* 0x000fe2000ff1e0ff */
[----:B------:R-:W-:Y:S01]  /*1a60*/  UIADD3.X UR26, UR11, UR6, UR12, UP2, UP1 ;  /* 0x000000060b1a7290 */ /* 0x000fe200097e240c */
[----:B------:R-:W-:Y:S01]  /*1a70*/  IMAD.IADD R19, R24, 0x1, -R0 ;  /* 0x0000000118137824 */ /* 0x000fe200078e0a00 */
[----:B------:R-:W-:Y:S01]  /*1a80*/  UIMAD UR6, UR16, UR8, URZ ;  /* 0x00000008100672a4 */ /* 0x000fe2000f8e023f */
[----:B------:R-:W-:Y:S01]  /*1a90*/  IMAD.U32 R4, RZ, RZ, UR17 ;  /* 0x00000011ff047e24 */ /* 0x000fe2000f8e00ff */
[----:B------:R-:W-:Y:S01]  /*1aa0*/  ULDC UR18, c[0x0][0x2e8] ;  /* 0x0000ba0000127ab9 */ /* 0x000fe20000000800 */
[----:B------:R-:W-:Y:S01]  /*1ab0*/  IMAD R0, R2, UR51, R19 ;  /* 0x0000003302007c24 */ /* 0x000fe2000f8e0213 */
[----:B------:R-:W-:Y:S01]  /*1ac0*/  UIMAD UR12, UR39, UR9, UR6 ;  /* 0x00000009270c72a4 */ /* 0x000fe2000f8e0206 */
[----:B------:R-:W-:Y:S01]  /*1ad0*/  IADD3 R2, P2, R234, UR20, RZ ;  /* 0x00000014ea027c10 */ /* 0x000fe2000ff5e0ff */
[----:B------:R-:W-:Y:S01]  /*1ae0*/  IMAD.U32 R7, RZ, RZ, UR39 ;  /* 0x00000027ff077e24 */ /* 0x000fe2000f8e00ff */
[----:B------:R-:W-:Y:S01]  /*1af0*/  ULDC.64 UR8, c[0x0][0x370] ;  /* 0x0000dc0000087ab9 */ /* 0x000fe20000000a00 */
[----:B------:R-:W-:Y:S01]  /*1b00*/  IADD3.X R13, R21, UR30, RZ, P0, !PT ;  /* 0x0000001e150d7c10 */ /* 0x000fe200087fe4ff */
[----:B------:R-:W-:Y:S01]  /*1b10*/  UIMAD UR6, UR30, UR8, URZ ;  /* 0x000000081e0672a4 */ /* 0x000fe2000f8e023f */
[----:B------:R-:W-:Y:S01]  /*1b20*/  IADD3.X R3, R235, UR21, RZ, P2, !PT ;  /* 0x00000015eb037c10 */ /* 0x000fe200097fe4ff */
[----:B------:R-:W-:Y:S01]  /*1b30*/  UIADD3 UR15, UR17, UR15, URZ ;  /* 0x0000000f110f7290 */ /* 0x000fe2000fffe03f */
[----:B------:R-:W-:Y:S01]  /*1b40*/  IADD3 R8, P0, R0, UR28, RZ ;  /* 0x0000001c00087c10 */ /* 0x000fe2000ff1e0ff */
[----:B------:R-:W-:Y:S01]  /*1b50*/  UIMAD UR10, UR17, UR9, UR6 ;  /* 0x00000009110a72a4 */ /* 0x000fe2000f8e0206 */
[----:B------:R-:W-:Y:S01]  /*1b60*/  IMAD.U32 R10, RZ, RZ, UR39 ;  /* 0x00000027ff0a7e24 */ /* 0x000fe2000f8e00ff */
[----:B------:R-:W-:Y:S01]  /*1b70*/  UMOV UR33, 0x4 ;  /* 0x0000000400217882 */ /* 0x000fe20000000000 */
[----:B------:R-:W-:Y:S01]  /*1b80*/  IMAD.WIDE.U32 R2, R4, c[0x0][0x370], R2 ;  /* 0x0000dc0004027a25 */ /* 0x000fe200078e0002 */
[----:B------:R-:W-:Y:S01]  /*1b90*/  ULDC.64 UR8, c[0x0][0x378] ;  /* 0x0000de0000087ab9 */ /* 0x000fe20000000a00 */
[----:B------:R-:W-:Y:S01]  /*1ba0*/  LEA.HI.X.SX32 R15, R0, UR26, 0x1, P0 ;  /* 0x0000001a000f7c11 */ /* 0x000fe200080f0eff */
[----:B------:R-:W-:Y:S01]  /*1bb0*/  UIMAD UR6, UR16, UR8, URZ ;  /* 0x00000008100672a4 */ /* 0x000fe2000f8e023f */
[----:B------:R-:W-:Y:S01]  /*1bc0*/  IMAD R0, R13, c[0x0][0x190], RZ ;  /* 0x000064000d007a24 */ /* 0x000fe200078e02ff */
[----:B------:R-:W-:Y:S01]  /*1bd0*/  UIADD3 UR8, UR17, UR14, URZ ;  /* 0x0000000e11087290 */ /* 0x000fe2000fffe03f */
[----:B------:R-:W-:Y:S01]  /*1be0*/  IMAD.WIDE.U32 R4, R9, c[0x0][0x190], R234 ;  /* 0x0000640009047a25 */ /* 0x000fe200078e00ea */
[----:B------:R-:W-:Y:S01]  /*1bf0*/  UIADD3 UR14, UR19, UR13, URZ ;  /* 0x0000000d130e7290 */ /* 0x000fe2000fffe03f */
[----:B------:R-:W-:Y:S01]  /*1c00*/  IADD3 R3, R3, UR10, RZ ;  /* 0x0000000a03037c10 */ /* 0x000fe2000fffe0ff */
[----:B------:R-:W-:Y:S01]  /*1c10*/  UIMAD UR11, UR39, UR9, UR6 ;  /* 0x00000009270b72a4 */ /* 0x000fe2000f8e0206 */
[----:B------:R-:W-:Y:S01]  /*1c20*/  IMAD R16, R9, c[0x0][0x194], R0 ;  /* 0x0000650009107a24 */ /* 0x000fe200078e0200 */
[----:B------:R-:W-:Y:S01]  /*1c30*/  UIADD3 UR6, UR14, -UR18, -UR7 ;  /* 0x800000120e067290 */ /* 0x000fe2000fffe807 */
[----:B------:R-:W-:Y:S01]  /*1c40*/  IADD3 R6, P0, R4, UR29, RZ ;  /* 0x0000001d04067c10 */ /* 0x000fe2000ff1e0ff */
[----:B------:R-:W-:Y:S01]  /*1c50*/  IMAD.WIDE.U32 R2, R7, c[0x0][0x378], R2 ;  /* 0x0000de0007027a25 */ /* 0x000fe200078e0002 */
[----:B------:R-:W-:Y:S01]  /*1c60*/  ULDC.64 UR16, c[0x0][0x3c8] ;  /* 0x0000f20000107ab9 */ /* 0x000fe20000000a00 */
[----:B------:R-:W-:Y:S01]  /*1c70*/  BSSY B1, `(.L_x_1532) ;  /* 0x000098e000017945 */ /* 0x000fe20003800000 */
[----:B------:R-:W-:Y:S01]  /*1c80*/  USHF.R.S32.HI UR18, URZ, 0x1f, UR6 ;  /* 0x0000001f3f127899 */ /* 0x000fe20008011406 */
[----:B------:R-:W-:Y:S01]  /*1c90*/  IADD3.X R7, R5, UR27, R16, P0, !PT ;  /* 0x0000001b05077c10 */ /* 0x000fe200087fe410 */
[----:B------:R-:W-:Y:S01]  /*1ca0*/  UIMAD.WIDE UR8, UR8, UR33, UR16 ;  /* 0x00000021080872a5 */ /* 0x000fe2000f8e0210 */
[C---:B------:R-:W-:Y:S01]  /*1cb0*/  LEA R224, P0, R8.reuse, c[0x0][0x350], 0x2 ;  /* 0x0000d40008e07a11 */ /* 0x040fe200078010ff */
[----:B------:R-:W-:Y:S01]  /*1cc0*/  ULEA.HI UR18, UR18, UR6, URZ, 0x6 ;  /* 0x0000000612127291 */ /* 0x000fe2000f8f303f */
[----:B------:R-:W-:Y:S01]  /*1cd0*/  IADD3 R5, R3, UR11, RZ ;  /* 0x0000000b03057c10 */ /* 0x000fe2000fffe0ff */
[----:B------:R-:W-:Y:S01]  /*1ce0*/  IMAD R0, R21, c[0x0][0x370], RZ ;  /* 0x0000dc0015007a24 */ /* 0x000fe200078e02ff */
[----:B------:R-:W-:Y:S01]  /*1cf0*/  LEA.HI.X R225, R8, c[0x0][0x354], R15, 0x2, P0 ;  /* 0x0000d50008e17a11 */ /* 0x000fe200000f140f */
[----:B------:R-:W-:Y:S01]  /*1d00*/  USHF.R.S32.HI UR18, URZ, 0x6, UR18 ;  /* 0x000000063f127899 */ /* 0x000fe20008011412 */
[----:B------:R-:W-:Y:S01]  /*1d10*/  IMAD.MOV.U32 R4, RZ, RZ, R2 ;  /* 0x000000ffff047224 */ /* 0x000fe200078e0002 */
[----:B------:R-:W-:Y:S01]  /*1d20*/  UMOV UR17, UR8 ;  /* 0x0000000800117c82 */ /* 0x000fe20008000000 */
[----:B------:R-:W-:Y:S01]  /*1d30*/  IMAD.WIDE.U32 R10, R10, c[0x0][0x1a8], R6 ;  /* 0x00006a000a0a7a25 */ /* 0x000fe200078e0006 */
[----:B------:R-:W-:-:S02]  /*1d40*/  UISETP.LT.AND UP1, UPT, URZ, UR18, UPT ;  /* 0x000000123f00728c */ /* 0x000fc4000bf21270 */
[----:B------:R-:W-:Y:S01]  /*1d50*/  UMOV UR16, UR9 ;  /* 0x0000000900107c82 */ /* 0x000fe20008000000 */
[C---:B------:R-:W-:Y:S01]  /*1d60*/  IMAD R0, R12.reuse, c[0x0][0x374], R0 ;  /* 0x0000dd000c007a24 */ /* 0x040fe200078e0200 */
[----:B------:R-:W-:Y:S01]  /*1d70*/  USEL UR18, URZ, UR18, !UP1 ;  /* 0x000000123f127287 */ /* 0x000fe2000c800000 */
[----:B------:R-:W-:Y:S01]  /*1d80*/  IMAD.WIDE.U32 R4, R12, c[0x0][0x370], R4 ;  /* 0x0000dc000c047a25 */ /* 0x000fe200078e0004 */
[----:B------:R-:W-:Y:S01]  /*1d90*/  ULDC.64 UR8, c[0x0][0x200] ;  /* 0x0000800000087ab9 */ /* 0x000fe20000000a00 */
[----:B------:R-:W-:Y:S01]  /*1da0*/  IADD3 R15, R11, UR12, RZ ;  /* 0x0000000c0b0f7c10 */ /* 0x000fe2000fffe0ff */
[----:B------:R-:W-:Y:S01]  /*1db0*/  UISETP.GT.AND UP1, UPT, UR31, UR18, UPT ;  /* 0x000000121f00728c */ /* 0x000fe2000bf24270 */
[----:B------:R-:W-:Y:S01]  /*1dc0*/  IMAD.IADD R8, R5, 0x1, R0 ;  /* 0x0000000105087824 */ /* 0x000fe200078e0200 */
[----:B------:R-:W-:Y:S01]  /*1dd0*/  LEA R230, P3, R10, c[0x0][0x160], 0x1 ;  /* 0x000058000ae67a11 */ /* 0x000fe200078608ff */
[----:B------:R-:W-:Y:S01]  /*1de0*/  UIADD3 UR6, UR31, -0x1, URZ ;  /* 0xffffffff1f067890 */ /* 0x000fe2000fffe03f */
[----:B------:R-:W-:Y:S01]  /*1df0*/  LEA R229, P2, R4, c[0x0][0x330], 0x1 ;  /* 0x0000cc0004e57a11 */ /* 0x000fe200078408ff */
[----:B------:R-:W-:Y:S01]  /*1e00*/  UIMAD.WIDE UR8, UR15, UR33, UR8 ;  /* 0x000000210f0872a5 */ /* 0x000fe2000f8e0208 */
[----:B------:R-:W-:-:S02]  /*1e10*/  PLOP3.LUT P0, PT, PT, PT, UP1, 0x80, 0x0 ;  /* 0x000000000000781c */ /* 0x000fc40003f0f018 */
[----:B------:R-:W-:Y:S02]  /*1e20*/  LEA.HI.X R231, R10, c[0x0][0x164], R15, 0x1, P3 ;  /* 0x000059000ae77a11 */ /* 0x000fe400018f0c0f */
[----:B------:R-:W-:-:S09]  /*1e30*/  LEA.HI.X R232, R4, c[0x0][0x334], R8, 0x1, P2 ;  /* 0x0000cd0004e87a11 */ /* 0x000fd200010f0c08 */
        /* <DEDUP_REMOVED lines=19> */
.L_x_1538:
        /* <DEDUP_REMOVED lines=18> */
.L_x_1539:
        /* <DEDUP_REMOVED lines=8> */
[----:B------:R-:W-:Y:S01]  /*2110*/  USHF.R.S32.HI UR15, URZ, 0x1f, UR39 ;  /* 0x0000001f3f0f7899 */ /* 0x000fe20008011427 */
        /* <DEDUP_REMOVED lines=27> */
.L_x_1541:
[----:B------:R-:W-:Y:S05]  /*22d0*/  BSYNC B0 ;  /* 0x0000000000007941 */ /* 0x000fea0003800000 */
.L_x_1540:
        /* <DEDUP_REMOVED lines=21> */
.L_x_1543:
[----:B------:R-:W-:Y:S05]  /*2430*/  BSYNC B0 ;  /* 0x0000000000007941 */ /* 0x000fea0003800000 */
.L_x_1542:
        /* <DEDUP_REMOVED lines=32> */
.L_x_1545:
[----:B------:R-:W-:Y:S05]  /*2640*/  BSYNC B0 ;  /* 0x0000000000007941 */ /* 0x000fea0003800000 */
.L_x_1544:
        /* <DEDUP_REMOVED lines=20> */
.L_x_1537:
        /* <DEDUP_REMOVED lines=55> */
.L_x_1548:
[----:B------:R-:W-:Y:S05]  /*2b00*/  BSYNC B0 ;  /* 0x0000000000007941 */ /* 0x000fea0003800000 */
.L_x_1547:
        /* <DEDUP_REMOVED lines=48> */
.L_x_1550:
[----:B------:R-:W-:Y:S05]  /*2e10*/  BSYNC B0 ;  /* 0x0000000000007941 */ /* 0x000fea0003800000 */
.L_x_1549:
        /* <DEDUP_REMOVED lines=23> */
.L_x_1552:
        /* <DEDUP_REMOVED lines=50> */
.L_x_1553:
[----:B------:R-:W-:Y:S05]  /*32b0*/  BSYNC B0 ;  /* 0x0000000000007941 */ /* 0x000fea0003800000 */
.L_x_1551:
        /* <DEDUP_REMOVED lines=21> */
.L_x_1555:
        /* <DEDUP_REMOVED lines=49> */
.L_x_1556:
[----:B------:R-:W-:Y:S05]  /*3720*/  BSYNC B0 ;  /* 0x0000000000007941 */ /* 0x000fea0003800000 */
.L_x_1554:
[C---:B------:R-:W-:Y:S01]  /*3730*/  IADD3 R0, R233.reuse, 0x8, RZ ;  /* 0x00000008e9007810 */ /* 0x040fe20007ffe0ff */
[----:B------:R-:W-:Y:S01]  /*3740*/  USHF.R.S32.HI UR11, URZ, 0x1f, UR19 ;  /* 0x0000001f3f0b7899 */ /* 0x000fe20008011413 */
[C---:B------:R-:W-:Y:S01]  /*3750*/  ISETP.GE.AND P2, PT, R233.reuse, UR10, PT ;  /* 0x0000000ae9007c0c */ /* 0x040fe2000bf46270 */
[----:B--23--:R-:W-:Y:S01]  /*3760*/  IMAD.MOV.U32 R2, RZ, RZ, 0x4 ;  /* 0x00000004ff027424 */ /* 0x00cfe200078e00ff */
[----:B------:R-:W-:Y:S01]  /*3770*/  ISETP.GE.AND P1, PT, R0, UR10, PT ;  /* 0x0000000a00007c0c */ /* 0x000fe2000bf26270 */
[----:B------:R-:W-:Y:S01]  /*3780*/  UIADD3 UR10, -UR19, UR7, URZ ;  /* 0x00000007130a7290 */ /* 0x000fe2000fffe13f */
[----:B------:R-:W-:Y:S01]  /*3790*/  MOV R240, 0x7f800000 ;  /* 0x7f80000000f07802 */ /* 0x000fe20000000f00 */
[----:B------:R-:W-:Y:S01]  /*37a0*/  ULDC.64 UR20, c[0x0][0x198] ;  /* 0x0000660000147ab9 */ /* 0x000fe20000000a00 */
        /* <DEDUP_REMOVED lines=67> */
.L_x_1558:
[----:B---3--:R-:W-:Y:S05]  /*3be0*/  BSYNC B0 ;  /* 0x0000000000007941 */ /* 0x008fea0003800000 */
.L_x_1557:
        /* <DEDUP_REMOVED lines=55> */
.L_x_1560:
[----:B------:R-:W-:Y:S05]  /*3f60*/  BSYNC B0 ;  /* 0x0000000000007941 */ /* 0x000fea0003800000 */
.L_x_1559:
        /* <DEDUP_REMOVED lines=62> */
.L_x_1562:
[----:B------:R-:W-:Y:S05]  /*4350*/  BSYNC B0 ;  /* 0x0000000000007941 */ /* 0x000fea0003800000 */
.L_x_1561:
        /* <DEDUP_REMOVED lines=53> */
.L_x_1564:
[----:B------:R-:W-:Y:S05]  /*46b0*/  BSYNC B0 ;  /* 0x0000000000007941 */ /* 0x000fea0003800000 */
.L_x_1563:
[----:B-1----:R-:W-:Y:S02]  /*46c0*/  IMAD.MOV.U32 R6, RZ, RZ, c[0x0][0x308] ;  /* 0x0000c200ff067624 */ /* 0x002fe400078e00ff */
[----:B------:R-:W-:Y:S01]  /*46d0*/  IMAD.MOV.U32 R7, RZ, RZ, c[0x0][0x30c] ;  /* 0x0000c300ff077624 */ /* 0x000fe200078e00ff */
[----:B------:R-:W-:Y:S01]  /*46e0*/  LEA.HI R0, R23, R24, RZ, 0x4 ;  /* 0x0000001817007211 */ /* 0x000fe200078f20ff */
[----:B------:R-:W0:Y:S04]  /*46f0*/  LDGDEPBAR ;  /* 0x00000000000079af */ /* 0x000e280000000000 */
[----:B--2---:R1:W2:Y:S04]  /*4700*/  LDG.E.64 R2, [R6.64+0x8] ;  /* 0x0000080406027981 */ /* 0x0042a8000c1e1b00 */
[----:B-1-3--:R-:W3:Y:S01]  /*4710*/  LDG.E.64 R6, [R6.64] ;  /* 0x0000000406067981 */ /* 0x00aee2000c1e1b00 */
[----:B------:R-:W-:Y:S01]  /*4720*/  LOP3.LUT R0, R0, 0xfffffff0, RZ, 0xc0, !PT ;  /* 0xfffffff000007812 */ /* 0x000fe200078ec0ff */
[----:B------:R-:W-:Y:S01]  /*4730*/  IMAD.MOV.U32 R216, RZ, RZ, 0x40 ;  /* 0x00000040ffd87424 */ /* 0x000fe200078e00ff */
[----:B------:R-:W-:Y:S01]  /*4740*/  SHF.R.S32.HI R5, RZ, 0x1f, R19 ;  /* 0x0000001fff057819 */ /* 0x000fe20000011413 */
[----:B------:R-:W-:Y:S01]  /*4750*/  UIADD3 UR21, -UR7, 0x40, UR14 ;  /* 0x0000004007157890 */ /* 0x000fe2000fffe10e */
[----:B------:R-:W-:Y:S01]  /*4760*/  IMAD.MOV.U32 R228, RZ, RZ, R226 ;  /* 0x000000ffffe47224 */ /* 0x000fe200078e00e2 */
        /* <DEDUP_REMOVED lines=73> */
[----:B------:R-:W-:Y:S02]  /*4c00*/  IADD3 R2, R222, 0x4000, RZ ;  /* 0x00004000de027810 */ /* 0x000fe40007ffe0ff */
[----:B------:R-:W-:Y:S02]  /*4c10*/  IADD3.X R250, R3, UR53, R5, P2, P1 ;  /* 0x0000003503fa7c10 */ /* 0x000fe400097e2405 */
[----:B------:R-:W-:Y:S02]  /*4c20*/  R2P PR, R0, 0x6 ;  /* 0x0000000600007804 */ /* 0x000fe40000000000 */
[----:B------:R-:W-:-:S02]  /*4c30*/  IADD3 R0, R223, 0x4000, RZ ;  /* 0x00004000df007810 */ /* 0x000fc40007ffe0ff */
[----:B------:R-:W-:Y:S02]  /*4c40*/  SEL R2, R2, R222, !P0 ;  /* 0x000000de02027207 */ /* 0x000fe40004000000 */
[----:B------:R-:W-:Y:S02]  /*4c50*/  SEL R217, R217, 0xffffffe0, !P1 ;  /* 0xffffffe0d9d97807 */ /* 0x000fe40004800000 */
[----:B------:R-:W-:Y:S01]  /*4c60*/  SEL R0, R0, R223, !P0 ;  /* 0x000000df00007207 */ /* 0x000fe20004000000 */
[----:B------:R-:W-:Y:S01]  /*4c70*/  IMAD.SHL.U32 R213, R2, 0x2, RZ ;  /* 0x0000000202d57824 */ /* 0x000fe200078e00ff */
[----:B------:R-:W-:Y:S01]  /*4c80*/  SEL R216, R216, 0xffffffc0, !P2 ;  /* 0xffffffc0d8d87807 */ /* 0x000fe20005000000 */
[----:B------:R-:W-:Y:S02]  /*4c90*/  IMAD.IADD R219, R218, 0x1, R217 ;  /* 0x00000001dadb7824 */ /* 0x000fe400078e02d9 */
[----:B------:R-:W-:Y:S02]  /*4ca0*/  IMAD.SHL.U32 R208, R0, 0x2, RZ ;  /* 0x0000000200d07824 */ /* 0x000fe400078e00ff */
[----:B------:R-:W-:-:S02]  /*4cb0*/  IMAD.IADD R220, R218, 0x1, R216 ;  /* 0x00000001dadc7824 */ /* 0x000fc400078e02d8 */
[----:B------:R-:W-:Y:S01]  /*4cc0*/  IMAD.IADD R221, R216, 0x1, R219 ;  /* 0x00000001d8dd7824 */ /* 0x000fe200078e02db */
        /* <DEDUP_REMOVED lines=14> */
.L_x_1569:
[----:B------:R-:W0:Y:S01]  /*4db0*/  LDGDEPBAR ;  /* 0x00000000000079af */ /* 0x000e220000000000 */
[C---:B------:R-:W-:Y:S01]  /*4dc0*/  IMAD.IADD R3, R213.reuse, 0x1, R217 ;  /* 0x00000001d5037824 */ /* 0x040fe200078e02d9 */
[----:B------:R-:W-:Y:S01]  /*4dd0*/  USHF.L.U32 UR11, UR6, 0x6, URZ ;  /* 0x00000006060b7899 */ /* 0x000fe2000800063f */
[----:B------:R-:W-:Y:S01]  /*4de0*/  IMAD.IADD R2, R213, 0x1, R216 ;  /* 0x00000001d5027824 */ /* 0x000fe200078e02d8 */
[----:B------:R-:W-:Y:S02]  /*4df0*/  ULDC UR10, c[0x0][0x2e4] ;  /* 0x0000b900000a7ab9 */ /* 0x000fe40000000800 */
[----:B------:R-:W-:Y:S01]  /*4e00*/  IADD3 R0, R3, R216, RZ ;  /* 0x000000d803007210 */ /* 0x000fe20007ffe0ff */
[----:B------:R-:W-:Y:S01]  /*4e10*/  UISETP.GE.AND UP0, UPT, UR11, UR21, UPT ;  /* 0x000000150b00728c */ /* 0x000fe2000bf06270 */
        /* <DEDUP_REMOVED lines=35> */
[----:B------:R-:W-:Y:S01]  /*5050*/  MOV R89, UR16 ;  /* 0x0000001000597c02 */ /* 0x000fe20008000f00 */
        /* <DEDUP_REMOVED lines=98> */
.L_x_1565:
[----:B------:R-:W-:Y:S01]  /*5680*/  IADD3 R0, R233, UR11, RZ ;  /* 0x0000000be9007c10 */ /* 0x000fe2000fffe0ff */
[----:B------:R-:W-:Y:S02]  /*5690*/  UIADD3 UR11, -UR10, UR7, -UR13 ;  /* 0x000000070a0b7290 */ /* 0x000fe4000fffe90d */
[----:B------:R-:W-:Y:S01]  /*56a0*/  UMOV UR15, UR10 ;  /* 0x0000000a000f7c82 */ /* 0x000fe20008000000 */
[C---:B------:R-:W-:Y:S03]  /*56b0*/  IADD3 R2, R0.reuse, 0x8, RZ ;  /* 0x0000000800027810 */ /* 0x040fe60007ffe0ff */
[----:B------:R-:W-:Y:S02]  /*56c0*/  IADD3 R85, R0, UR11, RZ ;  /* 0x0000000b00557c10 */ /* 0x000fe4000fffe0ff */
[----:B------:R-:W-:Y:S01]  /*56d0*/  IADD3 R3, R2, UR11, RZ ;  /* 0x0000000b02037c10 */ /* 0x000fe2000fffe0ff */
        /* <DEDUP_REMOVED lines=69> */
.L_x_1566:
[C---:B------:R-:W-:Y:S01]  /*5b30*/  FMUL.FTZ R2, R240.reuse, 1.4426950216293334961 ;  /* 0x3fb8aa3bf0027820 */ /* 0x040fe20000410000 */
[----:B------:R-:W-:Y:S01]  /*5b40*/  FSETP.NEU.FTZ.AND P0, PT, R240, -INF , PT ;  /* 0xff800000f000780b */ /* 0x000fe20003f1d000 */
[----:B------:R-:W-:Y:S01]  /*5b50*/  FMUL.FTZ R0, R241, 1.4426950216293334961 ;  /* 0x3fb8aa3bf1007820 */ /* 0x000fe20000410000 */
[----:B------:R-:W-:Y:S01]  /*5b60*/  UISETP.GT.AND UP2, UPT, UR6, UR18, UPT ;  /* 0x000000120600728c */ /* 0x000fe2000bf44270 */
[----:B------:R-:W-:Y:S01]  /*5b70*/  IMAD.U32 R3, RZ, RZ, UR6 ;  /* 0x00000006ff037e24 */ /* 0x000fe2000f8e00ff */
[----:B------:R-:W-:Y:S01]  /*5b80*/  FSEL R2, R2, RZ, P0 ;  /* 0x000000ff02027208 */ /* 0x000fe20000000000 */
[----:B------:R-:W-:Y:S01]  /*5b90*/  IMAD.WIDE.U32 R90, R249, -0x2daee0ad, RZ ;  /* 0xd2511f53f95a7825 */ /* 0x000fe200078e00ff */
[----:B------:R-:W-:Y:S03]  /*5ba0*/  FSETP.NEU.FTZ.AND P0, PT, R241, -INF , PT ;  /* 0xff800000f100780b */ /* 0x000fe60003f1d000 */
[--C-:B------:R-:W-:Y:S01]  /*5bb0*/  FFMA.FTZ R8, R8, c[0x0][0x23c], -R2.reuse ;  /* 0x00008f0008087a23 */ /* 0x100fe20000010802 */
[----:B------:R-:W-:Y:S01]  /*5bc0*/  FSEL R0, R0, RZ, P0 ;  /* 0x000000ff00007208 */ /* 0x000fe20000000000 */
[----:B------:R-:W-:Y:S02]  /*5bd0*/  IMAD R3, R3, 0x4, R251 ;  /* 0x0000000403037824 */ /* 0x000fe400078e02fb */
[----:B------:R-:W-:Y:S01]  /*5be0*/  MUFU.EX2 R128, R8 ;  /* 0x0000000800807308 */ /* 0x000fe20000000800 */
[----:B------:R-:W-:Y:S02]  /*5bf0*/  FFMA.FTZ R4, R4, c[0x0][0x23c], -R2 ;  /* 0x00008f0004047a23 */ /* 0x000fe40000010802 */
[--C-:B------:R-:W-:Y:S02]  /*5c00*/  FFMA.FTZ R7, R7, c[0x0][0x23c], -R0.reuse ;  /* 0x00008f0007077a23 */ /* 0x100fe40000010800 */
[----:B------:R-:W-:Y:S02]  /*5c10*/  FFMA.FTZ R6, R6, c[0x0][0x23c], -R0 ;  /* 0x00008f0006067a23 */ /* 0x000fe40000010800 */
[----:B------:R-:W-:Y:S03]  /*5c20*/  IMAD.WIDE.U32 R84, R3, -0x326172a9, RZ ;  /* 0xcd9e8d5703547825 */ /* 0x000fe600078e00ff */
[----:B------:R1:W-:Y:S01]  /*5c30*/  MUFU.EX2 R127, R7 ;  /* 0x00000007007f7308 */ /* 0x0003e20000000800 */
[----:B------:R-:W-:Y:S01]  /*5c40*/  FFMA.FTZ R5, R5, c[0x0][0x23c], -R2 ;  /* 0x00008f0005057a23 */ /* 0x000fe20000010802 */
[----:B------:R-:W-:Y:S01]  /*5c50*/  LOP3.LUT R88, R85, UR20, R250, 0x96, !PT ;  /* 0x0000001455587c12 */ /* 0x000fe2000f8e96fa */
[----:B------:R-:W-:Y:S02]  /*5c60*/  FFMA.FTZ R10, R10, c[0x0][0x23c], -R0 ;  /* 0x00008f000a0a7a23 */ /* 0x000fe40000010800 */
[----:B------:R-:W-:Y:S02]  /*5c70*/  FFMA.FTZ R3, R9, c[0x0][0x23c], -R2 ;  /* 0x00008f0009037a23 */ /* 0x000fe40000010802 */
[----:B------:R-:W-:Y:S03]  /*5c80*/  IMAD.WIDE.U32 R88, R88, -0x2daee0ad, RZ ;  /* 0xd2511f5358587825 */ /* 0x000fe600078e00ff */
[----:B------:R2:W-:Y:S01]  /*5c90*/  MUFU.EX2 R124, R6 ;  /* 0x00000006007c7308 */ /* 0x0005e20000000800 */
[----:B------:R-:W-:Y:S02]  /*5ca0*/  FFMA.FTZ R11, R11, c[0x0][0x23c], -R0 ;  /* 0x00008f000b0b7a23 */ /* 0x000fe40000010800 */
[--C-:B------:R-:W-:Y:S02]  /*5cb0*/  FFMA.FTZ R16, R16, c[0x0][0x23c], -R2.reuse ;  /* 0x00008f0010107a23 */ /* 0x100fe40000010802 */
[----:B------:R-:W-:Y:S02]  /*5cc0*/  FFMA.FTZ R12, R12, c[0x0][0x23c], -R2 ;  /* 0x00008f000c0c7a23 */ /* 0x000fe40000010802 */
[--C-:B------:R-:W-:Y:S02]  /*5cd0*/  FFMA.FTZ R19, R19, c[0x0][0x23c], -R0.reuse ;  /* 0x00008f0013137a23 */ /* 0x100fe40000010800 */
[--C-:B------:R-:W-:Y:S01]  /*5ce0*/  FFMA.FTZ R15, R15, c[0x0][0x23c], -R0.reuse ;  /* 0x00008f000f0f7a23 */ /* 0x100fe20000010800 */
[----:B------:R3:W-:Y:S01]  /*5cf0*/  MUFU.EX2 R125, R4 ;  /* 0x00000004007d7308 */ /* 0x0007e20000000800 */
[--C-:B------:R-:W-:Y:S02]  /*5d00*/  FFMA.FTZ R14, R14, c[0x0][0x23c], -R0.reuse ;  /* 0x00008f000e0e7a23 */ /* 0x100fe40000010800 */
[----:B------:R-:W-:Y:S02]  /*5d10*/  FFMA.FTZ R0, R18, c[0x0][0x23c], -R0 ;  /* 0x00008f0012007a23 */ /* 0x000fe40000010800 */
[----:B-1----:R-:W-:Y:S02]  /*5d20*/  IMAD.U32 R7, RZ, RZ, UR34 ;  /* 0x00000022ff077e24 */ /* 0x002fe4000f8e00ff */
[----:B------:R-:W-:Y:S02]  /*5d30*/  IMAD.MOV.U32 R248, RZ, RZ, c[0x0][0x22c] ;  /* 0x00008b00fff87624 */ /* 0x000fe400078e00ff */
[----:B------:R-:W-:Y:S01]  /*5d40*/  IMAD R7, R7, 0x2, R245 ;  /* 0x0000000207077824 */ /* 0x000fe200078e02f5 */
[----:B------:R-:W-:Y:S01]  /*5d50*/  MUFU.EX2 R122, R10 ;  /* 0x0000000a007a7308 */ /* 0x000fe20000000800 */
[----:B------:R-:W-:Y:S03]  /*5d60*/  IMAD R248, R248, c[0x0][0x1c0], RZ ;  /* 0x00007000f8f87a24 */ /* 0x000fe600078e02ff */
[----:B------:R-:W-:Y:S02]  /*5d70*/  LOP3.LUT R86, R91, UR19, R7, 0x96, !PT ;  /* 0x000000135b567c12 */ /* 0x000fe4000f8e9607 */
[----:B--2---:R-:W-:Y:S03]  /*5d80*/  LOP3.LUT R6, R89, UR32, R90, 0x96, !PT ;  /* 0x0000002059067c12 */ /* 0x004fe6000f8e965a */
[----:B------:R-:W-:Y:S01]  /*5d90*/  IMAD.WIDE.U32 R86, R86, -0x326172a9, RZ ;  /* 0xcd9e8d5756567825 */ /* 0x000fe200078e00ff */
[----:B------:R1:W-:Y:S03]  /*5da0*/  MUFU.EX2 R121, R5 ;  /* 0x0000000500797308 */ /* 0x0003e60000000800 */
[----:B------:R-:W-:Y:S01]  /*5db0*/  IMAD.WIDE.U32 R6, R6, -0x326172a9, RZ ;  /* 0xcd9e8d5706067825 */ /* 0x000fe200078e00ff */
[----:B------:R-:W-:Y:S04]  /*5dc0*/  LOP3.LUT R8, R87, UR33, R84, 0x96, !PT ;  /* 0x0000002157087c12 */ /* 0x000fe8000f8e9654 */
[----:B------:R-:W-:Y:S01]  /*5dd0*/  LOP3.LUT R86, R7, UR31, R86, 0x96, !PT ;  /* 0x0000001f07567c12 */ /* 0x000fe2000f8e9656 */
[----:B------:R-:W-:Y:S01]  /*5de0*/  IMAD.WIDE.U32 R8, R8, -0x2daee0ad, RZ ;  /* 0xd2511f5308087825 */ /* 0x000fe200078e00ff */
[----:B------:R2:W-:Y:S03]  /*5df0*/  MUFU.EX2 R129, R11 ;  /* 0x0000000b00817308 */ /* 0x0005e60000000800 */
[----:B------:R-:W-:Y:S01]  /*5e00*/  IMAD.WIDE.U32 R86, R86, -0x2daee0ad, RZ ;  /* 0xd2511f5356567825 */ /* 0x000fe200078e00ff */
[----:B------:R-:W-:Y:S04]  /*5e10*/  LOP3.LUT R84, R9, UR30, R88, 0x96, !PT ;  /* 0x0000001e09547c12 */ /* 0x000fe8000f8e9658 */
[----:B---3--:R-:W-:Y:S01]  /*5e20*/  LOP3.LUT R4, R87, UR28, R8, 0x96, !PT ;  /* 0x0000001c57047c12 */ /* 0x008fe2000f8e9608 */
[----:B------:R-:W-:Y:S01]  /*5e30*/  IMAD.WIDE.U32 R84, R84, -0x326172a9, RZ ;  /* 0xcd9e8d5754547825 */ /* 0x000fe200078e00ff */
[----:B------:R3:W-:Y:S04]  /*5e40*/  MUFU.EX2 R130, R16 ;  /* 0x0000001000827308 */ /* 0x0007e80000000800 */
[----:B------:R-:W-:Y:S01]  /*5e50*/  LOP3.LUT R6, R85, UR29, R6, 0x96, !PT ;  /* 0x0000001d55067c12 */ /* 0x000fe2000f8e9606 */
[----:B-1----:R-:W-:Y:S04]  /*5e60*/  IMAD.WIDE.U32 R4, R4, -0x326172a9, RZ ;  /* 0xcd9e8d5704047825 */ /* 0x002fe800078e00ff */
[----:B------:R-:W-:Y:S01]  /*5e70*/  IMAD.WIDE.U32 R6, R6, -0x2daee0ad, RZ ;  /* 0xd2511f5306067825 */ /* 0x000fe200078e00ff */
[----:B------:R1:W-:Y:S01]  /*5e80*/  MUFU.EX2 R120, R12 ;  /* 0x0000000c00787308 */ /* 0x0003e20000000800 */
[----:B------:R-:W-:Y:S03]  /*5e90*/  LOP3.LUT R8, R5, UR27, R84, 0x96, !PT ;  /* 0x0000001b05087c12 */ /* 0x000fe6000f8e9654 */
[----:B------:R-:W-:Y:S02]  /*5ea0*/  LOP3.LUT R10, R7, UR26, R86, 0x96, !PT ;  /* 0x0000001a070a7c12 */ /* 0x000fe4000f8e9656 */
[----:B------:R-:W-:Y:S04]  /*5eb0*/  IMAD.WIDE.U32 R8, R8, -0x2daee0ad, RZ ;  /* 0xd2511f5308087825 */ /* 0x000fe800078e00ff */
[----:B--2---:R-:W-:Y:S01]  /*5ec0*/  IMAD.WIDE.U32 R10, R10, -0x326172a9, RZ ;  /* 0xcd9e8d570a0a7825 */ /* 0x004fe200078e00ff */
[----:B------:R2:W-:Y:S03]  /*5ed0*/  MUFU.EX2 R126, R3 ;  /* 0x00000003007e7308 */ /* 0x0005e60000000800 */
[----:B---3--:R-:W-:Y:S01]  /*5ee0*/  FFMA.FTZ R16, R13, c[0x0][0x23c], -R2 ;  /* 0x00008f000d107a23 */ /* 0x008fe20000010802 */
[----:B------:R-:W-:Y:S01]  /*5ef0*/  LOP3.LUT R7, R11, UR25, R4, 0x96, !PT ;  /* 0x000000190b077c12 */ /* 0x000fe2000f8e9604 */
[----:B------:R-:W-:Y:S01]  /*5f00*/  FFMA.FTZ R2, R17, c[0x0][0x23c], -R2 ;  /* 0x00008f0011027a23 */ /* 0x000fe20000010802 */
[----:B------:R-:W-:Y:S03]  /*5f10*/  LOP3.LUT R4, R9, UR24, R6, 0x96, !PT ;  /* 0x0000001809047c12 */ /* 0x000fe6000f8e9606 */
[----:B------:R-:W-:Y:S01]  /*5f20*/  IMAD.WIDE.U32 R6, R7, -0x2daee0ad, RZ ;  /* 0xd2511f5307067825 */ /* 0x000fe200078e00ff */
[----:B------:R3:W-:Y:S03]  /*5f30*/  MUFU.EX2 R116, R2 ;  /* 0x0000000200747308 */ /* 0x0007e60000000800 */
[----:B------:R-:W-:Y:S01]  /*5f40*/  IMAD.WIDE.U32 R4, R4, -0x326172a9, RZ ;  /* 0xcd9e8d5704047825 */ /* 0x000fe200078e00ff */
[C---:B------:R-:W-:Y:S02]  /*5f50*/  LOP3.LUT R9, R6.reuse, 0xff, RZ, 0xc0, !PT ;  /* 0x000000ff06097812 */ /* 0x040fe400078ec0ff */
[--C-:B------:R-:W-:Y:S02]  /*5f60*/  SHF.R.U32.HI R11, RZ, 0x18, R6.reuse ;  /* 0x00000018ff0b7819 */ /* 0x100fe40000011606 */
[----:B------:R-:W-:Y:S02]  /*5f70*/  ISETP.LE.U32.AND P2, PT, R9, UR35, PT ;  /* 0x0000002309007c0c */ /* 0x000fe4000bf43070 */
[----:B-1----:R-:W-:Y:S01]  /*5f80*/  SHF.R.U32.HI R12, RZ, 0x10, R6 ;  /* 0x00000010ff0c7819 */ /* 0x002fe20000011606 */
[----:B------:R-:W-:Y:S01]  /*5f90*/  MUFU.EX2 R115, R0 ;  /* 0x0000000000737308 */ /* 0x000fe20000000800 */
[----:B------:R-:W-:Y:S02]  /*5fa0*/  LOP3.LUT R13, R6, 0xffff, RZ, 0xc0, !PT ;  /* 0x0000ffff060d7812 */ /* 0x000fe400078ec0ff */
[----:B------:R-:W-:Y:S02]  /*5fb0*/  LOP3.LUT R8, R7, UR22, R8, 0x96, !PT ;  /* 0x0000001607087c12 */ /* 0x000fe4000f8e9608 */
[C---:B------:R-:W-:Y:S02]  /*5fc0*/  LOP3.LUT R6, R4.reuse, 0xff, RZ, 0xc0, !PT ;  /* 0x000000ff04067812 */ /* 0x040fe400078ec0ff */
[----:B------:R-:W-:Y:S02]  /*5fd0*/  LOP3.LUT R9, R4, 0xffff, RZ, 0xc0, !PT ;  /* 0x0000ffff04097812 */ /* 0x000fe400078ec0ff */
[----:B--2---:R-:W-:Y:S01]  /*5fe0*/  LOP3.LUT R3, R5, UR23, R10, 0x96, !PT ;  /* 0x0000001705037c12 */ /* 0x004fe2000f8e960a */
[----:B------:R-:W-:Y:S01]  /*5ff0*/  MUFU.EX2 R118, R16 ;  /* 0x0000001000767308 */ /* 0x000fe20000000800 */
[--C-:B------:R-:W-:Y:S02]  /*6000*/  SHF.R.U32.HI R7, RZ, 0x18, R4.reuse ;  /* 0x00000018ff077819 */ /* 0x100fe40000011604 */
[----:B------:R-:W-:Y:S02]  /*6010*/  ISETP.LE.U32.AND P6, PT, R6, UR35, PT ;  /* 0x0000002306007c0c */ /* 0x000fe4000bfc3070 */
[----:B------:R-:W-:Y:S02]  /*6020*/  LOP3.LUT R5, R8, 0xff, RZ, 0xc0, !PT ;  /* 0x000000ff08057812 */ /* 0x000fe400078ec0ff */
[----:B------:R-:W-:Y:S02]  /*6030*/  SHF.R.U32.HI R10, RZ, 0x10, R4 ;  /* 0x00000010ff0a7819 */ /* 0x000fe40000011604 */
[--C-:B------:R-:W-:Y:S01]  /*6040*/  SHF.R.U32.HI R4, RZ, 0x18, R8.reuse ;  /* 0x00000018ff047819 */ /* 0x100fe20000011608 */
[----:B------:R-:W-:Y:S01]  /*6050*/  MUFU.EX2 R119, R15 ;  /* 0x0000000f00777308 */ /* 0x000fe20000000800 */
[----:B------:R-:W-:Y:S02]  /*6060*/  ISETP.LE.U32.AND P1, PT, R7, UR35, PT ;  /* 0x0000002307007c0c */ /* 0x000fe4000bf23070 */
[----:B------:R-:W-:Y:S02]  /*6070*/  ISETP.LE.U32.AND P5, PT, R5, UR35, PT ;  /* 0x0000002305007c0c */ /* 0x000fe4000bfa3070 */
[----:B------:R-:W-:Y:S02]  /*6080*/  LOP3.LUT R5, R3, 0xff, RZ, 0xc0, !PT ;  /* 0x000000ff03057812 */ /* 0x000fe400078ec0ff */
[----:B------:R-:W-:Y:S02]  /*6090*/  ISETP.LE.U32.AND P3, PT, R4, UR35, PT ;  /* 0x0000002304007c0c */ /* 0x000fe4000bf63070 */
[--C-:B------:R-:W-:Y:S01]  /*60a0*/  SHF.R.U32.HI R4, RZ, 0x10, R3.reuse ;  /* 0x00000010ff047819 */ /* 0x100fe20000011603 */
[----:B------:R-:W-:Y:S01]  /*60b0*/  MUFU.EX2 R117, R14 ;  /* 0x0000000e00757308 */ /* 0x000fe20000000800 */
[----:B------:R-:W-:Y:S02]  /*60c0*/  SHF.R.U32.HI R6, RZ, 0x18, R3 ;  /* 0x00000018ff067819 */ /* 0x000fe40000011603 */
[----:B------:R-:W-:Y:S02]  /*60d0*/  LOP3.LUT R4, R4, 0xff, RZ, 0xc0, !PT ;  /* 0x000000ff04047812 */ /* 0x000fe400078ec0ff */
[----:B------:R-:W-:Y:S02]  /*60e0*/  ISETP.LE.U32.AND P4, PT, R6, UR35, PT ;  /* 0x0000002306007c0c */ /* 0x000fe4000bf83070 */
[----:B---3--:R-:W-:Y:S02]  /*60f0*/  LOP3.LUT R2, R10, 0xff, RZ, 0xc0, !PT ;  /* 0x000000ff0a027812 */ /* 0x008fe400078ec0ff */
[----:B------:R-:W-:Y:S01]  /*6100*/  ISETP.LE.U32.AND P0, PT, R11, UR35, PT ;  /* 0x000000230b007c0c */ /* 0x000fe2000bf03070 */
[----:B------:R-:W1:Y:S11]  /*6110*/  MUFU.EX2 R123, R19 ;  /* 0x00000013007b7308 */ /* 0x000e760000000800 */
[----:B------:R-:W-:Y:S01]  /*6120*/  @!UPT UIADD3 URZ, URZ, URZ, URZ ;  /* 0x0000003f3f3ff290 */ /* 0x000fe2000fffe03f */
[----:B-1----:R-:W-:Y:S02]  /*6130*/  @!P0 FADD.FTZ R123, -R123, -RZ ;  /* 0x800000ff7b7b8221 */ /* 0x002fe40000010100 */
[----:B------:R-:W-:Y:S01]  /*6140*/  @!P2 FADD.FTZ R130, -R130, -RZ ;  /* 0x800000ff8282a221 */ /* 0x000fe20000010100 */
[----:B------:R-:W-:Y:S01]  /*6150*/  ISETP.LE.U32.AND P2, PT, R5, UR35, PT ;  /* 0x0000002305007c0c */ /* 0x000fe2000bf43070 */
[----:B------:R-:W-:Y:S01]  /*6160*/  @!P6 FADD.FTZ R128, -R128, -RZ ;  /* 0x800000ff8080e221 */ /* 0x000fe20000010100 */
[----:B------:R-:W-:Y:S01]  /*6170*/  LOP3.LUT R5, R3, 0xffff, RZ, 0xc0, !PT ;  /* 0x0000ffff03057812 */ /* 0x000fe200078ec0ff */
[----:B------:R-:W-:Y:S01]  /*6180*/  @!P1 FADD.FTZ R129, -R129, -RZ ;  /* 0x800000ff81819221 */ /* 0x000fe20000010100 */
[----:B------:R-:W-:Y:S01]  /*6190*/  ISETP.LE.U32.AND P6, PT, R4, UR35, PT ;  /* 0x0000002304007c0c */ /* 0x000fe2000bfc3070 */
[----:B------:R-:W-:Y:S01]  /*61a0*/  @!P4 FADD.FTZ R127, -R127, -RZ ;  /* 0x800000ff7f7fc221 */ /* 0x000fe20000010100 */
[----:B------:R-:W-:Y:S01]  /*61b0*/  SHF.R.U32.HI R4, RZ, 0x8, R9 ;  /* 0x00000008ff047819 */ /* 0x000fe20000011609 */
[----:B------:R-:W-:Y:S01]  /*61c0*/  @!P5 FADD.FTZ R120, -R120, -RZ ;  /* 0x800000ff7878d221 */ /* 0x000fe20000010100 */
[----:B------:R-:W-:Y:S01]  /*61d0*/  LOP3.LUT R3, R12, 0xff, RZ, 0xc0, !PT ;  /* 0x000000ff0c037812 */ /* 0x000fe200078ec0ff */
[----:B------:R-:W-:Y:S01]  /*61e0*/  @!P3 FADD.FTZ R119, -R119, -RZ ;  /* 0x800000ff7777b221 */ /* 0x000fe20000010100 */
[----:B------:R-:W-:Y:S02]  /*61f0*/  SHF.R.U32.HI R5, RZ, 0x8, R5 ;  /* 0x00000008ff057819 */ /* 0x000fe40000011605 */
[----:B------:R-:W-:Y:S01]  /*6200*/  ISETP.LE.U32.AND P1, PT, R3, UR35, PT ;  /* 0x0000002303007c0c */ /* 0x000fe2000bf23070 */
[----:B------:R-:W-:Y:S01]  /*6210*/  @!P2 FADD.FTZ R125, -R125, -RZ ;  /* 0x800000ff7d7da221 */ /* 0x000fe20000010100 */
[----:B------:R-:W-:Y:S02]  /*6220*/  LOP3.LUT R3, R4, 0xffff, RZ, 0xc0, !PT ;  /* 0x0000ffff04037812 */ /* 0x000fe400078ec0ff */
[----:B------:R-:W-:Y:S01]  /*6230*/  LOP3.LUT R4, R5, 0xffff, RZ, 0xc0, !PT ;  /* 0x0000ffff05047812 */ /* 0x000fe200078ec0ff */
[----:B------:R-:W-:Y:S01]  /*6240*/  @!P6 FADD.FTZ R124, -R124, -RZ ;  /* 0x800000ff7c7ce221 */ /* 0x000fe20000010100 */
[----:B------:R-:W-:Y:S02]  /*6250*/  ISETP.LE.U32.AND P4, PT, R3, UR35, PT ;  /* 0x0000002303007c0c */ /* 0x000fe4000bf83070 */
[----:B------:R-:W-:Y:S02]  /*6260*/  ISETP.LE.U32.AND P2, PT, R4, UR35, PT ;  /* 0x0000002304007c0c */ /* 0x000fe4000bf43070 */
[----:B------:R-:W-:Y:S02]  /*6270*/  ISETP.LE.U32.AND P6, PT, R2, UR35, PT ;  /* 0x0000002302007c0c */ /* 0x000fe4000bfc3070 */
[----:B------:R-:W-:Y:S01]  /*6280*/  SHF.R.U32.HI R3, RZ, 0x10, R8 ;  /* 0x00000010ff037819 */ /* 0x000fe20000011608 */
[----:B------:R-:W-:Y:S01]  /*6290*/  @!P1 FADD.FTZ R115, -R115, -RZ ;  /* 0x800000ff73739221 */ /* 0x000fe20000010100 */
[----:B------:R-:W-:Y:S02]  /*62a0*/  LOP3.LUT R8, R8, 0xffff, RZ, 0xc0, !PT ;  /* 0x0000ffff08087812 */ /* 0x000fe400078ec0ff */
[----:B------:R-:W-:Y:S02]  /*62b0*/  SHF.R.U32.HI R2, RZ, 0x8, R13 ;  /* 0x00000008ff027819 */ /* 0x000fe4000001160d */
[----:B------:R-:W-:Y:S01]  /*62c0*/  SHF.R.U32.HI R8, RZ, 0x8, R8 ;  /* 0x00000008ff087819 */ /* 0x000fe20000011608 */
[----:B------:R-:W-:Y:S01]  /*62d0*/  @!P4 FADD.FTZ R126, -R126, -RZ ;  /* 0x800000ff7e7ec221 */ /* 0x000fe20000010100 */
[----:B------:R-:W-:Y:S01]  /*62e0*/  LOP3.LUT R3, R3, 0xff, RZ, 0xc0, !PT ;  /* 0x000000ff03037812 */ /* 0x000fe200078ec0ff */
[----:B------:R-:W-:Y:S01]  /*62f0*/  @!P2 FADD.FTZ R121, -R121, -RZ ;  /* 0x800000ff7979a221 */ /* 0x000fe20000010100 */
[----:B------:R-:W-:Y:S01]  /*6300*/  LOP3.LUT R0, R2, 0xffff, RZ, 0xc0, !PT ;  /* 0x0000ffff02007812 */ /* 0x000fe200078ec0ff */
[----:B------:R-:W-:Y:S01]  /*6310*/  @!P6 FADD.FTZ R122, -R122, -RZ ;  /* 0x800000ff7a7ae221 */ /* 0x000fe20000010100 */
[----:B------:R-:W-:Y:S02]  /*6320*/  LOP3.LUT R2, R8, 0xffff, RZ, 0xc0, !PT ;  /* 0x0000ffff08027812 */ /* 0x000fe400078ec0ff */
[----:B------:R-:W-:Y:S02]  /*6330*/  ISETP.LE.U32.AND P4, PT, R3, UR35, PT ;  /* 0x0000002303007c0c */ /* 0x000fe4000bf83070 */
[----:B------:R-:W-:Y:S02]  /*6340*/  F2FP.RELU.PACK_AB R3, R121, R125 ;  /* 0x0000007d7903723e */ /* 0x000fe400000008ff */
[----:B------:R-:W-:Y:S02]  /*6350*/  ISETP.LE.U32.AND P6, PT, R2, UR35, PT ;  /* 0x0000002302007c0c */ /* 0x000fe4000bfc3070 */
        /* <DEDUP_REMOVED lines=11> */
[----:B------:R-:W-:Y:S03]  /*6410*/  F2FP.RELU.PACK_AB R4, R119, R117 ;  /* 0x000000757704723e */ /* 0x000fe600000008ff */
[----:B------:R-:W-:Y:S01]  /*6420*/  @!P2 FADD.FTZ R116, -R116, -RZ ;  /* 0x800000ff7474a221 */ /* 0x000fe20000010100 */
[----:B------:R-:W-:Y:S02]  /*6430*/  F2FP.RELU.PACK_AB R5, R118, R120 ;  /* 0x000000787605723e */ /* 0x000fe400000008ff */
[----:B------:R-:W-:Y:S02]  /*6440*/  FSETP.GE.FTZ.AND P2, PT, R121, RZ, PT ;  /* 0x000000ff7900720b */ /* 0x000fe40003f56000 */
[----:B-1----:R-:W-:Y:S02]  /*6450*/  F2FP.RELU.PACK_AB R3, R116, R130 ;  /* 0x000000827403723e */ /* 0x002fe400000008ff */
[----:B--2---:R-:W-:Y:S02]  /*6460*/  F2FP.RELU.PACK_AB R2, R123, R115 ;  /* 0x000000737b02723e */ /* 0x004fe400000008ff */
[----:B---3--:R-:W-:Y:S05]  /*6470*/  F2FP.RELU.PACK_AB R0, R129, R122 ;  /* 0x0000007a8100723e */ /* 0x008fea00000008ff */
[----:B------:R1:W-:Y:S04]  /*6480*/  STS [R239+0x2a400], R0 ;  /* 0x02a40000ef007388 */ /* 0x0003e80000000800 */
[----:B------:R-:W-:Y:S04]  /*6490*/  STS [R237+0x2a000], R5 ;  /* 0x02a00005ed007388 */ /* 0x000fe80000000800 */
[----:B------:R-:W-:Y:S04]  /*64a0*/  STS [R237+0x2a400], R4 ;  /* 0x02a40004ed007388 */ /* 0x000fe80000000800 */
[----:B------:R2:W-:Y:S04]  /*64b0*/  STS [R238+0x2a000], R3 ;  /* 0x02a00003ee007388 */ /* 0x0005e80000000800 */
[----:B------:R3:W-:Y:S04]  /*64c0*/  STS [R238+0x2a400], R2 ;  /* 0x02a40002ee007388 */ /* 0x0007e80000000800 */
[----:B------:R-:W-:Y:S01]  /*64d0*/  LDSM.16.M88.4 R8, [R212+0x20000] ;  /* 0x02000000d408783b */ /* 0x000fe20000000200 */
[----:B-1----:R-:W-:Y:S07]  /*64e0*/  IMAD.SHL.U32 R0, R222, 0x2, RZ ;  /* 0x00000002de007824 */ /* 0x002fee00078e00ff */
[----:B------:R-:W-:Y:S08]  /*64f0*/  LDSM.16.M88.4 R84, [R212+0x20800] ;  /* 0x02080000d454783b */ /* 0x000ff00000000200 */
[----:B------:R-:W1:Y:S01]  /*6500*/  LDSM.16.M88.4 R16, [R0+0x10000] ;  /* 0x010000000010783b */ /* 0x000e620000000200 */
[C-C-:B--2---:R-:W-:Y:S02]  /*6510*/  IMAD.IADD R3, R216.reuse, 0x1, R0.reuse ;  /* 0x00000001d8037824 */ /* 0x144fe400078e0200 */
[----:B---3--:R-:W-:Y:S05]  /*6520*/  IMAD.IADD R2, R217, 0x1, R0 ;  /* 0x00000001d9027824 */ /* 0x008fea00078e0200 */
[----:B------:R-:W-:Y:S01]  /*6530*/  LDSM.16.M88.4 R92, [R209+0x20000] ;  /* 0x02000000d15c783b */ /* 0x000fe20000000200 */
[----:B------:R-:W-:Y:S07]  /*6540*/  IMAD.IADD R112, R216, 0x1, R2 ;  /* 0x00000001d8707824 */ /* 0x000fee00078e0202 */
[----:B------:R-:W2:Y:S08]  /*6550*/  LDSM.16.M88.4 R88, [R2+0x10000] ;  /* 0x010000000258783b */ /* 0x000eb00000000200 */
[----:B------:R-:W3:Y:S08]  /*6560*/  LDSM.16.M88.4 R96, [R209+0x20800] ;  /* 0x02080000d160783b */ /* 0x000ef00000000200 */
[----:B------:R-:W-:Y:S01]  /*6570*/  LDSM.16.M88.4 R100, [R3+0x10000] ;  /* 0x010000000364783b */ /* 0x000fe20000000200 */
[C---:B-1----:R-:W-:Y:S07]  /*6580*/  HMMA.16816.F32 R4, R16.reuse, R8, RZ ;  /* 0x000000081004723c */ /* 0x042fee00000018ff */
[----:B------:R-:W1:Y:S01]  /*6590*/  LDSM.16.M88.4 R104, [R211+0x20000] ;  /* 0x02000000d368783b */ /* 0x000e620000000200 */
[C---:B------:R-:W-:Y:S07]  /*65a0*/  HMMA.16816.F32 R8, R16.reuse, R10, RZ ;  /* 0x0000000a1008723c */ /* 0x040fee00000018ff */
[----:B------:R-:W-:Y:S01]  /*65b0*/  LDSM.16.M88.4 R108, [R210+0x20000] ;  /* 0x02000000d26c783b */ /* 0x000fe20000000200 */
[C---:B------:R-:W-:Y:S08]  /*65c0*/  HMMA.16816.F32 R12, R16.reuse, R84, RZ ;  /* 0x00000054100c723c */ /* 0x040ff000000018ff */
[----:B------:R-:W-:Y:S01]  /*65d0*/  HMMA.16816.F32 R16, R16, R86, RZ ;  /* 0x000000561010723c */ /* 0x000fe200000018ff */
[----:B------:R-:W4:Y:S07]  /*65e0*/  LDSM.16.M88.4 R84, [R211+0x20800] ;  /* 0x02080000d354783b */ /* 0x000f2e0000000200 */
[C---:B--2---:R-:W-:Y:S08]  /*65f0*/  HMMA.16816.F32 R4, R88.reuse, R92, R4 ;  /* 0x0000005c5804723c */ /* 0x044ff00000001804 */
[C---:B------:R-:W-:Y:S01]  /*6600*/  HMMA.16816.F32 R8, R88.reuse, R94, R8 ;  /* 0x0000005e5808723c */ /* 0x040fe20000001808 */
[----:B------:R-:W2:Y:S07]  /*6610*/  LDSM.16.M88.4 R92, [R112+0x10000] ;  /* 0x01000000705c783b */ /* 0x000eae0000000200 */
[C---:B---3--:R-:W-:Y:S08]  /*6620*/  HMMA.16816.F32 R12, R88.reuse, R96, R12 ;  /* 0x00000060580c723c */ /* 0x048ff0000000180c */
[----:B------:R-:W-:Y:S01]  /*6630*/  HMMA.16816.F32 R16, R88, R98, R16 ;  /* 0x000000625810723c */ /* 0x000fe20000001810 */
[----:B------:R-:W3:Y:S07]  /*6640*/  LDSM.16.M88.4 R88, [R210+0x20800] ;  /* 0x02080000d258783b */ /* 0x000eee0000000200 */
[C---:B-1----:R-:W-:Y:S01]  /*6650*/  HMMA.16816.F32 R4, R100.reuse, R104, R4 ;  /* 0x000000686404723c */ /* 0x042fe20000001804 */
[----:B------:R-:W-:Y:S07]  /*6660*/  LDSM.16.M88.4 R96, [R0+0x12000] ;  /* 0x012000000060783b */ /* 0x000fee0000000200 */
[C---:B------:R-:W-:Y:S01]  /*6670*/  HMMA.16816.F32 R8, R100.reuse, R106, R8 ;  /* 0x0000006a6408723c */ /* 0x040fe20000001808 */
[----:B------:R-:W1:Y:S07]  /*6680*/  LDSM.16.M88.4 R104, [R212+0x22000] ;  /* 0x02200000d468783b */ /* 0x000e6e0000000200 */
[C---:B----4-:R-:W-:Y:S08]  /*6690*/  HMMA.16816.F32 R12, R100.reuse, R84, R12 ;  /* 0x00000054640c723c */ /* 0x050ff0000000180c */
[----:B------:R-:W-:Y:S01]  /*66a0*/  HMMA.16816.F32 R16, R100, R86, R16 ;  /* 0x000000566410723c */ /* 0x000fe20000001810 */
[----:B------:R-:W4:Y:S07]  /*66b0*/  LDSM.16.M88.4 R84, [R212+0x22800] ;  /* 0x02280000d454783b */ /* 0x000f2e0000000200 */
[C---:B--2---:R-:W-:Y:S01]  /*66c0*/  HMMA.16816.F32 R4, R92.reuse, R108, R4 ;  /* 0x0000006c5c04723c */ /* 0x044fe20000001804 */
[----:B------:R-:W-:Y:S07]  /*66d0*/  LDSM.16.M88.4 R100, [R2+0x12000] ;  /* 0x012000000264783b */ /* 0x000fee0000000200 */
        /* <DEDUP_REMOVED lines=48> */
[----:B------:R1:W-:Y:S07]  /*69e0*/  LDSM.16.M88.4 R92, [R0+0x16000] ;  /* 0x01600000005c783b */ /* 0x0003ee0000000200 */
[C---:B------:R-:W-:Y:S01]  /*69f0*/  HMMA.16816.F32 R8, R96.reuse, R106, R8 ;  /* 0x0000006a6008723c */ /* 0x040fe20000001808 */
[----:B------:R-:W3:Y:S07]  /*6a00*/  LDSM.16.M88.4 R104, [R212+0x26000] ;  /* 0x02600000d468783b */ /* 0x000eee0000000200 */
[C---:B----4-:R-:W-:Y:S08]  /*6a10*/  HMMA.16816.F32 R12, R96.reuse, R84, R12 ;  /* 0x00000054600c723c */ /* 0x050ff0000000180c */
[----:B------:R-:W-:Y:S01]  /*6a20*/  HMMA.16816.F32 R16, R96, R86, R16 ;  /* 0x000000566010723c */ /* 0x000fe20000001810 */
[----:B------:R-:W4:Y:S03]  /*6a30*/  LDSM.16.M88.4 R84, [R212+0x26800] ;  /* 0x02680000d454783b */ /* 0x000f260000000200 */
[----:B-1----:R-:W-:Y:S04]  /*6a40*/  IMAD.U32 R0, R248, -0x40, RZ ;  /* 0xffffffc0f8007824 */ /* 0x002fe800078e00ff */
[C---:B--2---:R-:W-:Y:S01]  /*6a50*/  HMMA.16816.F32 R4, R100.reuse, R108, R4 ;  /* 0x0000006c6404723c */ /* 0x044fe20000001804 */
[----:B------:R-:W-:Y:S04]  /*6a60*/  LDSM.16.M88.4 R96, [R2+0x16000] ;  /* 0x016000000260783b */ /* 0x000fe80000000200 */
[C---:B------:R-:W-:Y:S03]  /*6a70*/  LEA R224, P0, R0.reuse, R224, 0x2 ;  /* 0x000000e000e07211 */ /* 0x040fe600078010ff */
[C---:B------:R-:W-:Y:S01]  /*6a80*/  HMMA.16816.F32 R8, R100.reuse, R110, R8 ;  /* 0x0000006e6408723c */ /* 0x040fe20000001808 */
[----:B------:R-:W1:Y:S03]  /*6a90*/  LDSM.16.M88.4 R108, [R209+0x26000] ;  /* 0x02600000d16c783b */ /* 0x000e660000000200 */
[----:B------:R-:W-:Y:S02]  /*6aa0*/  LEA.HI.X.SX32 R225, R0, R225, 0x2, P0 ;  /* 0x000000e100e17211 */ /* 0x000fe400000f16ff */
[----:B------:R-:W-:Y:S02]  /*6ab0*/  FSETP.GE.FTZ.AND P0, PT, R127, RZ, PT ;  /* 0x000000ff7f00720b */ /* 0x000fe40003f16000 */
[C---:B---3--:R-:W-:Y:S08]  /*6ac0*/  HMMA.16816.F32 R12, R100.reuse, R88, R12 ;  /* 0x00000058640c723c */ /* 0x048ff0000000180c */
[----:B------:R-:W-:Y:S01]  /*6ad0*/  HMMA.16816.F32 R16, R100, R90, R16 ;  /* 0x0000005a6410723c */ /* 0x000fe20000001810 */
[----:B------:R-:W2:Y:S07]  /*6ae0*/  LDSM.16.M88.4 R88, [R209+0x26800] ;  /* 0x02680000d158783b */ /* 0x000eae0000000200 */
[C---:B------:R-:W-:Y:S01]  /*6af0*/  HMMA.16816.F32 R4, R92.reuse, R104, R4 ;  /* 0x000000685c04723c */ /* 0x040fe20000001804 */
        /* <DEDUP_REMOVED lines=13> */
[C---:B---3--:R-:W-:Y:S08]  /*6bd0*/  HMMA.16816.F32 R4, R100.reuse, R104, R4 ;  /* 0x000000686404723c */ /* 0x048ff00000001804 */
[C---:B------:R-:W-:Y:S08]  /*6be0*/  HMMA.16816.F32 R8, R100.reuse, R106, R8 ;  /* 0x0000006a6408723c */ /* 0x040ff00000001808 */
[C---:B----4-:R-:W-:Y:S08]  /*6bf0*/  HMMA.16816.F32 R12, R100.reuse, R84, R12 ;  /* 0x00000054640c723c */ /* 0x050ff0000000180c */
[----:B------:R-:W-:Y:S08]  /*6c00*/  HMMA.16816.F32 R16, R100, R86, R16 ;  /* 0x000000566410723c */ /* 0x000ff00000001810 */
[C---:B-1----:R-:W-:Y:S08]  /*6c10*/  HMMA.16816.F32 R4, R92.reuse, R108, R4 ;  /* 0x0000006c5c04723c */ /* 0x042ff00000001804 */
[C---:B------:R-:W-:Y:S08]  /*6c20*/  HMMA.16816.F32 R8, R92.reuse, R110, R8 ;  /* 0x0000006e5c08723c */ /* 0x040ff00000001808 */
[C---:B--2---:R-:W-:Y:S08]  /*6c30*/  HMMA.16816.F32 R12, R92.reuse, R88, R12 ;  /* 0x000000585c0c723c */ /* 0x044ff0000000180c */
[C---:B-----5:R-:W-:Y:S01]  /*6c40*/  FADD.FTZ R0, -R113.reuse, R7 ;  /* 0x0000000771007221 */ /* 0x060fe20000010100 */
[----:B------:R-:W-:Y:S03]  /*6c50*/  HMMA.16816.F32 R16, R92, R90, R16 ;  /* 0x0000005a5c10723c */ /* 0x000fe60000001810 */
[----:B------:R-:W-:Y:S01]  /*6c60*/  FADD.FTZ R3, -R114, R5 ;  /* 0x0000000572037221 */ /* 0x000fe20000010100 */
[----:B------:R-:W-:Y:S01]  /*6c70*/  FSEL R0, R0, R113, P0 ;  /* 0x0000007100007208 */ /* 0x000fe20000000000 */
[----:B------:R-:W-:Y:S01]  /*6c80*/  FADD.FTZ R2, -R113, R6 ;  /* 0x0000000671027221 */ /* 0x000fe20000010100 */
[----:B------:R-:W-:Y:S01]  /*6c90*/  FSETP.GE.FTZ.AND P0, PT, R128, RZ, PT ;  /* 0x000000ff8000720b */ /* 0x000fe20003f16000 */
[----:B------:R-:W-:Y:S01]  /*6ca0*/  FADD.FTZ R8, -R114, R8 ;  /* 0x0000000872087221 */ /* 0x000fe20000010100 */
[----:B------:R-:W-:Y:S01]  /*6cb0*/  FSEL R3, R3, R114, P2 ;  /* 0x0000007203037208 */ /* 0x000fe20001000000 */
[----:B------:R-:W-:Y:S01]  /*6cc0*/  FADD.FTZ R11, -R113, R11 ;  /* 0x0000000b710b7221 */ /* 0x000fe20000010100 */
[----:B------:R-:W-:Y:S02]  /*6cd0*/  FSETP.GE.FTZ.AND P2, PT, R118, RZ, PT ;  /* 0x000000ff7600720b */ /* 0x000fe40003f56000 */
[----:B------:R-:W-:Y:S01]  /*6ce0*/  FMUL.FTZ R90, R127, R0 ;  /* 0x000000007f5a7220 */ /* 0x000fe20000410000 */
[-C--:B------:R-:W-:Y:S01]  /*6cf0*/  FSEL R0, R8, R114.reuse, P0 ;  /* 0x0000007208007208 */ /* 0x080fe20000000000 */
[----:B------:R-:W-:Y:S01]  /*6d00*/  FMUL.FTZ R92, R121, R3 ;  /* 0x00000003795c7220 */ /* 0x000fe20000410000 */
[----:B------:R-:W-:Y:S01]  /*6d10*/  FSETP.GE.FTZ.AND P0, PT, R129, RZ, PT ;  /* 0x000000ff8100720b */ /* 0x000fe20003f16000 */
[----:B------:R-:W-:Y:S01]  /*6d20*/  FADD.FTZ R3, -R114, R13 ;  /* 0x0000000d72037221 */ /* 0x000fe20000010100 */
[-C--:B------:R-:W-:Y:S01]  /*6d30*/  FSEL R2, R2, R113.reuse, P1 ;  /* 0x0000007102027208 */ /* 0x080fe20000800000 */
[----:B------:R-:W-:Y:S01]  /*6d40*/  FADD.FTZ R10, -R113, R10 ;  /* 0x0000000a710a7221 */ /* 0x000fe20000010100 */
[----:B------:R-:W-:Y:S01]  /*6d50*/  FSETP.GE.FTZ.AND P1, PT, R122, RZ, PT ;  /* 0x000000ff7a00720b */ /* 0x000fe20003f36000 */
[----:B------:R-:W-:Y:S01]  /*6d60*/  FADD.FTZ R4, -R114, R4 ;  /* 0x0000000472047221 */ /* 0x000fe20000010100 */
[----:B------:R-:W-:Y:S01]  /*6d70*/  FSEL R3, R3, R114, P2 ;  /* 0x0000007203037208 */ /* 0x000fe20001000000 */
[----:B------:R-:W-:Y:S01]  /*6d80*/  FMUL.FTZ R89, R128, R0 ;  /* 0x0000000080597220 */ /* 0x000fe20000410000 */
[-C--:B------:R-:W-:Y:S01]  /*6d90*/  FSEL R0, R11, R113.reuse, P0 ;  /* 0x000000710b007208 */ /* 0x080fe20000000000 */
[----:B------:R-:W-:Y:S01]  /*6da0*/  FADD.FTZ R15, -R113, R15 ;  /* 0x0000000f710f7221 */ /* 0x000fe20000010100 */
[----:B------:R-:W-:Y:S01]  /*6db0*/  FSEL R4, R4, R114, P3 ;  /* 0x0000007204047208 */ /* 0x000fe20001800000 */
[----:B------:R-:W-:Y:S01]  /*6dc0*/  FMUL.FTZ R91, R124, R2 ;  /* 0x000000027c5b7220 */ /* 0x000fe20000410000 */
[----:B------:R-:W-:Y:S01]  /*6dd0*/  FSEL R2, R10, R113, P1 ;  /* 0x000000710a027208 */ /* 0x000fe20000800000 */
[----:B------:R-:W-:Y:S01]  /*6de0*/  FMUL.FTZ R85, R129, R0 ;  /* 0x0000000081557220 */ /* 0x000fe20000410000 */
[----:B------:R-:W-:Y:S01]  /*6df0*/  FSETP.GE.FTZ.AND P1, PT, R119, RZ, PT ;  /* 0x000000ff7700720b */ /* 0x000fe20003f36000 */
[----:B------:R-:W-:Y:S01]  /*6e00*/  FADD.FTZ R0, -R113, R18 ;  /* 0x0000001271007221 */ /* 0x000fe20000010100 */
[----:B------:R-:W-:Y:S01]  /*6e10*/  FSETP.GE.FTZ.AND P2, PT, R116, RZ, PT ;  /* 0x000000ff7400720b */ /* 0x000fe20003f56000 */
[----:B------:R-:W-:Y:S01]  /*6e20*/  FMUL.FTZ R84, R118, R3 ;  /* 0x0000000376547220 */ /* 0x000fe20000410000 */
[-C--:B------:R-:W-:Y:S01]  /*6e30*/  FSEL R3, R15, R113.reuse, P1 ;  /* 0x000000710f037208 */ /* 0x080fe20000800000 */
[----:B------:R-:W-:Y:S01]  /*6e40*/  FMUL.FTZ R93, R125, R4 ;  /* 0x000000047d5d7220 */ /* 0x000fe20000410000 */
[----:B------:R-:W-:Y:S01]  /*6e50*/  FSETP.GE.FTZ.AND P1, PT, R115, RZ, PT ;  /* 0x000000ff7300720b */ /* 0x000fe20003f36000 */
[C---:B------:R-:W-:Y:S01]  /*6e60*/  FADD.FTZ R4, -R114.reuse, R12 ;  /* 0x0000000c72047221 */ /* 0x040fe20000010100 */
[----:B------:R-:W-:Y:S01]  /*6e70*/  FSETP.GE.FTZ.AND P0, PT, R123, RZ, PT ;  /* 0x000000ff7b00720b */ /* 0x000fe20003f16000 */
[----:B------:R-:W-:Y:S01]  /*6e80*/  FADD.FTZ R5, -R114, R9 ;  /* 0x0000000972057221 */ /* 0x000fe20000010100 */
[----:B------:R-:W-:Y:S01]  /*6e90*/  FSEL R0, R0, R113, P1 ;  /* 0x0000007100007208 */ /* 0x000fe20000800000 */
[----:B------:R-:W-:Y:S01]  /*6ea0*/  FADD.FTZ R14, -R113, R14 ;  /* 0x0000000e710e7221 */ /* 0x000fe20000010100 */
[----:B------:R-:W-:Y:S01]  /*6eb0*/  PLOP3.LUT P1, PT, PT, PT, UP2, 0x80, 0x0 ;  /* 0x000000000000781c */ /* 0x000fe20003f2f028 */
[----:B------:R-:W-:Y:S01]  /*6ec0*/  FMUL.FTZ R87, R122, R2 ;  /* 0x000000027a577220 */ /* 0x000fe20000410000 */
[----:B------:R-:W-:Y:S01]  /*6ed0*/  FSETP.GE.FTZ.AND P3, PT, R120, RZ, PT ;  /* 0x000000ff7800720b */ /* 0x000fe20003f76000 */
[----:B------:R-:W-:Y:S01]  /*6ee0*/  FADD.FTZ R2, -R114, R16 ;  /* 0x0000001072027221 */ /* 0x000fe20000010100 */
[-C--:B------:R-:W-:Y:S01]  /*6ef0*/  FSEL R5, R5, R114.reuse, P4 ;  /* 0x0000007205057208 */ /* 0x080fe20002000000 */
[----:B------:R-:W-:Y:S01]  /*6f00*/  FMUL.FTZ R16, R119, R3 ;  /* 0x0000000377107220 */ /* 0x000fe20000410000 */
[----:B------:R-:W-:Y:S02]  /*6f10*/  FSEL R4, R4, R114, P3 ;  /* 0x0000007204047208 */ /* 0x000fe40001800000 */
[----:B------:R-:W-:Y:S01]  /*6f20*/  FSETP.GE.FTZ.AND P3, PT, R117, RZ, PT ;  /* 0x000000ff7500720b */ /* 0x000fe20003f76000 */
[----:B------:R-:W-:Y:S01]  /*6f30*/  FMUL.FTZ R88, R126, R5 ;  /* 0x000000057e587220 */ /* 0x000fe20000410000 */
[----:B------:R-:W-:Y:S01]  /*6f40*/  FSETP.GE.FTZ.AND P4, PT, R130, RZ, PT ;  /* 0x000000ff8200720b */ /* 0x000fe20003f96000 */
[----:B------:R-:W-:Y:S01]  /*6f50*/  FMUL.FTZ R86, R120, R4 ;  /* 0x0000000478567220 */ /* 0x000fe20000410000 */
[----:B------:R-:W-:Y:S01]  /*6f60*/  FSEL R4, R14, R113, P3 ;  /* 0x000000710e047208 */ /* 0x000fe20001800000 */
[----:B------:R-:W-:Y:S01]  /*6f70*/  @P0 FADD.FTZ R113, -R113, R19 ;  /* 0x0000001371710221 */ /* 0x000fe20000010100 */
[----:B------:R-:W-:Y:S01]  /*6f80*/  FSEL R2, R2, R114, P4 ;  /* 0x0000007202027208 */ /* 0x000fe20002000000 */
[----:B------:R-:W-:Y:S02]  /*6f90*/  @P2 FADD.FTZ R114, -R114, R17 ;  /* 0x0000001172722221 */ /* 0x000fe40000010100 */
        /* <DEDUP_REMOVED lines=16> */
[----:B------:R-:W-:Y:S02]  /*70a0*/  LEA R2, P0, R5, R2, 0x1 ;  /* 0x0000000205027211 */ /* 0x000fe400078008ff */
[----:B------:R-:W-:Y:S01]  /*70b0*/  LEA R0, P6, R13, R5, 0x5 ;  /* 0x000000050d007211 */ /* 0x000fe200078c28ff */
[----:B------:R-:W-:Y:S01]  /*70c0*/  UISETP.NE.U32.AND UP0, UPT, UR10, 0x1, UPT ;  /* 0x000000010a00788c */ /* 0x000fe2000bf05070 */
[----:B------:R-:W-:Y:S02]  /*70d0*/  LEA.HI.X.SX32 R3, R5, R3, 0x1, P0 ;  /* 0x0000000305037211 */ /* 0x000fe400000f0eff */
[----:B------:R-:W-:Y:S01]  /*70e0*/  SHF.R.S32.HI R4, RZ, 0x1f, R5 ;  /* 0x0000001fff047819 */ /* 0x000fe20000011405 */
[----:B------:R-:W-:Y:S01]  /*70f0*/  USEL UR10, UR43, 0x8000, !UP0 ;  /* 0x000080002b0a7887 */ /* 0x000fe2000c000000 */
[C---:B------:R-:W-:Y:S02]  /*7100*/  @!P3 LEA R8, P0, R0.reuse, R230, 0x1 ;  /* 0x000000e60008b211 */ /* 0x040fe400078008ff */
[C-C-:B------:R-:W-:Y:S02]  /*7110*/  LEA.HI.X R4, R13.reuse, R4, R17.reuse, 0x5, P6 ;  /* 0x000000040d047211 */ /* 0x140fe400030f2c11 */
[----:B------:R-:W-:Y:S02]  /*7120*/  @!P4 LEA R10, P6, R0, R230, 0x1 ;  /* 0x000000e6000ac211 */ /* 0x000fe400078c08ff */
[----:B------:R-:W-:Y:S02]  /*7130*/  IADD3 R226, R226, UR10, RZ ;  /* 0x0000000ae2e27c10 */ /* 0x000fe4000fffe0ff */
[----:B------:R-:W-:Y:S02]  /*7140*/  IADD3 R228, R228, UR10, RZ ;  /* 0x0000000ae4e47c10 */ /* 0x000fe4000fffe0ff */
[CCC-:B------:R-:W-:Y:S01]  /*7150*/  @!P3 LEA.HI.X R9, R0.reuse, R231.reuse, R4.reuse, 0x1, P0 ;  /* 0x000000e70009b211 */ /* 0x1c0fe200000f0c04 */
[----:B------:R1:W-:Y:S01]  /*7160*/  @P5 STS [R226], RZ ;  /* 0x000000ffe2005388 */ /* 0x0003e20000000800 */
[C---:B------:R-:W-:Y:S02]  /*7170*/  @!P5 LEA R12, P0, R13.reuse, R2, 0x6 ;  /* 0x000000020d0cd211 */ /* 0x040fe400078030ff */
[C---:B------:R-:W-:Y:S01]  /*7180*/  @!P4 LEA.HI.X R11, R0.reuse, R231, R4, 0x1, P6 ;  /* 0x000000e7000bc211 */ /* 0x040fe200030f0c04 */
[----:B------:R1:W-:Y:S01]  /*7190*/  @P5 STS [R226+0x4], RZ ;  /* 0x000004ffe2005388 */ /* 0x0003e20000000800 */
[----:B------:R-:W-:Y:S02]  /*71a0*/  @!P5 LEA.HI.X R13, R13, R3, R17, 0x6, P0 ;  /* 0x000000030d0dd211 */ /* 0x000fe400000f3411 */
[C---:B------:R-:W-:Y:S01]  /*71b0*/  @!P2 LEA R6, P6, R0.reuse, R230, 0x1 ;  /* 0x000000e60006a211 */ /* 0x040fe200078c08ff */
[----:B------:R1:W-:Y:S01]  /*71c0*/  @P5 STS [R226+0x8], RZ ;  /* 0x000008ffe2005388 */ /* 0x0003e20000000800 */
[----:B------:R-:W-:Y:S01]  /*71d0*/  IADD3 R213, R213, UR10, RZ ;  /* 0x0000000ad5d57c10 */ /* 0x000fe2000fffe0ff */
[----:B------:R-:W-:Y:S01]  /*71e0*/  IMAD.MOV.U32 R230, RZ, RZ, R2 ;  /* 0x000000ffffe67224 */ /* 0x000fe200078e0002 */
[----:B------:R-:W-:Y:S01]  /*71f0*/  @!P2 LEA.HI.X R7, R0, R231, R4, 0x1, P6 ;  /* 0x000000e70007a211 */ /* 0x000fe200030f0c04 */
[----:B------:R1:W-:Y:S01]  /*7200*/  @P5 STS [R226+0xc], RZ ;  /* 0x00000cffe2005388 */ /* 0x0003e20000000800 */
[----:B------:R-:W-:Y:S03]  /*7210*/  IMAD.MOV.U32 R231, RZ, RZ, R3 ;  /* 0x000000ffffe77224 */ /* 0x000fe600078e0003 */
        /* <DEDUP_REMOVED lines=61> */
.L_x_1567:
        /* <DEDUP_REMOVED lines=173> */
.L_x_1568:
[----:B------:R-:W-:Y:S01]  /*80c0*/  LDSM.16.M88.4 R128, [R218] ;  /* 0x00000000da80783b */ /* 0x000fe20000000200 */
[----:B------:R-:W-:Y:S01]  /*80d0*/  @UP2 UIADD3 UR11, UP0, UR8, -0x100, URZ ;  /* 0xffffff00080b2890 */ /* 0x000fe2000ff1e03f */
[----:B-1----:R-:W-:Y:S01]  /*80e0*/  IMAD.MOV.U32 R2, RZ, RZ, 0x4 ;  /* 0x00000004ff027424 */ /* 0x002fe200078e00ff */
[----:B------:R-:W-:Y:S02]  /*80f0*/  UISETP.GT.AND UP1, UPT, UR6, UR18, UPT ;  /* 0x000000120600728c */ /* 0x000fe4000bf24270 */
[----:B------:R-:W1:Y:S01]  /*8100*/  LDSM.16.MT88.4 R16, [R0+0x18000] ;  /* 0x018000000010783b */ /* 0x000e620000004200 */
[----:B------:R-:W-:Y:S02]  /*8110*/  @UP2 UIADD3.X UR10, UR9, -0x1, URZ, UP0, !UPT ;  /* 0xffffffff090a2890 */ /* 0x000fe400087fe43f */
[----:B------:R-:W-:Y:S02]  /*8120*/  @UP2 UMOV UR8, UR11 ;  /* 0x0000000b00082c82 */ /* 0x000fe40008000000 */
[----:B------:R-:W2:Y:S03]  /*8130*/  LDSM.16.M88.4 R124, [R218+0x1000] ;  /* 0x00100000da7c783b */ /* 0x000ea60000000200 */
[----:B------:R-:W-:Y:S02]  /*8140*/  @UP2 UMOV UR9, UR10 ;  /* 0x0000000a00092c82 */ /* 0x000fe40008000000 */
[----:B------:R-:W3:Y:S01]  /*8150*/  LDSM.16.MT88.4 R96, [R0+0x1a000] ;  /* 0x01a000000060783b */ /* 0x000ee20000004200 */
[----:B------:R-:W-:Y:S01]  /*8160*/  @P1 IMAD.WIDE R2, R233, R2, UR8 ;  /* 0x00000008e9021e25 */ /* 0x000fe2000f8e0202 */
[----:B------:R-:W-:Y:S02]  /*8170*/  ULOP3.LUT UR10, UR6, 0x1, URZ, 0xc0, !UPT ;  /* 0x00000001060a7892 */ /* 0x000fe4000f8ec03f */
[----:B------:R-:W-:Y:S01]  /*8180*/  UIADD3 UR6, UR6, -0x1, URZ ;  /* 0xffffffff06067890 */ /* 0x000fe2000fffe03f */
[----:B------:R-:W4:Y:S01]  /*8190*/  LDSM.16.MT88.4 R112, [R0+0x1c000] ;  /* 0x01c000000070783b */ /* 0x000f220000004200 */
[----:B------:R-:W-:Y:S04]  /*81a0*/  UISETP.NE.U32.AND UP0, UPT, UR10, 0x1, UPT ;  /* 0x000000010a00788c */ /* 0x000fe8000bf05070 */
[----:B------:R-:W3:Y:S05]  /*81b0*/  LDSM.16.MT88.4 R196, [R0+0x1e000] ;  /* 0x01e0000000c4783b */ /* 0x000eea0000004200 */
[----:B------:R-:W-:Y:S05]  /*81c0*/  LDSM.16.M88.4 R200, [R219] ;  /* 0x00000000dbc8783b */ /* 0x000fea0000000200 */
[----:B------:R-:W3:Y:S05]  /*81d0*/  LDSM.16.MT88.4 R204, [R0+0x18800] ;  /* 0x0188000000cc783b */ /* 0x000eea0000004200 */
[----:B------:R3:W5:Y:S01]  /*81e0*/  @P1 LDG.E R240, [R2.64] ;  /* 0x0000000402f01981 */ /* 0x000762000c1e1900 */
[-C--:B-1----:R-:W-:Y:S04]  /*81f0*/  HMMA.16816.F32 R4, R128, R16.reuse, RZ ;  /* 0x000000108004723c */ /* 0x082fe800000018ff */
[----:B------:R1:W5:Y:S04]  /*8200*/  @P1 LDG.E R241, [R2.64+0x20] ;  /* 0x0000200402f11981 */ /* 0x000368000c1e1900 */
        /* <DEDUP_REMOVED lines=75> */
[----:B------:R2:W3:Y:S03]  /*86c0*/  LDSM.16.MT88.4 R196, [R0+0x1f800] ;  /* 0x01f8000000c4783b */ /* 0x0004e60000004200 */
[C---:B--2---:R-:W-:Y:S04]  /*86d0*/  IMAD R0, R248.reuse, 0x18, RZ ;  /* 0x00000018f8007824 */ /* 0x044fe800078e02ff */
[-C--:B---3--:R-:W-:Y:S08]  /*86e0*/  HMMA.16816.F32 R116, R204, R196.reuse, R116 ;  /* 0x000000c4cc74723c */ /* 0x088ff00000001874 */
[C---:B------:R-:W-:Y:S07]  /*86f0*/  HMMA.16816.F32 R120, R200.reuse, R196, R120 ;  /* 0x000000c4c878723c */ /* 0x040fee0000001878 */
[C---:B------:R-:W-:Y:S01]  /*8700*/  IMAD.SHL.U32 R197, R248.reuse, 0x20, RZ ;  /* 0x00000020f8c57824 */ /* 0x040fe200078e00ff */
        /* <DEDUP_REMOVED lines=166> */
[C---:B--2---:R-:W-:Y:S04]  /*9170*/  IADD3 R8, R201.reuse, 0xc0, RZ ;  /* 0x000000c0c9087810 */ /* 0x044fe80007ffe0ff */
        /* <DEDUP_REMOVED lines=10> */
[----:B------:R-:W-:Y:S04]  /*9220*/  IMAD.IADD R4, R200, 0x1, R5 ;  /* 0x00000001c8047824 */ /* 0x000fe800078e0205 */
[----:B------:R2:W-:Y:S01]  /*9230*/  RED.E.ADD.F32.FTZ.RN.STRONG.GPU [R8.64], R119 ;  /* 0x000000770800798e */ /* 0x0005e2000c10e784 */
[-C--:B------:R-:W-:Y:S01]  /*9240*/  LEA R10, P0, R4, R224.reuse, 0x2 ;  /* 0x000000e0040a7211 */ /* 0x080fe200078010ff */
[----:B------:R-:W-:Y:S03]  /*9250*/  IMAD.IADD R0, R200, 0x1, R4 ;  /* 0x00000001c8007824 */ /* 0x000fe600078e0204 */
[-C--:B------:R-:W-:Y:S02]  /*9260*/  LEA.HI.X.SX32 R11, R4, R225.reuse, 0x2, P0 ;  /* 0x000000e1040b7211 */ /* 0x080fe400000f16ff */
[----:B------:R-:W-:Y:S02]  /*9270*/  IADD3 R4, R201, 0xe0, RZ ;  /* 0x000000e0c9047810 */ /* 0x000fe40007ffe0ff */
[CC--:B-1----:R-:W-:Y:S04]  /*9280*/  LEA R6, P1, R5.reuse, R224.reuse, 0x2 ;  /* 0x000000e005067211 */ /* 0x0c2fe800078210ff */
[-C--:B------:R-:W-:Y:S01]  /*9290*/  LEA.HI.X.SX32 R7, R5, R225.reuse, 0x2, P1 ;  /* 0x000000e105077211 */ /* 0x080fe200008f16ff */
[----:B------:R-:W-:Y:S01]  /*92a0*/  IMAD.IADD R5, R200, 0x1, R0 ;  /* 0x00000001c8057824 */ /* 0x000fe200078e0200 */
[CC--:B--2---:R-:W-:Y:S03]  /*92b0*/  LEA R8, P0, R0.reuse, R224.reuse, 0x2 ;  /* 0x000000e000087211 */ /* 0x0c4fe600078010ff */
[----:B------:R1:W-:Y:S01]  /*92c0*/  RED.E.ADD.F32.FTZ.RN.STRONG.GPU [R6.64], R120 ;  /* 0x000000780600798e */ /* 0x0003e2000c10e784 */
[-C--:B------:R-:W-:Y:S01]  /*92d0*/  LEA.HI.X.SX32 R9, R0, R225.reuse, 0x2, P0 ;  /* 0x000000e100097211 */ /* 0x080fe200000f16ff */
[----:B------:R-:W-:Y:S03]  /*92e0*/  IMAD.IADD R0, R200, 0x1, R4 ;  /* 0x00000001c8007824 */ /* 0x000fe600078e0204 */
[----:B------:R-:W-:Y:S05]  /*92f0*/  RED.E.ADD.F32.FTZ.RN.STRONG.GPU [R10.64], R121 ;  /* 0x000000790a00798e */ /* 0x000fea000c10e784 */
[----:B------:R2:W-:Y:S01]  /*9300*/  RED.E.ADD.F32.FTZ.RN.STRONG.GPU [R8.64], R122 ;  /* 0x0000007a0800798e */ /* 0x0005e2000c10e784 */
[CC--:B-1----:R-:W-:Y:S04]  /*9310*/  LEA R6, P0, R5.reuse, R224.reuse, 0x2 ;  /* 0x000000e005067211 */ /* 0x0c2fe800078010ff */
[-C--:B------:R-:W-:Y:S05]  /*9320*/  LEA.HI.X.SX32 R7, R5, R225.reuse, 0x2, P0 ;  /* 0x000000e105077211 */ /* 0x080fea00000f16ff */
[----:B------:R1:W-:Y:S01]  /*9330*/  RED.E.ADD.F32.FTZ.RN.STRONG.GPU [R6.64], R123 ;  /* 0x0000007b0600798e */ /* 0x0003e2000c10e784 */
[CC--:B--2---:R-:W-:Y:S04]  /*9340*/  LEA R8, P0, R4.reuse, R224.reuse, 0x2 ;  /* 0x000000e004087211 */ /* 0x0c4fe800078010ff */
[----:B------:R-:W-:Y:S01]  /*9350*/  RED.E.ADD.F32.FTZ.RN.STRONG.GPU [R224.64+0x380], R128 ;  /* 0x00038080e000798e */ /* 0x000fe2000c10e784 */
[-C--:B------:R-:W-:Y:S02]  /*9360*/  LEA.HI.X.SX32 R9, R4, R225.reuse, 0x2, P0 ;  /* 0x000000e104097211 */ /* 0x080fe400000f16ff */
[CC--:B------:R-:W-:Y:S02]  /*9370*/  LEA R4, P0, R0.reuse, R224.reuse, 0x2 ;  /* 0x000000e000047211 */ /* 0x0c0fe400078010ff */
[----:B------:R2:W-:Y:S02]  /*9380*/  RED.E.ADD.F32.FTZ.RN.STRONG.GPU [R2.64+0x380], R129 ;  /* 0x000380810200798e */ /* 0x0005e4000c10e784 */
[-C--:B------:R-:W-:Y:S03]  /*9390*/  LEA.HI.X.SX32 R5, R0, R225.reuse, 0x2, P0 ;  /* 0x000000e100057211 */ /* 0x080fe600000f16ff */
[----:B------:R3:W-:Y:S05]  /*93a0*/  RED.E.ADD.F32.FTZ.RN.STRONG.GPU [R8.64], R130 ;  /* 0x000000820800798e */ /* 0x0007ea000c10e784 */
[----:B------:R4:W-:Y:S01]  /*93b0*/  RED.E.ADD.F32.FTZ.RN.STRONG.GPU [R4.64], R131 ;  /* 0x000000830400798e */ /* 0x0009e2000c10e784 */
[----:B-1----:R-:W-:Y:S05]  /*93c0*/  IMAD.IADD R6, R200, 0x1, R0 ;  /* 0x00000001c8067824 */ /* 0x002fea00078e0200 */
[CC--:B------:R-:W-:Y:S04]  /*93d0*/  LEA R10, P0, R6.reuse, R224.reuse, 0x2 ;  /* 0x000000e0060a7211 */ /* 0x0c0fe800078010ff */
[-C--:B------:R-:W-:Y:S01]  /*93e0*/  LEA.HI.X.SX32 R11, R6, R225.reuse, 0x2, P0 ;  /* 0x000000e1060b7211 */ /* 0x080fe200000f16ff */
[C---:B--2---:R-:W-:Y:S04]  /*93f0*/  IMAD.IADD R2, R200.reuse, 0x1, R6 ;  /* 0x00000001c8027824 */ /* 0x044fe800078e0206 */
[----:B------:R-:W-:Y:S01]  /*9400*/  IMAD.IADD R0, R200, 0x1, R2 ;  /* 0x00000001c8007824 */ /* 0x000fe200078e0202 */
[-C--:B---3--:R-:W-:Y:S01]  /*9410*/  LEA R8, P2, R2, R224.reuse, 0x2 ;  /* 0x000000e002087211 */ /* 0x088fe200078410ff */
[----:B------:R-:W-:Y:S02]  /*9420*/  RED.E.ADD.F32.FTZ.RN.STRONG.GPU [R10.64], R124 ;  /* 0x0000007c0a00798e */ /* 0x000fe4000c10e784 */
[----:B------:R-:W-:Y:S01]  /*9430*/  IMAD.IADD R3, R200, 0x1, R0 ;  /* 0x00000001c8037824 */ /* 0x000fe200078e0200 */
[-C--:B------:R-:W-:Y:S02]  /*9440*/  LEA.HI.X.SX32 R9, R2, R225.reuse, 0x2, P2 ;  /* 0x000000e102097211 */ /* 0x080fe400010f16ff */
[CC--:B------:R-:W-:Y:S02]  /*9450*/  LEA R6, P1, R0.reuse, R224.reuse, 0x2 ;  /* 0x000000e000067211 */ /* 0x0c0fe400078210ff */
[C---:B----4-:R-:W-:Y:S01]  /*9460*/  LEA R4, P0, R3.reuse, R224, 0x2 ;  /* 0x000000e003047211 */ /* 0x050fe200078010ff */
[----:B------:R-:W-:Y:S01]  /*9470*/  RED.E.ADD.F32.FTZ.RN.STRONG.GPU [R8.64], R125 ;  /* 0x0000007d0800798e */ /* 0x000fe2000c10e784 */
[-C--:B------:R-:W-:Y:S02]  /*9480*/  LEA.HI.X.SX32 R7, R0, R225.reuse, 0x2, P1 ;  /* 0x000000e100077211 */ /* 0x080fe400008f16ff */
[----:B------:R-:W-:Y:S02]  /*9490*/  LEA.HI.X.SX32 R5, R3, R225, 0x2, P0 ;  /* 0x000000e103057211 */ /* 0x000fe400000f16ff */
[----:B------:R-:W-:Y:S01]  /*94a0*/  LDSM.16.MT88.4 R8, [R208] ;  /* 0x00000000d008783b */ /* 0x000fe20000004200 */
[----:B------:R-:W-:Y:S01]  /*94b0*/  PLOP3.LUT P1, PT, PT, PT, UP0, 0x80, 0x0 ;  /* 0x000000000000781c */ /* 0x000fe20003f2f008 */
[----:B------:R-:W-:Y:S01]  /*94c0*/  @UP2 UIADD3 UR17, UP0, UR17, -0x100, URZ ;  /* 0xffffff0011112890 */ /* 0x000fe2000ff1e03f */
[----:B------:R-:W-:Y:S02]  /*94d0*/  PLOP3.LUT P0, PT, PT, PT, UP1, 0x80, 0x0 ;  /* 0x000000000000781c */ /* 0x000fe40003f0f018 */
[----:B------:R-:W-:Y:S01]  /*94e0*/  RED.E.ADD.F32.FTZ.RN.STRONG.GPU [R6.64], R126 ;  /* 0x0000007e0600798e */ /* 0x000fe2000c10e784 */
[C---:B------:R-:W-:Y:S01]  /*94f0*/  IADD3 R0, R208.reuse, -0x8000, RZ ;  /* 0xffff8000d0007810 */ /* 0x040fe20007ffe0ff */
[----:B------:R-:W-:Y:S03]  /*9500*/  @UP2 UIADD3.X UR16, UR16, -0x1, URZ, UP0, !UPT ;  /* 0xffffffff10102890 */ /* 0x000fe600087fe43f */
[----:B------:R-:W-:Y:S04]  /*9510*/  RED.E.ADD.F32.FTZ.RN.STRONG.GPU [R4.64], R127 ;  /* 0x0000007f0400798e */ /* 0x000fe8000c10e784 */
[----:B------:R-:W-:Y:S01]  /*9520*/  @P1 IADD3 R0, R208, 0x8000, RZ ;  /* 0x00008000d0001810 */ /* 0x000fe20007ffe0ff */
        /* <DEDUP_REMOVED lines=82> */
[----:B------:R-:W-:Y:S01]  /*9a50*/  UISETP.NE.AND UP0, UPT, UR37, -0x1, UPT ;  /* 0xffffffff2500788c */ /* 0x000fe2000bf05270 */
[----:B------:R-:W-:-:S02]  /*9a60*/  FMUL.FTZ R13, R59, c[0x0][0x2dc] ;  /* 0x0000b7003b0d7a20 */ /* 0x000fc40000410000 */
        /* <DEDUP_REMOVED lines=17> */
[----:B------:R-:W-:Y:S01]  /*9b80*/  @UP0 UIMAD UR14, UR6, UR11, UR9 ;  /* 0x0000000b060e02a4 */ /* 0x000fe2000f8e0209 */
[----:B------:R-:W-:Y:S01]  /*9b90*/  FMUL.FTZ R55, R145, c[0x0][0x2e0] ;  /* 0x0000b80091377a20 */ /* 0x000fe20000410000 */
[----:B------:R1:W-:Y:S01]  /*9ba0*/  STS [R246], R59 ;  /* 0x0000003bf6007388 */ /* 0x0003e20000000800 */
        /* <DEDUP_REMOVED lines=215> */
[----:B------:R-:W-:-:S02]  /*a920*/  F2FP.PACK_AB R2, R2, R76 ;  /* 0x0000004c0202723e */ /* 0x000fc400000000ff */
[----:B------:R1:W-:Y:S02]  /*a930*/  STS [R246+0xa400], R23 ;  /* 0x00a40017f6007388 */ /* 0x0003e40000000800 */
[----:B------:R-:W-:Y:S02]  /*a940*/  F2FP.PACK_AB R0, R0, R78 ;  /* 0x0000004e0000723e */ /* 0x000fe400000000ff */
        /* <DEDUP_REMOVED lines=36> */
.L_x_1570:
        /* <DEDUP_REMOVED lines=19> */
.L_x_1571:
        /* <DEDUP_REMOVED lines=13> */
[----:B------:R-:W-:-:S02]  /*ad90*/  USHF.R.S32.HI UR15, URZ, 0x1f, UR39 ;  /* 0x0000001f3f0f7899 */ /* 0x000fc40008011427 */
[----:B------:R-:W-:Y:S02]  /*ada0*/  UIMAD UR8, UR6, UR9, UR8 ;  /* 0x00000009060872a4 */ /* 0x000fe4000f8e0208 */
[----:B------:R-:W-:-:S04]  /*adb0*/  IADD3 R2, P0, R2, UR13, RZ ;  /* 0x0000000d02027c10 */ /* 0x000fc8000ff1e0ff */
[----:B------:R-:W-:Y:S01]  /*adc0*/  IMAD.U32 R6, RZ, RZ, UR8 ;  /* 0x00000008ff067e24 */ /* 0x000fe2000f8e00ff */
[----:B------:R-:W-:Y:S01]  /*add0*/  ULDC.64 UR8, c[0x0][0x3b8] ;  /* 0x0000ee0000087ab9 */ /* 0x000fe20000000a00 */
[----:B------:R2:W3:Y:S01]  /*ade0*/  LDS.128 R40, [R8+0x19000] ;  /* 0x0190000008287984 */ /* 0x0004e20000000c00 */
[----:B------:R-:W-:Y:S02]  /*adf0*/  UIMAD UR8, UR15, UR8, URZ ;  /* 0x000000080f0872a4 */ /* 0x000fe4000f8e023f */
[----:B------:R-:W-:Y:S01]  /*ae00*/  IADD3.X R3, R3, UR14, R6, P0, !PT ;  /* 0x0000000e03037c10 */ /* 0x000fe200087fe406 */
[----:B------:R-:W-:Y:S01]  /*ae10*/  IMAD.U32 R6, RZ, RZ, UR39 ;  /* 0x00000027ff067e24 */ /* 0x000fe2000f8e00ff */
[----:B------:R2:W4:Y:S01]  /*ae20*/  LDS.128 R36, [R8+0x1b000] ;  /* 0x01b0000008247984 */ /* 0x0005220000000c00 */
[----:B------:R-:W-:Y:S01]  /*ae30*/  UIMAD UR8, UR39, UR9, UR8 ;  /* 0x00000009270872a4 */ /* 0x000fe2000f8e0208 */
[----:B-1----:R-:W-:Y:S02]  /*ae40*/  SHF.R.S32.HI R0, RZ, 0x1f, R7 ;  /* 0x0000001fff007819 */ /* 0x002fe40000011407 */
[----:B------:R2:W1:Y:S02]  /*ae50*/  LDS.128 R32, [R8+0x1d000] ;  /* 0x01d0000008207984 */ /* 0x0004640000000c00 */
[----:B------:R-:W-:Y:S01]  /*ae60*/  LEA.HI R0, R0, R7, RZ, 0x3 ;  /* 0x0000000700007211 */ /* 0x000fe200078f18ff */
[----:B------:R-:W-:Y:S01]  /*ae70*/  IMAD.WIDE.U32 R6, R6, c[0x0][0x3b8], R2 ;  /* 0x0000ee0006067a25 */ /* 0x000fe200078e0002 */
[----:B------:R2:W1:Y:S02]  /*ae80*/  LDS.128 R28, [R8+0x1f000] ;  /* 0x01f00000081c7984 */ /* 0x0004640000000c00 */
[----:B------:R-:W-:-:S02]  /*ae90*/  SHF.R.S32.HI R0, RZ, 0x3, R0 ;  /* 0x00000003ff007819 */ /* 0x000fc40000011400 */
[----:B------:R2:W1:Y:S01]  /*aea0*/  LDS.128 R56, [R8+0x20000] ;  /* 0x0200000008387984 */ /* 0x0004620000000c00 */
[----:B------:R-:W-:Y:S02]  /*aeb0*/  IADD3 R10, R7, UR8, RZ ;  /* 0x00000008070a7c10 */ /* 0x000fe4000fffe0ff */
        /* <DEDUP_REMOVED lines=12> */
[----:B------:R-:W-:Y:S01]  /*af80*/  IMAD.MOV.U32 R2, RZ, RZ, R6 ;  /* 0x000000ffff027224 */ /* 0x000fe200078e0006 */
[----:B------:R-:W-:Y:S01]  /*af90*/  ISETP.GE.AND P2, PT, R243, c[0x0][0x220], PT ;  /* 0x00008800f3007a0c */ /* 0x000fe20003f46270 */
[----:B------:R-:W-:Y:S01]  /*afa0*/  IMAD.MOV.U32 R3, RZ, RZ, R10 ;  /* 0x000000ffff037224 */ /* 0x000fe200078e000a */
[----:B------:R-:W4:Y:S01]  /*afb0*/  LDS.128 R20, [R8+0x1c000] ;  /* 0x01c0000008147984 */ /* 0x000f220000000c00 */
[----:B------:R-:W-:Y:S01]  /*afc0*/  IMAD R77, R76, c[0x0][0x3a0], RZ ;  /* 0x0000e8004c4d7a24 */ /* 0x000fe200078e02ff */
[----:B------:R-:W-:-:S02]  /*afd0*/  ISETP.GE.AND P1, PT, R242, c[0x0][0x220], PT ;  /* 0x00008800f2007a0c */ /* 0x000fc40003f26270 */
[----:B------:R-:W-:Y:S01]  /*afe0*/  LDS.128 R12, [R8+0x1e000] ;  /* 0x01e00000080c7984 */ /* 0x000fe20000000c00 */
[----:B------:R-:W-:-:S03]  /*aff0*/  ISETP.GE.AND P0, PT, R244, c[0x0][0x220], PT ;  /* 0x00008800f4007a0c */ /* 0x000fc60003f06270 */
[----:B------:R2:W1:Y:S02]  /*b000*/  @!P3 LDS.128 R16, [R8+0x18000] ;  /* 0x018000000810b984 */ /* 0x0004640000000c00 */
[----:B--2---:R-:W-:-:S04]  /*b010*/  IMAD.WIDE.U32 R8, R0, c[0x0][0x3a0], R2 ;  /* 0x0000e80000087a25 */ /* 0x004fc800078e0002 */
[----:B------:R-:W-:-:S04]  /*b020*/  IMAD R2, R0, c[0x0][0x3a4], R77 ;  /* 0x0000e90000027a24 */ /* 0x000fc800078e024d */
[----:B------:R-:W-:Y:S01]  /*b030*/  IMAD.IADD R3, R2, 0x1, R9 ;  /* 0x0000000102037824 */ /* 0x000fe200078e0209 */
[----:B------:R-:W-:-:S04]  /*b040*/  LEA R2, P4, R8, c[0x0][0x340], 0x1 ;  /* 0x0000d00008027a11 */ /* 0x000fc800078808ff */
[----:B------:R-:W-:-:S05]  /*b050*/  LEA.HI.X R3, R8, c[0x0][0x344], R3, 0x1, P4 ;  /* 0x0000d10008037a11 */ /* 0x000fca00020f0c03 */
[----:B---3--:R2:W-:Y:S04]  /*b060*/  @!P2 STG.E.128 [R2.64+0x80], R24 ;  /* 0x000080180200a986 */ /* 0x0085e8000c101d04 */
[----:B----4-:R2:W-:Y:S04]  /*b070*/  @!P1 STG.E.128 [R2.64+0x100], R20 ;  /* 0x0001001402009986 */ /* 0x0105e8000c101d04 */
[----:B-1----:R2:W-:Y:S04]  /*b080*/  @!P3 STG.E.128 [R2.64], R16 ;  /* 0x000000100200b986 */ /* 0x0025e8000c101d04 */
[----:B------:R2:W-:Y:S02]  /*b090*/  @!P0 STG.E.128 [R2.64+0x180], R12 ;  /* 0x0001800c02008986 */ /* 0x0005e4000c101d04 */
.L_x_1573:
[----:B---34-:R-:W-:Y:S05]  /*b0a0*/  BSYNC B0 ;  /* 0x0000000000007941 */ /* 0x018fea0003800000 */
.L_x_1572:
[----:B--2---:R-:W-:Y:S01]  /*b0b0*/  IADD3 R2, R0, 0x20, RZ ;  /* 0x0000002000027810 */ /* 0x004fe20007ffe0ff */
        /* <DEDUP_REMOVED lines=18> */
[----:B-1----:R2:W-:Y:S04]  /*b1e0*/  @!P1 STG.E.128 [R2.64+0x100], R32 ;  /* 0x0001002002009986 */ /* 0x0025e8000c101d04 */
[----:B------:R2:W-:Y:S02]  /*b1f0*/  @!P0 STG.E.128 [R2.64+0x180], R28 ;  /* 0x0001801c02008986 */ /* 0x0005e4000c101d04 */
.L_x_1575:
[----:B------:R-:W-:Y:S05]  /*b200*/  BSYNC B0 ;  /* 0x0000000000007941 */ /* 0x000fea0003800000 */
.L_x_1574:
[----:B------:R-:W-:Y:S01]  /*b210*/  ULDC.64 UR8, c[0x0][0x3a8] ;  /* 0x0000ea0000087ab9 */ /* 0x000fe20000000a00 */
[----:B--2---:R-:W-:Y:S01]  /*b220*/  IMAD.WIDE.U32 R2, R11, c[0x0][0x3a8], R4 ;  /* 0x0000ea000b027a25 */ /* 0x004fe200078e0004 */
        /* <DEDUP_REMOVED lines=30> */
.L_x_1577:
[----:B------:R-:W-:Y:S05]  /*b410*/  BSYNC B0 ;  /* 0x0000000000007941 */ /* 0x000fea0003800000 */
.L_x_1576:
        /* <DEDUP_REMOVED lines=19> */
.L_x_1546:
[----:B------:R-:W-:Y:S05]  /*b550*/  BSYNC B1 ;  /* 0x0000000000017941 */ /* 0x000fea0003800000 */
.L_x_1532:
        /* <DEDUP_REMOVED lines=12> */
.L_x_1578:
[----:B------:R-:W-:Y:S05]  /*b620*/  EXIT ;  /* 0x000000000000794d */ /* 0x000fea0003800000 */
.L_x_1580:
        /* <DEDUP_REMOVED lines=13> */
.L_x_2042:


//--------------------- .text._ZN5flash44flash_bwd_dq_dk_dv_loop_seqk_parallel_kernelI23Flash_bwd_kernel_traitsILi256ELi64ELi64ELi8ELi4ELi2ELi2ELb0ELb0EN7cutlass6half_tE19Flash_kernel_traitsILi256ELi64ELi64ELi8ES3_EELb0ELb0ELb1ELb0ELb0ELb0ELb1EEEvNS_16Flash_bwd_paramsE --------------------------
	.section	.text._ZN5flash44flash_bwd_dq_dk_dv_loop_seqk_parallel_kernelI23Flash_bwd_kernel_traitsILi256ELi64ELi64ELi8ELi4ELi2ELi2ELb0ELb0EN7cutlass6half_tE19Flash_kernel_traitsILi256ELi64ELi64ELi8ES3_EELb0ELb0ELb1ELb0ELb0ELb0ELb1EEEvNS_16Flash_bwd_paramsE,"ax",@progbits
	.sectioninfo	@"SHI_REGISTERS=255"
	.align	128
        .global         _ZN5flash44flash_bwd_dq_dk_dv_loop_seqk_parallel_kernelI23Flash_bwd_kernel_traitsILi256ELi64ELi64ELi8ELi4ELi2ELi2ELb0ELb0EN7cutlass6half_tE19Flash_kernel_traitsILi256ELi64ELi64ELi8ES3_EELb0ELb0ELb1ELb0ELb0ELb0ELb1EEEvNS_16Flash_bwd_paramsE
        .type           _ZN5flash44flash_bwd_dq_dk_dv_loop_seqk_parallel_kernelI23Flash_bwd_kernel_traitsILi256ELi64ELi64ELi8ELi4ELi2ELi2ELb0ELb0EN7cutlass6half_tE19Flash_kernel_traitsILi256ELi64ELi64ELi8ES3_EELb0ELb0ELb1ELb0ELb0ELb0ELb1EEEvNS_16Flash_bwd_paramsE,@function
        .size           _ZN5flash44flash_bwd_dq_dk_dv_loop_seqk_parallel_kernelI23Flash_bwd_kernel_traitsILi256ELi64ELi64ELi8ELi4ELi2ELi2ELb0ELb0EN7cutlass6half_tE19Flash_kernel_traitsILi256ELi64ELi64ELi8ES3_EELb0ELb0ELb1ELb0ELb0ELb0ELb1EEEvNS_16Flash_bwd_paramsE,(.L_x_2043 - _ZN5flash44flash_bwd_dq_dk_dv_loop_seqk_parallel_kernelI23Flash_bwd_kernel_traitsILi256ELi64ELi64ELi8ELi4ELi2ELi2ELb0ELb0EN7cutlass6half_tE19Flash_kernel_traitsILi256ELi64ELi64ELi8ES3_EELb0ELb0ELb1ELb0ELb0ELb0ELb1EEEvNS_16Flash_bwd_paramsE)
        .other          _ZN5flash44flash_bwd_dq_dk_dv_loop_seqk_parallel_kernelI23Flash_bwd_kernel_traitsILi256ELi64ELi64ELi8ELi4ELi2ELi2ELb0ELb0EN7cutlass6half_tE19Flash_kernel_traitsILi256ELi64ELi64ELi8ES3_EELb0ELb0ELb1ELb0ELb0ELb0ELb1EEEvNS_16Flash_bwd_paramsE,@"STO_CUDA_ENTRY STV_DEFAULT"
_ZN5flash44flash_bwd_dq_dk_dv_loop_seqk_parallel_kernelI23Flash_bwd_kernel_traitsILi256ELi64ELi64ELi8ELi4ELi2ELi2ELb0ELb0EN7cutlass6half_tE19Flash_kernel_traitsILi256ELi64ELi64ELi8ES3_EELb0ELb0ELb1ELb0ELb0ELb0ELb1EEEvNS_16Flash_bwd_paramsE:
.text._ZN5flash44flash_bwd_dq_dk_dv_loop_seqk_parallel_kernelI23Flash_bwd_kernel_traitsILi256ELi64ELi64ELi8ELi4ELi2ELi2ELb0ELb0EN7cutlass6half_tE19Flash_kernel_traitsILi256ELi64ELi64ELi8ES3_EELb0ELb0ELb1ELb0ELb0ELb0ELb1EEEvNS_16Flash_bwd_paramsE:
        /* <DEDUP_REMOVED lines=181> */
.L_x_1629:
        /* <DEDUP_REMOVED lines=66> */
.L_x_1581:
        /* <DEDUP_REMOVED lines=67> */
.L_x_1583:
        /* <DEDUP_REMOVED lines=43> */
.L_x_1584:
        /* <DEDUP_REMOVED lines=45> */
.L_x_1585:
[----:B------:R-:W-:-:S03]  /*1920*/  UMOV UR13, UR53 ;  /* 0x00000035000d7c82 */ /* 0x000fc60008000000 */
.L_x_1586:
[----:B------:R-:W-:Y:S01]  /*1930*/  UIADD3 UR8, UP4, UP3, UR8, UR48, UR50 ;  /* 0x0000003008087290 */ /* 0x000fe2000fb9e032 */
[----:B------:R-:W-:Y:S01]  /*1940*/  IMAD.U32 R2, RZ, RZ, UR5 ;  /* 0x00000005ff027e24 */ /* 0x000fe2000f8e00ff */
        /* <DEDUP_REMOVED lines=9> */
[----:B------:R-:W-:Y:S01]  /*19e0*/  IMAD.U32 R7, RZ, RZ, UR37 ;  /* 0x00000025ff077e24 */ /* 0x000fe2000f8e00ff */
[----:B------:R-:W-:Y:S01]  /*19f0*/  UIMAD UR6, UR60, UR8, URZ ;  /* 0x000000083c0672a4 */ /* 0x000fe2000f8e023f */
[----:B------:R-:W-:Y:S01]  /*1a00*/  IMAD.U32 R11, RZ, RZ, UR37 ;  /* 0x00000025ff0b7e24 */ /* 0x000fe2000f8e00ff */
[----:B------:R-:W-:Y:S01]  /*1a10*/  UMOV UR14, 0x4 ;  /* 0x00000004000e7882 */ /* 0x000fe20000000000 */
[----:B------:R-:W-:Y:S01]  /*1a20*/  BSSY B1, `(.L_x_1582) ;  /* 0x0000946000017945 */ /* 0x000fe20003800000 */
[----:B------:R-:W-:Y:S01]  /*1a30*/  UIMAD UR11, UR37, UR9, UR6 ;  /* 0x00000009250b72a4 */ /* 0x000fe2000f8e0206 */
[C---:B------:R-:W-:Y:S01]  /*1a40*/  IADD3 R244, R238.reuse, 0x40, RZ ;  /* 0x00000040eef47810 */ /* 0x040fe20007ffe0ff */
[----:B------:R-:W-:Y:S01]  /*1a50*/  ULDC.64 UR4, c[0x0][0x3c8] ;  /* 0x0000f20000047ab9 */ /* 0x000fe20000000a00 */
[C---:B------:R-:W-:Y:S01]  /*1a60*/  IADD3 R243, R238.reuse, 0x80, RZ ;  /* 0x00000080eef37810 */ /* 0x040fe20007ffe0ff */
[----:B------:R-:W-:Y:S01]  /*1a70*/  ULDC.64 UR8, c[0x0][0x370] ;  /* 0x0000dc0000087ab9 */ /* 0x000fe20000000a00 */
[----:B------:R-:W-:Y:S01]  /*1a80*/  IADD3 R245, R238, 0xc0, RZ ;  /* 0x000000c0eef57810 */ /* 0x000fe20007ffe0ff */
[----:B------:R-:W-:-:S04]  /*1a90*/  UIMAD UR6, UR34, UR8, URZ ;  /* 0x00000008220672a4 */ /* 0x000fc8000f8e023f */
[----:B------:R-:W-:-:S03]  /*1aa0*/  UIMAD UR28, UR23, UR9, UR6 ;  /* 0x00000009171c72a4 */ /* 0x000fc6000f8e0206 */
[----:B------:R-:W-:Y:S02]  /*1ab0*/  ULDC.64 UR8, c[0x0][0x378] ;  /* 0x0000de0000087ab9 */ /* 0x000fe40000000a00 */
[----:B------:R-:W-:Y:S02]  /*1ac0*/  UIMAD UR6, UR60, UR8, URZ ;  /* 0x000000083c0672a4 */ /* 0x000fe4000f8e023f */
[----:B------:R-:W-:Y:S02]  /*1ad0*/  UIADD3 UR8, UR23, UR13, URZ ;  /* 0x0000000d17087290 */ /* 0x000fe4000fffe03f */
[----:B------:R-:W-:Y:S02]  /*1ae0*/  UIMAD UR10, UR37, UR9, UR6 ;  /* 0x00000009250a72a4 */ /* 0x000fe4000f8e0206 */
[----:B------:R-:W-:Y:S02]  /*1af0*/  UIMAD.WIDE UR8, UR8, UR14, UR4 ;  /* 0x0000000e080872a5 */ /* 0x000fe4000f8e0204 */
[----:B------:R-:W-:-:S02]  /*1b00*/  UIADD3 UR6, -UR7, UR12, UR18 ;  /* 0x0000000c07067290 */ /* 0x000fc4000fffe112 */
[----:B------:R-:W-:-:S03]  /*1b10*/  ULDC.64 UR4, c[0x0][0x200] ;  /* 0x0000800000047ab9 */ /* 0x000fc60000000a00 */
[----:B------:R-:W-:Y:S02]  /*1b20*/  UMOV UR16, UR8 ;  /* 0x0000000800107c82 */ /* 0x000fe40008000000 */
[----:B------:R-:W-:Y:S02]  /*1b30*/  UIADD3 UR8, UR23, UR17, URZ ;  /* 0x0000001117087290 */ /* 0x000fe4000fffe03f */
[----:B------:R-:W-:Y:S02]  /*1b40*/  UMOV UR15, UR9 ;  /* 0x00000009000f7c82 */ /* 0x000fe40008000000 */
[----:B------:R-:W-:Y:S01]  /*1b50*/  UIMAD.WIDE UR8, UR8, UR14, UR4 ;  /* 0x0000000e080872a5 */ /* 0x000fe2000f8e0204 */
[----:B------:R1:W2:Y:S01]  /*1b60*/  R2UR UR5, R2 ;  /* 0x00000000020573c2 */ /* 0x0002a200000e0000 */
[----:B------:R-:W-:Y:S02]  /*1b70*/  ULDC UR17, c[0x0][0x2e8] ;  /* 0x0000ba0000117ab9 */ /* 0x000fe40000000800 */
[----:B------:R-:W-:-:S03]  /*1b80*/  UIADD3 UR6, UR6, -UR17, URZ ;  /* 0x8000001106067290 */ /* 0x000fc6000fffe03f */
        /* <DEDUP_REMOVED lines=8> */
[----:B-1----:R-:W-:-:S03]  /*1c10*/  LEA.HI R2, R22, R23, RZ, 0x5 ;  /* 0x0000001716027211 */ /* 0x002fc600078f28ff */
[----:B------:R-:W-:-:S04]  /*1c20*/  USEL UR17, URZ, UR17, !UP1 ;  /* 0x000000113f117287 */ /* 0x000fc8000c800000 */
        /* <DEDUP_REMOVED lines=51> */
.L_x_1588:
        /* <DEDUP_REMOVED lines=18> */
.L_x_1589:
        /* <DEDUP_REMOVED lines=35> */
.L_x_1591:
[----:B------:R-:W-:Y:S05]  /*22b0*/  BSYNC B0 ;  /* 0x0000000000007941 */ /* 0x000fea0003800000 */
.L_x_1590:
        /* <DEDUP_REMOVED lines=21> */
.L_x_1593:
[----:B------:R-:W-:Y:S05]  /*2410*/  BSYNC B0 ;  /* 0x0000000000007941 */ /* 0x000fea0003800000 */
.L_x_1592:
        /* <DEDUP_REMOVED lines=31> */
.L_x_1595:
[----:B------:R-:W-:Y:S05]  /*2610*/  BSYNC B0 ;  /* 0x0000000000007941 */ /* 0x000fea0003800000 */
.L_x_1594:
        /* <DEDUP_REMOVED lines=20> */
.L_x_1587:
        /* <DEDUP_REMOVED lines=56> */
.L_x_1598:
[----:B------:R-:W-:Y:S05]  /*2ae0*/  BSYNC B0 ;  /* 0x0000000000007941 */ /* 0x000fea0003800000 */
.L_x_1597:
        /* <DEDUP_REMOVED lines=48> */
.L_x_1600:
[----:B------:R-:W-:Y:S05]  /*2df0*/  BSYNC B0 ;  /* 0x0000000000007941 */ /* 0x000fea0003800000 */
.L_x_1599:
        /* <DEDUP_REMOVED lines=23> */
.L_x_1602:
        /* <DEDUP_REMOVED lines=50> */
.L_x_1603:
[----:B------:R-:W-:Y:S05]  /*3290*/  BSYNC B0 ;  /* 0x0000000000007941 */ /* 0x000fea0003800000 */
.L_x_1601:
        /* <DEDUP_REMOVED lines=21> */
.L_x_1605:
        /* <DEDUP_REMOVED lines=49> */
.L_x_1606:
[----:B------:R-:W-:Y:S05]  /*3700*/  BSYNC B0 ;  /* 0x0000000000007941 */ /* 0x000fea0003800000 */
.L_x_1604:
        /* <DEDUP_REMOVED lines=79> */
.L_x_1608:
[----:B---3--:R-:W-:Y:S05]  /*3c00*/  BSYNC B0 ;  /* 0x0000000000007941 */ /* 0x008fea0003800000 */
.L_x_1607:
        /* <DEDUP_REMOVED lines=55> */
.L_x_1610:
[----:B------:R-:W-:Y:S05]  /*3f80*/  BSYNC B0 ;  /* 0x0000000000007941 */ /* 0x000fea0003800000 */
.L_x_1609:
        /* <DEDUP_REMOVED lines=62> */
.L_x_1612:
[----:B------:R-:W-:Y:S05]  /*4370*/  BSYNC B0 ;  /* 0x0000000000007941 */ /* 0x000fea0003800000 */
.L_x_1611:
        /* <DEDUP_REMOVED lines=54> */
.L_x_1614:
[----:B------:R-:W-:Y:S05]  /*46e0*/  BSYNC B0 ;  /* 0x0000000000007941 */ /* 0x000fea0003800000 */
.L_x_1613:
        /* <DEDUP_REMOVED lines=91> */
.L_x_1619:
[----:B------:R-:W0:Y:S01]  /*4ca0*/  LDGDEPBAR ;  /* 0x00000000000079af */ /* 0x000e220000000000 */
[C---:B------:R-:W-:Y:S01]  /*4cb0*/  IADD3 R3, R217.reuse, R221, RZ ;  /* 0x000000ddd9037210 */ /* 0x040fe20007ffe0ff */
[----:B------:R-:W-:Y:S01]  /*4cc0*/  USHF.L.U32 UR9, UR6, 0x6, URZ ;  /* 0x0000000606097899 */ /* 0x000fe2000800063f */
[-C--:B------:R-:W-:Y:S01]  /*4cd0*/  IADD3 R2, R217, R220.reuse, RZ ;  /* 0x000000dcd9027210 */ /* 0x080fe20007ffe0ff */
[----:B------:R-:W-:Y:S01]  /*4ce0*/  ULDC UR8, c[0x0][0x2e4] ;  /* 0x0000b90000087ab9 */ /* 0x000fe20000000800 */
[----:B------:R-:W-:Y:S01]  /*4cf0*/  IADD3 R0, R3, R220, RZ ;  /* 0x000000dc03007210 */ /* 0x000fe20007ffe0ff */
        /* <DEDUP_REMOVED lines=56> */
[C---:B------:R-:W-:Y:S08]  /*5080*/  HMMA.16816.F32 R12, R84.reuse, R112, R12 ;  /* 0x00000070540c723c */ /* 0x040ff0000000180c */
        /* <DEDUP_REMOVED lines=8> */
[----:B------:R-:W-:Y:S06]  /*5110*/  LDSM.16.M88.4 R104, [R2+0x4000] ;  /* 0x004000000268783b */ /* 0x000fec0000000200 */
[----:B------:R-:W-:Y:S01]  /*5120*/  IADD3 R88, P0, R249, UR16, RZ ;  /* 0x00000010f9587c10 */ /* 0x000fe2000ff1e0ff */
[C---:B--2---:R-:W-:Y:S05]  /*5130*/  HMMA.16816.F32 R4, R92.reuse, R96, R4 ;  /* 0x000000605c04723c */ /* 0x044fea0000001804 */
[----:B------:R-:W-:Y:S02]  /*5140*/  IADD3.X R89, R248, UR15, RZ, P0, !PT ;  /* 0x0000000ff8597c10 */ /* 0x000fe400087fe4ff */
[----:B------:R-:W-:Y:S01]  /*5150*/  PLOP3.LUT P0, PT, PT, PT, UP0, 0x80, 0x0 ;  /* 0x000000000000781c */ /* 0x000fe20003f0f008 */
[C---:B------:R-:W-:Y:S01]  /*5160*/  HMMA.16816.F32 R8, R92.reuse, R98, R8 ;  /* 0x000000625c08723c */ /* 0x040fe20000001808 */
[----:B------:R-:W-:Y:S05]  /*5170*/  LDSM.16.M88.4 R96, [R215+0x1c000] ;  /* 0x01c00000d760783b */ /* 0x000fea0000000200 */
[----:B-----5:R2:W5:Y:S02]  /*5180*/  LDG.E R117, [R88.64] ;  /* 0x0000000458757981 */ /* 0x020564000c1e1900 */
[C---:B---3--:R-:W-:Y:S03]  /*5190*/  HMMA.16816.F32 R12, R92.reuse, R84, R12 ;  /* 0x000000545c0c723c */ /* 0x048fe6000000180c */
[----:B------:R2:W5:Y:S05]  /*51a0*/  LDG.E R116, [R88.64+0x20] ;  /* 0x0000200458747981 */ /* 0x00056a000c1e1900 */
[----:B------:R-:W-:Y:S01]  /*51b0*/  HMMA.16816.F32 R16, R92, R86, R16 ;  /* 0x000000565c10723c */ /* 0x000fe20000001810 */
[----:B------:R-:W-:Y:S05]  /*51c0*/  LDSM.16.M88.4 R84, [R216+0x1c800] ;  /* 0x01c80000d854783b */ /* 0x000fea0000000200 */
[----:B------:R-:W-:Y:S02]  /*51d0*/  LDSM.16.M88.4 R92, [R0+0x4000] ;  /* 0x00400000005c783b */ /* 0x000fe40000000200 */
[C---:B-1----:R-:W-:Y:S08]  /*51e0*/  HMMA.16816.F32 R4, R100.reuse, R108, R4 ;  /* 0x0000006c6404723c */ /* 0x042ff00000001804 */
[C---:B------:R-:W-:Y:S01]  /*51f0*/  HMMA.16816.F32 R8, R100.reuse, R110, R8 ;  /* 0x0000006e6408723c */ /* 0x040fe20000001808 */
[----:B------:R-:W-:Y:S05]  /*5200*/  LDSM.16.M88.4 R108, [R213+0x1e000] ;  /* 0x01e00000d56c783b */ /* 0x000fea0000000200 */
[----:B--2---:R-:W1:Y:S02]  /*5210*/  LDSM.16.M88.4 R88, [R214+0x1c800] ;  /* 0x01c80000d658783b */ /* 0x004e640000000200 */
[C---:B-1----:R-:W-:Y:S08]  /*5220*/  HMMA.16816.F32 R12, R100.reuse, R88, R12 ;  /* 0x00000058640c723c */ /* 0x042ff0000000180c */
[----:B------:R-:W-:Y:S01]  /*5230*/  HMMA.16816.F32 R16, R100, R90, R16 ;  /* 0x0000005a6410723c */ /* 0x000fe20000001810 */
[----:B------:R-:W1:Y:S05]  /*5240*/  LDSM.16.M88.4 R88, [R215+0x1c800] ;  /* 0x01c80000d758783b */ /* 0x000e6a0000000200 */
[----:B------:R-:W2:Y:S02]  /*5250*/  LDSM.16.M88.4 R100, [R217+0x6000] ;  /* 0x00600000d964783b */ /* 0x000ea40000000200 */
[C---:B------:R-:W-:Y:S08]  /*5260*/  HMMA.16816.F32 R4, R104.reuse, R112, R4 ;  /* 0x000000706804723c */ /* 0x040ff00000001804 */
[C---:B------:R-:W-:Y:S01]  /*5270*/  HMMA.16816.F32 R8, R104.reuse, R114, R8 ;  /* 0x000000726808723c */ /* 0x040fe20000001808 */
[----:B------:R-:W-:Y:S07]  /*5280*/  LDSM.16.M88.4 R112, [R214+0x1e000] ;  /* 0x01e00000d670783b */ /* 0x000fee0000000200 */
[C---:B------:R-:W-:Y:S08]  /*5290*/  HMMA.16816.F32 R12, R104.reuse, R84, R12 ;  /* 0x00000054680c723c */ /* 0x040ff0000000180c */
[----:B------:R-:W-:Y:S01]  /*52a0*/  HMMA.16816.F32 R16, R104, R86, R16 ;  /* 0x000000566810723c */ /* 0x000fe20000001810 */
[----:B------:R-:W3:Y:S05]  /*52b0*/  LDSM.16.M88.4 R84, [R213+0x1e800] ;  /* 0x01e80000d554783b */ /* 0x000eea0000000200 */
[----:B------:R-:W4:Y:S02]  /*52c0*/  LDSM.16.M88.4 R104, [R3+0x6000] ;  /* 0x006000000368783b */ /* 0x000f240000000200 */
[C---:B------:R-:W-:Y:S08]  /*52d0*/  HMMA.16816.F32 R4, R92.reuse, R96, R4 ;  /* 0x000000605c04723c */ /* 0x040ff00000001804 */
[C---:B------:R-:W-:Y:S01]  /*52e0*/  HMMA.16816.F32 R8, R92.reuse, R98, R8 ;  /* 0x000000625c08723c */ /* 0x040fe20000001808 */
[----:B------:R-:W-:Y:S07]  /*52f0*/  LDSM.16.M88.4 R96, [R216+0x1e000] ;  /* 0x01e00000d860783b */ /* 0x000fee0000000200 */
[C---:B-1----:R-:W-:Y:S08]  /*5300*/  HMMA.16816.F32 R12, R92.reuse, R88, R12 ;  /* 0x000000585c0c723c */ /* 0x042ff0000000180c */
[----:B------:R-:W-:Y:S01]  /*5310*/  HMMA.16816.F32 R16, R92, R90, R16 ;  /* 0x0000005a5c10723c */ /* 0x000fe20000001810 */
[----:B------:R-:W1:Y:S05]  /*5320*/  LDSM.16.M88.4 R88, [R214+0x1e800] ;  /* 0x01e80000d658783b */ /* 0x000e6a0000000200 */
[----:B------:R-:W1:Y:S02]  /*5330*/  LDSM.16.M88.4 R92, [R2+0x6000] ;  /* 0x00600000025c783b */ /* 0x000e640000000200 */
[C---:B--2---:R-:W-:Y:S08]  /*5340*/  HMMA.16816.F32 R4, R100.reuse, R108, R4 ;  /* 0x0000006c6404723c */ /* 0x044ff00000001804 */
[C---:B------:R-:W-:Y:S01]  /*5350*/  HMMA.16816.F32 R8, R100.reuse, R110, R8 ;  /* 0x0000006e6408723c */ /* 0x040fe20000001808 */
[----:B------:R-:W-:Y:S07]  /*5360*/  LDSM.16.M88.4 R108, [R215+0x1e000] ;  /* 0x01e00000d76c783b */ /* 0x000fee0000000200 */
[C---:B---3--:R-:W-:Y:S08]  /*5370*/  HMMA.16816.F32 R12, R100.reuse, R84, R12 ;  /* 0x00000054640c723c */ /* 0x048ff0000000180c */
[----:B------:R-:W-:Y:S01]  /*5380*/  HMMA.16816.F32 R16, R100, R86, R16 ;  /* 0x000000566410723c */ /* 0x000fe20000001810 */
[----:B------:R-:W2:Y:S05]  /*5390*/  LDSM.16.M88.4 R84, [R216+0x1e800] ;  /* 0x01e80000d854783b */ /* 0x000eaa0000000200 */
[----:B------:R-:W3:Y:S02]  /*53a0*/  LDSM.16.M88.4 R100, [R0+0x6000] ;  /* 0x006000000064783b */ /* 0x000ee40000000200 */
[C---:B----4-:R-:W-:Y:S08]  /*53b0*/  HMMA.16816.F32 R4, R104.reuse, R112, R4 ;  /* 0x000000706804723c */ /* 0x050ff00000001804 */
[C---:B------:R-:W-:Y:S08]  /*53c0*/  HMMA.16816.F32 R8, R104.reuse, R114, R8 ;  /* 0x000000726808723c */ /* 0x040ff00000001808 */
[C---:B-1----:R-:W-:Y:S08]  /*53d0*/  HMMA.16816.F32 R12, R104.reuse, R88, R12 ;  /* 0x00000058680c723c */ /* 0x042ff0000000180c */
[----:B------:R-:W-:Y:S08]  /*53e0*/  HMMA.16816.F32 R16, R104, R90, R16 ;  /* 0x0000005a6810723c */ /* 0x000ff00000001810 */
[C---:B------:R-:W-:Y:S08]  /*53f0*/  HMMA.16816.F32 R4, R92.reuse, R96, R4 ;  /* 0x000000605c04723c */ /* 0x040ff00000001804 */
[C---:B------:R-:W-:Y:S08]  /*5400*/  HMMA.16816.F32 R8, R92.reuse, R98, R8 ;  /* 0x000000625c08723c */ /* 0x040ff00000001808 */
[C---:B--2---:R-:W-:Y:S08]  /*5410*/  HMMA.16816.F32 R12, R92.reuse, R84, R12 ;  /* 0x000000545c0c723c */ /* 0x044ff0000000180c */
[----:B------:R-:W-:Y:S01]  /*5420*/  HMMA.16816.F32 R16, R92, R86, R16 ;  /* 0x000000565c10723c */ /* 0x000fe20000001810 */
[----:B------:R-:W1:Y:S07]  /*5430*/  LDSM.16.M88.4 R84, [R215+0x1e800] ;  /* 0x01e80000d754783b */ /* 0x000e6e0000000200 */
[C---:B---3--:R-:W-:Y:S08]  /*5440*/  HMMA.16816.F32 R4, R100.reuse, R108, R4 ;  /* 0x0000006c6404723c */ /* 0x048ff00000001804 */
[C---:B------:R-:W-:Y:S11]  /*5450*/  HMMA.16816.F32 R8, R100.reuse, R110, R8 ;  /* 0x0000006e6408723c */ /* 0x040ff60000001808 */
[----:B------:R-:W-:Y:S05]  /*5460*/  @!UPT UIADD3 URZ, URZ, URZ, URZ ;  /* 0x0000003f3f3ff290 */ /* 0x000fea000fffe03f */
[----:B------:R-:W-:Y:S02]  /*5470*/  FMUL.FTZ R4, R4, c[0x0][0x2ec] ;  /* 0x0000bb0004047a20 */ /* 0x000fe40000410000 */
[----:B------:R-:W-:Y:S02]  /*5480*/  FMUL.FTZ R5, R5, c[0x0][0x2ec] ;  /* 0x0000bb0005057a20 */ /* 0x000fe40000410000 */
[----:B------:R2:W3:Y:S01]  /*5490*/  MUFU.TANH R118, R4 ;  /* 0x0000000400767308 */ /* 0x0004e20000002400 */
[----:B------:R-:W-:Y:S02]  /*54a0*/  FMUL.FTZ R6, R6, c[0x0][0x2ec] ;  /* 0x0000bb0006067a20 */ /* 0x000fe40000410000 */
[----:B------:R-:W-:Y:S01]  /*54b0*/  FMUL.FTZ R7, R7, c[0x0][0x2ec] ;  /* 0x0000bb0007077a20 */ /* 0x000fe20000410000 */
[C---:B-1----:R-:W-:Y:S03]  /*54c0*/  HMMA.16816.F32 R12, R100.reuse, R84, R12 ;  /* 0x00000054640c723c */ /* 0x042fe6000000180c */
[----:B------:R-:W-:Y:S03]  /*54d0*/  FMUL.FTZ R8, R8, c[0x0][0x2ec] ;  /* 0x0000bb0008087a20 */ /* 0x000fe60000410000 */
[----:B------:R2:W1:Y:S01]  /*54e0*/  MUFU.TANH R115, R5 ;  /* 0x0000000500737308 */ /* 0x0004620000002400 */
[----:B------:R-:W-:Y:S01]  /*54f0*/  FMUL.FTZ R9, R9, c[0x0][0x2ec] ;  /* 0x0000bb0009097a20 */ /* 0x000fe20000410000 */
[----:B------:R-:W-:Y:S04]  /*5500*/  HMMA.16816.F32 R16, R100, R86, R16 ;  /* 0x000000566410723c */ /* 0x000fe80000001810 */
[----:B------:R-:W-:Y:S02]  /*5510*/  FMUL.FTZ R10, R10, c[0x0][0x2ec] ;  /* 0x0000bb000a0a7a20 */ /* 0x000fe40000410000 */
[----:B------:R-:W-:Y:S02]  /*5520*/  FMUL.FTZ R11, R11, c[0x0][0x2ec] ;  /* 0x0000bb000b0b7a20 */ /* 0x000fe40000410000 */
[----:B------:R2:W4:Y:S08]  /*5530*/  MUFU.TANH R114, R6 ;  /* 0x0000000600727308 */ /* 0x0005300000002400 */
[----:B------:R-:W-:Y:S02]  /*5540*/  FMUL.FTZ R12, R12, c[0x0][0x2ec] ;  /* 0x0000bb000c0c7a20 */ /* 0x000fe40000410000 */
[----:B------:R2:W1:Y:S01]  /*5550*/  MUFU.TANH R113, R7 ;  /* 0x0000000700717308 */ /* 0x0004620000002400 */
[----:B------:R-:W-:Y:S02]  /*5560*/  FMUL.FTZ R13, R13, c[0x0][0x2ec] ;  /* 0x0000bb000d0d7a20 */ /* 0x000fe40000410000 */
[----:B------:R-:W-:Y:S02]  /*5570*/  FMUL.FTZ R14, R14, c[0x0][0x2ec] ;  /* 0x0000bb000e0e7a20 */ /* 0x000fe40000410000 */
[----:B------:R-:W-:Y:S02]  /*5580*/  FMUL.FTZ R15, R15, c[0x0][0x2ec] ;  /* 0x0000bb000f0f7a20 */ /* 0x000fe40000410000 */
[----:B------:R-:W-:Y:S02]  /*5590*/  FMUL.FTZ R16, R16, c[0x0][0x2ec] ;  /* 0x0000bb0010107a20 */ /* 0x000fe40000410000 */
[----:B------:R-:W-:Y:S01]  /*55a0*/  FMUL.FTZ R17, R17, c[0x0][0x2ec] ;  /* 0x0000bb0011117a20 */ /* 0x000fe20000410000 */
[----:B------:R2:W1:Y:S01]  /*55b0*/  MUFU.TANH R130, R8 ;  /* 0x0000000800827308 */ /* 0x0004620000002400 */
[----:B------:R-:W-:Y:S02]  /*55c0*/  FMUL.FTZ R18, R18, c[0x0][0x2ec] ;  /* 0x0000bb0012127a20 */ /* 0x000fe40000410000 */
[----:B------:R-:W-:Y:S07]  /*55d0*/  FMUL.FTZ R19, R19, c[0x0][0x2ec] ;  /* 0x0000bb0013137a20 */ /* 0x000fee0000410000 */
[----:B------:R2:W1:Y:S10]  /*55e0*/  MUFU.TANH R126, R9 ;  /* 0x00000009007e7308 */ /* 0x0004740000002400 */
        /* <DEDUP_REMOVED lines=39> */
.L_x_1615:
[----:B---34-:R-:W3:Y:S01]  /*5860*/  LDL R0, [R1] ;  /* 0x0000000001007983 */ /* 0x018ee20000100800 */
[----:B------:R-:W-:Y:S02]  /*5870*/  UIADD3 UR11, UR7, 0x1, -UR12 ;  /* 0x00000001070b7890 */ /* 0x000fe4000fffe80c */
[----:B------:R-:W-:Y:S01]  /*5880*/  UIADD3 UR10, -UR8, UR7, -UR12 ;  /* 0x00000007080a7290 */ /* 0x000fe2000fffe90c */
[----:B--2---:R-:W2:Y:S01]  /*5890*/  LDL R10, [R1+0x4] ;  /* 0x00000400010a7983 */ /* 0x004ea20000100800 */
[----:B---3--:R-:W-:Y:S01]  /*58a0*/  IADD3 R2, R0, UR9, RZ ;  /* 0x0000000900027c10 */ /* 0x008fe2000fffe0ff */
[----:B------:R-:W-:Y:S01]  /*58b0*/  IMAD.U32 R0, RZ, RZ, UR19 ;  /* 0x00000013ff007e24 */ /* 0x000fe2000f8e00ff */
[----:B------:R-:W-:Y:S02]  /*58c0*/  UIADD3 UR9, UR11, UR43, URZ ;  /* 0x0000002b0b097290 */ /* 0x000fe4000fffe03f */
[----:B------:R-:W-:Y:S01]  /*58d0*/  IADD3 R4, R2, UR10, RZ ;  /* 0x0000000a02047c10 */ /* 0x000fe2000fffe0ff */
[----:B--2---:R-:W-:Y:S01]  /*58e0*/  IMAD R0, R0, 0x40, R10 ;  /* 0x0000004000007824 */ /* 0x004fe200078e020a */
[C---:B------:R-:W-:Y:S01]  /*58f0*/  IADD3 R3, R2.reuse, 0x8, RZ ;  /* 0x0000000802037810 */ /* 0x040fe20007ffe0ff */
[----:B------:R-:W-:Y:S01]  /*5900*/  UMOV UR11, UR8 ;  /* 0x00000008000b7c82 */ /* 0x000fe20008000000 */
[----:B------:R-:W-:Y:S02]  /*5910*/  IADD3 R13, R2, UR9, RZ ;  /* 0x00000009020d7c10 */ /* 0x000fe4000fffe0ff */
[----:B------:R-:W-:Y:S02]  /*5920*/  IMNMX R2, RZ, R4, !PT ;  /* 0x00000004ff027217 */ /* 0x000fe40007800200 */
[C---:B------:R-:W-:Y:S02]  /*5930*/  IADD3 R11, R0.reuse, 0x1, RZ ;  /* 0x00000001000b7810 */ /* 0x040fe40007ffe0ff */
        /* <DEDUP_REMOVED lines=59> */
.L_x_1616:
        /* <DEDUP_REMOVED lines=11> */
[----:B-1----:R-:W-:Y:S08]  /*5da0*/  FFMA.FTZ R0, R19, c[0x0][0x23c], -R2 ;  /* 0x00008f0013007a23 */ /* 0x002ff00000010802 */
[----:B------:R1:W2:Y:S02]  /*5db0*/  MUFU.EX2 R197, R0 ;  /* 0x0000000000c57308 */ /* 0x0002a40000000800 */
[----:B-1----:R-:W-:Y:S05]  /*5dc0*/  FSEL R0, R10, RZ, P0 ;  /* 0x000000ff0a007208 */ /* 0x002fea0000000000 */
[--C-:B------:R-:W-:Y:S02]  /*5dd0*/  FFMA.FTZ R3, R3, c[0x0][0x23c], -R0.reuse ;  /* 0x00008f0003037a23 */ /* 0x100fe40000010800 */
[----:B------:R-:W-:Y:S02]  /*5de0*/  FFMA.FTZ R10, R12, c[0x0][0x23c], -R0 ;  /* 0x00008f000c0a7a23 */ /* 0x000fe40000010800 */
[----:B------:R1:W-:Y:S10]  /*5df0*/  MUFU.EX2 R131, R3 ;  /* 0x0000000300837308 */ /* 0x0003f40000000800 */
[----:B------:R-:W-:Y:S01]  /*5e00*/  MUFU.EX2 R196, R10 ;  /* 0x0000000a00c47308 */ /* 0x000fe20000000800 */
[--C-:B-1----:R-:W-:Y:S09]  /*5e10*/  FFMA.FTZ R3, R13, c[0x0][0x23c], -R2.reuse ;  /* 0x00008f000d037a23 */ /* 0x102ff20000010802 */
[----:B------:R1:W-:Y:S02]  /*5e20*/  MUFU.EX2 R202, R3 ;  /* 0x0000000300ca7308 */ /* 0x0003e40000000800 */
[----:B-1----:R-:W-:Y:S08]  /*5e30*/  FFMA.FTZ R3, R14, c[0x0][0x23c], -R2 ;  /* 0x00008f000e037a23 */ /* 0x002ff00000010802 */
[----:B------:R1:W-:Y:S02]  /*5e40*/  MUFU.EX2 R201, R3 ;  /* 0x0000000300c97308 */ /* 0x0003e40000000800 */
[--C-:B-1----:R-:W-:Y:S01]  /*5e50*/  FFMA.FTZ R3, R4, c[0x0][0x23c], -R0.reuse ;  /* 0x00008f0004037a23 */ /* 0x102fe20000010800 */
[----:B--2---:R-:W-:Y:S07]  /*5e60*/  F2FP.PACK_AB R4, R197, R199 ;  /* 0x000000c7c504723e */ /* 0x004fee00000000ff */
[----:B------:R1:W-:Y:S01]  /*5e70*/  MUFU.EX2 R200, R3 ;  /* 0x0000000300c87308 */ /* 0x0003e20000000800 */
[----:B------:R2:W-:Y:S01]  /*5e80*/  STS [R237+0x2a000], R4 ;  /* 0x02a00004ed007388 */ /* 0x0005e20000000800 */
[----:B-1----:R-:W-:Y:S08]  /*5e90*/  FFMA.FTZ R3, R5, c[0x0][0x23c], -R0 ;  /* 0x00008f0005037a23 */ /* 0x002ff00000010800 */
[----:B------:R1:W-:Y:S02]  /*5ea0*/  MUFU.EX2 R198, R3 ;  /* 0x0000000300c67308 */ /* 0x0003e40000000800 */
[--C-:B-1----:R-:W-:Y:S08]  /*5eb0*/  FFMA.FTZ R3, R15, c[0x0][0x23c], -R2.reuse ;  /* 0x00008f000f037a23 */ /* 0x102ff00000010802 */
[----:B------:R1:W-:Y:S02]  /*5ec0*/  MUFU.EX2 R206, R3 ;  /* 0x0000000300ce7308 */ /* 0x0003e40000000800 */
[----:B-1----:R-:W-:Y:S08]  /*5ed0*/  FFMA.FTZ R3, R16, c[0x0][0x23c], -R2 ;  /* 0x00008f0010037a23 */ /* 0x002ff00000010802 */
[----:B------:R1:W3:Y:S02]  /*5ee0*/  MUFU.EX2 R205, R3 ;  /* 0x0000000300cd7308 */ /* 0x0002e40000000800 */
[--C-:B-1----:R-:W-:Y:S01]  /*5ef0*/  FFMA.FTZ R3, R6, c[0x0][0x23c], -R0.reuse ;  /* 0x00008f0006037a23 */ /* 0x102fe20000010800 */
[----:B---3--:R-:W-:Y:S07]  /*5f00*/  F2FP.PACK_AB R5, R205, R206 ;  /* 0x000000cecd05723e */ /* 0x008fee00000000ff */
[----:B------:R1:W-:Y:S02]  /*5f10*/  MUFU.EX2 R204, R3 ;  /* 0x0000000300cc7308 */ /* 0x0003e40000000800 */
[----:B-1----:R-:W-:Y:S08]  /*5f20*/  FFMA.FTZ R3, R7, c[0x0][0x23c], -R0 ;  /* 0x00008f0007037a23 */ /* 0x002ff00000010800 */
[----:B------:R1:W2:Y:S02]  /*5f30*/  MUFU.EX2 R203, R3 ;  /* 0x0000000300cb7308 */ /* 0x0002a40000000800 */
[--C-:B-1----:R-:W-:Y:S01]  /*5f40*/  FFMA.FTZ R3, R17, c[0x0][0x23c], -R2.reuse ;  /* 0x00008f0011037a23 */ /* 0x102fe20000010802 */
[----:B--2---:R-:W-:Y:S01]  /*5f50*/  F2FP.PACK_AB R4, R203, R204 ;  /* 0x000000cccb04723e */ /* 0x004fe200000000ff */
[----:B------:R-:W-:Y:S06]  /*5f60*/  FFMA.FTZ R2, R18, c[0x0][0x23c], -R2 ;  /* 0x00008f0012027a23 */ /* 0x000fec0000010802 */
[----:B------:R1:W-:Y:S10]  /*5f70*/  MUFU.EX2 R210, R3 ;  /* 0x0000000300d27308 */ /* 0x0003f40000000800 */
[----:B------:R2:W3:Y:S01]  /*5f80*/  MUFU.EX2 R209, R2 ;  /* 0x0000000200d17308 */ /* 0x0004e20000000800 */
[----:B-1----:R-:W-:Y:S05]  /*5f90*/  F2FP.PACK_AB R3, R131, R196 ;  /* 0x000000c48303723e */ /* 0x002fea00000000ff */
[----:B------:R3:W-:Y:S01]  /*5fa0*/  STS [R237+0x2a400], R3 ;  /* 0x02a40003ed007388 */ /* 0x0007e20000000800 */
[--C-:B--2---:R-:W-:Y:S02]  /*5fb0*/  FFMA.FTZ R2, R8, c[0x0][0x23c], -R0.reuse ;  /* 0x00008f0008027a23 */ /* 0x104fe40000010800 */
[----:B------:R-:W-:Y:S02]  /*5fc0*/  FFMA.FTZ R0, R9, c[0x0][0x23c], -R0 ;  /* 0x00008f0009007a23 */ /* 0x000fe40000010800 */
[----:B------:R1:W-:Y:S10]  /*5fd0*/  MUFU.EX2 R208, R2 ;  /* 0x0000000200d07308 */ /* 0x0003f40000000800 */
[----:B------:R2:W4:Y:S01]  /*5fe0*/  MUFU.EX2 R207, R0 ;  /* 0x0000000000cf7308 */ /* 0x0005220000000800 */
[----:B---3--:R-:W-:Y:S02]  /*5ff0*/  F2FP.PACK_AB R3, R209, R210 ;  /* 0x000000d2d103723e */ /* 0x008fe400000000ff */
[----:B-1----:R-:W-:Y:S05]  /*6000*/  F2FP.PACK_AB R2, R201, R202 ;  /* 0x000000cac902723e */ /* 0x002fea00000000ff */
[----:B------:R4:W-:Y:S01]  /*6010*/  STS [R242+0x2a000], R2 ;  /* 0x02a00002f2007388 */ /* 0x0009e20000000800 */
[----:B--2---:R-:W-:Y:S05]  /*6020*/  F2FP.PACK_AB R0, R198, R200 ;  /* 0x000000c8c600723e */ /* 0x004fea00000000ff */
[----:B------:R1:W-:Y:S06]  /*6030*/  STS [R242+0x2a400], R0 ;  /* 0x02a40000f2007388 */ /* 0x0003ec0000000800 */
[----:B------:R-:W-:Y:S06]  /*6040*/  STS [R240+0x2a000], R5 ;  /* 0x02a00005f0007388 */ /* 0x000fec0000000800 */
[----:B------:R-:W-:Y:S01]  /*6050*/  STS [R240+0x2a400], R4 ;  /* 0x02a40004f0007388 */ /* 0x000fe20000000800 */
[----:B----4-:R-:W-:Y:S05]  /*6060*/  F2FP.PACK_AB R2, R207, R208 ;  /* 0x000000d0cf02723e */ /* 0x010fea00000000ff */
[----:B------:R2:W-:Y:S06]  /*6070*/  STS [R241+0x2a000], R3 ;  /* 0x02a00003f1007388 */ /* 0x0005ec0000000800 */
[----:B------:R3:W-:Y:S01]  /*6080*/  STS [R241+0x2a400], R2 ;  /* 0x02a40002f1007388 */ /* 0x0007e20000000800 */
[----:B-1----:R-:W-:Y:S05]  /*6090*/  SHF.L.U32 R0, R226, 0x1, RZ ;  /* 0x00000001e2007819 */ /* 0x002fea00000006ff */
[----:B------:R-:W-:Y:S06]  /*60a0*/  LDSM.16.M88.4 R16, [R0+0x10000] ;  /* 0x010000000010783b */ /* 0x000fec0000000200 */
[----:B------:R-:W1:Y:S06]  /*60b0*/  LDSM.16.M88.4 R8, [R213+0x20000] ;  /* 0x02000000d508783b */ /* 0x000e6c0000000200 */
[----:B------:R-:W4:Y:S01]  /*60c0*/  LDSM.16.M88.4 R84, [R213+0x20800] ;  /* 0x02080000d554783b */ /* 0x000f220000000200 */
[CC--:B--2---:R-:W-:Y:S05]  /*60d0*/  IADD3 R3, R220.reuse, R0.reuse, RZ ;  /* 0x00000000dc037210 */ /* 0x0c4fea0007ffe0ff */
[----:B------:R-:W-:Y:S01]  /*60e0*/  LDSM.16.M88.4 R92, [R214+0x20000] ;  /* 0x02000000d65c783b */ /* 0x000fe20000000200 */
[----:B---3--:R-:W-:Y:S04]  /*60f0*/  IADD3 R2, R221, R0, RZ ;  /* 0x00000000dd027210 */ /* 0x008fe80007ffe0ff */
[----:B------:R-:W-:Y:S01]  /*6100*/  IADD3 R112, R220, R2, RZ ;  /* 0x00000002dc707210 */ /* 0x000fe20007ffe0ff */
[----:B------:R-:W2:Y:S06]  /*6110*/  LDSM.16.M88.4 R88, [R2+0x10000] ;  /* 0x010000000258783b */ /* 0x000eac0000000200 */
[----:B------:R-:W3:Y:S06]  /*6120*/  LDSM.16.M88.4 R96, [R214+0x20800] ;  /* 0x02080000d660783b */ /* 0x000eec0000000200 */
[----:B------:R-:W-:Y:S06]  /*6130*/  LDSM.16.M88.4 R100, [R216+0x20000] ;  /* 0x02000000d864783b */ /* 0x000fec0000000200 */
[----:B------:R-:W-:Y:S01]  /*6140*/  LDSM.16.M88.4 R104, [R216+0x20800] ;  /* 0x02080000d868783b */ /* 0x000fe20000000200 */
[C---:B-1----:R-:W-:Y:S05]  /*6150*/  HMMA.16816.F32 R4, R16.reuse, R8, RZ ;  /* 0x000000081004723c */ /* 0x042fea00000018ff */
[----:B------:R-:W-:Y:S03]  /*6160*/  LDSM.16.M88.4 R108, [R213+0x26000] ;  /* 0x02600000d56c783b */ /* 0x000fe60000000200 */
[C---:B------:R-:W-:Y:S08]  /*6170*/  HMMA.16816.F32 R8, R16.reuse, R10, RZ ;  /* 0x0000000a1008723c */ /* 0x040ff000000018ff */
[C---:B----4-:R-:W-:Y:S08]  /*6180*/  HMMA.16816.F32 R12, R16.reuse, R84, RZ ;  /* 0x00000054100c723c */ /* 0x050ff000000018ff */
[----:B------:R-:W-:Y:S01]  /*6190*/  HMMA.16816.F32 R16, R16, R86, RZ ;  /* 0x000000561010723c */ /* 0x000fe200000018ff */
[----:B------:R-:W1:Y:S07]  /*61a0*/  LDSM.16.M88.4 R84, [R3+0x10000] ;  /* 0x010000000354783b */ /* 0x000e6e0000000200 */
        /* <DEDUP_REMOVED lines=9> */
[----:B------:R-:W-:Y:S07]  /*6240*/  LDSM.16.M88.4 R100, [R213+0x22000] ;  /* 0x02200000d564783b */ /* 0x000fee0000000200 */
[C---:B------:R-:W-:Y:S08]  /*6250*/  HMMA.16816.F32 R12, R84.reuse, R104, R12 ;  /* 0x00000068540c723c */ /* 0x040ff0000000180c */
[----:B------:R-:W-:Y:S01]  /*6260*/  HMMA.16816.F32 R16, R84, R106, R16 ;  /* 0x0000006a5410723c */ /* 0x000fe20000001810 */
[----:B------:R-:W1:Y:S06]  /*6270*/  LDSM.16.M88.4 R84, [R0+0x12000] ;  /* 0x012000000054783b */ /* 0x000e6c0000000200 */
[----:B------:R-:W4:Y:S01]  /*6280*/  LDSM.16.M88.4 R104, [R213+0x22800] ;  /* 0x02280000d568783b */ /* 0x000f220000000200 */
        /* <DEDUP_REMOVED lines=10> */
[C---:B----4-:R-:W-:Y:S08]  /*6330*/  HMMA.16816.F32 R12, R84.reuse, R104, R12 ;  /* 0x00000068540c723c */ /* 0x050ff0000000180c */
        /* <DEDUP_REMOVED lines=40> */
[----:B------:R1:W3:Y:S07]  /*65c0*/  LDSM.16.M88.4 R100, [R0+0x16000] ;  /* 0x016000000064783b */ /* 0x0002ee0000000200 */
[C---:B----4-:R-:W-:Y:S08]  /*65d0*/  HMMA.16816.F32 R12, R84.reuse, R104, R12 ;  /* 0x00000068540c723c */ /* 0x050ff0000000180c */
[----:B------:R-:W-:Y:S01]  /*65e0*/  HMMA.16816.F32 R16, R84, R106, R16 ;  /* 0x0000006a5410723c */ /* 0x000fe20000001810 */
[----:B------:R-:W4:Y:S06]  /*65f0*/  LDSM.16.M88.4 R84, [R213+0x26800] ;  /* 0x02680000d554783b */ /* 0x000f2c0000000200 */
[----:B------:R-:W-:Y:S01]  /*6600*/  LDSM.16.M88.4 R104, [R214+0x26000] ;  /* 0x02600000d668783b */ /* 0x000fe20000000200 */
[C---:B--2---:R-:W-:Y:S05]  /*6610*/  HMMA.16816.F32 R4, R88.reuse, R92, R4 ;  /* 0x0000005c5804723c */ /* 0x044fea0000001804 */
[----:B-1----:R-:W-:Y:S03]  /*6620*/  LEA R0, -R252, RZ, 0x6 ;  /* 0x000000fffc007211 */ /* 0x002fe600078e31ff */
[C---:B------:R-:W-:Y:S01]  /*6630*/  HMMA.16816.F32 R8, R88.reuse, R94, R8 ;  /* 0x0000005e5808723c */ /* 0x040fe20000001808 */
[----:B------:R1:W2:Y:S03]  /*6640*/  LDSM.16.M88.4 R92, [R2+0x16000] ;  /* 0x01600000025c783b */ /* 0x0002a60000000200 */
[C---:B------:R-:W-:Y:S04]  /*6650*/  LEA R228, P0, R0.reuse, R228, 0x2 ;  /* 0x000000e400e47211 */ /* 0x040fe800078010ff */
[C---:B---3--:R-:W-:Y:S04]  /*6660*/  HMMA.16816.F32 R12, R88.reuse, R96, R12 ;  /* 0x00000060580c723c */ /* 0x048fe8000000180c */
[----:B------:R-:W-:Y:S01]  /*6670*/  LEA.HI.X.SX32 R229, R0, R229, 0x2, P0 ;  /* 0x000000e500e57211 */ /* 0x000fe200000f16ff */
[----:B------:R-:W-:Y:S03]  /*6680*/  FFMA.FTZ R0, -R113, R113, 1 ;  /* 0x3f80000071007423 */ /* 0x000fe60000010171 */
[----:B------:R-:W-:Y:S01]  /*6690*/  HMMA.16816.F32 R16, R88, R98, R16 ;  /* 0x000000625810723c */ /* 0x000fe20000001810 */
[----:B------:R-:W3:Y:S03]  /*66a0*/  LDSM.16.M88.4 R88, [R214+0x26800] ;  /* 0x02680000d658783b */ /* 0x000ee60000000200 */
[----:B------:R-:W-:Y:S03]  /*66b0*/  FMUL.FTZ R0, R0, c[0x0][0x2ec] ;  /* 0x0000bb0000007a20 */ /* 0x000fe60000410000 */
[----:B------:R2:W-:Y:S01]  /*66c0*/  LDSM.16.M88.4 R96, [R3+0x16000] ;  /* 0x016000000360783b */ /* 0x0005e20000000200 */
[----:B-1----:R-:W-:Y:S01]  /*66d0*/  FFMA.FTZ R2, -R114, R114, 1 ;  /* 0x3f80000072027423 */ /* 0x002fe20000010172 */
[C---:B------:R-:W-:Y:S05]  /*66e0*/  HMMA.16816.F32 R4, R100.reuse, R108, R4 ;  /* 0x0000006c6404723c */ /* 0x040fea0000001804 */
[----:B------:R-:W-:Y:S03]  /*66f0*/  FMUL.FTZ R2, R2, c[0x0][0x2ec] ;  /* 0x0000bb0002027a20 */ /* 0x000fe60000410000 */
[C---:B------:R-:W-:Y:S01]  /*6700*/  HMMA.16816.F32 R8, R100.reuse, R110, R8 ;  /* 0x0000006e6408723c */ /* 0x040fe20000001808 */
[----:B------:R-:W1:Y:S07]  /*6710*/  LDSM.16.M88.4 R108, [R216+0x26000] ;  /* 0x02600000d86c783b */ /* 0x000e6e0000000200 */
[C---:B----4-:R-:W-:Y:S04]  /*6720*/  HMMA.16816.F32 R12, R100.reuse, R84, R12 ;  /* 0x00000054640c723c */ /* 0x050fe8000000180c */
[----:B--2---:R-:W-:Y:S04]  /*6730*/  FFMA.FTZ R3, -R115, R115, 1 ;  /* 0x3f80000073037423 */ /* 0x004fe80000010173 */
[----:B------:R-:W-:Y:S01]  /*6740*/  HMMA.16816.F32 R16, R100, R86, R16 ;  /* 0x000000566410723c */ /* 0x000fe20000001810 */
[----:B------:R-:W2:Y:S03]  /*6750*/  LDSM.16.M88.4 R84, [R216+0x26800] ;  /* 0x02680000d854783b */ /* 0x000ea60000000200 */
[----:B------:R-:W-:Y:S03]  /*6760*/  FMUL.FTZ R3, R3, c[0x0][0x2ec] ;  /* 0x0000bb0003037a20 */ /* 0x000fe60000410000 */
[----:B------:R-:W-:Y:S01]  /*6770*/  LDSM.16.M88.4 R100, [R112+0x16000] ;  /* 0x016000007064783b */ /* 0x000fe20000000200 */
[C---:B------:R-:W-:Y:S08]  /*6780*/  HMMA.16816.F32 R4, R92.reuse, R104, R4 ;  /* 0x000000685c04723c */ /* 0x040ff00000001804 */
[C---:B------:R-:W-:Y:S01]  /*6790*/  HMMA.16816.F32 R8, R92.reuse, R106, R8 ;  /* 0x0000006a5c08723c */ /* 0x040fe20000001808 */
[----:B------:R-:W4:Y:S07]  /*67a0*/  LDSM.16.M88.4 R104, [R215+0x26000] ;  /* 0x02600000d768783b */ /* 0x000f2e0000000200 */
[C---:B---3--:R-:W-:Y:S08]  /*67b0*/  HMMA.16816.F32 R12, R92.reuse, R88, R12 ;  /* 0x000000585c0c723c */ /* 0x048ff0000000180c */
[----:B------:R-:W-:Y:S01]  /*67c0*/  HMMA.16816.F32 R16, R92, R90, R16 ;  /* 0x0000005a5c10723c */ /* 0x000fe20000001810 */
[----:B------:R-:W3:Y:S07]  /*67d0*/  LDSM.16.M88.4 R88, [R215+0x26800] ;  /* 0x02680000d758783b */ /* 0x000eee0000000200 */
[C---:B-1----:R-:W-:Y:S08]  /*67e0*/  HMMA.16816.F32 R4, R96.reuse, R108, R4 ;  /* 0x0000006c6004723c */ /* 0x042ff00000001804 */
[C---:B------:R-:W-:Y:S08]  /*67f0*/  HMMA.16816.F32 R8, R96.reuse, R110, R8 ;  /* 0x0000006e6008723c */ /* 0x040ff00000001808 */
[C---:B--2---:R-:W-:Y:S08]  /*6800*/  HMMA.16816.F32 R12, R96.reuse, R84, R12 ;  /* 0x00000054600c723c */ /* 0x044ff0000000180c */
[----:B------:R-:W-:Y:S08]  /*6810*/  HMMA.16816.F32 R16, R96, R86, R16 ;  /* 0x000000566010723c */ /* 0x000ff00000001810 */
[C---:B----4-:R-:W-:Y:S08]  /*6820*/  HMMA.16816.F32 R4, R100.reuse, R104, R4 ;  /* 0x000000686404723c */ /* 0x050ff00000001804 */
[C---:B------:R-:W-:Y:S08]  /*6830*/  HMMA.16816.F32 R8, R100.reuse, R106, R8 ;  /* 0x0000006a6408723c */ /* 0x040ff00000001808 */
[C---:B---3--:R-:W-:Y:S08]  /*6840*/  HMMA.16816.F32 R12, R100.reuse, R88, R12 ;  /* 0x00000058640c723c */ /* 0x048ff0000000180c */
[C---:B-----5:R-:W-:Y:S01]  /*6850*/  FADD.FTZ R4, -R117.reuse, R4 ;  /* 0x0000000475047221 */ /* 0x060fe20000010100 */
[----:B------:R-:W-:Y:S03]  /*6860*/  HMMA.16816.F32 R16, R100, R90, R16 ;  /* 0x0000005a6410723c */ /* 0x000fe60000001810 */
[----:B------:R-:W-:Y:S02]  /*6870*/  FADD.FTZ R5, -R117, R5 ;  /* 0x0000000575057221 */ /* 0x000fe40000010100 */
[C---:B------:R-:W-:Y:S02]  /*6880*/  FADD.FTZ R6, -R116.reuse, R6 ;  /* 0x0000000674067221 */ /* 0x040fe40000010100 */
[----:B------:R-:W-:Y:S02]  /*6890*/  FADD.FTZ R7, -R116, R7 ;  /* 0x0000000774077221 */ /* 0x000fe40000010100 */
[----:B------:R-:W-:Y:S03]  /*68a0*/  FMUL.FTZ R84, R199, R4 ;  /* 0x00000004c7547220 */ /* 0x000fe60000410000 */
[----:B------:R-:W-:Y:S02]  /*68b0*/  FFMA.FTZ R4, -R118, R118, 1 ;  /* 0x3f80000076047423 */ /* 0x000fe40000010176 */
[----:B------:R-:W-:Y:S02]  /*68c0*/  FMUL.FTZ R5, R197, R5 ;  /* 0x00000005c5057220 */ /* 0x000fe40000410000 */
[----:B------:R-:W-:Y:S02]  /*68d0*/  FMUL.FTZ R6, R196, R6 ;  /* 0x00000006c4067220 */ /* 0x000fe40000410000 */
[----:B------:R-:W-:Y:S02]  /*68e0*/  FMUL.FTZ R7, R131, R7 ;  /* 0x0000000783077220 */ /* 0x000fe40000410000 */
[----:B------:R-:W-:Y:S02]  /*68f0*/  FMUL.FTZ R4, R4, c[0x0][0x2ec] ;  /* 0x0000bb0004047a20 */ /* 0x000fe40000410000 */
        /* <DEDUP_REMOVED lines=18> */
[----:B------:R-:W-:Y:S02]  /*6a20*/  FMUL.FTZ R2, R2, c[0x0][0x2ec] ;  /* 0x0000bb0002027a20 */ /* 0x000fe40000410000 */
        /* <DEDUP_REMOVED lines=37> */
[----:B------:R-:W-:Y:S02]  /*6c80*/  FMUL.FTZ R4, R4, c[0x0][0x2ec] ;  /* 0x0000bb0004047a20 */ /* 0x000fe40000410000 */
[----:B------:R-:W-:Y:S02]  /*6c90*/  FMUL.FTZ R3, R3, c[0x0][0x2ec] ;  /* 0x0000bb0003037a20 */ /* 0x000fe40000410000 */
[----:B------:R-:W-:Y:S02]  /*6ca0*/  FMUL.FTZ R2, R2, c[0x0][0x2ec] ;  /* 0x0000bb0002027a20 */ /* 0x000fe40000410000 */
[----:B------:R-:W-:Y:S02]  /*6cb0*/  FMUL.FTZ R0, R0, c[0x0][0x2ec] ;  /* 0x0000bb0000007a20 */ /* 0x000fe40000410000 */
        /* <DEDUP_REMOVED lines=100> */
.L_x_1617:
        /* <DEDUP_REMOVED lines=173> */
.L_x_1618:
        /* <DEDUP_REMOVED lines=621> */
.L_x_1620:
        /* <DEDUP_REMOVED lines=19> */
.L_x_1621:
        /* <DEDUP_REMOVED lines=65> */
.L_x_1623:
[----:B--23--:R-:W-:Y:S05]  /*a9e0*/  BSYNC B0 ;  /* 0x0000000000007941 */ /* 0x00cfea0003800000 */
.L_x_1622:
        /* <DEDUP_REMOVED lines=21> */
.L_x_1625:
[----:B------:R-:W-:Y:S05]  /*ab40*/  BSYNC B0 ;  /* 0x0000000000007941 */ /* 0x000fea0003800000 */
.L_x_1624:
        /* <DEDUP_REMOVED lines=31> */
.L_x_1627:
[----:B------:R-:W-:Y:S05]  /*ad40*/  BSYNC B0 ;  /* 0x0000000000007941 */ /* 0x000fea0003800000 */
.L_x_1626:
        /* <DEDUP_REMOVED lines=19> */
.L_x_1596:
[----:B------:R-:W-:Y:S05]  /*ae80*/  BSYNC B1 ;  /* 0x0000000000017941 */ /* 0x000fea0003800000 */
.L_x_1582:
        /* <DEDUP_REMOVED lines=12> */
.L_x_1628:
[----:B------:R-:W-:Y:S05]  /*af50*/  EXIT ;  /* 0x000000000000794d */ /* 0x000fea0003800000 */
.L_x_1630:
        /* <DEDUP_REMOVED lines=10> */
.L_x_2043:


//--------------------- .text._ZN5flash44flash_bwd_dq_dk_dv_loop_seqk_parallel_kernelI23Flash_bwd_kernel_traitsILi256ELi64ELi64ELi8ELi4ELi2ELi2ELb0ELb0EN7cutlass6half_tE19Flash_kernel_traitsILi256ELi64ELi64ELi8ES3_EELb1ELb0ELb0ELb0ELb0ELb1ELb0EEEvNS_16Flash_bwd_paramsE --------------------------
	.section	.text._ZN5flash44flash_bwd_dq_dk_dv_loop_seqk_parallel_kernelI23Flash_bwd_kernel_traitsILi256ELi64ELi64ELi8ELi4ELi2ELi2ELb0ELb0EN7cutlass6half_tE19Flash_kernel_traitsILi256ELi64ELi64ELi8ES3_EELb1ELb0ELb0ELb0ELb0ELb1ELb0EEEvNS_16Flash_bwd_paramsE,"ax",@progbits
	.sectioninfo	@"SHI_REGISTERS=255"
	.align	128
        .global         _ZN5flash44flash_bwd_dq_dk_dv_loop_seqk_parallel_kernelI23Flash_bwd_kernel_traitsILi256ELi64ELi64ELi8ELi4ELi2ELi2ELb0ELb0EN7cutlass6half_tE19Flash_kernel_traitsILi256ELi64ELi64ELi8ES3_EELb1ELb0ELb0ELb0ELb0ELb1ELb0EEEvNS_16Flash_bwd_paramsE
        .type           _ZN5flash44flash_bwd_dq_dk_dv_loop_seqk_parallel_kernelI23Flash_bwd_kernel_traitsILi256ELi64ELi64ELi8ELi4ELi2ELi2ELb0ELb0EN7cutlass6half_tE19Flash_kernel_traitsILi256ELi64ELi64ELi8ES3_EELb1ELb0ELb0ELb0ELb0ELb1ELb0EEEvNS_16Flash_bwd_paramsE,@function
        .size           _ZN5flash44flash_bwd_dq_dk_dv_loop_seqk_parallel_kernelI23Flash_bwd_kernel_traitsILi256ELi64ELi64ELi8ELi4ELi2ELi2ELb0ELb0EN7cutlass6half_tE19Flash_kernel_traitsILi256ELi64ELi64ELi8ES3_EELb1ELb0ELb0ELb0ELb0ELb1ELb0EEEvNS_16Flash_bwd_paramsE,(.L_x_2044 - _ZN5flash44flash_bwd_dq_dk_dv_loop_seqk_parallel_kernelI23Flash_bwd_kernel_traitsILi256ELi64ELi64ELi8ELi4ELi2ELi2ELb0ELb0EN7cutlass6half_tE19Flash_kernel_traitsILi256ELi64ELi64ELi8ES3_EELb1ELb0ELb0ELb0ELb0ELb1ELb0EEEvNS_16Flash_bwd_paramsE)
        .other          _ZN5flash44flash_bwd_dq_dk_dv_loop_seqk_parallel_kernelI23Flash_bwd_kernel_traitsILi256ELi64ELi64ELi8ELi4ELi2ELi2ELb0ELb0EN7cutlass6half_tE19Flash_kernel_traitsILi256ELi64ELi64ELi8ES3_EELb1ELb0ELb0ELb0ELb0ELb1ELb0EEEvNS_16Flash_bwd_paramsE,@"STO_CUDA_ENTRY STV_DEFAULT"
_ZN5flash44flash_bwd_dq_dk_dv_loop_seqk_parallel_kernelI23Flash_bwd_kernel_traitsILi256ELi64ELi64ELi8ELi4ELi2ELi2ELb0ELb0EN7cutlass6half_tE19Flash_kernel_traitsILi256ELi64ELi64ELi8ES3_EELb1ELb0ELb0ELb0ELb0ELb1ELb0EEEvNS_16Flash_bwd_paramsE:
.text._ZN5flash44flash_bwd_dq_dk_dv_loop_seqk_parallel_kernelI23Flash_bwd_kernel_traitsILi256ELi64ELi64ELi8ELi4ELi2ELi2ELb0ELb0EN7cutlass6half_tE19Flash_kernel_traitsILi256ELi64ELi64ELi8ES3_EELb1ELb0ELb0ELb0ELb0ELb1ELb0EEEvNS_16Flash_bwd_paramsE:
        /* <DEDUP_REMOVED lines=15> */
[----:B------:R-:W-:Y:S01]  /*00f0*/  USHF.R.S32.HI UR8, URZ, 0x1f, UR15 ;  /* 0x0000001f3f087899 */ /* 0x000fe2000801140f */
[----:B------:R-:W-:Y:S01]  /*0100*/  IMAD.MOV.U32 R245, RZ, RZ, -0x10 ;  /* 0xfffffff0fff57424 */ /* 0x000fe200078e00ff */
[----:B------:R-:W-:Y:S02]  /*0110*/  ULDC.U8 UR9, c[0x0][0x328] ;  /* 0x0000ca0000097ab9 */ /* 0x000fe40000000000 */
[----:B------:R-:W-:Y:S01]  /*0120*/  UISETP.NE.AND UP2, UPT, UR9, URZ, UPT ;  /* 0x0000003f0900728c */ /* 0x000fe2000bf45270 */
        /* <DEDUP_REMOVED lines=10> */
[----:B------:R-:W-:Y:S01]  /*01d0*/  UIMAD.WIDE UR36, UR47, UR36, URZ ;  /* 0x000000242f2472a5 */ /* 0x000fe2000f8e023f */
[CC--:B------:R-:W-:Y:S01]  /*01e0*/  LEA.HI R2, R4.reuse, R10.reuse, RZ, 0x5 ;  /* 0x0000000a04027211 */ /* 0x0c0fe200078f28ff */
[----:B------:R-:W-:Y:S01]  /*01f0*/  UIMAD UR48, UR38, UR47, URZ ;  /* 0x0000002f263072a4 */ /* 0x000fe2000f8e023f */
[----:B------:R-:W-:Y:S01]  /*0200*/  LEA.HI R9, R4, R10, RZ, 0x3 ;  /* 0x0000000a04097211 */ /* 0x000fe200078f18ff */
[----:B------:R-:W-:Y:S01]  /*0210*/  UIMAD UR57, UR7, UR6, UR57 ;  /* 0x00000006073972a4 */ /* 0x000fe2000f8e0239 */
[--C-:B------:R-:W-:Y:S01]  /*0220*/  SHF.R.S32.HI R0, RZ, 0x5, R2.reuse ;  /* 0x00000005ff007819 */ /* 0x100fe20000011402 */
[----:B---3--:R-:W-:Y:S01]  /*0230*/  UIMAD.WIDE.U32 UR44, UR33, UR15, URZ ;  /* 0x0000000f212c72a5 */ /* 0x008fe2000f8e003f */
[----:B------:R-:W-:Y:S01]  /*0240*/  SHF.R.S32.HI R3, RZ, 0x1f, R2 ;  /* 0x0000001fff037819 */ /* 0x000fe20000011402 */
[----:B------:R-:W-:Y:S01]  /*0250*/  USHF.L.U32 UR15, UR33, 0x7, URZ ;  /* 0x00000007210f7899 */ /* 0x000fe2000800063f */
[C---:B------:R-:W-:Y:S01]  /*0260*/  LOP3.LUT R8, R2.reuse, 0xffffffe0, RZ, 0xc0, !PT ;  /* 0xffffffe002087812 */ /* 0x040fe200078ec0ff */
[----:B------:R-:W-:Y:S01]  /*0270*/  USHF.R.S32.HI UR9, URZ, 0x1f, UR33 ;  /* 0x0000001f3f097899 */ /* 0x000fe20008011421 */
[-C--:B------:R-:W-:Y:S01]  /*0280*/  LEA.HI R3, R3, R0.reuse, RZ, 0x2 ;  /* 0x0000000003037211 */ /* 0x080fe200078f10ff */
[----:B------:R-:W-:Y:S01]  /*0290*/  UIMAD UR47, UR47, UR12, URZ ;  /* 0x0000000c2f2f72a4 */ /* 0x000fe2000f8e023f */
[----:B------:R-:W-:Y:S01]  /*02a0*/  LEA.HI R2, R2, R0, RZ, 0x1 ;  /* 0x0000000002027211 */ /* 0x000fe200078f08ff */
[----:B------:R-:W-:Y:S01]  /*02b0*/  IMAD.IADD R8, R10, 0x1, -R8 ;  /* 0x000000010a087824 */ /* 0x000fe200078e0a08 */
[----:B------:R-:W-:Y:S01]  /*02c0*/  LOP3.LUT R3, R3, 0xfffffffc, RZ, 0xc0, !PT ;  /* 0xfffffffc03037812 */ /* 0x000fe200078ec0ff */
[----:B------:R-:W-:Y:S01]  /*02d0*/  UIMAD UR6, UR33, UR13, UR38 ;  /* 0x0000000d210672a4 */ /* 0x000fe2000f8e0226 */
[----:B------:R-:W-:Y:S01]  /*02e0*/  LOP3.LUT R2, R2, 0xfffffffe, RZ, 0xc0, !PT ;  /* 0xfffffffe02027812 */ /* 0x000fe200078ec0ff */
[----:B------:R-:W-:Y:S01]  /*02f0*/  ULDC UR14, c[0x0][0x1c0] ;  /* 0x00007000000e7ab9 */ /* 0x000fe20000000800 */
[-C--:B------:R-:W-:Y:S01]  /*0300*/  LEA.HI R5, R4, R10.reuse, RZ, 0x4 ;  /* 0x0000000a04057211 */ /* 0x080fe200078f20ff */
[----:B------:R-:W-:Y:S01]  /*0310*/  IMAD.IADD R15, R0, 0x1, -R3 ;  /* 0x00000001000f7824 */ /* 0x000fe200078e0a03 */
[-C--:B------:R-:W-:Y:S01]  /*0320*/  LEA.HI R12, R4, R10.reuse, RZ, 0x7 ;  /* 0x0000000a040c7211 */ /* 0x080fe200078f38ff */
[----:B------:R-:W-:Y:S01]  /*0330*/  IMAD.IADD R227, R0, 0x1, -R2 ;  /* 0x0000000100e37824 */ /* 0x000fe200078e0a02 */
[CC--:B------:R-:W-:Y:S01]  /*0340*/  LEA.HI R14, R4.reuse, R10.reuse, RZ, 0x6 ;  /* 0x0000000a040e7211 */ /* 0x0c0fe200078f30ff */
[----:B------:R-:W-:Y:S01]  /*0350*/  ULDC UR11, c[0x0][0x1c0] ;  /* 0x00007000000b7ab9 */ /* 0x000fe20000000800 */
[----:B------:R-:W-:Y:S01]  /*0360*/  LEA.HI R4, R4, R10, RZ, 0x2 ;  /* 0x0000000a04047211 */ /* 0x000fe200078f10ff */
[----:B------:R-:W-:Y:S01]  /*0370*/  STL [R1+0x3c], R15 ;  /* 0x00003c0f01007387 */ /* 0x000fe20000100800 */
        /* <DEDUP_REMOVED lines=13> */
[----:B------:R-:W-:Y:S01]  /*0450*/  ULDC UR58, c[0x0][0x1c8] ;  /* 0x00007200003a7ab9 */ /* 0x000fe20000000800 */
[----:B------:R-:W-:Y:S01]  /*0460*/  LOP3.LUT R11, R4, 0x7ffffffc, RZ, 0xc0, !PT ;  /* 0x7ffffffc040b7812 */ /* 0x000fe200078ec0ff */
[----:B------:R-:W-:Y:S01]  /*0470*/  IMAD.IADD R6, R10, 0x1, -R6 ;  /* 0x000000010a067824 */ /* 0x000fe200078e0a06 */
[C---:B------:R-:W-:Y:S01]  /*0480*/  LOP3.LUT R7, R5.reuse, 0xfffffff0, RZ, 0xc0, !PT ;  /* 0xfffffff005077812 */ /* 0x040fe200078ec0ff */
[----:B------:R-:W-:Y:S01]  /*0490*/  ULDC.U8 UR10, c[0x0][0x3d0] ;  /* 0x0000f400000a7ab9 */ /* 0x000fe20000000000 */
        /* <DEDUP_REMOVED lines=9> */
[C---:B------:R-:W-:Y:S01]  /*0530*/  IMAD.SHL.U32 R16, R6.reuse, 0x8, RZ ;  /* 0x0000000806107824 */ /* 0x040fe200078e00ff */
[----:B------:R-:W-:Y:S01]  /*0540*/  LOP3.LUT P4, RZ, R6, 0x2, RZ, 0xc0, !PT ;  /* 0x0000000206ff7812 */ /* 0x000fe2000788c0ff */
[----:B------:R-:W-:Y:S01]  /*0550*/  IMAD.IADD R10, R3, 0x1, -R4 ;  /* 0x00000001030a7824 */ /* 0x000fe200078e0a04 */
[----:B------:R-:W-:Y:S01]  /*0560*/  SHF.R.S32.HI R3, RZ, 0x1f, R7 ;  /* 0x0000001fff037819 */ /* 0x000fe20000011407 */
[----:B------:R-:W-:Y:S01]  /*0570*/  ULDC UR52, c[0x0][0x224] ;  /* 0x0000890000347ab9 */ /* 0x000fe20000000800 */
[----:B------:R-:W-:Y:S01]  /*0580*/  SHF.R.U32.HI R2, RZ, 0x3, R0 ;  /* 0x00000003ff027819 */ /* 0x000fe20000011600 */
[----:B------:R1:W-:Y:S01]  /*0590*/  STL [R1+0x40], R16 ;  /* 0x0000401001007387 */ /* 0x0003e20000100800 */
[----:B------:R-:W-:Y:S01]  /*05a0*/  LOP3.LUT R0, R0, 0x38, R16, 0xf8, !PT ;  /* 0x0000003800007812 */ /* 0x000fe200078ef810 */
[----:B------:R-:W-:Y:S01]  /*05b0*/  IMAD.SHL.U32 R221, R10, 0x200, RZ ;  /* 0x000002000add7824 */ /* 0x000fe200078e00ff */
[----:B------:R-:W-:Y:S01]  /*05c0*/  LEA.HI R11, R3, R7, RZ, 0x3 ;  /* 0x00000007030b7211 */ /* 0x000fe200078f18ff */
[----:B------:R-:W-:Y:S01]  /*05d0*/  IMAD.U32 R3, RZ, RZ, UR16 ;  /* 0x00000010ff037e24 */ /* 0x000fe2000f8e00ff */
[----:B------:R-:W-:Y:S01]  /*05e0*/  LOP3.LUT R8, R0, R2, RZ, 0x3c, !PT ;  /* 0x0000000200087212 */ /* 0x000fe200078e3cff */
[----:B------:R-:W-:Y:S01]  /*05f0*/  IMAD.SHL.U32 R0, R6, 0x40, RZ ;  /* 0x0000004006007824 */ /* 0x000fe200078e00ff */
[----:B------:R-:W-:Y:S01]  /*0600*/  LOP3.LUT R2, R11, 0xfffffff8, RZ, 0xc0, !PT ;  /* 0xfffffff80b027812 */ /* 0x000fe200078ec0ff */
[----:B------:R-:W-:Y:S01]  /*0610*/  @UP2 UIMAD UR56, UR33, UR51, URZ ;  /* 0x00000033213822a4 */ /* 0x000fe2000f8e023f */
[----:B------:R-:W-:Y:S01]  /*0620*/  LOP3.LUT R3, R5, 0x1, RZ, 0xc0, !PT ;  /* 0x0000000105037812 */ /* 0x000fe200078ec0ff */
[----:B------:R-:W-:Y:S01]  /*0630*/  ULDC.64 UR4, c[0x0][0x118] ;  /* 0x0000460000047ab9 */ /* 0x000fe20000000a00 */
[----:B------:R-:W-:Y:S01]  /*0640*/  LOP3.LUT R0, R0, 0x1c0, RZ, 0xc0, !PT ;  /* 0x000001c000007812 */ /* 0x000fe200078ec0ff */
[----:B------:R-:W-:Y:S01]  /*0650*/  ULDC.U8 UR29, c[0x0][0x2d8] ;  /* 0x0000b600001d7ab9 */ /* 0x000fe20000000000 */
[----:B------:R-:W-:Y:S01]  /*0660*/  LOP3.LUT P3, RZ, R6, 0x4, RZ, 0xc0, !PT ;  /* 0x0000000406ff7812 */ /* 0x000fe2000786c0ff */
[----:B------:R-:W-:Y:S01]  /*0670*/  ULOP3.LUT UR58, UR38, UR58, URZ, 0x3c, !UPT ;  /* 0x0000003a263a7292 */ /* 0x000fe2000f8e3c3f */
[----:B------:R-:W-:Y:S01]  /*0680*/  SHF.R.S32.HI R6, RZ, 0x7, R12 ;  /* 0x00000007ff067819 */ /* 0x000fe2000001140c */
[----:B------:R-:W-:Y:S01]  /*0690*/  UISETP.NE.AND UP3, UPT, UR10, URZ, UPT ;  /* 0x0000003f0a00728c */ /* 0x000fe2000bf65270 */
[----:B------:R-:W-:Y:S01]  /*06a0*/  LOP3.LUT R217, R0, 0x8, R9, 0xf8, !PT ;  /* 0x0000000800d97812 */ /* 0x000fe200078ef809 */
[----:B------:R-:W-:Y:S01]  /*06b0*/  USHF.R.S32.HI UR61, URZ, 0x1f, UR38 ;  /* 0x0000001f3f3d7899 */ /* 0x000fe20008011426 */
[----:B------:R-:W-:Y:S01]  /*06c0*/  ISETP.NE.U32.AND P0, PT, R3, 0x1, PT ;  /* 0x000000010300780c */ /* 0x000fe20003f05070 */
[----:B------:R-:W-:Y:S01]  /*06d0*/  USHF.R.S32.HI UR60, URZ, 0x1f, UR33 ;  /* 0x0000001f3f3c7899 */ /* 0x000fe20008011421 */
[----:B------:R-:W-:Y:S01]  /*06e0*/  SEL R220, R220, 0xffffffc0, !P3 ;  /* 0xffffffc0dcdc7807 */ /* 0x000fe20005800000 */
[----:B------:R-:W-:Y:S01]  /*06f0*/  USHF.R.S32.HI UR59, URZ, 0x1f, UR38 ;  /* 0x0000001f3f3b7899 */ /* 0x000fe20008011426 */
[----:B------:R-:W-:Y:S01]  /*0700*/  R2P PR, R5, 0x6 ;  /* 0x0000000605007804 */ /* 0x000fe20000000000 */
[----:B------:R-:W-:Y:S01]  /*0710*/  UIMAD.WIDE.U32 UR42, UR36, UR44, URZ ;  /* 0x0000002c242a72a5 */ /* 0x000fe2000f8e003f */
[----:B-1----:R-:W-:Y:S01]  /*0720*/  IMAD.IADD R16, R7, 0x1, -R2 ;  /* 0x0000000107107824 */ /* 0x002fe200078e0a02 */
[----:B------:R-:W-:Y:S01]  /*0730*/  SEL R245, R245, 0x10, !P0 ;  /* 0x00000010f5f57807 */ /* 0x000fe20004000000 */
[----:B------:R-:W-:Y:S01]  /*0740*/  IMAD.SHL.U32 R2, R227, 0x10, RZ ;  /* 0x00000010e3027824 */ /* 0x000fe200078e00ff */
[----:B------:R-:W-:Y:S01]  /*0750*/  SHF.R.S32.HI R249, RZ, 0x2, R249 ;  /* 0x00000002fff97819 */ /* 0x000fe200000114f9 */
[----:B------:R-:W-:Y:S01]  /*0760*/  IMAD.SHL.U32 R7, R6, 0x20, RZ ;  /* 0x0000002006077824 */ /* 0x000fe200078e00ff */
[----:B------:R-:W-:Y:S01]  /*0770*/  STL [R1+0x4c], R16 ;  /* 0x00004c1001007387 */ /* 0x000fe20000100800 */
[----:B------:R-:W-:Y:S01]  /*0780*/  UIMAD UR53, UR37, UR44, URZ ;  /* 0x0000002c253572a4 */ /* 0x000fe2000f8e023f */
[----:B------:R-:W-:Y:S01]  /*0790*/  LOP3.LUT R4, R0, 0x10, R2, 0xf8, !PT ;  /* 0x0000001000047812 */ /* 0x000fe200078ef802 */
[----:B------:R-:W-:Y:S01]  /*07a0*/  IMAD R2, R6, 0x800, R221 ;  /* 0x0000080006027824 */ /* 0x000fe200078e02dd */
[----:B------:R-:W-:Y:S01]  /*07b0*/  SHF.R.U32.HI R0, RZ, 0x3, R0 ;  /* 0x00000003ff007819 */ /* 0x000fe20000011600 */
[----:B------:R-:W-:Y:S01]  /*07c0*/  IMAD R249, R15, 0x10, R249 ;  /* 0x000000100ff97824 */ /* 0x000fe200078e02f9 */
[----:B------:R-:W-:Y:S01]  /*07d0*/  LOP3.LUT R3, R4, 0x8, R9, 0xf8, !PT ;  /* 0x0000000804037812 */ /* 0x000fe200078ef809 */
[----:B------:R-:W-:Y:S01]  /*07e0*/  IMAD.SHL.U32 R4, R10, 0x20, RZ ;  /* 0x000000200a047824 */ /* 0x000fe200078e00ff */
[----:B------:R-:W-:Y:S01]  /*07f0*/  LOP3.LUT R217, R217, R0, RZ, 0x3c, !PT ;  /* 0x00000000d9d97212 */ /* 0x000fe200078e3cff */
[----:B------:R-:W-:Y:S01]  /*0800*/  USHF.R.S32.HI UR55, URZ, 0x1f, UR48 ;  /* 0x0000001f3f377899 */ /* 0x000fe20008011430 */
[----:B------:R-:W-:Y:S01]  /*0810*/  LOP3.LUT R221, R221, R3, R0, 0xf6, !PT ;  /* 0x00000003dddd7212 */ /* 0x000fe200078ef600 */
[----:B------:R-:W-:Y:S01]  /*0820*/  IMAD.SHL.U32 R3, R5, 0x40, RZ ;  /* 0x0000004005037824 */ /* 0x000fe200078e00ff */
[----:B------:R-:W-:Y:S01]  /*0830*/  SHF.R.S32.HI R0, RZ, 0x6, R14 ;  /* 0x00000006ff007819 */ /* 0x000fe2000001140e */
[----:B------:R-:W-:Y:S01]  /*0840*/  IMAD.IADD R217, R2, 0x1, R217 ;  /* 0x0000000102d97824 */ /* 0x000fe200078e02d9 */
[----:B------:R-:W-:Y:S01]  /*0850*/  UIMAD UR52, UR7, UR52, URZ ;  /* 0x00000034073472a4 */ /* 0x000fe2000f8e023f */
[----:B------:R-:W-:Y:S01]  /*0860*/  IMAD.U32 R2, RZ, RZ, UR15 ;  /* 0x0000000fff027e24 */ /* 0x000fe2000f8e00ff */
[----:B------:R-:W-:Y:S01]  /*0870*/  @!UP2 UIMAD UR51, UR8, UR51, URZ ;  /* 0x000000330833a2a4 */ /* 0x000fe2000f8e023f */
[C---:B------:R-:W-:Y:S01]  /*0880*/  IMAD R8, R0.reuse, 0x200, R8 ;  /* 0x0000020000087824 */ /* 0x040fe200078e0208 */
[----:B------:R-:W-:Y:S01]  /*0890*/  USHF.R.S32.HI UR50, URZ, 0x1f, UR46 ;  /* 0x0000001f3f327899 */ /* 0x000fe2000801142e */
[----:B------:R-:W-:Y:S01]  /*08a0*/  IMAD.SHL.U32 R2, R0, 0x8, RZ ;  /* 0x0000000800027824 */ /* 0x000fe200078e00ff */
[----:B------:R-:W-:Y:S01]  /*08b0*/  LOP3.LUT R0, R3, 0x1c0, RZ, 0xc0, !PT ;  /* 0x000001c003007812 */ /* 0x000fe200078ec0ff */
[----:B------:R-:W-:Y:S01]  /*08c0*/  IMAD.SHL.U32 R218, R217, 0x2, RZ ;  /* 0x00000002d9da7824 */ /* 0x000fe200078e00ff */
[----:B------:R-:W-:Y:S01]  /*08d0*/  STL [R1+0x48], R8 ;  /* 0x0000480801007387 */ /* 0x000fe20000100800 */
[----:B------:R-:W-:Y:S01]  /*08e0*/  IMAD.SHL.U32 R237, R8, 0x2, RZ ;  /* 0x0000000208ed7824 */ /* 0x000fe200078e00ff */
[----:B------:R-:W-:Y:S01]  /*08f0*/  LOP3.LUT R2, R2, 0x18, RZ, 0xc0, !PT ;  /* 0x0000001802027812 */ /* 0x000fe200078ec0ff */
[----:B------:R-:W-:Y:S01]  /*0900*/  USHF.R.S32.HI UR49, URZ, 0x1f, UR41 ;  /* 0x0000001f3f317899 */ /* 0x000fe20008011429 */
[----:B------:R-:W-:Y:S01]  /*0910*/  SHF.R.U32.HI R3, RZ, 0x3, R0 ;  /* 0x00000003ff037819 */ /* 0x000fe20000011600 */
[----:B------:R1:W-:Y:S01]  /*0920*/  STL [R1+0x50], R7 ;  /* 0x0000500701007387 */ /* 0x0003e20000100800 */
[----:B------:R-:W-:Y:S01]  /*0930*/  LOP3.LUT R6, R2, 0x20, R4, 0xf8, !PT ;  /* 0x0000002002067812 */ /* 0x000fe200078ef804 */
[----:B------:R-:W-:Y:S01]  /*0940*/  IMAD.U32 R4, RZ, RZ, UR9 ;  /* 0x00000009ff047e24 */ /* 0x000fe2000f8e00ff */
[----:B------:R-:W-:Y:S01]  /*0950*/  LOP3.LUT R5, R3, R0, R2, 0x1e, !PT ;  /* 0x0000000003057212 */ /* 0x000fe200078e1e02 */
[----:B------:R-:W-:Y:S01]  /*0960*/  IMAD.SHL.U32 R4, R16, 0x40, RZ ;  /* 0x0000004010047824 */ /* 0x000fe200078e00ff */
[----:B------:R-:W-:Y:S01]  /*0970*/  LOP3.LUT R2, R0, 0x20, R7, 0xf8, !PT ;  /* 0x0000002000027812 */ /* 0x000fe200078ef807 */
[----:B------:R-:W-:Y:S01]  /*0980*/  IMAD.SHL.U32 R0, R13, 0x2, RZ ;  /* 0x000000020d007824 */ /* 0x000fe200078e00ff */
[----:B------:R-:W-:-:S02]  /*0990*/  UMOV UR40, 0xffff8000 ;  /* 0xffff800000287882 */ /* 0x000fc40000000000 */
[----:B------:R-:W-:Y:S01]  /*09a0*/  LOP3.LUT R3, R2, R3, RZ, 0x3c, !PT ;  /* 0x0000000302037212 */ /* 0x000fe200078e3cff */
[--C-:B------:R-:W-:Y:S02]  /*09b0*/  IMAD R2, R15, 0x400, R0.reuse ;  /* 0x000004000f027824 */ /* 0x100fe400078e0200 */
[----:B------:R-:W-:Y:S02]  /*09c0*/  IMAD R0, R227, 0x400, R0 ;  /* 0x00000400e3007824 */ /* 0x000fe400078e0200 */
[----:B------:R-:W-:Y:S01]  /*09d0*/  IMAD.IADD R239, R2, 0x1, R3 ;  /* 0x0000000102ef7824 */ /* 0x000fe200078e0203 */
[----:B------:R-:W-:Y:S01]  /*09e0*/  LOP3.LUT R2, R4, 0x1c0, RZ, 0xc0, !PT ;  /* 0x000001c004027812 */ /* 0x000fe200078ec0ff */
[----:B------:R-:W-:Y:S02]  /*09f0*/  IMAD.SHL.U32 R4, R11, 0x40, RZ ;  /* 0x000000400b047824 */ /* 0x000fe400078e00ff */
[----:B------:R-:W-:Y:S01]  /*0a00*/  IMAD.SHL.U32 R239, R239, 0x2, RZ ;  /* 0x00000002efef7824 */ /* 0x000fe200078e00ff */
[----:B------:R-:W-:-:S03]  /*0a10*/  SHF.R.U32.HI R3, RZ, 0x3, R2 ;  /* 0x00000003ff037819 */ /* 0x000fc60000011602 */
[C---:B------:R-:W-:Y:S01]  /*0a20*/  IMAD.IADD R246, R239.reuse, 0x1, R245 ;  /* 0x00000001eff67824 */ /* 0x040fe200078e02f5 */
[C---:B------:R-:W-:Y:S01]  /*0a30*/  IADD3 R244, R239.reuse, 0x20, RZ ;  /* 0x00000020eff47810 */ /* 0x040fe20007ffe0ff */
[----:B-1----:R-:W-:Y:S01]  /*0a40*/  IMAD.IADD R7, R0, 0x1, R5 ;  /* 0x0000000100077824 */ /* 0x002fe200078e0205 */
[----:B------:R-:W-:Y:S01]  /*0a50*/  @P1 IADD3 R244, R239, -0x20, RZ ;  /* 0xffffffe0eff41810 */ /* 0x000fe20007ffe0ff */
[----:B------:R-:W-:-:S04]  /*0a60*/  IMAD.SHL.U32 R0, R10, 0x8, RZ ;  /* 0x000000080a007824 */ /* 0x000fc800078e00ff */
[----:B------:R-:W-:Y:S01]  /*0a70*/  IMAD.IADD R245, R245, 0x1, R244 ;  /* 0x00000001f5f57824 */ /* 0x000fe200078e02f4 */
[----:B------:R-:W-:Y:S02]  /*0a80*/  LOP3.LUT R5, R2, 0x8, R0, 0xf8, !PT ;  /* 0x0000000802057812 */ /* 0x000fe400078ef800 */
[----:B------:R-:W-:Y:S02]  /*0a90*/  LOP3.LUT R2, R3, R6, R2, 0x1e, !PT ;  /* 0x0000000603027212 */ /* 0x000fe400078e1e02 */
[----:B------:R-:W-:Y:S02]  /*0aa0*/  LOP3.LUT R0, R4, 0xfffffe00, RZ, 0xc0, !PT ;  /* 0xfffffe0004007812 */ /* 0x000fe400078ec0ff */
[----:B------:R-:W-:Y:S02]  /*0ab0*/  LOP3.LUT R3, R5, R3, RZ, 0x3c, !PT ;  /* 0x0000000305037212 */ /* 0x000fe400078e3cff */
[----:B------:R-:W-:Y:S01]  /*0ac0*/  LOP3.LUT R232, R2, R0, RZ, 0xfc, !PT ;  /* 0x0000000002e87212 */ /* 0x000fe200078efcff */
[--C-:B------:R-:W-:Y:S01]  /*0ad0*/  IMAD R233, R15, 0x400, R0.reuse ;  /* 0x000004000fe97824 */ /* 0x100fe200078e0200 */
[----:B------:R-:W-:Y:S01]  /*0ae0*/  LEA R2, R7, 0x18000, 0x1 ;  /* 0x0001800007027811 */ /* 0x000fe200078e08ff */
[----:B------:R-:W-:-:S02]  /*0af0*/  IMAD R227, R227, 0x400, R0 ;  /* 0x00000400e3e37824 */ /* 0x000fc400078e0200 */
[----:B------:R-:W-:Y:S01]  /*0b00*/  IMAD.IADD R233, R233, 0x1, R3 ;  /* 0x00000001e9e97824 */ /* 0x000fe200078e0203 */
[C---:B------:R-:W-:Y:S01]  /*0b10*/  IADD3 R0, R2.reuse, 0x40, RZ ;  /* 0x0000004002007810 */ /* 0x040fe20007ffe0ff */
[----:B------:R1:W-:Y:S01]  /*0b20*/  STL [R1+0x30], R2 ;  /* 0x0000300201007387 */ /* 0x0003e20000100800 */
[----:B------:R-:W-:Y:S01]  /*0b30*/  @P2 IADD3 R0, R2, -0x40, RZ ;  /* 0xffffffc002002810 */ /* 0x000fe20007ffe0ff */
[----:B------:R-:W-:Y:S02]  /*0b40*/  IMAD.IADD R227, R3, 0x1, R227 ;  /* 0x0000000103e37824 */ /* 0x000fe400078e02e3 */
[----:B------:R-:W-:Y:S02]  /*0b50*/  IMAD.MOV.U32 R3, RZ, RZ, 0x20 ;  /* 0x00000020ff037424 */ /* 0x000fe400078e00ff */
[----:B------:R1:W-:Y:S01]  /*0b60*/  STL [R1+0x34], R0 ;  /* 0x0000340001007387 */ /* 0x0003e20000100800 */
[----:B------:R-:W-:Y:S02]  /*0b70*/  LEA R227, R227, 0x28000, 0x1 ;  /* 0x00028000e3e37811 */ /* 0x000fe400078e08ff */
[----:B------:R-:W-:-:S05]  /*0b80*/  SEL R3, R3, 0xffffffe0, !P4 ;  /* 0xffffffe003037807 */ /* 0x000fca0006000000 */
[C---:B------:R-:W-:Y:S02]  /*0b90*/  IMAD R3, R217.reuse, 0x2, R3 ;  /* 0x00000002d9037824 */ /* 0x040fe400078e0203 */
[--C-:B------:R-:W-:Y:S02]  /*0ba0*/  IMAD R217, R217, 0x2, R220.reuse ;  /* 0x00000002d9d97824 */ /* 0x100fe400078e02dc */
[----:B------:R-:W-:Y:S02]  /*0bb0*/  IMAD.IADD R216, R220, 0x1, R3 ;  /* 0x00000001dcd87824 */ /* 0x000fe400078e0203 */
[C---:B------:R-:W-:Y:S02]  /*0bc0*/  IMAD R220, R221.reuse, 0x2, R220 ;  /* 0x00000002dddc7824 */ /* 0x040fe400078e02dc */
[----:B------:R-:W-:Y:S02]  /*0bd0*/  IMAD.SHL.U32 R221, R221, 0x2, RZ ;  /* 0x00000002dddd7824 */ /* 0x000fe400078e00ff */
.L_x_1665:
        /* <DEDUP_REMOVED lines=19> */
[----:B------:R2:W3:Y:S01]  /*0d10*/  @P2 LDG.E R8, [R4.64] ;  /* 0x0000000404082981 */ /* 0x0004e2000c1e1900 */
[----:B------:R-:W-:Y:S02]  /*0d20*/  UISETP.EQ.U32.AND UP1, UPT, URZ, UR8, UPT ;  /* 0x000000083f00728c */ /* 0x000fe4000bf22070 */
[----:B------:R-:W-:Y:S01]  /*0d30*/  @UP4 UIADD3.X UR7, UR12, UR11, URZ, UP0, !UPT ;  /* 0x0000000b0c074290 */ /* 0x000fe200087fe43f */
[----:B-1----:R2:W4:Y:S01]  /*0d40*/  @P2 LDG.E R2, [R4.64+0x4] ;  /* 0x0000040404022981 */ /* 0x002522000c1e1900 */
[----:B------:R-:W-:Y:S01]  /*0d50*/  MOV R6, UR6 ;  /* 0x0000000600067c02 */ /* 0x000fe20008000f00 */
[----:B------:R-:W-:-:S03]  /*0d60*/  UISETP.EQ.OR.EX UP1, UPT, URZ, UR9, !UP5, UP1 ;  /* 0x000000093f00728c */ /* 0x000fc6000ef22710 */
[----:B------:R-:W-:Y:S01]  /*0d70*/  IMAD.U32 R7, RZ, RZ, UR7 ;  /* 0x00000007ff077e24 */ /* 0x000fe2000f8e00ff */
[----:B------:R-:W-:-:S04]  /*0d80*/  UIADD3 UR8, UP0, UR13, UR8, URZ ;  /* 0x000000080d087290 */ /* 0x000fc8000ff1e03f */
[----:B-----5:R-:W5:Y:S01]  /*0d90*/  @P0 LDG.E R6, [R6.64] ;  /* 0x0000000406060981 */ /* 0x020f62000c1e1900 */
[----:B------:R-:W-:Y:S01]  /*0da0*/  PLOP3.LUT P1, PT, PT, PT, UP1, 0x80, 0x0 ;  /* 0x000000000000781c */ /* 0x000fe20003f2f018 */
[----:B------:R-:W-:Y:S01]  /*0db0*/  UIADD3.X UR9, UR12, UR9, URZ, UP0, !UPT ;  /* 0x000000090c097290 */ /* 0x000fe200087fe43f */
[----:B--2---:R-:W-:-:S05]  /*0dc0*/  IMAD.U32 R4, RZ, RZ, UR8 ;  /* 0x00000008ff047e24 */ /* 0x004fca000f8e00ff */
[----:B------:R-:W-:-:S06]  /*0dd0*/  MOV R5, UR9 ;  /* 0x0000000900057c02 */ /* 0x000fcc0008000f00 */
[----:B------:R-:W2:Y:S01]  /*0de0*/  @!P1 LDG.E R0, [R4.64] ;  /* 0x0000000404009981 */ /* 0x000ea2000c1e1900 */
[----:B------:R-:W-:Y:S02]  /*0df0*/  UMOV UR14, 0xffffffff ;  /* 0xffffffff000e7882 */ /* 0x000fe40000000000 */
[----:B------:R-:W-:Y:S02]  /*0e00*/  UMOV UR30, URZ ;  /* 0x0000003f001e7c82 */ /* 0x000fe40008000000 */
[----:B------:R-:W-:Y:S02]  /*0e10*/  UMOV UR31, 0xffffffff ;  /* 0xffffffff001f7882 */ /* 0x000fe40000000000 */
[----:B------:R-:W-:Y:S01]  /*0e20*/  ULDC UR8, c[0x0][0x218] ;  /* 0x0000860000087ab9 */ /* 0x000fe20000000800 */
[----:B---3--:R-:W1:Y:S08]  /*0e30*/  @P2 R2UR UR14, R8 ;  /* 0x00000000080e23c2 */ /* 0x008e7000000e0000 */
[----:B----4-:R-:W1:Y:S08]  /*0e40*/  @P2 R2UR UR6, R2 ;  /* 0x00000000020623c2 */ /* 0x010e7000000e0000 */
[----:B-----5:R3:W4:Y:S01]  /*0e50*/  @P0 R2UR UR30, R6 ;  /* 0x00000000061e03c2 */ /* 0x02072200000e0000 */
[----:B------:R-:W-:-:S04]  /*0e60*/  ISETP.NE.U32.AND P0, PT, RZ, c[0x0][0x248], PT ;  /* 0x00009200ff007a0c */ /* 0x000fc80003f05070 */
[----:B------:R-:W-:Y:S01]  /*0e70*/  ISETP.NE.AND.EX P0, PT, RZ, c[0x0][0x24c], PT, P0 ;  /* 0x00009300ff007a0c */ /* 0x000fe20003f05300 */
[----:B-1----:R-:W-:Y:S02]  /*0e80*/  @UP6 UIADD3 UR27, UR6, -UR14, URZ ;  /* 0x8000000e061b6290 */ /* 0x002fe4000fffe03f */
[----:B--2---:R3:W1:Y:S05]  /*0e90*/  @!P1 R2UR UR31, R0 ;  /* 0x00000000001f93c2 */ /* 0x00466a00000e0000 */
[----:B------:R-:W-:-:S05]  /*0ea0*/  @!UP6 ULDC UR27, c[0x0][0x214] ;  /* 0x00008500001beab9 */ /* 0x000fca0000000800 */
[----:B------:R-:W-:Y:S05]  /*0eb0*/  @!P0 BRA `(.L_x_1631) ;  /* 0x0000007000008947 */ /* 0x000fea0003800000 */
[----:B----4-:R-:W-:-:S13]  /*0ec0*/  PLOP3.LUT P0, PT, PT, PT, UP5, 0x80, 0x0 ;  /* 0x000000000000781c */ /* 0x010fda0003f0f058 */
[----:B---3--:R-:W2:Y:S04]  /*0ed0*/  @P0 LDG.E R0, [R4.64+0x4] ;  /* 0x0000040404000981 */ /* 0x008ea8000c1e1900 */
[----:B------:R-:W3:Y:S01]  /*0ee0*/  @!P0 LDG.E R4, [R4.64] ;  /* 0x0000000404048981 */ /* 0x000ee2000c1e1900 */
[----:B--2---:R-:W2:Y:S02]  /*0ef0*/  @P0 R2UR UR6, R0 ;  /* 0x00000000000603c2 */ /* 0x004ea400000e0000 */
[----:B-12---:R-:W-:-:S11]  /*0f00*/  @UP5 UIADD3 UR8, UR6, -UR31, URZ ;  /* 0x8000001f06085290 */ /* 0x006fd6000fffe03f */
[----:B---3--:R1:W2:Y:S01]  /*0f10*/  @!P0 R2UR UR8, R4 ;  /* 0x00000000040883c2 */ /* 0x0082a200000e0000 */
[----:B------:R-:W-:-:S07]  /*0f20*/  DEPBAR.LE SB1, 0x0, {2} ;  /* 0x000090040000791a */ /* 0x000fce0000000000 */
.L_x_1631:
        /* <DEDUP_REMOVED lines=26> */
[----:B-1----:R-:W-:-:S02]  /*10d0*/  UISETP.NE.AND UP0, UPT, UR31, -0x1, UPT ;  /* 0xffffffff1f00788c */ /* 0x002fc4000bf05270 */
        /* <DEDUP_REMOVED lines=31> */
.L_x_1633:
        /* <DEDUP_REMOVED lines=18> */
.L_x_1634:
        /* <DEDUP_REMOVED lines=39> */
[----:B------:R-:W-:Y:S02]  /*1660*/  IMAD.HI.U32 R0, R5, R0, R4 ;  /* 0x0000000005007227 */ /* 0x000fe400078e0004 */
[----:B------:R-:W-:Y:S02]  /*1670*/  ULDC UR12, c[0x0][0x234] ;  /* 0x00008d00000c7ab9 */ /* 0x000fe40000000800 */
[----:B------:R-:W-:-:S02]  /*1680*/  UIADD3 UR8, UP0, UR16, UR8, URZ ;  /* 0x0000000810087290 */ /* 0x000fc4000ff1e03f */
[----:B------:R-:W-:Y:S02]  /*1690*/  IMAD.HI.U32 R0, R0, R2, RZ ;  /* 0x0000000200007227 */ /* 0x000fe400078e00ff */
[----:B------:R-:W-:Y:S02]  /*16a0*/  UIADD3.X UR9, UR32, UR7, URZ, UP0, !UPT ;  /* 0x0000000720097290 */ /* 0x000fe400087fe43f */
        /* <DEDUP_REMOVED lines=8> */
[----:B------:R-:W-:-:S02]  /*1730*/  USEL UR12, UR11, URZ, UP3 ;  /* 0x0000003f0b0c7287 */ /* 0x000fc40009800000 */
[----:B------:R-:W-:-:S03]  /*1740*/  UIADD3 UR10, UR9, UR10, URZ ;  /* 0x0000000a090a7290 */ /* 0x000fc6000fffe03f */
        /* <DEDUP_REMOVED lines=16> */
.L_x_1635:
[----:B------:R-:W-:Y:S02]  /*1850*/  UMOV UR11, UR52 ;  /* 0x00000034000b7c82 */ /* 0x000fe40008000000 */
.L_x_1636:
[----:B------:R-:W2:Y:S04]  /*1860*/  LDL.64 R4, [R1+0x40] ;  /* 0x0000400001047983 */ /* 0x000ea80000100a00 */
[----:B------:R1:W3:Y:S01]  /*1870*/  LDL.64 R16, [R1+0x40] ;  /* 0x0000400001107983 */ /* 0x0002e20000100a00 */
[----:B------:R-:W-:Y:S01]  /*1880*/  UIADD3 UR8, UP5, UP4, UR8, UR46, UR48 ;  /* 0x0000002e08087290 */ /* 0x000fe2000fcbe030 */
[----:B------:R-:W-:Y:S01]  /*1890*/  BSSY B1, `(.L_x_1632) ;  /* 0x0000895000017945 */ /* 0x000fe20003800000 */
[----:B------:R-:W-:Y:S01]  /*18a0*/  USHF.R.S32.HI UR14, URZ, 0x1f, UR38 ;  /* 0x0000001f3f0e7899 */ /* 0x000fe20008011426 */
[----:B------:R-:W4:Y:S01]  /*18b0*/  S2R R22, SR_TID.X ;  /* 0x0000000000167919 */ /* 0x000f220000002100 */
[----:B------:R-:W-:-:S02]  /*18c0*/  UIADD3 UR18, UP1, UP0, UR18, UR8, UR20 ;  /* 0x0000000812127290 */ /* 0x000fc4000f83e014 */
[----:B------:R-:W-:Y:S01]  /*18d0*/  UIADD3.X UR7, UR10, UR50, UR55, UP5, UP4 ;  /* 0x000000320a077290 */ /* 0x000fe2000afe8437 */
[----:B------:R-:W5:Y:S01]  /*18e0*/  S2R R23, SR_TID.X ;  /* 0x0000000000177919 */ /* 0x000f620000002100 */
[----:B------:R-:W-:Y:S02]  /*18f0*/  ULDC.64 UR8, c[0x0][0x1a8] ;  /* 0x00006a0000087ab9 */ /* 0x000fe40000000a00 */
[----:B------:R-:W-:Y:S01]  /*1900*/  UIADD3.X UR13, UR12, UR7, UR13, UP1, UP0 ;  /* 0x000000070c0d7290 */ /* 0x000fe20008fe040d */
[----:B------:R-:W1:Y:S01]  /*1910*/  S2R R21, SR_TID.X ;  /* 0x0000000000157919 */ /* 0x000e620000002100 */
[----:B------:R-:W-:Y:S02]  /*1920*/  UIMAD UR7, UR14, UR8, URZ ;  /* 0x000000080e0772a4 */ /* 0x000fe4000f8e023f */
[----:B------:R-:W-:Y:S02]  /*1930*/  UISETP.GE.AND UP0, UPT, UR27, 0x1, UPT ;  /* 0x000000011b00788c */ /* 0x000fe4000bf06270 */
[----:B------:R-:W-:-:S02]  /*1940*/  UIMAD UR12, UR38, UR9, UR7 ;  /* 0x00000009260c72a4 */ /* 0x000fc4000f8e0207 */
[----:B------:R-:W-:Y:S02]  /*1950*/  UMOV UR20, 0x4 ;  /* 0x0000000400147882 */ /* 0x000fe40000000000 */
[----:B------:R-:W-:Y:S02]  /*1960*/  ULDC.64 UR8, c[0x0][0x378] ;  /* 0x0000de0000087ab9 */ /* 0x000fe40000000a00 */
[----:B------:R-:W-:-:S04]  /*1970*/  UIMAD UR7, UR14, UR8, URZ ;  /* 0x000000080e0772a4 */ /* 0x000fc8000f8e023f */
[----:B------:R-:W-:Y:S01]  /*1980*/  UIMAD UR10, UR38, UR9, UR7 ;  /* 0x00000009260a72a4 */ /* 0x000fe2000f8e0207 */
[----:B----4-:R-:W-:Y:S02]  /*1990*/  SHF.R.S32.HI R22, RZ, 0x1f, R22 ;  /* 0x0000001fff167819 */ /* 0x010fe40000011416 */
[----:B------:R-:W-:Y:S02]  /*19a0*/  ULDC.64 UR8, c[0x0][0x370] ;  /* 0x0000dc0000087ab9 */ /* 0x000fe40000000a00 */
[----:B-----5:R-:W-:Y:S01]  /*19b0*/  LEA.HI R22, R22, R23, RZ, 0x3 ;  /* 0x0000001716167211 */ /* 0x020fe200078f18ff */
[----:B------:R-:W-:Y:S02]  /*19c0*/  UIMAD UR7, UR32, UR8, URZ ;  /* 0x00000008200772a4 */ /* 0x000fe4000f8e023f */
[----:B------:R-:W-:Y:S01]  /*19d0*/  UIADD3 UR8, UR16, UR15, URZ ;  /* 0x0000000f10087290 */ /* 0x000fe2000fffe03f */
[----:B------:R-:W-:Y:S01]  /*19e0*/  SHF.R.S32.HI R22, RZ, 0x3, R22 ;  /* 0x00000003ff167819 */ /* 0x000fe20000011416 */
[----:B------:R-:W-:-:S02]  /*19f0*/  UIMAD UR7, UR16, UR9, UR7 ;  /* 0x00000009100772a4 */ /* 0x000fc4000f8e0207 */
[----:B------:R-:W-:Y:S01]  /*1a00*/  UIADD3 UR9, UR16, UR11, URZ ;  /* 0x0000000b10097290 */ /* 0x000fe2000fffe03f */
[----:B------:R-:W-:Y:S01]  /*1a10*/  SHF.R.S32.HI R15, RZ, 0x1f, R22 ;  /* 0x0000001fff0f7819 */ /* 0x000fe20000011416 */
[----:B------:R-:W-:Y:S01]  /*1a20*/  ULDC.64 UR14, c[0x0][0x200] ;  /* 0x00008000000e7ab9 */ /* 0x000fe20000000a00 */
[----:B------:R-:W-:Y:S01]  /*1a30*/  IADD3 R2, P1, R22, UR16, RZ ;  /* 0x0000001016027c10 */ /* 0x000fe2000ff3e0ff */
[----:B------:R-:W-:-:S03]  /*1a40*/  UIMAD.WIDE UR14, UR8, UR20, UR14 ;  /* 0x00000014080e72a5 */ /* 0x000fc6000f8e020e */
[----:B--2---:R-:W-:Y:S01]  /*1a50*/  IADD3.X R5, R15, UR32, RZ, P1, !PT ;  /* 0x000000200f057c10 */ /* 0x004fe20008ffe4ff */
[----:B---3--:R-:W-:-:S04]  /*1a60*/  IMAD.MOV.U32 R16, RZ, RZ, R4 ;  /* 0x000000ffff107224 */ /* 0x008fc800078e0004 */
[----:B------:R-:W-:Y:S01]  /*1a70*/  IMAD R5, R5, c[0x0][0x190], RZ ;  /* 0x0000640005057a24 */ /* 0x000fe200078e02ff */
[----:B------:R-:W-:Y:S02]  /*1a80*/  SHF.R.S32.HI R17, RZ, 0x1f, R16 ;  /* 0x0000001fff117819 */ /* 0x000fe40000011410 */
[----:B------:R-:W-:-:S03]  /*1a90*/  IADD3 R4, P0, R16, UR23, RZ ;  /* 0x0000001710047c10 */ /* 0x000fc6000ff1e0ff */
[C---:B------:R-:W-:Y:S01]  /*1aa0*/  IMAD.WIDE.U32 R6, R2.reuse, c[0x0][0x190], R16 ;  /* 0x0000640002067a25 */ /* 0x040fe200078e0010 */
[----:B------:R2:W-:Y:S03]  /*1ab0*/  STL [R1+0x44], R17 ;  /* 0x0000441101007387 */ /* 0x0005e60000100800 */
[----:B------:R-:W-:Y:S01]  /*1ac0*/  IMAD R2, R2, c[0x0][0x194], R5 ;  /* 0x0000650002027a24 */ /* 0x000fe200078e0205 */
[----:B------:R-:W-:Y:S02]  /*1ad0*/  IADD3 R6, P1, R6, UR39, RZ ;  /* 0x0000002706067c10 */ /* 0x000fe4000ff3e0ff */
[----:B------:R-:W-:Y:S02]  /*1ae0*/  IADD3.X R5, R17, UR24, RZ, P0, !PT ;  /* 0x0000001811057c10 */ /* 0x000fe400087fe4ff */
[----:B------:R-:W-:Y:S01]  /*1af0*/  IADD3.X R7, R7, UR35, R2, P1, !PT ;  /* 0x0000002307077c10 */ /* 0x000fe20008ffe402 */
[----:B------:R-:W-:-:S04]  /*1b00*/  IMAD.U32 R2, RZ, RZ, UR16 ;  /* 0x00000010ff027e24 */ /* 0x000fc8000f8e00ff */
[----:B------:R-:W-:-:S04]  /*1b10*/  IMAD.WIDE.U32 R4, R2, c[0x0][0x370], R4 ;  /* 0x0000dc0002047a25 */ /* 0x000fc800078e0004 */
[----:B------:R-:W-:Y:S01]  /*1b20*/  IMAD.U32 R2, RZ, RZ, UR38 ;  /* 0x00000026ff027e24 */ /* 0x000fe2000f8e00ff */
[----:B------:R-:W-:Y:S01]  /*1b30*/  IADD3 R5, R5, UR7, RZ ;  /* 0x0000000705057c10 */ /* 0x000fe2000fffe0ff */
[----:B------:R-:W-:Y:S02]  /*1b40*/  ULEA.HI.SX32 UR7, UR34, 0xffffffff, 0x1a ;  /* 0xffffffff22077891 */ /* 0x000fe4000f8fd23f */
[----:B------:R-:W-:-:S04]  /*1b50*/  IMAD.WIDE.U32 R6, R2, c[0x0][0x1a8], R6 ;  /* 0x00006a0002067a25 */ /* 0x000fc800078e0006 */
[----:B------:R-:W-:Y:S01]  /*1b60*/  IMAD.WIDE.U32 R4, R2, c[0x0][0x378], R4 ;  /* 0x0000de0002047a25 */ /* 0x000fe200078e0004 */
[----:B-1----:R-:W-:Y:S02]  /*1b70*/  SHF.R.S32.HI R2, RZ, 0x1f, R21 ;  /* 0x0000001fff027819 */ /* 0x002fe40000011415 */
[----:B------:R-:W-:Y:S02]  /*1b80*/  IADD3 R9, R7, UR12, RZ ;  /* 0x0000000c07097c10 */ /* 0x000fe4000fffe0ff */
[----:B------:R-:W-:Y:S02]  /*1b90*/  LEA.HI R2, R2, R21, RZ, 0x5 ;  /* 0x0000001502027211 */ /* 0x000fe400078f28ff */
[----:B------:R-:W-:Y:S01]  /*1ba0*/  IADD3 R5, R5, UR10, RZ ;  /* 0x0000000a05057c10 */ /* 0x000fe2000fffe0ff */
[----:B------:R-:W-:Y:S01]  /*1bb0*/  ULDC.64 UR10, c[0x0][0x3c8] ;  /* 0x0000f200000a7ab9 */ /* 0x000fe20000000a00 */
[----:B------:R-:W-:Y:S01]  /*1bc0*/  LOP3.LUT R7, R2, 0xffffffe0, RZ, 0xc0, !PT ;  /* 0xffffffe002077812 */ /* 0x000fe200078ec0ff */
[----:B------:R-:W-:Y:S01]  /*1bd0*/  UIMAD.WIDE UR8, UR9, UR20, UR10 ;  /* 0x00000014090872a5 */ /* 0x000fe2000f8e020a */
[----:B------:R-:W-:Y:S01]  /*1be0*/  SHF.R.S32.HI R2, RZ, 0x5, R2 ;  /* 0x00000005ff027819 */ /* 0x000fe20000011402 */
[----:B------:R-:W-:Y:S01]  /*1bf0*/  IMAD.WIDE.U32 R4, R22, c[0x0][0x370], R4 ;  /* 0x0000dc0016047a25 */ /* 0x000fe200078e0004 */
[----:B------:R-:W-:-:S03]  /*1c00*/  LEA R8, P1, R6, c[0x0][0x160], 0x1 ;  /* 0x0000580006087a11 */ /* 0x000fc600078208ff */
[----:B------:R-:W-:Y:S01]  /*1c10*/  IMAD.IADD R21, R21, 0x1, -R7 ;  /* 0x0000000115157824 */ /* 0x000fe200078e0a07 */
[----:B------:R-:W-:Y:S01]  /*1c20*/  LEA.HI.X R9, R6, c[0x0][0x164], R9, 0x1, P1 ;  /* 0x0000590006097a11 */ /* 0x000fe200008f0c09 */
[----:B------:R-:W-:Y:S01]  /*1c30*/  IMAD R7, R15, c[0x0][0x370], RZ ;  /* 0x0000dc000f077a24 */ /* 0x000fe200078e02ff */
[----:B------:R-:W-:Y:S01]  /*1c40*/  LEA R6, P2, R4, c[0x0][0x330], 0x1 ;  /* 0x0000cc0004067a11 */ /* 0x000fe200078408ff */
[----:B------:R-:W-:Y:S02]  /*1c50*/  IMAD R2, R2, UR47, R21 ;  /* 0x0000002f02027c24 */ /* 0x000fe4000f8e0215 */
[----:B------:R-:W-:-:S03]  /*1c60*/  IMAD R11, R22, c[0x0][0x374], R7 ;  /* 0x0000dd00160b7a24 */ /* 0x000fc600078e0207 */
[----:B------:R-:W-:-:S04]  /*1c70*/  IADD3 R7, P0, R2, UR18, RZ ;  /* 0x0000001202077c10 */ /* 0x000fc8000ff1e0ff */
[----:B------:R-:W-:Y:S01]  /*1c80*/  LEA.HI.X.SX32 R10, R2, UR13, 0x1, P0 ;  /* 0x0000000d020a7c11 */ /* 0x000fe200080f0eff */
[----:B------:R-:W-:Y:S01]  /*1c90*/  IMAD.IADD R2, R5, 0x1, R11 ;  /* 0x0000000105027824 */ /* 0x000fe200078e020b */
[----:B------:R-:W-:Y:S02]  /*1ca0*/  PLOP3.LUT P0, PT, PT, PT, UP0, 0x80, 0x0 ;  /* 0x000000000000781c */ /* 0x000fe40003f0f008 */
[----:B------:R-:W-:-:S04]  /*1cb0*/  LEA R234, P1, R7, c[0x0][0x350], 0x2 ;  /* 0x0000d40007ea7a11 */ /* 0x000fc800078210ff */
[----:B------:R-:W-:Y:S02]  /*1cc0*/  LEA.HI.X R235, R7, c[0x0][0x354], R10, 0x2, P1 ;  /* 0x0000d50007eb7a11 */ /* 0x000fe400008f140a */
[----:B------:R-:W-:-:S05]  /*1cd0*/  LEA.HI.X R7, R4, c[0x0][0x334], R2, 0x1, P2 ;  /* 0x0000cd0004077a11 */ /* 0x000fca00010f0c02 */
[----:B------:R-:W-:Y:S05]  /*1ce0*/  @!P0 BRA `(.L_x_1637) ;  /* 0x00007c5000008947 */ /* 0x000fea0003800000 */
[----:B--2---:R-:W2:Y:S01]  /*1cf0*/  LDL R13, [R1+0x48] ;  /* 0x00004800010d7983 */ /* 0x004ea20000100800 */
[----:B------:R-:W-:Y:S01]  /*1d00*/  PLOP3.LUT P0, PT, PT, PT, UP3, 0x80, 0x0 ;  /* 0x000000000000781c */ /* 0x000fe20003f0f038 */
[----:B------:R-:W-:Y:S01]  /*1d10*/  UIMAD UR12, UR7, -0x40, UR27 ;  /* 0xffffffc0070c78a4 */ /* 0x000fe2000f8e021b */
[----:B------:R-:W-:Y:S01]  /*1d20*/  IADD3 R10, R22, 0x20, RZ ;  /* 0x00000020160a7810 */ /* 0x000fe20007ffe0ff */
[----:B------:R-:W-:Y:S01]  /*1d30*/  IMAD.MOV.U32 R226, RZ, RZ, 0x40 ;  /* 0x00000040ffe27424 */ /* 0x000fe200078e00ff */
[----:B------:R-:W-:Y:S01]  /*1d40*/  UMOV UR11, UR8 ;  /* 0x00000008000b7c82 */ /* 0x000fe20008000000 */
[----:B------:R-:W-:Y:S01]  /*1d50*/  IMAD.MOV.U32 R242, RZ, RZ, R6 ;  /* 0x000000fffff27224 */ /* 0x000fe200078e0006 */
[----:B------:R-:W-:Y:S01]  /*1d60*/  ULEA.HI UR8, UR7, UR7, URZ, 0x1 ;  /* 0x0000000707087291 */ /* 0x000fe2000f8f083f */
[----:B------:R-:W-:Y:S01]  /*1d70*/  ISETP.GE.AND P1, PT, R10, UR12, PT ;  /* 0x0000000c0a007c0c */ /* 0x000fe2000bf26270 */
[----:B------:R-:W-:Y:S01]  /*1d80*/  IMAD.WIDE.U32 R4, R226, c[0x0][0x370], RZ ;  /* 0x0000dc00e2047a25 */ /* 0x000fe200078e00ff */
[----:B------:R-:W-:Y:S01]  /*1d90*/  ISETP.GE.AND P2, PT, R22, UR12, PT ;  /* 0x0000000c16007c0c */ /* 0x000fe2000bf46270 */
[----:B------:R-:W-:Y:S01]  /*1da0*/  ULOP3.LUT UR8, UR8, 0xfffffffe, URZ, 0xc0, !UPT ;  /* 0xfffffffe08087892 */ /* 0x000fe2000f8ec03f */
[----:B------:R-:W-:Y:S01]  /*1db0*/  BSSY B0, `(.L_x_1638) ;  /* 0x0000040000007945 */ /* 0x000fe20003800000 */
[----:B------:R-:W-:Y:S01]  /*1dc0*/  IMAD.MOV.U32 R243, RZ, RZ, R7 ;  /* 0x000000fffff37224 */ /* 0x000fe200078e0007 */
[----:B------:R-:W-:Y:S01]  /*1dd0*/  @P0 BAR.SYNC.DEFER_BLOCKING 0x0 ;  /* 0x0000000000000b1d */ /* 0x000fe20000010000 */
[----:B------:R-:W-:Y:S01]  /*1de0*/  IMAD R2, R226, c[0x0][0x374], RZ ;  /* 0x0000dd00e2027a24 */ /* 0x000fe200078e02ff */
[----:B------:R-:W-:Y:S01]  /*1df0*/  UIADD3 UR8, UR7, -UR8, URZ ;  /* 0x8000000807087290 */ /* 0x000fe2000fffe03f */
[----:B------:R-:W-:-:S02]  /*1e00*/  IMAD.MOV.U32 R240, RZ, RZ, R8 ;  /* 0x000000fffff07224 */ /* 0x000fc400078e0008 */
[----:B------:R-:W-:Y:S01]  /*1e10*/  IMAD.MOV.U32 R241, RZ, RZ, R9 ;  /* 0x000000fffff17224 */ /* 0x000fe200078e0009 */
[----:B------:R-:W-:Y:S01]  /*1e20*/  UISETP.NE.AND UP0, UPT, UR8, 0x1, UPT ;  /* 0x000000010800788c */ /* 0x000fe2000bf05270 */
[----:B------:R-:W-:Y:S01]  /*1e30*/  @!P1 IADD3 R4, P3, R242, R4, RZ ;  /* 0x00000004f2049210 */ /* 0x000fe20007f7e0ff */
[----:B------:R-:W-:Y:S02]  /*1e40*/  UMOV UR10, UR9 ;  /* 0x00000009000a7c82 */ /* 0x000fe40008000000 */
[----:B------:R-:W-:Y:S01]  /*1e50*/  UMOV UR8, UR14 ;  /* 0x0000000e00087c82 */ /* 0x000fe20008000000 */
[----:B------:R-:W-:Y:S01]  /*1e60*/  @!P1 IADD3.X R5, R243, R5, R2, P3, !PT ;  /* 0x00000005f3059210 */ /* 0x000fe20001ffe402 */
[----:B------:R-:W-:Y:S01]  /*1e70*/  UMOV UR9, UR15 ;  /* 0x0000000f00097c82 */ /* 0x000fe20008000000 */
[----:B------:R-:W-:Y:S01]  /*1e80*/  PLOP3.LUT P0, PT, PT, PT, UP0, 0x80, 0x0 ;  /* 0x000000000000781c */ /* 0x000fe20003f0f008 */
        /* <DEDUP_REMOVED lines=43> */
.L_x_1639:
[----:B------:R-:W-:Y:S01]  /*2140*/  @!PT LDS RZ, [RZ] ;  /* 0x00000000fffff984 */ /* 0x000fe20000000800 */
[----:B------:R-:W-:Y:S01]  /*2150*/  @!PT LDS RZ, [RZ] ;  /* 0x00000000fffff984 */ /* 0x000fe20000000800 */
[----:B------:R-:W-:Y:S01]  /*2160*/  @!PT LDS RZ, [RZ] ;  /* 0x00000000fffff984 */ /* 0x000fe20000000800 */
[----:B-1----:R1:W-:Y:S04]  /*2170*/  LDGSTS.E.BYPASS.LTC128B.128 [R236], [R240.64] ;  /* 0x00000000f0ec7fae */ /* 0x0023e8000b901d44 */
[----:B------:R1:W-:Y:S04]  /*2180*/  LDGSTS.E.BYPASS.LTC128B.128 [R236+0x2000], [R240.64+0x80] ;  /* 0x02000080f0ec7fae */ /* 0x0003e8000b901d44 */
[----:B------:R1:W-:Y:S04]  /*2190*/  LDGSTS.E.BYPASS.LTC128B.128 [R236+0x4000], [R240.64+0x100] ;  /* 0x04000100f0ec7fae */ /* 0x0003e8000b901d44 */
[----:B------:R1:W-:Y:S02]  /*21a0*/  LDGSTS.E.BYPASS.LTC128B.128 [R236+0x6000], [R240.64+0x180] ;  /* 0x06000180f0ec7fae */ /* 0x0003e4000b901d44 */
.L_x_1640:
[----:B------:R-:W-:Y:S05]  /*21b0*/  BSYNC B0 ;  /* 0x0000000000007941 */ /* 0x000fea0003800000 */
.L_x_1638:
        /* <DEDUP_REMOVED lines=21> */
.L_x_1642:
        /* <DEDUP_REMOVED lines=9> */
.L_x_1643:
[----:B------:R-:W-:Y:S05]  /*23a0*/  BSYNC B0 ;  /* 0x0000000000007941 */ /* 0x000fea0003800000 */
.L_x_1641:
[----:B------:R-:W-:Y:S01]  /*23b0*/  ULDC.64 UR14, c[0x0][0x198] ;  /* 0x00006600000e7ab9 */ /* 0x000fe20000000a00 */
[----:B--2---:R-:W-:Y:S01]  /*23c0*/  IMAD.U32 R4, RZ, RZ, UR19 ;  /* 0x00000013ff047e24 */ /* 0x004fe2000f8e00ff */
[----:B------:R-:W-:-:S03]  /*23d0*/  UIMAD UR13, UR17, UR14, URZ ;  /* 0x0000000e110d72a4 */ /* 0x000fc6000f8e023f */
[----:B------:R-:W-:Y:S01]  /*23e0*/  IMAD.WIDE.U32 R6, R4, c[0x0][0x198], R16 ;  /* 0x0000660004067a25 */ /* 0x000fe200078e0010 */
[----:B------:R-:W-:-:S03]  /*23f0*/  UIMAD UR16, UR19, UR15, UR13 ;  /* 0x0000000f131072a4 */ /* 0x000fc6000f8e020d */
[----:B------:R-:W-:Y:S01]  /*2400*/  ULDC.64 UR14, c[0x0][0x1a0] ;  /* 0x00006800000e7ab9 */ /* 0x000fe20000000a00 */
[----:B------:R-:W-:Y:S01]  /*2410*/  IMAD.WIDE.U32 R4, R4, c[0x0][0x1a0], R16 ;  /* 0x0000680004047a25 */ /* 0x000fe200078e0010 */
[----:B------:R-:W-:Y:S01]  /*2420*/  UIMAD UR13, UR17, UR14, URZ ;  /* 0x0000000e110d72a4 */ /* 0x000fe2000f8e023f */
[----:B------:R-:W-:Y:S02]  /*2430*/  IADD3 R6, P3, R6, UR25, RZ ;  /* 0x0000001906067c10 */ /* 0x000fe4000ff7e0ff */
[----:B------:R-:W-:Y:S01]  /*2440*/  IMAD.U32 R9, RZ, RZ, UR16 ;  /* 0x00000010ff097e24 */ /* 0x000fe2000f8e00ff */
[----:B------:R-:W-:Y:S01]  /*2450*/  UIMAD UR14, UR19, UR15, UR13 ;  /* 0x0000000f130e72a4 */ /* 0x000fe2000f8e020d */
[----:B------:R-:W-:Y:S01]  /*2460*/  IADD3 R8, P2, R4, UR21, RZ ;  /* 0x0000001504087c10 */ /* 0x000fe2000ff5e0ff */
[----:B------:R-:W-:Y:S01]  /*2470*/  UIMAD UR13, UR28, -0x40, UR6 ;  /* 0xffffffc01c0d78a4 */ /* 0x000fe2000f8e0206 */
[----:B------:R-:W-:Y:S01]  /*2480*/  IMAD R4, R12, c[0x0][0x1b0], RZ ;  /* 0x00006c000c047a24 */ /* 0x000fe200078e02ff */
[----:B------:R-:W-:-:S02]  /*2490*/  IADD3.X R7, R7, UR26, R9, P3, !PT ;  /* 0x0000001a07077c10 */ /* 0x000fc40009ffe409 */
[----:B------:R-:W-:Y:S02]  /*24a0*/  MOV R2, UR14 ;  /* 0x0000000e00027c02 */ /* 0x000fe40008000f00 */
[----:B------:R-:W-:Y:S01]  /*24b0*/  ISETP.GE.AND P1, PT, R10, UR13, PT ;  /* 0x0000000d0a007c0c */ /* 0x000fe2000bf26270 */
[----:B------:R-:W-:Y:S01]  /*24c0*/  IMAD R10, R0, c[0x0][0x1b4], R4 ;  /* 0x00006d00000a7a24 */ /* 0x000fe200078e0204 */
[----:B------:R-:W-:Y:S01]  /*24d0*/  IADD3.X R9, R5, UR22, R2, P2, !PT ;  /* 0x0000001605097c10 */ /* 0x000fe200097fe402 */
[----:B------:R-:W-:Y:S01]  /*24e0*/  IMAD R2, R12, c[0x0][0x1b8], RZ ;  /* 0x00006e000c027a24 */ /* 0x000fe200078e02ff */
[----:B------:R-:W-:Y:S01]  /*24f0*/  ISETP.GE.AND P2, PT, R22, UR13, PT ;  /* 0x0000000d16007c0c */ /* 0x000fe2000bf46270 */
[----:B------:R-:W-:-:S04]  /*2500*/  IMAD.WIDE.U32 R4, R0, c[0x0][0x1b0], R6 ;  /* 0x00006c0000047a25 */ /* 0x000fc800078e0006 */
[C---:B------:R-:W-:Y:S02]  /*2510*/  IMAD R2, R0.reuse, c[0x0][0x1bc], R2 ;  /* 0x00006f0000027a24 */ /* 0x040fe400078e0202 */
[----:B------:R-:W-:Y:S02]  /*2520*/  IMAD.WIDE.U32 R8, R0, c[0x0][0x1b8], R8 ;  /* 0x00006e0000087a25 */ /* 0x000fe400078e0008 */
[C---:B------:R-:W-:Y:S02]  /*2530*/  @!P1 IADD3 R18, P3, R22.reuse, 0x20, RZ ;  /* 0x0000002016129810 */ /* 0x040fe40007f7e0ff */
[----:B------:R-:W-:Y:S02]  /*2540*/  IMAD.IADD R7, R5, 0x1, R10 ;  /* 0x0000000105077824 */ /* 0x000fe400078e020a */
[----:B------:R-:W-:Y:S01]  /*2550*/  IMAD.IADD R5, R9, 0x1, R2 ;  /* 0x0000000109057824 */ /* 0x000fe200078e0202 */
[----:B------:R-:W-:Y:S01]  /*2560*/  @!P1 IADD3.X R2, RZ, R15, RZ, P3, !PT ;  /* 0x0000000fff029210 */ /* 0x000fe20001ffe4ff */
[--C-:B------:R-:W-:Y:S01]  /*2570*/  @!P2 IMAD.MOV.U32 R6, RZ, RZ, R4.reuse ;  /* 0x000000ffff06a224 */ /* 0x100fe200078e0004 */
[----:B------:R-:W-:Y:S01]  /*2580*/  @!P1 IADD3 R0, P3, R22, 0x20, RZ ;  /* 0x0000002016009810 */ /* 0x000fe20007f7e0ff */
[----:B------:R-:W-:Y:S01]  /*2590*/  @!P1 IMAD.MOV.U32 R10, RZ, RZ, R4 ;  /* 0x000000ffff0a9224 */ /* 0x000fe200078e0004 */
[----:B------:R-:W-:Y:S01]  /*25a0*/  @!P1 MOV R11, R7 ;  /* 0x00000007000b9202 */ /* 0x000fe20000000f00 */
[--C-:B------:R-:W-:Y:S01]  /*25b0*/  @!P2 IMAD.MOV.U32 R4, RZ, RZ, R8.reuse ;  /* 0x000000ffff04a224 */ /* 0x100fe200078e0008 */
[----:B------:R-:W-:Y:S01]  /*25c0*/  @!P1 MOV R13, R5 ;  /* 0x00000005000d9202 */ /* 0x000fe20000000f00 */
[----:B------:R-:W-:-:S02]  /*25d0*/  @!P1 IMAD.MOV.U32 R12, RZ, RZ, R8 ;  /* 0x000000ffff0c9224 */ /* 0x000fc400078e0008 */
[----:B------:R-:W-:Y:S02]  /*25e0*/  @!P1 IMAD R2, R2, c[0x0][0x198], RZ ;  /* 0x0000660002029a24 */ /* 0x000fe400078e02ff */
[----:B------:R-:W-:Y:S02]  /*25f0*/  @!P1 IMAD.X R8, RZ, RZ, R15, P3 ;  /* 0x000000ffff089224 */ /* 0x000fe400018e060f */
[----:B------:R-:W-:Y:S02]  /*2600*/  @!P2 IMAD R14, R15, c[0x0][0x198], RZ ;  /* 0x000066000f0eaa24 */ /* 0x000fe400078e02ff */
[----:B------:R-:W-:Y:S02]  /*2610*/  @!P1 IMAD R20, R18, c[0x0][0x19c], R2 ;  /* 0x0000670012149a24 */ /* 0x000fe400078e0202 */
[----:B------:R-:W-:Y:S02]  /*2620*/  @!P1 IMAD R2, R8, c[0x0][0x1a0], RZ ;  /* 0x0000680008029a24 */ /* 0x000fe400078e02ff */
[----:B------:R-:W-:-:S02]  /*2630*/  @!P2 IMAD R8, R22, c[0x0][0x19c], R14 ;  /* 0x000067001608aa24 */ /* 0x000fc400078e020e */
[----:B------:R-:W-:-:S04]  /*2640*/  @!P2 IMAD.WIDE.U32 R16, R22, c[0x0][0x198], R6 ;  /* 0x000066001610aa25 */ /* 0x000fc800078e0006 */
[----:B------:R-:W-:Y:S02]  /*2650*/  @!P2 IMAD R9, R15, c[0x0][0x1a0], RZ ;  /* 0x000068000f09aa24 */ /* 0x000fe400078e02ff */
[----:B------:R-:W-:-:S04]  /*2660*/  @!P2 IMAD.WIDE.U32 R14, R22, c[0x0][0x1a0], R4 ;  /* 0x00006800160eaa25 */ /* 0x000fc800078e0004 */
[----:B------:R-:W-:Y:S01]  /*2670*/  @!P1 IMAD.WIDE.U32 R18, R18, c[0x0][0x198], R10 ;  /* 0x0000660012129a25 */ /* 0x000fe200078e000a */
[----:B------:R-:W-:-:S03]  /*2680*/  @!P2 LEA R10, P6, R16, c[0x0][0x168], 0x1 ;  /* 0x00005a00100aaa11 */ /* 0x000fc600078c08ff */
[----:B------:R-:W-:Y:S01]  /*2690*/  @!P2 IMAD.IADD R5, R17, 0x1, R8 ;  /* 0x000000011105a824 */ /* 0x000fe200078e0208 */
[----:B------:R-:W-:Y:S01]  /*26a0*/  @!P1 IADD3 R7, R19, R20, RZ ;  /* 0x0000001413079210 */ /* 0x000fe20007ffe0ff */
[----:B------:R-:W-:Y:S01]  /*26b0*/  @!P2 IMAD R9, R22, c[0x0][0x1a4], R9 ;  /* 0x000069001609aa24 */ /* 0x000fe200078e0209 */
[----:B------:R-:W-:Y:S01]  /*26c0*/  @!P1 LEA R8, P5, R18, c[0x0][0x168], 0x1 ;  /* 0x00005a0012089a11 */ /* 0x000fe200078a08ff */
[----:B------:R-:W-:Y:S01]  /*26d0*/  @!P1 IMAD R2, R0, c[0x0][0x1a4], R2 ;  /* 0x0000690000029a24 */ /* 0x000fe200078e0202 */
[----:B------:R-:W-:Y:S01]  /*26e0*/  @!P2 LEA.HI.X R11, R16, c[0x0][0x16c], R5, 0x1, P6 ;  /* 0x00005b00100baa11 */ /* 0x000fe200030f0c05 */
[----:B------:R-:W-:Y:S01]  /*26f0*/  @!P1 IMAD.WIDE.U32 R12, R0, c[0x0][0x1a0], R12 ;  /* 0x00006800000c9a25 */ /* 0x000fe200078e000c */
[----:B------:R-:W-:Y:S01]  /*2700*/  @P2 STS.128 [R237+0x18000], RZ ;  /* 0x018000ffed002388 */ /* 0x000fe20000000c00 */
[----:B------:R-:W-:Y:S02]  /*2710*/  @!P2 LEA R6, P4, R14, c[0x0][0x170], 0x1 ;  /* 0x00005c000e06aa11 */ /* 0x000fe400078808ff */
[----:B------:R-:W-:Y:S01]  /*2720*/  @!P2 IMAD.IADD R0, R15, 0x1, R9 ;  /* 0x000000010f00a824 */ /* 0x000fe200078e0209 */
[----:B------:R-:W-:Y:S01]  /*2730*/  @P2 STS.128 [R237+0x1a000], RZ ;  /* 0x01a000ffed002388 */ /* 0x000fe20000000c00 */
[----:B------:R-:W-:-:S03]  /*2740*/  @!P1 LEA.HI.X R9, R18, c[0x0][0x16c], R7, 0x1, P5 ;  /* 0x00005b0012099a11 */ /* 0x000fc600028f0c07 */
[----:B------:R-:W-:Y:S04]  /*2750*/  @P2 STS.128 [R237+0x1c000], RZ ;  /* 0x01c000ffed002388 */ /* 0x000fe80000000c00 */
[----:B------:R-:W-:Y:S04]  /*2760*/  @P2 STS.128 [R237+0x1e000], RZ ;  /* 0x01e000ffed002388 */ /* 0x000fe80000000c00 */
[----:B------:R-:W-:Y:S01]  /*2770*/  @!PT LDS RZ, [RZ] ;  /* 0x00000000fffff984 */ /* 0x000fe20000000800 */
[----:B------:R-:W-:Y:S01]  /*2780*/  @!PT LDS RZ, [RZ] ;  /* 0x00000000fffff984 */ /* 0x000fe20000000800 */
[----:B------:R-:W-:Y:S01]  /*2790*/  @!PT LDS RZ, [RZ] ;  /* 0x00000000fffff984 */ /* 0x000fe20000000800 */
[----:B------:R2:W-:Y:S04]  /*27a0*/  @!P2 LDGSTS.E.BYPASS.LTC128B.128 [R237+0x18000], [R10.64] ;  /* 0x180000000aedafae */ /* 0x0005e8000b901d44 */
[----:B------:R2:W-:Y:S01]  /*27b0*/  @!P2 LDGSTS.E.BYPASS.LTC128B.128 [R237+0x1a000], [R10.64+0x80] ;  /* 0x1a0000800aedafae */ /* 0x0005e2000b901d44 */
[----:B------:R-:W-:-:S03]  /*27c0*/  @!P2 LEA.HI.X R7, R14, c[0x0][0x174], R0, 0x1, P4 ;  /* 0x00005d000e07aa11 */ /* 0x000fc600020f0c00 */
        /* <DEDUP_REMOVED lines=21> */
[----:B------:R4:W-:Y:S01]  /*2920*/  @!P2 LDGSTS.E.BYPASS.LTC128B.128 [R237+0x22000], [R6.64+0x80] ;  /* 0x2200008006edafae */ /* 0x0009e2000b901d44 */
[----:B---3--:R-:W-:Y:S01]  /*2930*/  MOV R8, c[0x0][0x308] ;  /* 0x0000c20000087a02 */ /* 0x008fe20000000f00 */
[----:B------:R-:W-:-:S02]  /*2940*/  IMAD.MOV.U32 R9, RZ, RZ, c[0x0][0x30c] ;  /* 0x0000c300ff097624 */ /* 0x000fc400078e00ff */
[----:B------:R4:W-:Y:S04]  /*2950*/  @!P2 LDGSTS.E.BYPASS.LTC128B.128 [R237+0x24000], [R6.64+0x100] ;  /* 0x2400010006edafae */ /* 0x0009e8000b901d44 */
[----:B------:R4:W-:Y:S04]  /*2960*/  @!P2 LDGSTS.E.BYPASS.LTC128B.128 [R237+0x26000], [R6.64+0x180] ;  /* 0x2600018006edafae */ /* 0x0009e8000b901d44 */
[----:B------:R-:W-:Y:S04]  /*2970*/  @P1 STS.128 [R237+0x21000], RZ ;  /* 0x021000ffed001388 */ /* 0x000fe80000000c00 */
[----:B------:R-:W-:Y:S04]  /*2980*/  @P1 STS.128 [R237+0x23000], RZ ;  /* 0x023000ffed001388 */ /* 0x000fe80000000c00 */
[----:B------:R-:W-:Y:S04]  /*2990*/  @P1 STS.128 [R237+0x25000], RZ ;  /* 0x025000ffed001388 */ /* 0x000fe80000000c00 */
[----:B------:R-:W-:Y:S01]  /*29a0*/  @P1 STS.128 [R237+0x27000], RZ ;  /* 0x027000ffed001388 */ /* 0x000fe20000000c00 */
[----:B------:R-:W-:-:S03]  /*29b0*/  ISETP.GE.AND P2, PT, R249, UR12, PT ;  /* 0x0000000cf9007c0c */ /* 0x000fc6000bf46270 */
[----:B------:R-:W3:Y:S01]  /*29c0*/  LDL R22, [R1+0x4c] ;  /* 0x00004c0001167983 */ /* 0x000ee20000100800 */
[----:B------:R-:W-:Y:S01]  /*29d0*/  @!P1 IMAD.IADD R2, R13, 0x1, R2 ;  /* 0x000000010d029824 */ /* 0x000fe200078e0202 */
[----:B------:R-:W-:-:S04]  /*29e0*/  @!P1 LEA R4, P3, R12, c[0x0][0x170], 0x1 ;  /* 0x00005c000c049a11 */ /* 0x000fc800078608ff */
[----:B------:R-:W-:Y:S01]  /*29f0*/  @!P1 LEA.HI.X R5, R12, c[0x0][0x174], R2, 0x1, P3 ;  /* 0x00005d000c059a11 */ /* 0x000fe200018f0c02 */
[----:B----4-:R4:W2:Y:S01]  /*2a00*/  LDG.E.64 R6, [R8.64+0x8] ;  /* 0x0000080408067981 */ /* 0x0108a2000c1e1b00 */
[----:B------:R-:W-:-:S03]  /*2a10*/  IADD3 R0, R249, 0x8, RZ ;  /* 0x00000008f9007810 */ /* 0x000fc60007ffe0ff */
[----:B------:R-:W-:Y:S01]  /*2a20*/  @!PT LDS RZ, [RZ] ;  /* 0x00000000fffff984 */ /* 0x000fe20000000800 */
[----:B------:R-:W-:Y:S01]  /*2a30*/  @!PT LDS RZ, [RZ] ;  /* 0x00000000fffff984 */ /* 0x000fe20000000800 */
[----:B------:R-:W-:Y:S01]  /*2a40*/  @!PT LDS RZ, [RZ] ;  /* 0x00000000fffff984 */ /* 0x000fe20000000800 */
[----:B------:R1:W-:Y:S04]  /*2a50*/  @!P1 LDGSTS.E.BYPASS.LTC128B.128 [R237+0x21000], [R4.64] ;  /* 0x2100000004ed9fae */ /* 0x0003e8000b901d44 */
[----:B------:R1:W-:Y:S04]  /*2a60*/  @!P1 LDGSTS.E.BYPASS.LTC128B.128 [R237+0x23000], [R4.64+0x80] ;  /* 0x2300008004ed9fae */ /* 0x0003e8000b901d44 */
[----:B------:R1:W-:Y:S04]  /*2a70*/  @!P1 LDGSTS.E.BYPASS.LTC128B.128 [R237+0x25000], [R4.64+0x100] ;  /* 0x2500010004ed9fae */ /* 0x0003e8000b901d44 */
[----:B------:R1:W-:Y:S01]  /*2a80*/  @!P1 LDGSTS.E.BYPASS.LTC128B.128 [R237+0x27000], [R4.64+0x180] ;  /* 0x2700018004ed9fae */ /* 0x0003e2000b901d44 */
[----:B------:R-:W-:-:S02]  /*2a90*/  ISETP.GE.AND P1, PT, R0, UR12, PT ;  /* 0x0000000c00007c0c */ /* 0x000fc4000bf26270 */
[----:B------:R-:W-:Y:S01]  /*2aa0*/  SHF.R.S32.HI R0, RZ, 0x1f, R21 ;  /* 0x0000001fff007819 */ /* 0x000fe20000011415 */
[----:B------:R-:W0:Y:S04]  /*2ab0*/  LDGDEPBAR ;  /* 0x00000000000079af */ /* 0x000e280000000000 */
[----:B----4-:R-:W4:Y:S01]  /*2ac0*/  LDG.E.64 R8, [R8.64] ;  /* 0x0000000408087981 */ /* 0x010f22000c1e1b00 */
[----:B------:R-:W-:Y:S01]  /*2ad0*/  MOV R247, 0x7f800000 ;  /* 0x7f80000000f77802 */ /* 0x000fe20000000f00 */
[----:B------:R-:W-:Y:S02]  /*2ae0*/  IMAD.MOV.U32 R248, RZ, RZ, 0x7f800000 ;  /* 0x7f800000fff87424 */ /* 0x000fe400078e00ff */
[----:B-1----:R-:W-:-:S04]  /*2af0*/  IMAD.MOV.U32 R4, RZ, RZ, 0x4 ;  /* 0x00000004ff047424 */ /* 0x002fc800078e00ff */
[----:B------:R-:W-:-:S05]  /*2b00*/  IMAD.WIDE R4, R249, R4, UR8 ;  /* 0x00000008f9047e25 */ /* 0x000fca000f8e0204 */
[----:B------:R1:W5:Y:S04]  /*2b10*/  @!P2 LDG.E R247, [R4.64] ;  /* 0x0000000404f7a981 */ /* 0x000368000c1e1900 */
[----:B------:R1:W5:Y:S01]  /*2b20*/  @!P1 LDG.E R248, [R4.64+0x20] ;  /* 0x0000200404f89981 */ /* 0x000362000c1e1900 */
[----:B------:R-:W-:-:S04]  /*2b30*/  IADD3 R2, R233, 0x4000, RZ ;  /* 0x00004000e9027810 */ /* 0x000fc80007ffe0ff */
[----:B------:R-:W-:-:S04]  /*2b40*/  SEL R2, R2, R233, !P0 ;  /* 0x000000e902027207 */ /* 0x000fc80004000000 */
[----:B------:R-:W-:Y:S01]  /*2b50*/  SHF.L.U32 R219, R2, 0x1, RZ ;  /* 0x0000000102db7819 */ /* 0x000fe200000006ff */
[----:B------:R-:W-:Y:S01]  /*2b60*/  IMAD.MOV.U32 R231, RZ, RZ, 0x20 ;  /* 0x00000020ffe77424 */ /* 0x000fe200078e00ff */
[----:B------:R-:W-:Y:S01]  /*2b70*/  SHF.L.U32 R222, R233, 0x1, RZ ;  /* 0x00000001e9de7819 */ /* 0x000fe200000006ff */
        /* <DEDUP_REMOVED lines=64> */
[----:B--2---:R-:W-:-:S04]  /*2f80*/  IADD3 R250, P2, P1, R6, UR41, R21 ;  /* 0x0000002906fa7c10 */ /* 0x004fc8000f95e015 */
[----:B------:R-:W-:-:S05]  /*2f90*/  IADD3.X R0, R7, UR49, R0, P2, P1 ;  /* 0x0000003107007c10 */ /* 0x000fca00097e2400 */
[----:B------:R2:W-:Y:S02]  /*2fa0*/  STL [R1+0x38], R0 ;  /* 0x0000380001007387 */ /* 0x0005e40000100800 */
[----:B--2---:R-:W-:-:S04]  /*2fb0*/  IADD3 R0, R232, 0x4000, RZ ;  /* 0x00004000e8007810 */ /* 0x004fc80007ffe0ff */
[----:B------:R-:W-:-:S05]  /*2fc0*/  SEL R0, R0, R232, !P0 ;  /* 0x000000e800007207 */ /* 0x000fca0004000000 */
[----:B------:R-:W-:Y:S02]  /*2fd0*/  IMAD.SHL.U32 R2, R0, 0x2, RZ ;  /* 0x0000000200027824 */ /* 0x000fe400078e00ff */
[----:B------:R-:W-:-:S04]  /*2fe0*/  IMAD.MOV.U32 R0, RZ, RZ, c[0x0][0x22c] ;  /* 0x00008b00ff007624 */ /* 0x000fc800078e00ff */
[----:B------:R-:W-:Y:S01]  /*2ff0*/  IMAD R0, R0, c[0x0][0x1c0], RZ ;  /* 0x0000700000007a24 */ /* 0x000fe200078e02ff */
[----:B----4-:R2:W4:Y:S03]  /*3000*/  R2UR UR14, R9 ;  /* 0x00000000090e73c2 */ /* 0x01052600000e0000 */
[----:B------:R-:W-:-:S05]  /*3010*/  IMAD.SHL.U32 R238, R0, 0x8, RZ ;  /* 0x0000000800ee7824 */ /* 0x000fca00078e00ff */
[----:B------:R1:W3:Y:S01]  /*3020*/  R2UR UR15, R8 ;  /* 0x00000000080f73c2 */ /* 0x0002e200000e0000 */
[----:B--2---:R-:W-:-:S04]  /*3030*/  SHF.L.U32 R9, R0, 0x4, RZ ;  /* 0x0000000400097819 */ /* 0x004fc800000006ff */
[C---:B------:R-:W-:Y:S02]  /*3040*/  IADD3 R7, R9.reuse, 0x40, RZ ;  /* 0x0000004009077810 */ /* 0x040fe40007ffe0ff */
[C---:B------:R-:W-:Y:S02]  /*3050*/  IADD3 R6, R9.reuse, 0x60, RZ ;  /* 0x0000006009067810 */ /* 0x040fe40007ffe0ff */
[C---:B-1----:R-:W-:Y:S02]  /*3060*/  IADD3 R8, R9.reuse, 0x20, RZ ;  /* 0x0000002009087810 */ /* 0x042fe40007ffe0ff */
[C---:B------:R-:W-:Y:S02]  /*3070*/  IADD3 R5, R9.reuse, 0x80, RZ ;  /* 0x0000008009057810 */ /* 0x040fe40007ffe0ff */
[C---:B------:R-:W-:Y:S02]  /*3080*/  IADD3 R4, R9.reuse, 0xa0, RZ ;  /* 0x000000a009047810 */ /* 0x040fe40007ffe0ff */
[C---:B------:R-:W-:Y:S01]  /*3090*/  IADD3 R10, R9.reuse, 0xc0, RZ ;  /* 0x000000c0090a7810 */ /* 0x040fe20007ffe0ff */
[----:B------:R-:W-:Y:S01]  /*30a0*/  IMAD.IADD R7, R238, 0x1, R7 ;  /* 0x00000001ee077824 */ /* 0x000fe200078e0207 */
[----:B------:R-:W-:-:S02]  /*30b0*/  IADD3 R9, R9, 0xe0, RZ ;  /* 0x000000e009097810 */ /* 0x000fc40007ffe0ff */
[C---:B------:R-:W-:Y:S01]  /*30c0*/  IADD3 R8, R238.reuse, R8, RZ ;  /* 0x00000008ee087210 */ /* 0x040fe20007ffe0ff */
[C---:B------:R-:W-:Y:S01]  /*30d0*/  IMAD.IADD R5, R238.reuse, 0x1, R5 ;  /* 0x00000001ee057824 */ /* 0x040fe200078e0205 */
[C---:B------:R-:W-:Y:S02]  /*30e0*/  IADD3 R6, R238.reuse, R6, RZ ;  /* 0x00000006ee067210 */ /* 0x040fe40007ffe0ff */
        /* <DEDUP_REMOVED lines=24> */
[----:B------:R-:W-:-:S02]  /*3270*/  IADD3 R9, R238, R8, RZ ;  /* 0x00000008ee097210 */ /* 0x000fc40007ffe0ff */
[----:B------:R2:W-:Y:S01]  /*3280*/  STL [R1+0x10], R7 ;  /* 0x0000100701007387 */ /* 0x0005e20000100800 */
[----:B------:R-:W-:-:S03]  /*3290*/  IADD3 R0, R238, R0, RZ ;  /* 0x00000000ee007210 */ /* 0x000fc60007ffe0ff */
[----:B------:R3:W-:Y:S04]  /*32a0*/  STL [R1+0xc], R6 ;  /* 0x00000c0601007387 */ /* 0x0007e80000100800 */
[----:B------:R4:W-:Y:S04]  /*32b0*/  STL [R1+0x8], R5 ;  /* 0x0000080501007387 */ /* 0x0009e80000100800 */
[----:B------:R4:W-:Y:S04]  /*32c0*/  STL [R1+0x4], R4 ;  /* 0x0000040401007387 */ /* 0x0009e80000100800 */
[----:B------:R-:W-:Y:S01]  /*32d0*/  STL [R1+0x2c], R9 ;  /* 0x00002c0901007387 */ /* 0x000fe20000100800 */
[----:B-1----:R-:W-:-:S03]  /*32e0*/  IMAD.IADD R8, R238, 0x1, R7 ;  /* 0x00000001ee087824 */ /* 0x002fc600078e0207 */
[----:B------:R1:W-:Y:S01]  /*32f0*/  STL [R1], R0 ;  /* 0x0000000001007387 */ /* 0x0003e20000100800 */
[----:B--2---:R-:W-:-:S03]  /*3300*/  IADD3 R7, R238, R6, RZ ;  /* 0x00000006ee077210 */ /* 0x004fc60007ffe0ff */
[----:B------:R2:W-:Y:S01]  /*3310*/  STL [R1+0x28], R8 ;  /* 0x0000280801007387 */ /* 0x0005e20000100800 */
[----:B---3--:R-:W-:-:S03]  /*3320*/  IMAD.IADD R6, R238, 0x1, R5 ;  /* 0x00000001ee067824 */ /* 0x008fc600078e0205 */
[----:B------:R2:W-:Y:S01]  /*3330*/  STL [R1+0x24], R7 ;  /* 0x0000240701007387 */ /* 0x0005e20000100800 */
[----:B----4-:R-:W-:-:S03]  /*3340*/  IADD3 R5, R238, R4, RZ ;  /* 0x00000004ee057210 */ /* 0x010fc60007ffe0ff */
[----:B------:R2:W-:Y:S01]  /*3350*/  STL [R1+0x20], R6 ;  /* 0x0000200601007387 */ /* 0x0005e20000100800 */
[----:B------:R-:W-:-:S03]  /*3360*/  IMAD.IADD R4, R238, 0x1, R0 ;  /* 0x00000001ee047824 */ /* 0x000fc600078e0200 */
[----:B------:R2:W-:Y:S04]  /*3370*/  STL [R1+0x1c], R5 ;  /* 0x00001c0501007387 */ /* 0x0005e80000100800 */
[----:B------:R2:W-:Y:S01]  /*3380*/  STL [R1+0x18], R4 ;  /* 0x0000180401007387 */ /* 0x0005e20000100800 */
[----:B------:R-:W-:-:S05]  /*3390*/  R2P PR, R22, 0x6 ;  /* 0x0000000616007804 */ /* 0x000fca0000000000 */
[----:B------:R-:W-:Y:S02]  /*33a0*/  SEL R231, R231, 0xffffffe0, !P1 ;  /* 0xffffffe0e7e77807 */ /* 0x000fe40004800000 */
[----:B------:R-:W-:Y:S02]  /*33b0*/  SEL R226, R226, 0xffffffc0, !P2 ;  /* 0xffffffc0e2e27807 */ /* 0x000fe40005000000 */
[----:B------:R-:W-:Y:S01]  /*33c0*/  IADD3 R223, R231, R222, RZ ;  /* 0x000000dee7df7210 */ /* 0x000fe20007ffe0ff */
[C---:B------:R-:W-:Y:S01]  /*33d0*/  IMAD.IADD R228, R227.reuse, 0x1, R231 ;  /* 0x00000001e3e47824 */ /* 0x040fe200078e02e7 */
[----:B------:R-:W-:Y:S01]  /*33e0*/  CS2R R22, SRZ ;  /* 0x0000000000167805 */ /* 0x000fe2000001ff00 */
[----:B------:R-:W-:Y:S01]  /*33f0*/  CS2R R20, SRZ ;  /* 0x0000000000147805 */ /* 0x000fe2000001ff00 */
[----:B------:R-:W-:Y:S01]  /*3400*/  IMAD.WIDE.U32 R250, R250, -0x2daee0ad, RZ ;  /* 0xd2511f53fafa7825 */ /* 0x000fe200078e00ff */
[----:B-1----:R-:W-:Y:S02]  /*3410*/  IADD3 R0, R238, R252, RZ ;  /* 0x000000fcee007210 */ /* 0x002fe40007ffe0ff */
[----:B------:R-:W-:Y:S01]  /*3420*/  IADD3 R230, R226, R228, RZ ;  /* 0x000000e4e2e67210 */ /* 0x000fe20007ffe0ff */
[----:B------:R-:W-:-:S02]  /*3430*/  IMAD.IADD R229, R227, 0x1, R226 ;  /* 0x00000001e3e57824 */ /* 0x000fc400078e02e2 */
[C---:B------:R-:W-:Y:S02]  /*3440*/  IMAD.IADD R225, R226.reuse, 0x1, R222 ;  /* 0x00000001e2e17824 */ /* 0x040fe400078e02de */
[----:B------:R-:W-:Y:S01]  /*3450*/  IMAD.IADD R224, R226, 0x1, R223 ;  /* 0x00000001e2e07824 */ /* 0x000fe200078e02df */
[----:B------:R-:W-:Y:S02]  /*3460*/  UIADD3 UR27, UR15, -0x61c88647, URZ ;  /* 0x9e3779b90f1b7890 */ /* 0x000fe4000fffe03f */
[----:B------:R-:W-:Y:S02]  /*3470*/  UIADD3 UR26, UR14, -0x4498517b, URZ ;  /* 0xbb67ae850e1a7890 */ /* 0x000fe4000fffe03f */
[----:B------:R-:W-:Y:S02]  /*3480*/  UIADD3 UR25, UR15, 0x3c6ef372, URZ ;  /* 0x3c6ef3720f197890 */ /* 0x000fe4000fffe03f */
[----:B------:R-:W-:Y:S02]  /*3490*/  UIADD3 UR24, UR14, 0x76cf5d0a, URZ ;  /* 0x76cf5d0a0e187890 */ /* 0x000fe4000fffe03f */
[----:B------:R-:W-:-:S02]  /*34a0*/  UIADD3 UR23, UR15, -0x255992d5, URZ ;  /* 0xdaa66d2b0f177890 */ /* 0x000fc4000fffe03f */
[----:B------:R-:W-:Y:S02]  /*34b0*/  UIADD3 UR22, UR14, 0x32370b8f, URZ ;  /* 0x32370b8f0e167890 */ /* 0x000fe4000fffe03f */
[----:B------:R-:W-:Y:S02]  /*34c0*/  UIADD3 UR21, UR15, 0x78dde6e4, URZ ;  /* 0x78dde6e40f157890 */ /* 0x000fe4000fffe03f */
[----:B------:R-:W-:Y:S02]  /*34d0*/  UIADD3 UR20, UR14, -0x126145ec, URZ ;  /* 0xed9eba140e147890 */ /* 0x000fe4000fffe03f */
[----:B------:R-:W-:Y:S02]  /*34e0*/  UIADD3 UR19, UR15, 0x1715609d, URZ ;  /* 0x1715609d0f137890 */ /* 0x000fe4000fffe03f */
[----:B------:R-:W-:Y:S02]  /*34f0*/  UIADD3 UR18, UR14, -0x56f99767, URZ ;  /* 0xa90668990e127890 */ /* 0x000fe4000fffe03f */
[----:B------:R-:W-:-:S02]  /*3500*/  UIADD3 UR17, UR15, -0x4ab325aa, URZ ;  /* 0xb54cda560f117890 */ /* 0x000fc4000fffe03f */
[----:B--2---:R-:W-:Y:S02]  /*3510*/  UIADD3 UR16, UR14, 0x646e171e, URZ ;  /* 0x646e171e0e107890 */ /* 0x004fe4000fffe03f */
.L_x_1646:
[----:B------:R-:W0:Y:S01]  /*3520*/  LDGDEPBAR ;  /* 0x00000000000079af */ /* 0x000e220000000000 */
[C---:B------:R-:W-:Y:S01]  /*3530*/  IMAD.IADD R105, R219.reuse, 0x1, R231 ;  /* 0x00000001db697824 */ /* 0x040fe200078e02e7 */
[----:B------:R-:W-:Y:S01]  /*3540*/  PLOP3.LUT P0, PT, PT, PT, UP1, 0x80, 0x0 ;  /* 0x000000000000781c */ /* 0x000fe20003f0f018 */
[--C-:B------:R-:W-:Y:S01]  /*3550*/  IMAD.IADD R104, R219, 0x1, R226.reuse ;  /* 0x00000001db687824 */ /* 0x100fe200078e02e2 */
[----:B------:R-:W-:Y:S01]  /*3560*/  PLOP3.LUT P2, PT, PT, PT, UP1, 0x80, 0x0 ;  /* 0x000000000000781c */ /* 0x000fe20003f4f018 */
[----:B------:R-:W-:Y:S01]  /*3570*/  IMAD.IADD R0, R105, 0x1, R226 ;  /* 0x0000000169007824 */ /* 0x000fe200078e02e2 */
[----:B------:R-:W2:Y:S01]  /*3580*/  LDL R110, [R1+0x50] ;  /* 0x00005000016e7983 */ /* 0x000ea20000100800 */
[----:B------:R-:W-:Y:S01]  /*3590*/  PLOP3.LUT P1, PT, PT, PT, UP1, 0x80, 0x0 ;  /* 0x000000000000781c */ /* 0x000fe20003f2f018 */
[----:B------:R-:W-:Y:S01]  /*35a0*/  UISETP.GE.AND UP4, UPT, UR7, 0x1, UPT ;  /* 0x000000010700788c */ /* 0x000fe2000bf86270 */
[----:B------:R-:W-:Y:S02]  /*35b0*/  PLOP3.LUT P3, PT, PT, PT, UP1, 0x80, 0x0 ;  /* 0x000000000000781c */ /* 0x000fe40003f6f018 */
[----:B------:R-:W-:Y:S01]  /*35c0*/  PLOP3.LUT P6, PT, PT, PT, UP1, 0x80, 0x0 ;  /* 0x000000000000781c */ /* 0x000fe20003fcf018 */
[----:B------:R-:W3:Y:S01]  /*35d0*/  LDL R109, [R1+0x3c] ;  /* 0x00003c00016d7983 */ /* 0x000ee20000100800 */
[----:B------:R-:W-:Y:S02]  /*35e0*/  PLOP3.LUT P5, PT, PT, PT, UP1, 0x80, 0x0 ;  /* 0x000000000000781c */ /* 0x000fe40003faf018 */
[C---:B-----5:R-:W-:Y:S03]  /*35f0*/  FSETP.NEU.FTZ.AND P4, PT, R247.reuse, -INF , PT ;  /* 0xff800000f700780b */ /* 0x060fe60003f9d000 */
[----:B------:R-:W4:Y:S06]  /*3600*/  LDL R108, [R1+0x38] ;  /* 0x00003800016c7983 */ /* 0x000f2c0000100800 */
        /* <DEDUP_REMOVED lines=117> */
[----:B------:R-:W-:Y:S03]  /*3d60*/  IMAD.MOV.U32 R109, RZ, RZ, c[0x0][0x22c] ;  /* 0x00008b00ff6d7624 */ /* 0x000fe600078e00ff */
[----:B-1----:R-:W-:Y:S01]  /*3d70*/  @P2 IMAD.SHL.U32 R0, R0, 0x2, RZ ;  /* 0x0000000200002824 */ /* 0x002fe200078e00ff */
[----:B------:R-:W-:Y:S01]  /*3d80*/  PLOP3.LUT P2, PT, PT, PT, UP1, 0x80, 0x0 ;  /* 0x000000000000781c */ /* 0x000fe20003f4f018 */
[----:B------:R-:W-:Y:S02]  /*3d90*/  FMUL.FTZ R93, R247, 1.4426950216293334961 ;  /* 0x3fb8aa3bf75d7820 */ /* 0x000fe40000410000 */
[----:B------:R-:W-:Y:S01]  /*3da0*/  IMAD R109, R109, c[0x0][0x1c0], RZ ;  /* 0x000070006d6d7a24 */ /* 0x000fe200078e02ff */
[----:B------:R-:W-:Y:S02]  /*3db0*/  @P1 LOP3.LUT R0, R110, 0x6, R0, 0xf8, !PT ;  /* 0x000000066e001812 */ /* 0x000fe400078ef800 */
[----:B------:R-:W1:Y:S01]  /*3dc0*/  S2R R110, SR_TID.X ;  /* 0x00000000006e7919 */ /* 0x000e620000002100 */
[----:B------:R-:W-:Y:S01]  /*3dd0*/  PLOP3.LUT P1, PT, PT, PT, UP1, 0x80, 0x0 ;  /* 0x000000000000781c */ /* 0x000fe20003f2f018 */
[----:B------:R-:W-:Y:S01]  /*3de0*/  IMAD.U32 R109, R109, -0x40, RZ ;  /* 0xffffffc06d6d7824 */ /* 0x000fe200078e00ff */
[----:B------:R-:W-:Y:S01]  /*3df0*/  FSEL R93, R93, RZ, P4 ;  /* 0x000000ff5d5d7208 */ /* 0x000fe20002000000 */
[----:B------:R-:W-:Y:S01]  /*3e00*/  @P0 IMAD R92, R92, 0x40, R0 ;  /* 0x000000405c5c0824 */ /* 0x000fe200078e0200 */
[----:B------:R-:W-:Y:S01]  /*3e10*/  PLOP3.LUT P0, PT, PT, PT, UP1, 0x80, 0x0 ;  /* 0x000000000000781c */ /* 0x000fe20003f0f018 */
[----:B------:R-:W-:Y:S01]  /*3e20*/  IMAD.U32 R0, RZ, RZ, UR28 ;  /* 0x0000001cff007e24 */ /* 0x000fe2000f8e00ff */
[----:B------:R-:W-:Y:S02]  /*3e30*/  FSETP.NEU.FTZ.AND P4, PT, R248, -INF , PT ;  /* 0xff800000f800780b */ /* 0x000fe40003f9d000 */
[C---:B------:R-:W-:Y:S05]  /*3e40*/  @P3 ISETP.GE.AND P3, PT, R92.reuse, UR6, PT ;  /* 0x000000065c003c0c */ /* 0x040fea000bf66270 */
[----:B------:R-:W-:Y:S02]  /*3e50*/  @P1 IADD3 R89, R92, 0x1, RZ ;  /* 0x000000015c591810 */ /* 0x000fe40007ffe0ff */
[----:B------:R-:W-:Y:S02]  /*3e60*/  PLOP3.LUT P1, PT, PT, PT, UP1, 0x80, 0x0 ;  /* 0x000000000000781c */ /* 0x000fe40003f2f018 */
[----:B------:R-:W-:Y:S01]  /*3e70*/  @P6 ISETP.GE.AND P6, PT, R89, UR6, PT ;  /* 0x0000000659006c0c */ /* 0x000fe2000bfc6270 */
[----:B------:R-:W-:Y:S03]  /*3e80*/  IMAD.WIDE.U32 R88, R88, -0x326172a9, RZ ;  /* 0xcd9e8d5758587825 */ /* 0x000fe600078e00ff */
[----:B------:R-:W-:Y:S02]  /*3e90*/  @P0 FSEL R4, R4, -INF , !P3 ;  /* 0xff80000004040808 */ /* 0x000fe40005800000 */
[----:B-1----:R-:W-:Y:S02]  /*3ea0*/  SHF.R.S32.HI R110, RZ, 0x1f, R110 ;  /* 0x0000001fff6e7819 */ /* 0x002fe4000001146e */
[----:B------:R-:W-:Y:S01]  /*3eb0*/  LOP3.LUT R98, R89, UR15, R108, 0x96, !PT ;  /* 0x0000000f59627c12 */ /* 0x000fe2000f8e966c */
[--C-:B------:R-:W-:Y:S01]  /*3ec0*/  FFMA.FTZ R4, R4, c[0x0][0x23c], -R93.reuse ;  /* 0x00008f0004047a23 */ /* 0x100fe2000001085d */
[----:B------:R-:W-:Y:S02]  /*3ed0*/  LEA.HI R110, R110, R111, RZ, 0x7 ;  /* 0x0000006f6e6e7211 */ /* 0x000fe400078f38ff */
[----:B------:R-:W-:Y:S01]  /*3ee0*/  PLOP3.LUT P0, PT, PT, PT, UP1, 0x80, 0x0 ;  /* 0x000000000000781c */ /* 0x000fe20003f0f018 */
[----:B------:R-:W1:Y:S01]  /*3ef0*/  MUFU.EX2 R103, R4 ;  /* 0x0000000400677308 */ /* 0x000e620000000800 */
[----:B------:R-:W-:Y:S02]  /*3f00*/  SHF.R.S32.HI R110, RZ, 0x7, R110 ;  /* 0x00000007ff6e7819 */ /* 0x000fe4000001146e */
[----:B------:R-:W-:Y:S02]  /*3f10*/  @P1 FSEL R5, R5, -INF , !P6 ;  /* 0xff80000005051808 */ /* 0x000fe40007000000 */
[----:B------:R-:W-:Y:S01]  /*3f20*/  PLOP3.LUT P1, PT, PT, PT, UP1, 0x80, 0x0 ;  /* 0x000000000000781c */ /* 0x000fe20003f2f018 */
[----:B------:R-:W-:Y:S02]  /*3f30*/  IMAD R0, R0, 0x2, R110 ;  /* 0x0000000200007824 */ /* 0x000fe400078e026e */
[--C-:B------:R-:W-:Y:S03]  /*3f40*/  FFMA.FTZ R5, R5, c[0x0][0x23c], -R93.reuse ;  /* 0x00008f0005057a23 */ /* 0x100fe6000001085d */
[----:B------:R-:W-:Y:S01]  /*3f50*/  LOP3.LUT R0, R251, UR14, R0, 0x96, !PT ;  /* 0x0000000efb007c12 */ /* 0x000fe2000f8e9600 */
[----:B------:R2:W3:Y:S01]  /*3f60*/  MUFU.EX2 R101, R5 ;  /* 0x0000000500657308 */ /* 0x0004e20000000800 */
[----:B------:R-:W-:Y:S02]  /*3f70*/  @P0 FSEL R6, R6, -INF , !P3 ;  /* 0xff80000006060808 */ /* 0x000fe40005800000 */
[----:B------:R-:W-:Y:S01]  /*3f80*/  PLOP3.LUT P0, PT, PT, PT, UP1, 0x80, 0x0 ;  /* 0x000000000000781c */ /* 0x000fe20003f0f018 */
[----:B------:R-:W-:Y:S01]  /*3f90*/  IMAD.WIDE.U32 R96, R0, -0x326172a9, RZ ;  /* 0xcd9e8d5700607825 */ /* 0x000fe200078e00ff */
[----:B------:R-:W-:Y:S02]  /*3fa0*/  @P2 IADD3 R0, R92, 0x8, RZ ;  /* 0x000000085c002810 */ /* 0x000fe40007ffe0ff */
[----:B------:R-:W-:Y:S02]  /*3fb0*/  PLOP3.LUT P2, PT, PT, PT, UP1, 0x80, 0x0 ;  /* 0x000000000000781c */ /* 0x000fe40003f4f018 */
[----:B------:R-:W-:Y:S02]  /*3fc0*/  LOP3.LUT R97, R97, UR27, R88, 0x96, !PT ;  /* 0x0000001b61617c12 */ /* 0x000fe4000f8e9658 */
[----:B------:R-:W4:Y:S01]  /*3fd0*/  LDSM.16.M88.4 R88, [R216+0x1e800] ;  /* 0x01e80000d858783b */ /* 0x000f220000000200 */
[----:B------:R-:W-:Y:S01]  /*3fe0*/  @P5 ISETP.GE.AND P5, PT, R0, UR6, PT ;  /* 0x0000000600005c0c */ /* 0x000fe2000bfa6270 */
[----:B------:R-:W-:Y:S01]  /*3ff0*/  FMUL.FTZ R0, R248, 1.4426950216293334961 ;  /* 0x3fb8aa3bf8007820 */ /* 0x000fe20000410000 */
[----:B------:R-:W-:Y:S01]  /*4000*/  PLOP3.LUT P3, PT, PT, PT, UP1, 0x80, 0x0 ;  /* 0x000000000000781c */ /* 0x000fe20003f6f018 */
[----:B------:R-:W-:Y:S01]  /*4010*/  IMAD.WIDE.U32 R94, R97, -0x2daee0ad, RZ ;  /* 0xd2511f53615e7825 */ /* 0x000fe200078e00ff */
[----:B------:R-:W-:Y:S02]  /*4020*/  @P1 IADD3 R97, R92, 0x9, RZ ;  /* 0x000000095c611810 */ /* 0x000fe40007ffe0ff */
[----:B------:R-:W-:Y:S02]  /*4030*/  FSEL R0, R0, RZ, P4 ;  /* 0x000000ff00007208 */ /* 0x000fe40002000000 */
[----:B------:R-:W-:Y:S02]  /*4040*/  PLOP3.LUT P4, PT, PT, PT, UP1, 0x80, 0x0 ;  /* 0x000000000000781c */ /* 0x000fe40003f8f018 */
[----:B------:R-:W-:Y:S01]  /*4050*/  PLOP3.LUT P1, PT, PT, PT, UP1, 0x80, 0x0 ;  /* 0x000000000000781c */ /* 0x000fe20003f2f018 */
[----:B------:R-:W-:Y:S01]  /*4060*/  FFMA.FTZ R6, R6, c[0x0][0x23c], -R0 ;  /* 0x00008f0006067a23 */ /* 0x000fe20000010800 */
[----:B------:R-:W-:Y:S01]  /*4070*/  @P2 FSEL R7, R7, -INF , !P6 ;  /* 0xff80000007072808 */ /* 0x000fe20007000000 */
[----:B--2---:R-:W-:Y:S01]  /*4080*/  IMAD.WIDE.U32 R4, R98, -0x2daee0ad, RZ ;  /* 0xd2511f5362047825 */ /* 0x004fe200078e00ff */
[----:B------:R-:W-:Y:S01]  /*4090*/  PLOP3.LUT P6, PT, PT, PT, UP1, 0x80, 0x0 ;  /* 0x000000000000781c */ /* 0x000fe20003fcf018 */
[----:B------:R2:W1:Y:S03]  /*40a0*/  MUFU.EX2 R108, R6 ;  /* 0x00000006006c7308 */ /* 0x0004660000000800 */
[----:B------:R-:W-:Y:S03]  /*40b0*/  LOP3.LUT R5, R5, UR26, R250, 0x96, !PT ;  /* 0x0000001a05057c12 */ /* 0x000fe6000f8e96fa */
        /* <DEDUP_REMOVED lines=10> */
[C---:B----4-:R-:W-:Y:S01]  /*4160*/  HMMA.16816.F32 R12, R84.reuse, R88, R12 ;  /* 0x00000058540c723c */ /* 0x050fe2000000180c */
[----:B------:R-:W-:Y:S02]  /*4170*/  PLOP3.LUT P0, PT, PT, PT, UP1, 0x80, 0x0 ;  /* 0x000000000000781c */ /* 0x000fe40003f0f018 */
[----:B--2---:R-:W-:Y:S01]  /*4180*/  LOP3.LUT R6, R95, UR24, R4, 0x96, !PT ;  /* 0x000000185f067c12 */ /* 0x004fe2000f8e9604 */
        /* <DEDUP_REMOVED lines=15> */
[----:B-1----:R-:W-:Y:S02]  /*4280*/  @P6 IADD3 R8, R92, 0x11, RZ ;  /* 0x000000115c086810 */ /* 0x002fe40007ffe0ff */
        /* <DEDUP_REMOVED lines=17> */
[----:B--2---:R-:W-:Y:S01]  /*43a0*/  IMAD.WIDE.U32 R8, R8, -0x2daee0ad, RZ ;  /* 0xd2511f5308087825 */ /* 0x004fe200078e00ff */
        /* <DEDUP_REMOVED lines=26> */
[C---:B-1----:R-:W-:Y:S01]  /*4550*/  LOP3.LUT R11, R4.reuse, 0xff, RZ, 0xc0, !PT ;  /* 0x000000ff040b7812 */ /* 0x042fe200078ec0ff */
[----:B------:R-:W-:Y:S01]  /*4560*/  FFMA.FTZ R15, R15, c[0x0][0x23c], -R0 ;  /* 0x00008f000f0f7a23 */ /* 0x000fe20000010800 */
[----:B------:R-:W-:Y:S02]  /*4570*/  SHF.R.U32.HI R10, RZ, 0x18, R4 ;  /* 0x00000018ff0a7819 */ /* 0x000fe40000011604 */
[----:B------:R-:W-:Y:S02]  /*4580*/  LOP3.LUT R8, R7, UR16, R8, 0x96, !PT ;  /* 0x0000001007087c12 */ /* 0x000fe4000f8e9608 */
[----:B------:R-:W-:Y:S02]  /*4590*/  LOP3.LUT R7, R4, 0xffff, RZ, 0xc0, !PT ;  /* 0x0000ffff04077812 */ /* 0x000fe400078ec0ff */
[----:B--2---:R-:W-:Y:S01]  /*45a0*/  SHF.R.U32.HI R12, RZ, 0x10, R4 ;  /* 0x00000010ff0c7819 */ /* 0x004fe20000011604 */
        /* <DEDUP_REMOVED lines=28> */
[----:B---3--:R-:W-:Y:S01]  /*4770*/  @!P5 FADD.FTZ R101, -R101, -RZ ;  /* 0x800000ff6565d221 */ /* 0x008fe20000010100 */
        /* <DEDUP_REMOVED lines=8> */
[----:B------:R-:W3:Y:S01]  /*4800*/  MUFU.EX2 R93, R93 ;  /* 0x0000005d005d7308 */ /* 0x000ee20000000800 */
        /* <DEDUP_REMOVED lines=36> */
[----:B---3--:R-:W-:Y:S01]  /*4a50*/  @!P5 FADD.FTZ R93, -R93, -RZ ;  /* 0x800000ff5d5dd221 */ /* 0x008fe20000010100 */
[----:B------:R-:W-:Y:S02]  /*4a60*/  FSETP.GE.FTZ.AND P5, PT, R104, RZ, PT ;  /* 0x000000ff6800720b */ /* 0x000fe40003fb6000 */
[----:B------:R-:W-:Y:S01]  /*4a70*/  @!P3 FADD.FTZ R94, -R94, -RZ ;  /* 0x800000ff5e5eb221 */ /* 0x000fe20000010100 */
[----:B------:R-:W-:Y:S01]  /*4a80*/  FSETP.GE.FTZ.AND P3, PT, R97, RZ, PT ;  /* 0x000000ff6100720b */ /* 0x000fe20003f76000 */
[----:B------:R-:W-:Y:S01]  /*4a90*/  STS [R244+0x2a000], R6 ;  /* 0x02a00006f4007388 */ /* 0x000fe20000000800 */
[----:B-1----:R-:W-:Y:S02]  /*4aa0*/  F2FP.RELU.PACK_AB R5, R99, R100 ;  /* 0x000000646305723e */ /* 0x002fe400000008ff */
[----:B------:R-:W-:Y:S03]  /*4ab0*/  FSETP.GE.FTZ.AND P4, PT, R98, RZ, PT ;  /* 0x000000ff6200720b */ /* 0x000fe60003f96000 */
[----:B------:R-:W-:Y:S01]  /*4ac0*/  STS [R244+0x2a400], R5 ;  /* 0x02a40005f4007388 */ /* 0x000fe20000000800 */
[----:B--2---:R-:W-:Y:S05]  /*4ad0*/  F2FP.RELU.PACK_AB R4, R93, R95 ;  /* 0x0000005f5d04723e */ /* 0x004fea00000008ff */
[----:B------:R-:W-:Y:S01]  /*4ae0*/  STS [R245+0x2a000], R4 ;  /* 0x02a00004f5007388 */ /* 0x000fe20000000800 */
[----:B----4-:R-:W-:Y:S05]  /*4af0*/  F2FP.RELU.PACK_AB R0, R94, R96 ;  /* 0x000000605e00723e */ /* 0x010fea00000008ff */
        /* <DEDUP_REMOVED lines=113> */
[----:B------:R-:W-:Y:S02]  /*5210*/  LEA.HI.X.SX32 R89, R249, R89, 0x2, P0 ;  /* 0x00000059f9597211 */ /* 0x000fe400000f16ff */
[----:B------:R-:W-:Y:S03]  /*5220*/  FSETP.GE.FTZ.AND P0, PT, R102, RZ, PT ;  /* 0x000000ff6600720b */ /* 0x000fe60003f16000 */
[----:B------:R-:W2:Y:S06]  /*5230*/  LDG.E R92, [R88.64] ;  /* 0x00000004585c7981 */ /* 0x000eac000c1e1900 */
[----:B------:R2:W3:Y:S02]  /*5240*/  LDG.E R0, [R88.64+0x20] ;  /* 0x0000200458007981 */ /* 0x0004e4000c1e1900 */
[C---:B--2---:R-:W-:Y:S03]  /*5250*/  FADD.FTZ R88, -R92.reuse, R4 ;  /* 0x000000045c587221 */ /* 0x044fe60000010100 */
        /* <DEDUP_REMOVED lines=17> */
[C---:B-1----:R-:W-:Y:S08]  /*5370*/  HMMA.16816.F32 R12, R84.reuse, R88, R12 ;  /* 0x00000058540c723c */ /* 0x042ff0000000180c */
[----:B------:R-:W-:Y:S07]  /*5380*/  HMMA.16816.F32 R16, R84, R90, R16 ;  /* 0x0000005a5410723c */ /* 0x000fee0000001810 */
[----:B------:R-:W-:Y:S09]  /*5390*/  FMUL.FTZ R86, R104, R9 ;  /* 0x0000000968567220 */ /* 0x000ff20000410000 */
        /* <DEDUP_REMOVED lines=25> */
[----:B------:R-:W-:Y:S01]  /*5530*/  FSETP.GE.FTZ.AND P2, PT, R96, RZ, PT ;  /* 0x000000ff6000720b */ /* 0x000fe20003f56000 */
[----:B------:R-:W-:Y:S01]  /*5540*/  FADD.FTZ R6, -R0, R14 ;  /* 0x0000000e00067221 */ /* 0x000fe20000010100 */
[----:B------:R-:W-:Y:S01]  /*5550*/  FSEL R7, R7, R0, P0 ;  /* 0x0000000007077208 */ /* 0x000fe20000000000 */
[----:B------:R-:W-:Y:S01]  /*5560*/  FMUL.FTZ R14, R106, R4 ;  /* 0x000000046a0e7220 */ /* 0x000fe20000410000 */
[----:B------:R-:W-:Y:S01]  /*5570*/  PLOP3.LUT P0, PT, PT, PT, UP4, 0x80, 0x0 ;  /* 0x000000000000781c */ /* 0x000fe20003f0f048 */
        /* <DEDUP_REMOVED lines=38> */
.L_x_1644:
        /* <DEDUP_REMOVED lines=23> */
[----:B------:R-:W5:Y:S01]  /*5950*/  LDSM.16.MT88.4 R88, [R0+0x16000] ;  /* 0x016000000058783b */ /* 0x000f620000004200 */
        /* <DEDUP_REMOVED lines=18> */
[----:B------:R-:W-:Y:S07]  /*5a80*/  LDSM.16.MT88.4 R12, [R0+0x14800] ;  /* 0x01480000000c783b */ /* 0x000fee0000004200 */
        /* <DEDUP_REMOVED lines=17> */
[----:B------:R-:W1:Y:S07]  /*5ba0*/  LDSM.16.MT88.4 R12, [R0+0x11000] ;  /* 0x01100000000c783b */ /* 0x000e6e0000004200 */
[-C--:B----4-:R-:W-:Y:S08]  /*5bb0*/  HMMA.16816.F32 R68, R8, R88.reuse, R68 ;  /* 0x000000580844723c */ /* 0x090ff00000001844 */
        /* <DEDUP_REMOVED lines=21> */
[-C--:B---3--:R-:W-:Y:S08]  /*5d10*/  HMMA.16816.F32 R68, R4, R88.reuse, R68 ;  /* 0x000000580444723c */ /* 0x088ff00000001844 */
        /* <DEDUP_REMOVED lines=45> */
.L_x_1645:
        /* <DEDUP_REMOVED lines=84> */
[C---:B------:R-:W-:Y:S01]  /*6530*/  LEA R196, P1, R238.reuse, R234, 0x2 ;  /* 0x000000eaeec47211 */ /* 0x040fe200078210ff */
[-C--:B------:R-:W-:Y:S01]  /*6540*/  HMMA.16816.F32 R92, R212, R198.reuse, R92 ;  /* 0x000000c6d45c723c */ /* 0x080fe2000000185c */
[----:B-1----:R-:W-:Y:S03]  /*6550*/  IMAD.MOV.U32 R0, RZ, RZ, 0x4 ;  /* 0x00000004ff007424 */ /* 0x002fe600078e00ff */
[-C--:B------:R-:W-:Y:S04]  /*6560*/  LEA.HI.X.SX32 R197, R238, R235.reuse, 0x2, P1 ;  /* 0x000000ebeec57211 */ /* 0x080fe800008f16ff */
[C---:B------:R-:W-:Y:S07]  /*6570*/  HMMA.16816.F32 R96, R200.reuse, R198, R96 ;  /* 0x000000c6c860723c */ /* 0x040fee0000001860 */
[----:B------:R-:W-:Y:S01]  /*6580*/  @P0 IMAD.WIDE R198, R249, R0, UR8 ;  /* 0x00000008f9c60e25 */ /* 0x000fe2000f8e0200 */
[-C--:B----4-:R-:W-:Y:S04]  /*6590*/  HMMA.16816.F32 R100, R200, R208.reuse, R100 ;  /* 0x000000d0c864723c */ /* 0x090fe80000001864 */
[----:B------:R1:W5:Y:S01]  /*65a0*/  @P0 LDG.E R247, [R198.64] ;  /* 0x00000004c6f70981 */ /* 0x000362000c1e1900 */
[----:B------:R-:W-:Y:S03]  /*65b0*/  IMAD.MOV.U32 R0, RZ, RZ, c[0x0][0x22c] ;  /* 0x00008b00ff007624 */ /* 0x000fe600078e00ff */
[C---:B------:R-:W-:Y:S01]  /*65c0*/  HMMA.16816.F32 R104, R212.reuse, R208, R104 ;  /* 0x000000d0d468723c */ /* 0x040fe20000001868 */
[----:B------:R1:W5:Y:S03]  /*65d0*/  @P0 LDG.E R248, [R198.64+0x20] ;  /* 0x00002004c6f80981 */ /* 0x000366000c1e1900 */
[----:B------:R-:W-:Y:S02]  /*65e0*/  IMAD R0, R0, c[0x0][0x1c0], RZ ;  /* 0x0000700000007a24 */ /* 0x000fe400078e02ff */
[----:B------:R-:W-:Y:S01]  /*65f0*/  RED.E.ADD.F32.FTZ.RN.STRONG.GPU [R234.64], R4 ;  /* 0x00000004ea00798e */ /* 0x000fe2000c10e784 */
[----:B------:R-:W-:Y:S01]  /*6600*/  IMAD.MOV.U32 R208, RZ, RZ, c[0x0][0x22c] ;  /* 0x00008b00ffd07624 */ /* 0x000fe200078e00ff */
[-C--:B------:R-:W-:Y:S01]  /*6610*/  HMMA.16816.F32 R108, R212, R210.reuse, R108 ;  /* 0x000000d2d46c723c */ /* 0x080fe2000000186c */
[----:B------:R-:W-:Y:S02]  /*6620*/  IMAD.MOV.U32 R209, RZ, RZ, c[0x0][0x22c] ;  /* 0x00008b00ffd17624 */ /* 0x000fe400078e00ff */
[----:B------:R-:W-:Y:S01]  /*6630*/  RED.E.ADD.F32.FTZ.RN.STRONG.GPU [R196.64], R5 ;  /* 0x00000005c400798e */ /* 0x000fe2000c10e784 */
[----:B------:R-:W-:Y:S02]  /*6640*/  IMAD.SHL.U32 R0, R0, 0x10, RZ ;  /* 0x0000001000007824 */ /* 0x000fe400078e00ff */
[----:B------:R-:W-:Y:S02]  /*6650*/  IMAD R208, R208, c[0x0][0x1c0], RZ ;  /* 0x00007000d0d07a24 */ /* 0x000fe400078e02ff */
[C---:B------:R-:W-:Y:S04]  /*6660*/  HMMA.16816.F32 R112, R200.reuse, R210, R112 ;  /* 0x000000d2c870723c */ /* 0x040fe80000001870 */
[----:B------:R-:W-:Y:S02]  /*6670*/  IMAD R208, R208, 0x18, RZ ;  /* 0x00000018d0d07824 */ /* 0x000fe400078e02ff */
[----:B------:R-:W-:Y:S02]  /*6680*/  IMAD R209, R209, c[0x0][0x1c0], RZ ;  /* 0x00007000d1d17a24 */ /* 0x000fe400078e02ff */
[-C--:B--2---:R-:W-:Y:S01]  /*6690*/  HMMA.16816.F32 R116, R200, R204.reuse, R116 ;  /* 0x000000ccc874723c */ /* 0x084fe20000001874 */
[----:B------:R-:W-:Y:S03]  /*66a0*/  IMAD.MOV.U32 R211, RZ, RZ, c[0x0][0x22c] ;  /* 0x00008b00ffd37624 */ /* 0x000fe600078e00ff */
[CC--:B-1----:R-:W-:Y:S01]  /*66b0*/  LEA R198, P0, R0.reuse, R234.reuse, 0x2 ;  /* 0x000000ea00c67211 */ /* 0x0c2fe200078010ff */
[----:B------:R-:W-:Y:S02]  /*66c0*/  IMAD R209, R209, 0x28, RZ ;  /* 0x00000028d1d17824 */ /* 0x000fe400078e02ff */
[----:B------:R-:W-:Y:S01]  /*66d0*/  IMAD R211, R211, c[0x0][0x1c0], RZ ;  /* 0x00007000d3d37a24 */ /* 0x000fe200078e02ff */
[C---:B------:R-:W-:Y:S01]  /*66e0*/  HMMA.16816.F32 R120, R212.reuse, R204, R120 ;  /* 0x000000ccd478723c */ /* 0x040fe20000001878 */
[----:B------:R-:W2:Y:S03]  /*66f0*/  LDL R205, [R1+0x14] ;  /* 0x0000140001cd7983 */ /* 0x000ea60000100800 */
[-C--:B------:R-:W-:Y:S01]  /*6700*/  LEA.HI.X.SX32 R199, R0, R235.reuse, 0x2, P0 ;  /* 0x000000eb00c77211 */ /* 0x080fe200000f16ff */
[----:B------:R-:W-:Y:S01]  /*6710*/  IMAD.SHL.U32 R211, R211, 0x20, RZ ;  /* 0x00000020d3d37824 */ /* 0x000fe200078e00ff */
[----:B------:R-:W3:Y:S01]  /*6720*/  LDL R204, [R1+0x2c] ;  /* 0x00002c0001cc7983 */ /* 0x000ee20000100800 */
[----:B------:R-:W-:Y:S01]  /*6730*/  IMAD.MOV.U32 R210, RZ, RZ, c[0x0][0x22c] ;  /* 0x00008b00ffd27624 */ /* 0x000fe200078e00ff */
[-C--:B------:R-:W-:Y:S03]  /*6740*/  HMMA.16816.F32 R124, R212, R206.reuse, R124 ;  /* 0x000000ced47c723c */ /* 0x080fe6000000187c */
[----:B------:R1:W-:Y:S01]  /*6750*/  RED.E.ADD.F32.FTZ.RN.STRONG.GPU [R198.64], R6 ;  /* 0x00000006c600798e */ /* 0x0003e2000c10e784 */
[----:B------:R-:W-:Y:S04]  /*6760*/  IMAD R210, R210, c[0x0][0x1c0], RZ ;  /* 0x00007000d2d27a24 */ /* 0x000fe800078e02ff */
[----:B------:R-:W-:Y:S04]  /*6770*/  HMMA.16816.F32 R128, R200, R206, R128 ;  /* 0x000000cec880723c */ /* 0x000fe80000001880 */
[----:B------:R-:W-:Y:S03]  /*6780*/  IMAD R210, R210, 0x38, RZ ;  /* 0x00000038d2d27824 */ /* 0x000fe600078e02ff */
[CC--:B------:R-:W-:Y:S02]  /*6790*/  LEA R202, P1, R208.reuse, R234.reuse, 0x2 ;  /* 0x000000ead0ca7211 */ /* 0x0c0fe400078210ff */
[CC--:B------:R-:W-:Y:S03]  /*67a0*/  LEA R200, P0, R211.reuse, R234.reuse, 0x2 ;  /* 0x000000ead3c87211 */ /* 0x0c0fe600078010ff */
[-C--:B------:R-:W-:Y:S01]  /*67b0*/  LEA.HI.X.SX32 R203, R208, R235.reuse, 0x2, P1 ;  /* 0x000000ebd0cb7211 */ /* 0x080fe200008f16ff */
[----:B------:R-:W-:Y:S01]  /*67c0*/  IMAD.MOV.U32 R208, RZ, RZ, c[0x0][0x22c] ;  /* 0x00008b00ffd07624 */ /* 0x000fe200078e00ff */
[-C--:B------:R-:W-:Y:S03]  /*67d0*/  LEA.HI.X.SX32 R201, R211, R235.reuse, 0x2, P0 ;  /* 0x000000ebd3c97211 */ /* 0x080fe600000f16ff */
[----:B------:R4:W-:Y:S01]  /*67e0*/  RED.E.ADD.F32.FTZ.RN.STRONG.GPU [R202.64], R7 ;  /* 0x00000007ca00798e */ /* 0x0009e2000c10e784 */
[----:B------:R-:W-:Y:S01]  /*67f0*/  IMAD R208, R208, c[0x0][0x1c0], RZ ;  /* 0x00007000d0d07a24 */ /* 0x000fe200078e02ff */
[CC--:B-1----:R-:W-:Y:S03]  /*6800*/  LEA R198, P2, R209.reuse, R234.reuse, 0x2 ;  /* 0x000000ead1c67211 */ /* 0x0c2fe600078410ff */
[----:B------:R-:W-:Y:S01]  /*6810*/  RED.E.ADD.F32.FTZ.RN.STRONG.GPU [R200.64], R8 ;  /* 0x00000008c800798e */ /* 0x000fe2000c10e784 */
[----:B------:R-:W-:Y:S01]  /*6820*/  IMAD R208, R208, 0x30, RZ ;  /* 0x00000030d0d07824 */ /* 0x000fe200078e02ff */
[-C--:B------:R-:W-:Y:S02]  /*6830*/  LEA R6, P0, R210, R234.reuse, 0x2 ;  /* 0x000000ead2067211 */ /* 0x080fe400078010ff */
[-C--:B------:R-:W-:Y:S01]  /*6840*/  LEA.HI.X.SX32 R199, R209, R235.reuse, 0x2, P2 ;  /* 0x000000ebd1c77211 */ /* 0x080fe200010f16ff */
[----:B------:R-:W-:Y:S01]  /*6850*/  IMAD.MOV.U32 R209, RZ, RZ, c[0x0][0x22c] ;  /* 0x00008b00ffd17624 */ /* 0x000fe200078e00ff */
[CC--:B------:R-:W-:Y:S03]  /*6860*/  LEA R4, P1, R208.reuse, R234.reuse, 0x2 ;  /* 0x000000ead0047211 */ /* 0x0c0fe600078210ff */
[----:B------:R1:W-:Y:S01]  /*6870*/  RED.E.ADD.F32.FTZ.RN.STRONG.GPU [R198.64], R9 ;  /* 0x00000009c600798e */ /* 0x0003e2000c10e784 */
[-C--:B------:R-:W-:Y:S01]  /*6880*/  LEA.HI.X.SX32 R5, R208, R235.reuse, 0x2, P1 ;  /* 0x000000ebd0057211 */ /* 0x080fe200008f16ff */
[----:B------:R-:W-:Y:S02]  /*6890*/  IMAD.MOV.U32 R208, RZ, RZ, c[0x0][0x22c] ;  /* 0x00008b00ffd07624 */ /* 0x000fe400078e00ff */
[----:B------:R-:W-:Y:S02]  /*68a0*/  IMAD R209, R209, c[0x0][0x1c0], RZ ;  /* 0x00007000d1d17a24 */ /* 0x000fe400078e02ff */
[----:B------:R1:W-:Y:S01]  /*68b0*/  RED.E.ADD.F32.FTZ.RN.STRONG.GPU [R4.64], R10 ;  /* 0x0000000a0400798e */ /* 0x0003e2000c10e784 */
[----:B------:R-:W-:Y:S02]  /*68c0*/  IMAD R208, R208, c[0x0][0x1c0], RZ ;  /* 0x00007000d0d07a24 */ /* 0x000fe400078e02ff */
[----:B------:R-:W-:Y:S02]  /*68d0*/  IMAD.SHL.U32 R209, R209, 0x10, RZ ;  /* 0x00000010d1d17824 */ /* 0x000fe400078e00ff */
[----:B------:R-:W-:Y:S01]  /*68e0*/  IMAD.SHL.U32 R208, R208, 0x10, RZ ;  /* 0x00000010d0d07824 */ /* 0x000fe200078e00ff */
[-C--:B----4-:R-:W-:Y:S02]  /*68f0*/  LEA.HI.X.SX32 R7, R210, R235.reuse, 0x2, P0 ;  /* 0x000000ebd2077211 */ /* 0x090fe400000f16ff */
[C---:B------:R-:W-:Y:S02]  /*6900*/  IADD3 R210, R209.reuse, 0x20, RZ ;  /* 0x00000020d1d27810 */ /* 0x040fe40007ffe0ff */
[----:B------:R-:W-:Y:S01]  /*6910*/  IADD3 R208, R208, 0x20, RZ ;  /* 0x00000020d0d07810 */ /* 0x000fe20007ffe0ff */
[----:B------:R4:W-:Y:S02]  /*6920*/  RED.E.ADD.F32.FTZ.RN.STRONG.GPU [R6.64], R11 ;  /* 0x0000000b0600798e */ /* 0x0009e4000c10e784 */
[----:B------:R-:W-:Y:S03]  /*6930*/  IMAD.IADD R210, R238, 0x1, R210 ;  /* 0x00000001eed27824 */ /* 0x000fe600078e02d2 */
[----:B------:R-:W-:Y:S05]  /*6940*/  RED.E.ADD.F32.FTZ.RN.STRONG.GPU [R234.64+0x80], R16 ;  /* 0x00008010ea00798e */ /* 0x000fea000c10e784 */
[----:B-1----:R-:W3:Y:S05]  /*6950*/  LDL R199, [R1+0x10] ;  /* 0x0000100001c77983 */ /* 0x002eea0000100800 */
[----:B------:R-:W3:Y:S01]  /*6960*/  LDL R198, [R1+0x28] ;  /* 0x0000280001c67983 */ /* 0x000ee20000100800 */
[CC--:B------:R-:W-:Y:S04]  /*6970*/  LEA R4, P0, R208.reuse, R234.reuse, 0x2 ;  /* 0x000000ead0047211 */ /* 0x0c0fe800078010ff */
[----:B------:R-:W-:Y:S01]  /*6980*/  RED.E.ADD.F32.FTZ.RN.STRONG.GPU [R196.64+0x80], R17 ;  /* 0x00008011c400798e */ /* 0x000fe2000c10e784 */
[-C--:B------:R-:W-:Y:S02]  /*6990*/  LEA.HI.X.SX32 R5, R208, R235.reuse, 0x2, P0 ;  /* 0x000000ebd0057211 */ /* 0x080fe400000f16ff */
[C---:B------:R-:W-:Y:S02]  /*69a0*/  IADD3 R208, R209.reuse, 0x20, RZ ;  /* 0x00000020d1d07810 */ /* 0x040fe40007ffe0ff */
[----:B------:R-:W-:Y:S01]  /*69b0*/  IADD3 R209, R209, 0x20, RZ ;  /* 0x00000020d1d17810 */ /* 0x000fe20007ffe0ff */
[----:B------:R-:W-:Y:S01]  /*69c0*/  RED.E.ADD.F32.FTZ.RN.STRONG.GPU [R4.64], R18 ;  /* 0x000000120400798e */ /* 0x000fe2000c10e784 */
[-C--:B----4-:R-:W-:Y:S01]  /*69d0*/  LEA R6, P1, R210, R234.reuse, 0x2 ;  /* 0x000000ead2067211 */ /* 0x090fe200078210ff */
[C---:B------:R-:W-:Y:S02]  /*69e0*/  IMAD.IADD R208, R238.reuse, 0x1, R208 ;  /* 0x00000001eed07824 */ /* 0x040fe400078e02d0 */
[----:B------:R-:W-:Y:S01]  /*69f0*/  IMAD.IADD R209, R238, 0x1, R209 ;  /* 0x00000001eed17824 */ /* 0x000fe200078e02d1 */
[-C--:B------:R-:W-:Y:S01]  /*6a00*/  LEA.HI.X.SX32 R7, R210, R235.reuse, 0x2, P1 ;  /* 0x000000ebd2077211 */ /* 0x080fe200008f16ff */
[C---:B------:R-:W-:Y:S02]  /*6a10*/  IMAD.IADD R208, R238.reuse, 0x1, R208 ;  /* 0x00000001eed07824 */ /* 0x040fe400078e02d0 */
[C---:B------:R-:W-:Y:S02]  /*6a20*/  IMAD.IADD R209, R238.reuse, 0x1, R209 ;  /* 0x00000001eed17824 */ /* 0x040fe400078e02d1 */
[----:B------:R-:W-:Y:S01]  /*6a30*/  RED.E.ADD.F32.FTZ.RN.STRONG.GPU [R6.64], R19 ;  /* 0x000000130600798e */ /* 0x000fe2000c10e784 */
[----:B------:R-:W-:Y:S02]  /*6a40*/  IMAD.IADD R208, R238, 0x1, R208 ;  /* 0x00000001eed07824 */ /* 0x000fe400078e02d0 */
[CC--:B------:R-:W-:Y:S03]  /*6a50*/  LEA R10, P0, R209.reuse, R234.reuse, 0x2 ;  /* 0x000000ead10a7211 */ /* 0x0c0fe600078010ff */
[CC--:B------:R-:W-:Y:S02]  /*6a60*/  LEA R8, P2, R208.reuse, R234.reuse, 0x2 ;  /* 0x000000ead0087211 */ /* 0x0c0fe400078410ff */
[-C--:B------:R-:W-:Y:S01]  /*6a70*/  LEA.HI.X.SX32 R11, R209, R235.reuse, 0x2, P0 ;  /* 0x000000ebd10b7211 */ /* 0x080fe200000f16ff */
[----:B------:R-:W-:Y:S01]  /*6a80*/  IMAD.MOV.U32 R209, RZ, RZ, c[0x0][0x22c] ;  /* 0x00008b00ffd17624 */ /* 0x000fe200078e00ff */
[-C--:B------:R-:W-:Y:S01]  /*6a90*/  LEA.HI.X.SX32 R9, R208, R235.reuse, 0x2, P2 ;  /* 0x000000ebd0097211 */ /* 0x080fe200010f16ff */
[----:B------:R-:W-:Y:S02]  /*6aa0*/  IMAD.MOV.U32 R208, RZ, RZ, c[0x0][0x22c] ;  /* 0x00008b00ffd07624 */ /* 0x000fe400078e00ff */
[----:B------:R1:W-:Y:S01]  /*6ab0*/  RED.E.ADD.F32.FTZ.RN.STRONG.GPU [R10.64], R12 ;  /* 0x0000000c0a00798e */ /* 0x0003e2000c10e784 */
[----:B------:R-:W-:Y:S02]  /*6ac0*/  IMAD R209, R209, c[0x0][0x1c0], RZ ;  /* 0x00007000d1d17a24 */ /* 0x000fe400078e02ff */
[----:B------:R-:W-:Y:S02]  /*6ad0*/  IMAD R208, R208, c[0x0][0x1c0], RZ ;  /* 0x00007000d0d07a24 */ /* 0x000fe400078e02ff */
[----:B------:R4:W-:Y:S01]  /*6ae0*/  RED.E.ADD.F32.FTZ.RN.STRONG.GPU [R8.64], R13 ;  /* 0x0000000d0800798e */ /* 0x0009e2000c10e784 */
[----:B------:R-:W-:Y:S02]  /*6af0*/  IMAD.SHL.U32 R209, R209, 0x10, RZ ;  /* 0x00000010d1d17824 */ /* 0x000fe400078e00ff */
[----:B------:R-:W-:Y:S03]  /*6b00*/  IMAD.SHL.U32 R208, R208, 0x10, RZ ;  /* 0x00000010d0d07824 */ /* 0x000fe600078e00ff */
[C---:B------:R-:W-:Y:S02]  /*6b10*/  IADD3 R202, R209.reuse, 0x40, RZ ;  /* 0x00000040d1ca7810 */ /* 0x040fe40007ffe0ff */
[----:B------:R-:W-:Y:S01]  /*6b20*/  IADD3 R200, R208, 0x40, RZ ;  /* 0x00000040d0c87810 */ /* 0x000fe20007ffe0ff */
[----:B------:R-:W-:Y:S01]  /*6b30*/  IMAD.MOV.U32 R208, RZ, RZ, c[0x0][0x22c] ;  /* 0x00008b00ffd07624 */ /* 0x000fe200078e00ff */
[----:B------:R-:W-:Y:S01]  /*6b40*/  IADD3 R201, R209, 0x40, RZ ;  /* 0x00000040d1c97810 */ /* 0x000fe20007ffe0ff */
[----:B------:R-:W-:Y:S02]  /*6b50*/  IMAD.IADD R202, R238, 0x1, R202 ;  /* 0x00000001eeca7824 */ /* 0x000fe400078e02ca */
[----:B------:R-:W-:Y:S02]  /*6b60*/  IMAD R208, R208, c[0x0][0x1c0], RZ ;  /* 0x00007000d0d07a24 */ /* 0x000fe400078e02ff */
[----:B------:R-:W-:Y:S02]  /*6b70*/  IMAD.IADD R201, R238, 0x1, R201 ;  /* 0x00000001eec97824 */ /* 0x000fe400078e02c9 */
[----:B------:R-:W-:Y:S02]  /*6b80*/  IMAD.SHL.U32 R208, R208, 0x10, RZ ;  /* 0x00000010d0d07824 */ /* 0x000fe400078e00ff */
[----:B------:R-:W-:Y:S03]  /*6b90*/  IMAD.IADD R201, R238, 0x1, R201 ;  /* 0x00000001eec97824 */ /* 0x000fe600078e02c9 */
[----:B-1----:R-:W-:Y:S01]  /*6ba0*/  IADD3 R12, R208, 0x60, RZ ;  /* 0x00000060d00c7810 */ /* 0x002fe20007ffe0ff */
[----:B------:R-:W-:Y:S01]  /*6bb0*/  IMAD.MOV.U32 R208, RZ, RZ, c[0x0][0x22c] ;  /* 0x00008b00ffd07624 */ /* 0x000fe200078e00ff */
[----:B----4-:R-:W4:Y:S03]  /*6bc0*/  LDL R13, [R1+0x8] ;  /* 0x00000800010d7983 */ /* 0x010f260000100800 */
[----:B------:R-:W-:Y:S04]  /*6bd0*/  IMAD R208, R208, c[0x0][0x1c0], RZ ;  /* 0x00007000d0d07a24 */ /* 0x000fe800078e02ff */
[----:B------:R-:W-:Y:S01]  /*6be0*/  IMAD.SHL.U32 R208, R208, 0x10, RZ ;  /* 0x00000010d0d07824 */ /* 0x000fe200078e00ff */
[CC--:B--2---:R-:W-:Y:S04]  /*6bf0*/  LEA R4, P1, R205.reuse, R234.reuse, 0x2 ;  /* 0x000000eacd047211 */ /* 0x0c4fe800078210ff */
[-C--:B------:R-:W-:Y:S02]  /*6c00*/  LEA.HI.X.SX32 R5, R205, R235.reuse, 0x2, P1 ;  /* 0x000000ebcd057211 */ /* 0x080fe400008f16ff */
[CC--:B---3--:R-:W-:Y:S03]  /*6c10*/  LEA R6, P0, R204.reuse, R234.reuse, 0x2 ;  /* 0x000000eacc067211 */ /* 0x0c8fe600078010ff */
[----:B------:R1:W-:Y:S01]  /*6c20*/  RED.E.ADD.F32.FTZ.RN.STRONG.GPU [R4.64], R14 ;  /* 0x0000000e0400798e */ /* 0x0003e2000c10e784 */
[-C--:B------:R-:W-:Y:S05]  /*6c30*/  LEA.HI.X.SX32 R7, R204, R235.reuse, 0x2, P0 ;  /* 0x000000ebcc077211 */ /* 0x080fea00000f16ff */
[----:B------:R2:W-:Y:S05]  /*6c40*/  RED.E.ADD.F32.FTZ.RN.STRONG.GPU [R6.64], R15 ;  /* 0x0000000f0600798e */ /* 0x0005ea000c10e784 */
[----:B------:R-:W-:Y:S05]  /*6c50*/  RED.E.ADD.F32.FTZ.RN.STRONG.GPU [R234.64+0x100], R84 ;  /* 0x00010054ea00798e */ /* 0x000fea000c10e784 */
[----:B------:R-:W-:Y:S05]  /*6c60*/  RED.E.ADD.F32.FTZ.RN.STRONG.GPU [R196.64+0x100], R85 ;  /* 0x00010055c400798e */ /* 0x000fea000c10e784 */
[----:B-1----:R-:W3:Y:S01]  /*6c70*/  LDL R14, [R1+0x24] ;  /* 0x00002400010e7983 */ /* 0x002ee20000100800 */
[CC--:B------:R-:W-:Y:S04]  /*6c80*/  LEA R4, P0, R200.reuse, R234.reuse, 0x2 ;  /* 0x000000eac8047211 */ /* 0x0c0fe800078010ff */
[-C--:B------:R-:W-:Y:S01]  /*6c90*/  LEA.HI.X.SX32 R5, R200, R235.reuse, 0x2, P0 ;  /* 0x000000ebc8057211 */ /* 0x080fe200000f16ff */
[----:B--2---:R-:W2:Y:S01]  /*6ca0*/  LDL R15, [R1+0xc] ;  /* 0x00000c00010f7983 */ /* 0x004ea20000100800 */
[----:B------:R-:W-:Y:S01]  /*6cb0*/  IADD3 R200, R209, 0x40, RZ ;  /* 0x00000040d1c87810 */ /* 0x000fe20007ffe0ff */
[----:B------:R-:W-:Y:S01]  /*6cc0*/  IMAD.MOV.U32 R209, RZ, RZ, c[0x0][0x22c] ;  /* 0x00008b00ffd17624 */ /* 0x000fe200078e00ff */
[-C--:B------:R-:W-:Y:S02]  /*6cd0*/  LEA R6, P1, R202, R234.reuse, 0x2 ;  /* 0x000000eaca067211 */ /* 0x080fe400078210ff */
[----:B------:R1:W-:Y:S01]  /*6ce0*/  RED.E.ADD.F32.FTZ.RN.STRONG.GPU [R4.64], R86 ;  /* 0x000000560400798e */ /* 0x0003e2000c10e784 */
[----:B------:R-:W-:Y:S01]  /*6cf0*/  IMAD.IADD R200, R238, 0x1, R200 ;  /* 0x00000001eec87824 */ /* 0x000fe200078e02c8 */
[-C--:B------:R-:W-:Y:S01]  /*6d00*/  LEA.HI.X.SX32 R7, R202, R235.reuse, 0x2, P1 ;  /* 0x000000ebca077211 */ /* 0x080fe200008f16ff */
[----:B------:R-:W-:Y:S01]  /*6d10*/  IMAD R209, R209, c[0x0][0x1c0], RZ ;  /* 0x00007000d1d17a24 */ /* 0x000fe200078e02ff */
[CC--:B------:R-:W-:Y:S01]  /*6d20*/  LEA R10, P0, R201.reuse, R234.reuse, 0x2 ;  /* 0x000000eac90a7211 */ /* 0x0c0fe200078010ff */
[C---:B------:R-:W-:Y:S02]  /*6d30*/  IMAD.IADD R200, R238.reuse, 0x1, R200 ;  /* 0x00000001eec87824 */ /* 0x040fe400078e02c8 */
[----:B------:R1:W-:Y:S01]  /*6d40*/  RED.E.ADD.F32.FTZ.RN.STRONG.GPU [R6.64], R87 ;  /* 0x000000570600798e */ /* 0x0003e2000c10e784 */
[-C--:B------:R-:W-:Y:S01]  /*6d50*/  LEA.HI.X.SX32 R11, R201, R235.reuse, 0x2, P0 ;  /* 0x000000ebc90b7211 */ /* 0x080fe200000f16ff */
[----:B------:R-:W-:Y:S02]  /*6d60*/  IMAD.IADD R200, R238, 0x1, R200 ;  /* 0x00000001eec87824 */ /* 0x000fe400078e02c8 */
[----:B------:R-:W-:Y:S02]  /*6d70*/  IMAD.SHL.U32 R209, R209, 0x10, RZ ;  /* 0x00000010d1d17824 */ /* 0x000fe400078e00ff */
[----:B------:R-:W-:Y:S01]  /*6d80*/  RED.E.ADD.F32.FTZ.RN.STRONG.GPU [R10.64], R88 ;  /* 0x000000580a00798e */ /* 0x000fe2000c10e784 */
[CC--:B------:R-:W-:Y:S02]  /*6d90*/  LEA R8, P2, R200.reuse, R234.reuse, 0x2 ;  /* 0x000000eac8087211 */ /* 0x0c0fe400078410ff */
[C---:B------:R-:W-:Y:S02]  /*6da0*/  IADD3 R18, R209.reuse, 0x60, RZ ;  /* 0x00000060d1127810 */ /* 0x040fe40007ffe0ff */
[-C--:B------:R-:W-:Y:S02]  /*6db0*/  LEA.HI.X.SX32 R9, R200, R235.reuse, 0x2, P2 ;  /* 0x000000ebc8097211 */ /* 0x080fe400010f16ff */
[C---:B------:R-:W-:Y:S01]  /*6dc0*/  IADD3 R17, R209.reuse, 0x60, RZ ;  /* 0x00000060d1117810 */ /* 0x040fe20007ffe0ff */
[C---:B------:R-:W-:Y:S01]  /*6dd0*/  IMAD.IADD R18, R238.reuse, 0x1, R18 ;  /* 0x00000001ee127824 */ /* 0x040fe200078e0212 */
[----:B------:R-:W-:Y:S01]  /*6de0*/  IADD3 R16, R209, 0x60, RZ ;  /* 0x00000060d1107810 */ /* 0x000fe20007ffe0ff */
[----:B------:R1:W-:Y:S01]  /*6df0*/  RED.E.ADD.F32.FTZ.RN.STRONG.GPU [R8.64], R89 ;  /* 0x000000590800798e */ /* 0x0003e2000c10e784 */
[----:B------:R-:W-:Y:S02]  /*6e00*/  IMAD.MOV.U32 R209, RZ, RZ, c[0x0][0x22c] ;  /* 0x00008b00ffd17624 */ /* 0x000fe400078e00ff */
[C---:B------:R-:W-:Y:S01]  /*6e10*/  IMAD.IADD R17, R238.reuse, 0x1, R17 ;  /* 0x00000001ee117824 */ /* 0x040fe200078e0211 */
[CC--:B-1----:R-:W-:Y:S01]  /*6e20*/  LEA R4, P1, R199.reuse, R234.reuse, 0x2 ;  /* 0x000000eac7047211 */ /* 0x0c2fe200078210ff */
[C---:B------:R-:W-:Y:S02]  /*6e30*/  IMAD.IADD R16, R238.reuse, 0x1, R16 ;  /* 0x00000001ee107824 */ /* 0x040fe400078e0210 */
[C---:B------:R-:W-:Y:S01]  /*6e40*/  IMAD.IADD R17, R238.reuse, 0x1, R17 ;  /* 0x00000001ee117824 */ /* 0x040fe200078e0211 */
[-C--:B------:R-:W-:Y:S01]  /*6e50*/  LEA.HI.X.SX32 R5, R199, R235.reuse, 0x2, P1 ;  /* 0x000000ebc7057211 */ /* 0x080fe200008f16ff */
[----:B------:R-:W-:Y:S01]  /*6e60*/  IMAD.IADD R16, R238, 0x1, R16 ;  /* 0x00000001ee107824 */ /* 0x000fe200078e0210 */
[-C--:B------:R-:W-:Y:S01]  /*6e70*/  LEA R6, P0, R198, R234.reuse, 0x2 ;  /* 0x000000eac6067211 */ /* 0x080fe200078010ff */
[----:B------:R-:W-:Y:S02]  /*6e80*/  IMAD R209, R209, c[0x0][0x1c0], RZ ;  /* 0x00007000d1d17a24 */ /* 0x000fe400078e02ff */
[----:B------:R1:W-:Y:S01]  /*6e90*/  RED.E.ADD.F32.FTZ.RN.STRONG.GPU [R4.64], R90 ;  /* 0x0000005a0400798e */ /* 0x0003e2000c10e784 */
[----:B------:R-:W-:Y:S01]  /*6ea0*/  IMAD.IADD R16, R238, 0x1, R16 ;  /* 0x00000001ee107824 */ /* 0x000fe200078e0210 */
[-C--:B------:R-:W-:Y:S01]  /*6eb0*/  LEA.HI.X.SX32 R7, R198, R235.reuse, 0x2, P0 ;  /* 0x000000ebc6077211 */ /* 0x080fe200000f16ff */
[----:B------:R-:W-:Y:S04]  /*6ec0*/  IMAD.SHL.U32 R209, R209, 0x10, RZ ;  /* 0x00000010d1d17824 */ /* 0x000fe800078e00ff */
[----:B------:R1:W-:Y:S05]  /*6ed0*/  RED.E.ADD.F32.FTZ.RN.STRONG.GPU [R6.64], R91 ;  /* 0x0000005b0600798e */ /* 0x0003ea000c10e784 */
[----:B------:R-:W-:Y:S01]  /*6ee0*/  RED.E.ADD.F32.FTZ.RN.STRONG.GPU [R234.64+0x180], R96 ;  /* 0x00018060ea00798e */ /* 0x000fe2000c10e784 */
[CC--:B------:R-:W-:Y:S04]  /*6ef0*/  LEA R8, P2, R16.reuse, R234.reuse, 0x2 ;  /* 0x000000ea10087211 */ /* 0x0c0fe800078410ff */
[----:B------:R-:W-:Y:S01]  /*6f00*/  RED.E.ADD.F32.FTZ.RN.STRONG.GPU [R196.64+0x180], R97 ;  /* 0x00018061c400798e */ /* 0x000fe2000c10e784 */
[-C--:B------:R-:W-:Y:S02]  /*6f10*/  LEA.HI.X.SX32 R9, R16, R235.reuse, 0x2, P2 ;  /* 0x000000eb10097211 */ /* 0x080fe400010f16ff */
[----:B------:R-:W-:Y:S02]  /*6f20*/  IADD3 R16, R209, 0x80, RZ ;  /* 0x00000080d1107810 */ /* 0x000fe40007ffe0ff */
[----:B------:R-:W-:Y:S03]  /*6f30*/  LDSM.16.MT88.4 R88, [R2+0x6000] ;  /* 0x006000000258783b */ /* 0x000fe60000004200 */
[----:B------:R-:W-:Y:S01]  /*6f40*/  IMAD.IADD R16, R238, 0x1, R16 ;  /* 0x00000001ee107824 */ /* 0x000fe200078e0210 */
[-C--:B-1----:R-:W-:Y:S03]  /*6f50*/  LEA R4, P0, R12, R234.reuse, 0x2 ;  /* 0x000000ea0c047211 */ /* 0x082fe600078010ff */
[----:B------:R-:W-:Y:S01]  /*6f60*/  IMAD.IADD R16, R238, 0x1, R16 ;  /* 0x00000001ee107824 */ /* 0x000fe200078e0210 */
[-C--:B------:R-:W-:Y:S02]  /*6f70*/  LEA.HI.X.SX32 R5, R12, R235.reuse, 0x2, P0 ;  /* 0x000000eb0c057211 */ /* 0x080fe400000f16ff */
[----:B------:R-:W4:Y:S01]  /*6f80*/  LDL R12, [R1+0x20] ;  /* 0x00002000010c7983 */ /* 0x000f220000100800 */
[CC--:B------:R-:W-:Y:S02]  /*6f90*/  LEA R6, P1, R18.reuse, R234.reuse, 0x2 ;  /* 0x000000ea12067211 */ /* 0x0c0fe400078210ff */
[CC--:B------:R-:W-:Y:S02]  /*6fa0*/  LEA R10, P0, R17.reuse, R234.reuse, 0x2 ;  /* 0x000000ea110a7211 */ /* 0x0c0fe400078010ff */
[----:B------:R-:W-:Y:S01]  /*6fb0*/  RED.E.ADD.F32.FTZ.RN.STRONG.GPU [R4.64], R98 ;  /* 0x000000620400798e */ /* 0x000fe2000c10e784 */
[-C--:B------:R-:W-:Y:S02]  /*6fc0*/  LEA.HI.X.SX32 R7, R18, R235.reuse, 0x2, P1 ;  /* 0x000000eb12077211 */ /* 0x080fe400008f16ff */
[-C--:B------:R-:W-:Y:S02]  /*6fd0*/  LEA.HI.X.SX32 R11, R17, R235.reuse, 0x2, P0 ;  /* 0x000000eb110b7211 */ /* 0x080fe400000f16ff */
[----:B------:R-:W4:Y:S01]  /*6fe0*/  LDL R17, [R1+0x4] ;  /* 0x0000040001117983 */ /* 0x000f220000100800 */
[----:B------:R-:W-:Y:S04]  /*6ff0*/  IADD3 R18, R209, 0x80, RZ ;  /* 0x00000080d1127810 */ /* 0x000fe80007ffe0ff */
[----:B------:R3:W-:Y:S01]  /*7000*/  RED.E.ADD.F32.FTZ.RN.STRONG.GPU [R6.64], R99 ;  /* 0x000000630600798e */ /* 0x0007e2000c10e784 */
[----:B------:R-:W-:Y:S04]  /*7010*/  IMAD.IADD R18, R238, 0x1, R18 ;  /* 0x00000001ee127824 */ /* 0x000fe800078e0212 */
[----:B------:R-:W-:Y:S05]  /*7020*/  RED.E.ADD.F32.FTZ.RN.STRONG.GPU [R10.64], R92 ;  /* 0x0000005c0a00798e */ /* 0x000fea000c10e784 */
[----:B------:R1:W-:Y:S05]  /*7030*/  RED.E.ADD.F32.FTZ.RN.STRONG.GPU [R8.64], R93 ;  /* 0x0000005d0800798e */ /* 0x0003ea000c10e784 */
[----:B------:R-:W-:Y:S01]  /*7040*/  LDSM.16.MT88.4 R96, [R220+0x28800] ;  /* 0x02880000dc60783b */ /* 0x000fe20000004200 */
[CC--:B---3--:R-:W-:Y:S04]  /*7050*/  LEA R6, P0, R14.reuse, R234.reuse, 0x2 ;  /* 0x000000ea0e067211 */ /* 0x0c8fe800078010ff */
[-C--:B------:R-:W-:Y:S02]  /*7060*/  LEA.HI.X.SX32 R7, R14, R235.reuse, 0x2, P0 ;  /* 0x000000eb0e077211 */ /* 0x080fe400000f16ff */
[CC--:B--2---:R-:W-:Y:S02]  /*7070*/  LEA R4, P1, R15.reuse, R234.reuse, 0x2 ;  /* 0x000000ea0f047211 */ /* 0x0c4fe400078210ff */
[----:B------:R-:W-:Y:S01]  /*7080*/  IADD3 R14, R208, 0x80, RZ ;  /* 0x00000080d00e7810 */ /* 0x000fe20007ffe0ff */
[----:B------:R-:W-:Y:S01]  /*7090*/  IMAD.MOV.U32 R208, RZ, RZ, c[0x0][0x22c] ;  /* 0x00008b00ffd07624 */ /* 0x000fe200078e00ff */
[-C--:B------:R-:W-:Y:S02]  /*70a0*/  LEA.HI.X.SX32 R5, R15, R235.reuse, 0x2, P1 ;  /* 0x000000eb0f057211 */ /* 0x080fe400008f16ff */
[----:B------:R-:W-:Y:S01]  /*70b0*/  IADD3 R15, R209, 0x80, RZ ;  /* 0x00000080d10f7810 */ /* 0x000fe20007ffe0ff */
[----:B------:R-:W-:Y:S02]  /*70c0*/  IMAD R208, R208, c[0x0][0x1c0], RZ ;  /* 0x00007000d0d07a24 */ /* 0x000fe400078e02ff */
[----:B------:R2:W-:Y:S01]  /*70d0*/  RED.E.ADD.F32.FTZ.RN.STRONG.GPU [R4.64], R94 ;  /* 0x0000005e0400798e */ /* 0x0005e2000c10e784 */
[----:B------:R-:W-:Y:S02]  /*70e0*/  IMAD.MOV.U32 R209, RZ, RZ, c[0x0][0x22c] ;  /* 0x00008b00ffd17624 */ /* 0x000fe400078e00ff */
[----:B------:R-:W-:Y:S02]  /*70f0*/  IMAD.IADD R15, R238, 0x1, R15 ;  /* 0x00000001ee0f7824 */ /* 0x000fe400078e020f */
[----:B------:R3:W-:Y:S01]  /*7100*/  RED.E.ADD.F32.FTZ.RN.STRONG.GPU [R6.64], R95 ;  /* 0x0000005f0600798e */ /* 0x0007e2000c10e784 */
[----:B------:R-:W-:Y:S02]  /*7110*/  IMAD.SHL.U32 R208, R208, 0x10, RZ ;  /* 0x00000010d0d07824 */ /* 0x000fe400078e00ff */
[C---:B------:R-:W-:Y:S02]  /*7120*/  IMAD.IADD R15, R238.reuse, 0x1, R15 ;  /* 0x00000001ee0f7824 */ /* 0x040fe400078e020f */
[----:B------:R-:W-:Y:S01]  /*7130*/  RED.E.ADD.F32.FTZ.RN.STRONG.GPU [R234.64+0x200], R100 ;  /* 0x00020064ea00798e */ /* 0x000fe2000c10e784 */
[----:B------:R-:W-:Y:S02]  /*7140*/  IMAD R209, R209, c[0x0][0x1c0], RZ ;  /* 0x00007000d1d17a24 */ /* 0x000fe400078e02ff */
[----:B------:R-:W-:Y:S02]  /*7150*/  IMAD.IADD R15, R238, 0x1, R15 ;  /* 0x00000001ee0f7824 */ /* 0x000fe400078e020f */
[----:B------:R-:W-:Y:S01]  /*7160*/  RED.E.ADD.F32.FTZ.RN.STRONG.GPU [R196.64+0x200], R101 ;  /* 0x00020065c400798e */ /* 0x000fe2000c10e784 */
[----:B------:R-:W-:Y:S02]  /*7170*/  IMAD.SHL.U32 R209, R209, 0x10, RZ ;  /* 0x00000010d1d17824 */ /* 0x000fe400078e00ff */
[-C--:B-1----:R-:W-:Y:S02]  /*7180*/  LEA R8, P2, R15, R234.reuse, 0x2 ;  /* 0x000000ea0f087211 */ /* 0x082fe400078410ff */
[----:B------:R-:W-:Y:S01]  /*7190*/  LDSM.16.MT88.4 R92, [R2+0x800] ;  /* 0x00080000025c783b */ /* 0x000fe20000004200 */
[----:B------:R-:W-:Y:S02]  /*71a0*/  IADD3 R84, R209, 0xa0, RZ ;  /* 0x000000a0d1547810 */ /* 0x000fe40007ffe0ff */
[-C--:B------:R-:W-:Y:S02]  /*71b0*/  LEA.HI.X.SX32 R9, R15, R235.reuse, 0x2, P2 ;  /* 0x000000eb0f097211 */ /* 0x080fe400010f16ff */
[----:B------:R-:W-:Y:S01]  /*71c0*/  IADD3 R15, R208, 0xa0, RZ ;  /* 0x000000a0d00f7810 */ /* 0x000fe20007ffe0ff */
[----:B------:R-:W-:Y:S01]  /*71d0*/  IMAD.IADD R84, R238, 0x1, R84 ;  /* 0x00000001ee547824 */ /* 0x000fe200078e0254 */
[CC--:B--2---:R-:W-:Y:S01]  /*71e0*/  LEA R4, P0, R14.reuse, R234.reuse, 0x2 ;  /* 0x000000ea0e047211 */ /* 0x0c4fe200078010ff */
[----:B------:R-:W-:Y:S01]  /*71f0*/  IMAD.MOV.U32 R208, RZ, RZ, c[0x0][0x22c] ;  /* 0x00008b00ffd07624 */ /* 0x000fe200078e00ff */
[C---:B------:R-:W-:Y:S02]  /*7200*/  IADD3 R19, R209.reuse, 0xa0, RZ ;  /* 0x000000a0d1137810 */ /* 0x040fe40007ffe0ff */
[-C--:B------:R-:W-:Y:S01]  /*7210*/  LEA.HI.X.SX32 R5, R14, R235.reuse, 0x2, P0 ;  /* 0x000000eb0e057211 */ /* 0x080fe200000f16ff */
[----:B------:R-:W-:Y:S01]  /*7220*/  IMAD R208, R208, c[0x0][0x1c0], RZ ;  /* 0x00007000d0d07a24 */ /* 0x000fe200078e02ff */
[----:B------:R-:W2:Y:S01]  /*7230*/  LDL R14, [R1+0x1c] ;  /* 0x00001c00010e7983 */ /* 0x000ea20000100800 */
[-C--:B---3--:R-:W-:Y:S01]  /*7240*/  LEA R6, P1, R18, R234.reuse, 0x2 ;  /* 0x000000ea12067211 */ /* 0x088fe200078210ff */
[----:B------:R-:W-:Y:S01]  /*7250*/  IMAD.IADD R19, R238, 0x1, R19 ;  /* 0x00000001ee137824 */ /* 0x000fe200078e0213 */
[-C--:B------:R-:W-:Y:S01]  /*7260*/  LEA R10, P0, R16, R234.reuse, 0x2 ;  /* 0x000000ea100a7211 */ /* 0x080fe200078010ff */
[----:B------:R-:W-:Y:S01]  /*7270*/  IMAD.SHL.U32 R208, R208, 0x10, RZ ;  /* 0x00000010d0d07824 */ /* 0x000fe200078e00ff */
[----:B------:R4:W-:Y:S01]  /*7280*/  RED.E.ADD.F32.FTZ.RN.STRONG.GPU [R4.64], R102 ;  /* 0x000000660400798e */ /* 0x0009e2000c10e784 */
[-C--:B------:R-:W-:Y:S01]  /*7290*/  LEA.HI.X.SX32 R7, R18, R235.reuse, 0x2, P1 ;  /* 0x000000eb12077211 */ /* 0x080fe200008f16ff */
[----:B------:R-:W-:Y:S01]  /*72a0*/  IMAD.IADD R19, R238, 0x1, R19 ;  /* 0x00000001ee137824 */ /* 0x000fe200078e0213 */
[-C--:B------:R-:W-:Y:S02]  /*72b0*/  LEA.HI.X.SX32 R11, R16, R235.reuse, 0x2, P0 ;  /* 0x000000eb100b7211 */ /* 0x080fe400000f16ff */
[----:B------:R-:W3:Y:S01]  /*72c0*/  LDL R16, [R1] ;  /* 0x0000000001107983 */ /* 0x000ee20000100800 */
[----:B------:R-:W-:Y:S01]  /*72d0*/  IADD3 R18, R209, 0xa0, RZ ;  /* 0x000000a0d1127810 */ /* 0x000fe20007ffe0ff */
[----:B------:R-:W-:Y:S03]  /*72e0*/  IMAD.MOV.U32 R209, RZ, RZ, c[0x0][0x22c] ;  /* 0x00008b00ffd17624 */ /* 0x000fe600078e00ff */
[----:B------:R1:W-:Y:S01]  /*72f0*/  RED.E.ADD.F32.FTZ.RN.STRONG.GPU [R6.64], R103 ;  /* 0x000000670600798e */ /* 0x0003e2000c10e784 */
[C---:B------:R-:W-:Y:S02]  /*7300*/  IMAD.IADD R18, R238.reuse, 0x1, R18 ;  /* 0x00000001ee127824 */ /* 0x040fe400078e0212 */
[----:B------:R-:W-:Y:S02]  /*7310*/  IMAD R209, R209, c[0x0][0x1c0], RZ ;  /* 0x00007000d1d17a24 */ /* 0x000fe400078e02ff */
[----:B------:R-:W-:Y:S01]  /*7320*/  RED.E.ADD.F32.FTZ.RN.STRONG.GPU [R10.64], R104 ;  /* 0x000000680a00798e */ /* 0x000fe2000c10e784 */
[C---:B------:R-:W-:Y:S02]  /*7330*/  IMAD.IADD R18, R238.reuse, 0x1, R18 ;  /* 0x00000001ee127824 */ /* 0x040fe400078e0212 */
[----:B------:R-:W-:Y:S02]  /*7340*/  IMAD.SHL.U32 R209, R209, 0x10, RZ ;  /* 0x00000010d1d17824 */ /* 0x000fe400078e00ff */
[----:B------:R1:W-:Y:S01]  /*7350*/  RED.E.ADD.F32.FTZ.RN.STRONG.GPU [R8.64], R105 ;  /* 0x000000690800798e */ /* 0x0003e2000c10e784 */
[----:B------:R-:W-:Y:S04]  /*7360*/  IMAD.IADD R18, R238, 0x1, R18 ;  /* 0x00000001ee127824 */ /* 0x000fe800078e0212 */
[----:B------:R-:W-:Y:S01]  /*7370*/  LDSM.16.MT88.4 R100, [R2+0x2800] ;  /* 0x002800000264783b */ /* 0x000fe20000004200 */
[CC--:B----4-:R-:W-:Y:S04]  /*7380*/  LEA R4, P1, R13.reuse, R234.reuse, 0x2 ;  /* 0x000000ea0d047211 */ /* 0x0d0fe800078210ff */
[-C--:B------:R-:W-:Y:S05]  /*7390*/  LEA.HI.X.SX32 R5, R13, R235.reuse, 0x2, P1 ;  /* 0x000000eb0d057211 */ /* 0x080fea00008f16ff */
[----:B------:R4:W-:Y:S01]  /*73a0*/  RED.E.ADD.F32.FTZ.RN.STRONG.GPU [R4.64], R106 ;  /* 0x0000006a0400798e */ /* 0x0009e2000c10e784 */
[CC--:B-1----:R-:W-:Y:S04]  /*73b0*/  LEA R6, P0, R12.reuse, R234.reuse, 0x2 ;  /* 0x000000ea0c067211 */ /* 0x0c2fe800078010ff */
[-C--:B------:R-:W-:Y:S02]  /*73c0*/  LEA.HI.X.SX32 R7, R12, R235.reuse, 0x2, P0 ;  /* 0x000000eb0c077211 */ /* 0x080fe400000f16ff */
[CC--:B------:R-:W-:Y:S03]  /*73d0*/  LEA R12, P1, R84.reuse, R234.reuse, 0x2 ;  /* 0x000000ea540c7211 */ /* 0x0c0fe600078210ff */
[----:B------:R1:W-:Y:S01]  /*73e0*/  RED.E.ADD.F32.FTZ.RN.STRONG.GPU [R6.64], R107 ;  /* 0x0000006b0600798e */ /* 0x0003e2000c10e784 */
[-C--:B------:R-:W-:Y:S02]  /*73f0*/  LEA.HI.X.SX32 R13, R84, R235.reuse, 0x2, P1 ;  /* 0x000000eb540d7211 */ /* 0x080fe400008f16ff */
[CC--:B------:R-:W-:Y:S02]  /*7400*/  LEA R8, P2, R18.reuse, R234.reuse, 0x2 ;  /* 0x000000ea12087211 */ /* 0x0c0fe400078410ff */
[----:B------:R-:W-:Y:S02]  /*7410*/  RED.E.ADD.F32.FTZ.RN.STRONG.GPU [R234.64+0x280], R112 ;  /* 0x00028070ea00798e */ /* 0x000fe4000c10e784 */
[-C--:B------:R-:W-:Y:S02]  /*7420*/  LEA.HI.X.SX32 R9, R18, R235.reuse, 0x2, P2 ;  /* 0x000000eb12097211 */ /* 0x080fe400010f16ff */
[----:B------:R-:W-:Y:S01]  /*7430*/  IADD3 R18, R208, 0xc0, RZ ;  /* 0x000000c0d0127810 */ /* 0x000fe20007ffe0ff */
[----:B------:R-:W-:Y:S04]  /*7440*/  RED.E.ADD.F32.FTZ.RN.STRONG.GPU [R196.64+0x280], R113 ;  /* 0x00028071c400798e */ /* 0x000fe8000c10e784 */
[----:B------:R-:W-:Y:S01]  /*7450*/  IMAD.IADD R18, R238, 0x1, R18 ;  /* 0x00000001ee127824 */ /* 0x000fe200078e0212 */
[----:B------:R-:W-:Y:S01]  /*7460*/  LDSM.16.MT88.4 R84, [R2+0x4000] ;  /* 0x004000000254783b */ /* 0x000fe20000004200 */
[CC--:B----4-:R-:W-:Y:S04]  /*7470*/  LEA R4, P0, R15.reuse, R234.reuse, 0x2 ;  /* 0x000000ea0f047211 */ /* 0x0d0fe800078010ff */
[----:B------:R-:W-:Y:S01]  /*7480*/  LDSM.16.MT88.4 R104, [R2+0x4800] ;  /* 0x004800000268783b */ /* 0x000fe20000004200 */
[-C--:B------:R-:W-:Y:S02]  /*7490*/  LEA.HI.X.SX32 R5, R15, R235.reuse, 0x2, P0 ;  /* 0x000000eb0f057211 */ /* 0x080fe400000f16ff */
[CC--:B------:R-:W-:Y:S02]  /*74a0*/  LEA R10, P0, R19.reuse, R234.reuse, 0x2 ;  /* 0x000000ea130a7211 */ /* 0x0c0fe400078010ff */
[----:B------:R-:W4:Y:S02]  /*74b0*/  LDL R15, [R1+0x18] ;  /* 0x00001800010f7983 */ /* 0x000f240000100800 */
[-C--:B------:R-:W-:Y:S02]  /*74c0*/  LEA.HI.X.SX32 R11, R19, R235.reuse, 0x2, P0 ;  /* 0x000000eb130b7211 */ /* 0x080fe400000f16ff */
[CC--:B-1----:R-:W-:Y:S01]  /*74d0*/  LEA R6, P1, R17.reuse, R234.reuse, 0x2 ;  /* 0x000000ea11067211 */ /* 0x0c2fe200078210ff */
[----:B------:R-:W-:Y:S03]  /*74e0*/  RED.E.ADD.F32.FTZ.RN.STRONG.GPU [R4.64], R114 ;  /* 0x000000720400798e */ /* 0x000fe6000c10e784 */
[-C--:B------:R-:W-:Y:S02]  /*74f0*/  LEA.HI.X.SX32 R7, R17, R235.reuse, 0x2, P1 ;  /* 0x000000eb11077211 */ /* 0x080fe400008f16ff */
[----:B------:R-:W-:Y:S05]  /*7500*/  RED.E.ADD.F32.FTZ.RN.STRONG.GPU [R12.64], R115 ;  /* 0x000000730c00798e */ /* 0x000fea000c10e784 */
[----:B------:R-:W-:Y:S05]  /*7510*/  RED.E.ADD.F32.FTZ.RN.STRONG.GPU [R10.64], R108 ;  /* 0x0000006c0a00798e */ /* 0x000fea000c10e784 */
[----:B------:R-:W-:Y:S05]  /*7520*/  RED.E.ADD.F32.FTZ.RN.STRONG.GPU [R8.64], R109 ;  /* 0x0000006d0800798e */ /* 0x000fea000c10e784 */
[----:B------:R1:W-:Y:S02]  /*7530*/  RED.E.ADD.F32.FTZ.RN.STRONG.GPU [R6.64], R110 ;  /* 0x0000006e0600798e */ /* 0x0003e4000c10e784 */
[CC--:B-1----:R-:W-:Y:S04]  /*7540*/  LEA R6, P1, R18.reuse, R234.reuse, 0x2 ;  /* 0x000000ea12067211 */ /* 0x0c2fe800078210ff */
[-C--:B------:R-:W-:Y:S02]  /*7550*/  LEA.HI.X.SX32 R7, R18, R235.reuse, 0x2, P1 ;  /* 0x000000eb12077211 */ /* 0x080fe400008f16ff */
[CC--:B--2---:R-:W-:Y:S04]  /*7560*/  LEA R4, P0, R14.reuse, R234.reuse, 0x2 ;  /* 0x000000ea0e047211 */ /* 0x0c4fe800078010ff */
[-C--:B------:R-:W-:Y:S02]  /*7570*/  LEA.HI.X.SX32 R5, R14, R235.reuse, 0x2, P0 ;  /* 0x000000eb0e057211 */ /* 0x080fe400000f16ff */
[----:B------:R-:W-:Y:S01]  /*7580*/  IADD3 R14, R209, 0xc0, RZ ;  /* 0x000000c0d10e7810 */ /* 0x000fe20007ffe0ff */
[----:B------:R-:W-:Y:S02]  /*7590*/  IMAD.MOV.U32 R209, RZ, RZ, c[0x0][0x22c] ;  /* 0x00008b00ffd17624 */ /* 0x000fe400078e00ff */
[----:B------:R1:W-:Y:S01]  /*75a0*/  RED.E.ADD.F32.FTZ.RN.STRONG.GPU [R4.64], R111 ;  /* 0x0000006f0400798e */ /* 0x0003e2000c10e784 */
[CC--:B------:R-:W-:Y:S01]  /*75b0*/  LEA R8, P0, R14.reuse, R234.reuse, 0x2 ;  /* 0x000000ea0e087211 */ /* 0x0c0fe200078010ff */
[----:B------:R-:W-:Y:S03]  /*75c0*/  IMAD R209, R209, c[0x0][0x1c0], RZ ;  /* 0x00007000d1d17a24 */ /* 0x000fe600078e02ff */
[----:B------:R-:W-:Y:S01]  /*75d0*/  RED.E.ADD.F32.FTZ.RN.STRONG.GPU [R234.64+0x300], R116 ;  /* 0x00030074ea00798e */ /* 0x000fe2000c10e784 */
[-C--:B------:R-:W-:Y:S01]  /*75e0*/  LEA.HI.X.SX32 R9, R14, R235.reuse, 0x2, P0 ;  /* 0x000000eb0e097211 */ /* 0x080fe200000f16ff */
[----:B------:R-:W-:Y:S01]  /*75f0*/  IMAD.SHL.U32 R209, R209, 0x10, RZ ;  /* 0x00000010d1d17824 */ /* 0x000fe200078e00ff */
[----:B------:R-:W-:Y:S02]  /*7600*/  IADD3 R14, R208, 0xc0, RZ ;  /* 0x000000c0d00e7810 */ /* 0x000fe40007ffe0ff */
[----:B------:R-:W-:Y:S02]  /*7610*/  RED.E.ADD.F32.FTZ.RN.STRONG.GPU [R196.64+0x300], R117 ;  /* 0x00030075c400798e */ /* 0x000fe4000c10e784 */
[----:B------:R-:W-:Y:S01]  /*7620*/  IADD3 R17, R209, 0xc0, RZ ;  /* 0x000000c0d1117810 */ /* 0x000fe20007ffe0ff */
[C---:B------:R-:W-:Y:S02]  /*7630*/  IMAD.IADD R14, R238.reuse, 0x1, R14 ;  /* 0x00000001ee0e7824 */ /* 0x040fe400078e020e */
[----:B------:R3:W-:Y:S02]  /*7640*/  RED.E.ADD.F32.FTZ.RN.STRONG.GPU [R8.64], R118 ;  /* 0x000000760800798e */ /* 0x0007e4000c10e784 */
[C---:B------:R-:W-:Y:S02]  /*7650*/  IMAD.IADD R14, R238.reuse, 0x1, R14 ;  /* 0x00000001ee0e7824 */ /* 0x040fe400078e020e */
[C---:B------:R-:W-:Y:S01]  /*7660*/  IMAD.IADD R17, R238.reuse, 0x1, R17 ;  /* 0x00000001ee117824 */ /* 0x040fe200078e0211 */
[----:B------:R-:W-:Y:S03]  /*7670*/  RED.E.ADD.F32.FTZ.RN.STRONG.GPU [R6.64], R119 ;  /* 0x000000770600798e */ /* 0x000fe6000c10e784 */
[----:B------:R-:W-:Y:S02]  /*7680*/  IMAD.IADD R17, R238, 0x1, R17 ;  /* 0x00000001ee117824 */ /* 0x000fe400078e0211 */
[----:B------:R-:W-:Y:S01]  /*7690*/  LDSM.16.MT88.4 R108, [R2+0x6800] ;  /* 0x00680000026c783b */ /* 0x000fe20000004200 */
[-C--:B-1----:R-:W-:Y:S01]  /*76a0*/  LEA R4, P0, R14, R234.reuse, 0x2 ;  /* 0x000000ea0e047211 */ /* 0x082fe200078010ff */
[----:B------:R-:W-:Y:S03]  /*76b0*/  IMAD.IADD R17, R238, 0x1, R17 ;  /* 0x00000001ee117824 */ /* 0x000fe600078e0211 */
[-C--:B------:R-:W-:Y:S02]  /*76c0*/  LEA.HI.X.SX32 R5, R14, R235.reuse, 0x2, P0 ;  /* 0x000000eb0e057211 */ /* 0x080fe400000f16ff */
[-C--:B------:R-:W-:Y:S02]  /*76d0*/  LEA R10, P2, R17, R234.reuse, 0x2 ;  /* 0x000000ea110a7211 */ /* 0x080fe400078410ff */
[----:B------:R-:W-:Y:S01]  /*76e0*/  IADD3 R14, R209, 0xe0, RZ ;  /* 0x000000e0d10e7810 */ /* 0x000fe20007ffe0ff */
[----:B------:R1:W-:Y:S01]  /*76f0*/  RED.E.ADD.F32.FTZ.RN.STRONG.GPU [R4.64], R120 ;  /* 0x000000780400798e */ /* 0x0003e2000c10e784 */
[-C--:B------:R-:W-:Y:S02]  /*7700*/  LEA.HI.X.SX32 R11, R17, R235.reuse, 0x2, P2 ;  /* 0x000000eb110b7211 */ /* 0x080fe400010f16ff */
[CC--:B---3--:R-:W-:Y:S03]  /*7710*/  LEA R8, P1, R16.reuse, R234.reuse, 0x2 ;  /* 0x000000ea10087211 */ /* 0x0c8fe600078210ff */
[----:B------:R2:W-:Y:S01]  /*7720*/  RED.E.ADD.F32.FTZ.RN.STRONG.GPU [R10.64], R121 ;  /* 0x000000790a00798e */ /* 0x0005e2000c10e784 */
[-C--:B------:R-:W-:Y:S02]  /*7730*/  LEA.HI.X.SX32 R9, R16, R235.reuse, 0x2, P1 ;  /* 0x000000eb10097211 */ /* 0x080fe400008f16ff */
[----:B------:R-:W-:Y:S03]  /*7740*/  IADD3 R16, R0, 0xe0, RZ ;  /* 0x000000e000107810 */ /* 0x000fe60007ffe0ff */
[----:B------:R3:W-:Y:S02]  /*7750*/  RED.E.ADD.F32.FTZ.RN.STRONG.GPU [R8.64], R122 ;  /* 0x0000007a0800798e */ /* 0x0007e4000c10e784 */
[----:B------:R-:W-:Y:S01]  /*7760*/  IMAD.IADD R16, R238, 0x1, R16 ;  /* 0x00000001ee107824 */ /* 0x000fe200078e0210 */
[CC--:B-1----:R-:W-:Y:S02]  /*7770*/  LEA R4, P1, R14.reuse, R234.reuse, 0x2 ;  /* 0x000000ea0e047211 */ /* 0x0c2fe400078210ff */
[CC--:B----4-:R-:W-:Y:S02]  /*7780*/  LEA R6, P0, R15.reuse, R234.reuse, 0x2 ;  /* 0x000000ea0f067211 */ /* 0x0d0fe400078010ff */
[-C--:B------:R-:W-:Y:S02]  /*7790*/  LEA.HI.X.SX32 R5, R14, R235.reuse, 0x2, P1 ;  /* 0x000000eb0e057211 */ /* 0x080fe400008f16ff */
[-C--:B------:R-:W-:Y:S02]  /*77a0*/  LEA.HI.X.SX32 R7, R15, R235.reuse, 0x2, P0 ;  /* 0x000000eb0f077211 */ /* 0x080fe400000f16ff */
[C---:B------:R-:W-:Y:S02]  /*77b0*/  IADD3 R15, R0.reuse, 0xe0, RZ ;  /* 0x000000e0000f7810 */ /* 0x040fe40007ffe0ff */
[----:B------:R-:W-:Y:S01]  /*77c0*/  IADD3 R14, R0, 0xe0, RZ ;  /* 0x000000e0000e7810 */ /* 0x000fe20007ffe0ff */
[----:B------:R1:W-:Y:S01]  /*77d0*/  RED.E.ADD.F32.FTZ.RN.STRONG.GPU [R6.64], R123 ;  /* 0x0000007b0600798e */ /* 0x0003e2000c10e784 */
[-C--:B------:R-:W-:Y:S01]  /*77e0*/  LEA R12, P0, R16, R234.reuse, 0x2 ;  /* 0x000000ea100c7211 */ /* 0x080fe200078010ff */
[C---:B------:R-:W-:Y:S02]  /*77f0*/  IMAD.IADD R15, R238.reuse, 0x1, R15 ;  /* 0x00000001ee0f7824 */ /* 0x040fe400078e020f */
[C---:B------:R-:W-:Y:S01]  /*7800*/  IMAD.IADD R14, R238.reuse, 0x1, R14 ;  /* 0x00000001ee0e7824 */ /* 0x040fe200078e020e */
[----:B------:R-:W-:Y:S01]  /*7810*/  RED.E.ADD.F32.FTZ.RN.STRONG.GPU [R234.64+0x380], R128 ;  /* 0x00038080ea00798e */ /* 0x000fe2000c10e784 */
[----:B------:R-:W-:Y:S01]  /*7820*/  IMAD.IADD R15, R238, 0x1, R15 ;  /* 0x00000001ee0f7824 */ /* 0x000fe200078e020f */
[-C--:B------:R-:W-:Y:S01]  /*7830*/  LEA.HI.X.SX32 R13, R16, R235.reuse, 0x2, P0 ;  /* 0x000000eb100d7211 */ /* 0x080fe200000f16ff */
[C---:B------:R-:W-:Y:S02]  /*7840*/  IMAD.IADD R14, R238.reuse, 0x1, R14 ;  /* 0x00000001ee0e7824 */ /* 0x040fe400078e020e */
[----:B------:R-:W-:Y:S01]  /*7850*/  RED.E.ADD.F32.FTZ.RN.STRONG.GPU [R196.64+0x380], R129 ;  /* 0x00038081c400798e */ /* 0x000fe2000c10e784 */
[CC--:B--2---:R-:W-:Y:S01]  /*7860*/  LEA R10, P3, R15.reuse, R234.reuse, 0x2 ;  /* 0x000000ea0f0a7211 */ /* 0x0c4fe200078610ff */
[C---:B------:R-:W-:Y:S02]  /*7870*/  IMAD.IADD R14, R238.reuse, 0x1, R14 ;  /* 0x00000001ee0e7824 */ /* 0x040fe400078e020e */
[----:B------:R-:W-:Y:S01]  /*7880*/  IMAD.IADD R0, R238, 0x1, R252 ;  /* 0x00000001ee007824 */ /* 0x000fe200078e02fc */
[----:B------:R2:W-:Y:S01]  /*7890*/  RED.E.ADD.F32.FTZ.RN.STRONG.GPU [R4.64], R130 ;  /* 0x000000820400798e */ /* 0x0005e2000c10e784 */
[-C--:B------:R-:W-:Y:S02]  /*78a0*/  LEA.HI.X.SX32 R11, R15, R235.reuse, 0x2, P3 ;  /* 0x000000eb0f0b7211 */ /* 0x080fe400018f16ff */
[CC--:B---3--:R-:W-:Y:S02]  /*78b0*/  LEA R8, P2, R14.reuse, R234.reuse, 0x2 ;  /* 0x000000ea0e087211 */ /* 0x0c8fe400078410ff */
[----:B------:R-:W-:Y:S02]  /*78c0*/  RED.E.ADD.F32.FTZ.RN.STRONG.GPU [R12.64], R131 ;  /* 0x000000830c00798e */ /* 0x000fe4000c10e784 */
[-C--:B------:R-:W-:Y:S03]  /*78d0*/  LEA.HI.X.SX32 R9, R14, R235.reuse, 0x2, P2 ;  /* 0x000000eb0e097211 */ /* 0x080fe600010f16ff */
[----:B------:R-:W-:Y:S01]  /*78e0*/  RED.E.ADD.F32.FTZ.RN.STRONG.GPU [R10.64], R124 ;  /* 0x0000007c0a00798e */ /* 0x000fe2000c10e784 */
[CC--:B-1----:R-:W-:Y:S04]  /*78f0*/  LEA R6, P1, R252.reuse, R234.reuse, 0x2 ;  /* 0x000000eafc067211 */ /* 0x0c2fe800078210ff */
[----:B------:R-:W-:Y:S01]  /*7900*/  RED.E.ADD.F32.FTZ.RN.STRONG.GPU [R8.64], R125 ;  /* 0x0000007d0800798e */ /* 0x000fe2000c10e784 */
[-C--:B------:R-:W-:Y:S02]  /*7910*/  LEA.HI.X.SX32 R7, R252, R235.reuse, 0x2, P1 ;  /* 0x000000ebfc077211 */ /* 0x080fe400008f16ff */
[----:B------:R-:W-:Y:S01]  /*7920*/  ISETP.LT.AND P1, PT, RZ, UR7, PT ;  /* 0x00000007ff007c0c */ /* 0x000fe2000bf21270 */
[----:B------:R-:W-:Y:S01]  /*7930*/  UIADD3 UR7, UR7, -0x1, URZ ;  /* 0xffffffff07077890 */ /* 0x000fe2000fffe03f */
[----:B------:R-:W-:Y:S05]  /*7940*/  LDSM.16.MT88.4 R8, [R2] ;  /* 0x000000000208783b */ /* 0x000fea0000004200 */
[----:B------:R-:W-:Y:S01]  /*7950*/  RED.E.ADD.F32.FTZ.RN.STRONG.GPU [R6.64], R126 ;  /* 0x0000007e0600798e */ /* 0x000fe2000c10e784 */
[C---:B--2---:R-:W-:Y:S04]  /*7960*/  LEA R4, P0, R0.reuse, R234, 0x2 ;  /* 0x000000ea00047211 */ /* 0x044fe800078010ff */
[----:B------:R-:W-:Y:S01]  /*7970*/  LDSM.16.MT88.4 R12, [R220+0x28000] ;  /* 0x02800000dc0c783b */ /* 0x000fe20000004200 */
[----:B------:R-:W-:Y:S02]  /*7980*/  LEA.HI.X.SX32 R5, R0, R235, 0x2, P0 ;  /* 0x000000eb00057211 */ /* 0x000fe400000f16ff */
[----:B------:R-:W-:Y:S01]  /*7990*/  PLOP3.LUT P0, PT, PT, PT, UP0, 0x80, 0x0 ;  /* 0x000000000000781c */ /* 0x000fe20003f0f008 */
[----:B------:R-:W-:Y:S01]  /*79a0*/  @UP4 UIADD3 UR11, UP0, UR11, -0x100, URZ ;  /* 0xffffff000b0b4890 */ /* 0x000fe2000ff1e03f */
[----:B------:R-:W-:Y:S01]  /*79b0*/  LDSM.16.MT88.4 R16, [R2+0x2000] ;  /* 0x002000000210783b */ /* 0x000fe20000004200 */
[C---:B------:R-:W-:Y:S02]  /*79c0*/  IADD3 R0, R2.reuse, -0x8000, RZ ;  /* 0xffff800002007810 */ /* 0x040fe40007ffe0ff */
[----:B------:R-:W-:Y:S02]  /*79d0*/  @UP4 UIADD3.X UR10, UR10, -0x1, URZ, UP0, !UPT ;  /* 0xffffffff0a0a4890 */ /* 0x000fe400087fe43f */
[----:B------:R-:W-:Y:S05]  /*79e0*/  RED.E.ADD.F32.FTZ.RN.STRONG.GPU [R4.64], R127 ;  /* 0x0000007f0400798e */ /* 0x000fea000c10e784 */
[----:B------:R-:W1:Y:S01]  /*79f0*/  LDSM.16.MT88.4 R4, [R221+0x28000] ;  /* 0x02800000dd04783b */ /* 0x000e620000004200 */
        /* <DEDUP_REMOVED lines=360> */
.L_x_1647:
        /* <DEDUP_REMOVED lines=19> */
.L_x_1648:
        /* <DEDUP_REMOVED lines=58> */
.L_x_1650:
[----:B-1-34-:R-:W-:Y:S05]  /*9550*/  BSYNC B0 ;  /* 0x0000000000007941 */ /* 0x01afea0003800000 */
.L_x_1649:
        /* <DEDUP_REMOVED lines=18> */
.L_x_1652:
[----:B------:R-:W-:Y:S05]  /*9680*/  BSYNC B0 ;  /* 0x0000000000007941 */ /* 0x000fea0003800000 */
.L_x_1651:
        /* <DEDUP_REMOVED lines=27> */
.L_x_1654:
[----:B------:R-:W-:Y:S05]  /*9840*/  BSYNC B0 ;  /* 0x0000000000007941 */ /* 0x000fea0003800000 */
.L_x_1653:
        /* <DEDUP_REMOVED lines=15> */
.L_x_1637:
        /* <DEDUP_REMOVED lines=20> */
.L_x_1656:
        /* <DEDUP_REMOVED lines=18> */
.L_x_1657:
        /* <DEDUP_REMOVED lines=39> */
.L_x_1659:
[----:B------:R-:W-:Y:S05]  /*9e10*/  BSYNC B0 ;  /* 0x0000000000007941 */ /* 0x000fea0003800000 */
.L_x_1658:
        /* <DEDUP_REMOVED lines=17> */
.L_x_1661:
[----:B------:R-:W-:Y:S05]  /*9f30*/  BSYNC B0 ;  /* 0x0000000000007941 */ /* 0x000fea0003800000 */
.L_x_1660:
        /* <DEDUP_REMOVED lines=27> */
.L_x_1663:
[----:B------:R-:W-:Y:S05]  /*a0f0*/  BSYNC B0 ;  /* 0x0000000000007941 */ /* 0x000fea0003800000 */
.L_x_1662:
        /* <DEDUP_REMOVED lines=14> */
.L_x_1655:
[----:B------:R-:W-:Y:S05]  /*a1e0*/  BSYNC B1 ;  /* 0x0000000000017941 */ /* 0x000fea0003800000 */
.L_x_1632:
        /* <DEDUP_REMOVED lines=11> */
.L_x_1664:
[----:B------:R-:W-:Y:S05]  /*a2a0*/  EXIT ;  /* 0x000000000000794d */ /* 0x000fea0003800000 */
.L_x_1666:
        /* <DEDUP_REMOVED lines=13> */
.L_x_2044:


//--------------------- .text._ZN5flash44flash_bwd_dq_dk_dv_loop_seqk_parallel_kernelI23Flash_bwd_kernel_traitsILi256ELi64ELi64ELi8ELi4ELi2ELi2ELb0ELb0EN7cutlass6half_tE19Flash_kernel_traitsILi256ELi64ELi64ELi8ES3_EELb0ELb0ELb0ELb0ELb0ELb1ELb1EEEvNS_16Flash_bwd_paramsE --------------------------
	.section	.text._ZN5flash44flash_bwd_dq_dk_dv_loop_seqk_parallel_kernelI23Flash_bwd_kernel_traitsILi256ELi64ELi64ELi8ELi4ELi2ELi2ELb0ELb0EN7cutlass6half_tE19Flash_kernel_traitsILi256ELi64ELi64ELi8ES3_EELb0ELb0ELb0ELb0ELb0ELb1ELb1EEEvNS_16Flash_bwd_paramsE,"ax",@progbits
	.sectioninfo	@"SHI_REGISTERS=255"
	.align	128
        .global         _ZN5flash44flash_bwd_dq_dk_dv_loop_seqk_parallel_kernelI23Flash_bwd_kernel_traitsILi256ELi64ELi64ELi8ELi4ELi2ELi2ELb0ELb0EN7cutlass6half_tE19Flash_kernel_traitsILi256ELi64ELi64ELi8ES3_EELb0ELb0ELb0ELb0ELb0ELb1ELb1EEEvNS_16Flash_bwd_paramsE
        .type           _ZN5flash44flash_bwd_dq_dk_dv_loop_seqk_parallel_kernelI23Flash_bwd_kernel_traitsILi256ELi64ELi64ELi8ELi4ELi2ELi2ELb0ELb0EN7cutlass6half_tE19Flash_kernel_traitsILi256ELi64ELi64ELi8ES3_EELb0ELb0ELb0ELb0ELb0ELb1ELb1EEEvNS_16Flash_bwd_paramsE,@function
        .size           _ZN5flash44flash_bwd_dq_dk_dv_loop_seqk_parallel_kernelI23Flash_bwd_kernel_traitsILi256ELi64ELi64ELi8ELi4ELi2ELi2ELb0ELb0EN7cutlass6half_tE19Flash_kernel_traitsILi256ELi64ELi64ELi8ES3_EELb0ELb0ELb0ELb0ELb0ELb1ELb1EEEvNS_16Flash_bwd_paramsE,(.L_x_2045 - _ZN5flash44flash_bwd_dq_dk_dv_loop_seqk_parallel_kernelI23Flash_bwd_kernel_traitsILi256ELi64ELi64ELi8ELi4ELi2ELi2ELb0ELb0EN7cutlass6half_tE19Flash_kernel_traitsILi256ELi64ELi64ELi8ES3_EELb0ELb0ELb0ELb0ELb0ELb1ELb1EEEvNS_16Flash_bwd_paramsE)
        .other          _ZN5flash44flash_bwd_dq_dk_dv_loop_seqk_parallel_kernelI23Flash_bwd_kernel_traitsILi256ELi64ELi64ELi8ELi4ELi2ELi2ELb0ELb0EN7cutlass6half_tE19Flash_kernel_traitsILi256ELi64ELi64ELi8ES3_EELb0ELb0ELb0ELb0ELb0ELb1ELb1EEEvNS_16Flash_bwd_paramsE,@"STO_CUDA_ENTRY STV_DEFAULT"
_ZN5flash44flash_bwd_dq_dk_dv_loop_seqk_parallel_kernelI23Flash_bwd_kernel_traitsILi256ELi64ELi64ELi8ELi4ELi2ELi2ELb0ELb0EN7cutlass6half_tE19Flash_kernel_traitsILi256ELi64ELi64ELi8ES3_EELb0ELb0ELb0ELb0ELb0ELb1ELb1EEEvNS_16Flash_bwd_paramsE:
.text._ZN5flash44flash_bwd_dq_dk_dv_loop_seqk_parallel_kernelI23Flash_bwd_kernel_traitsILi256ELi64ELi64ELi8ELi4ELi2ELi2ELb0ELb0EN7cutlass6half_tE19Flash_kernel_traitsILi256ELi64ELi64ELi8ES3_EELb0ELb0ELb0ELb0ELb0ELb1ELb1EEEvNS_16Flash_bwd_paramsE:
        /* <DEDUP_REMOVED lines=50> */
[----:B------:R-:W-:Y:S01]  /*0320*/  IMAD.IADD R231, R5, 0x1, -R2 ;  /* 0x0000000105e77824 */ /* 0x000fe200078e0a02 */
[-C--:B------:R-:W-:Y:S01]  /*0330*/  LEA.HI R13, R11, R12.reuse, RZ, 0x2 ;  /* 0x0000000c0b0d7211 */ /* 0x080fe200078f10ff */
        /* <DEDUP_REMOVED lines=11> */
[----:B------:R-:W-:Y:S01]  /*03f0*/  LEA.HI R9, R11, R12, RZ, 0x3 ;  /* 0x0000000c0b097211 */ /* 0x000fe200078f18ff */
[----:B------:R-:W-:Y:S01]  /*0400*/  @UP2 UIMAD UR54, UR33, UR49, URZ ;  /* 0x00000031213622a4 */ /* 0x000fe2000f8e023f */
[----:B------:R-:W-:Y:S01]  /*0410*/  LOP3.LUT R2, R0, 0xfffffff8, RZ, 0xc0, !PT ;  /* 0xfffffff800027812 */ /* 0x000fe200078ec0ff */
[----:B------:R-:W-:Y:S01]  /*0420*/  IMAD.IADD R0, R12, 0x1, -R3 ;  /* 0x000000010c007824 */ /* 0x000fe200078e0a03 */
[----:B------:R-:W-:Y:S01]  /*0430*/  SHF.R.S32.HI R10, RZ, 0x3, R9 ;  /* 0x00000003ff0a7819 */ /* 0x000fe20000011409 */
[----:B------:R-:W-:-:S02]  /*0440*/  ULDC.64 UR4, c[0x0][0x118] ;  /* 0x0000460000047ab9 */ /* 0x000fc40000000a00 */
[----:B------:R-:W-:Y:S01]  /*0450*/  IMAD.IADD R6, R5, 0x1, -R2 ;  /* 0x0000000105067824 */ /* 0x000fe200078e0a02 */
[----:B------:R-:W-:Y:S01]  /*0460*/  SHF.R.S32.HI R2, RZ, 0x1f, R0 ;  /* 0x0000001fff027819 */ /* 0x000fe20000011400 */
[----:B------:R-:W-:Y:S01]  /*0470*/  IMAD.SHL.U32 R3, R10, 0x40, RZ ;  /* 0x000000400a037824 */ /* 0x000fe200078e00ff */
[----:B------:R-:W-:Y:S02]  /*0480*/  ULOP3.LUT UR56, UR38, UR56, URZ, 0x3c, !UPT ;  /* 0x0000003826387292 */ /* 0x000fe4000f8e3c3f */
        /* <DEDUP_REMOVED lines=25> */
[----:B------:R-:W-:Y:S01]  /*0620*/  USHF.R.S32.HI UR53, URZ, 0x1f, UR47 ;  /* 0x0000001f3f357899 */ /* 0x000fe2000801142f */
[----:B------:R-:W-:Y:S01]  /*0630*/  LEA.HI R5, R11, R12, RZ, 0x7 ;  /* 0x0000000c0b057211 */ /* 0x000fe200078f38ff */
[----:B------:R-:W-:Y:S01]  /*0640*/  UIMAD UR50, UR6, UR50, URZ ;  /* 0x00000032063272a4 */ /* 0x000fe2000f8e023f */
[----:B------:R-:W-:Y:S01]  /*0650*/  LOP3.LUT R0, R0, 0x1c0, RZ, 0xc0, !PT ;  /* 0x000001c000007812 */ /* 0x000fe200078ec0ff */
[----:B------:R-:W-:Y:S01]  /*0660*/  @!UP2 UIMAD UR49, UR7, UR49, URZ ;  /* 0x000000310731a2a4 */ /* 0x000fe2000f8e023f */
[----:B------:R-:W-:Y:S01]  /*0670*/  SHF.R.S32.HI R5, RZ, 0x7, R5 ;  /* 0x00000007ff057819 */ /* 0x000fe20000011405 */
[----:B------:R-:W-:Y:S01]  /*0680*/  USHF.R.S32.HI UR48, URZ, 0x1f, UR41 ;  /* 0x0000001f3f307899 */ /* 0x000fe20008011429 */
[----:B------:R-:W-:Y:S01]  /*0690*/  LOP3.LUT R221, R0, 0x8, R9, 0xf8, !PT ;  /* 0x0000000800dd7812 */ /* 0x000fe200078ef809 */
[----:B------:R-:W-:Y:S01]  /*06a0*/  UMOV UR40, 0xffff8000 ;  /* 0xffff800000287882 */ /* 0x000fe20000000000 */
[----:B------:R-:W-:-:S02]  /*06b0*/  SHF.R.U32.HI R226, RZ, 0x3, R0 ;  /* 0x00000003ffe27819 */ /* 0x000fc40000011600 */
[----:B------:R-:W-:Y:S02]  /*06c0*/  LEA.HI R4, R11, R12, RZ, 0x6 ;  /* 0x0000000c0b047211 */ /* 0x000fe400078f30ff */
[----:B------:R-:W-:Y:S02]  /*06d0*/  LOP3.LUT R221, R221, R226, RZ, 0x3c, !PT ;  /* 0x000000e2dddd7212 */ /* 0x000fe400078e3cff */
[----:B------:R-:W-:Y:S02]  /*06e0*/  SEL R222, R222, 0xffffffe0, !P4 ;  /* 0xffffffe0dede7807 */ /* 0x000fe40006000000 */
[----:B------:R-:W-:Y:S01]  /*06f0*/  SEL R223, R223, 0xffffffc0, !P3 ;  /* 0xffffffc0dfdf7807 */ /* 0x000fe20005800000 */
[----:B-1----:R-:W-:Y:S01]  /*0700*/  IMAD.IADD R16, R2, 0x1, -R3 ;  /* 0x0000000102107824 */ /* 0x002fe200078e0a03 */
[----:B------:R-:W-:Y:S01]  /*0710*/  LOP3.LUT R3, R6, 0x1, RZ, 0xc0, !PT ;  /* 0x0000000106037812 */ /* 0x000fe200078ec0ff */
[----:B------:R-:W-:-:S03]  /*0720*/  IMAD.SHL.U32 R2, R229, 0x10, RZ ;  /* 0x00000010e5027824 */ /* 0x000fc600078e00ff */
[----:B------:R-:W-:Y:S01]  /*0730*/  ISETP.NE.U32.AND P0, PT, R3, 0x1, PT ;  /* 0x000000010300780c */ /* 0x000fe20003f05070 */
[----:B------:R-:W-:Y:S01]  /*0740*/  IMAD.SHL.U32 R3, R8, 0x200, RZ ;  /* 0x0000020008037824 */ /* 0x000fe200078e00ff */
[----:B------:R-:W-:Y:S01]  /*0750*/  LOP3.LUT R2, R0, 0x10, R2, 0xf8, !PT ;  /* 0x0000001000027812 */ /* 0x000fe200078ef802 */
[----:B------:R-:W-:Y:S01]  /*0760*/  STL [R1+0x3c], R16 ;  /* 0x00003c1001007387 */ /* 0x000fe20000100800 */
[----:B------:R-:W-:Y:S01]  /*0770*/  R2P PR, R6, 0x6 ;  /* 0x0000000606007804 */ /* 0x000fe20000000000 */
[----:B------:R-:W-:Y:S01]  /*0780*/  IMAD R0, R5, 0x800, R3 ;  /* 0x0000080005007824 */ /* 0x000fe200078e0203 */
[----:B------:R-:W-:Y:S01]  /*0790*/  LOP3.LUT R2, R2, 0x8, R9, 0xf8, !PT ;  /* 0x0000000802027812 */ /* 0x000fe200078ef809 */
[----:B------:R-:W-:Y:S01]  /*07a0*/  IMAD.U32 R9, RZ, RZ, UR14 ;  /* 0x0000000eff097e24 */ /* 0x000fe2000f8e00ff */
[----:B------:R-:W-:Y:S01]  /*07b0*/  SEL R245, R245, 0x10, !P0 ;  /* 0x00000010f5f57807 */ /* 0x000fe20004000000 */
[----:B------:R-:W-:Y:S01]  /*07c0*/  IMAD.IADD R221, R0, 0x1, R221 ;  /* 0x0000000100dd7824 */ /* 0x000fe200078e02dd */
[----:B------:R-:W-:-:S02]  /*07d0*/  SHF.R.S32.HI R0, RZ, 0x6, R4 ;  /* 0x00000006ff007819 */ /* 0x000fc40000011404 */
[----:B------:R-:W-:Y:S01]  /*07e0*/  LOP3.LUT R226, R3, R2, R226, 0xf6, !PT ;  /* 0x0000000203e27212 */ /* 0x000fe200078ef6e2 */
[----:B------:R-:W-:Y:S01]  /*07f0*/  IMAD.SHL.U32 R3, R5, 0x20, RZ ;  /* 0x0000002005037824 */ /* 0x000fe200078e00ff */
[----:B------:R-:W-:Y:S01]  /*0800*/  LOP3.LUT R2, R13, 0x7ffffffc, RZ, 0xc0, !PT ;  /* 0x7ffffffc0d027812 */ /* 0x000fe200078ec0ff */
[C---:B------:R-:W-:Y:S02]  /*0810*/  IMAD R15, R0.reuse, 0x200, R7 ;  /* 0x00000200000f7824 */ /* 0x040fe400078e0207 */
[----:B------:R-:W-:Y:S02]  /*0820*/  IMAD.SHL.U32 R4, R0, 0x8, RZ ;  /* 0x0000000800047824 */ /* 0x000fe400078e00ff */
[----:B------:R-:W-:Y:S01]  /*0830*/  IMAD.SHL.U32 R0, R6, 0x40, RZ ;  /* 0x0000004006007824 */ /* 0x000fe200078e00ff */
[----:B------:R-:W-:Y:S01]  /*0840*/  STL [R1+0x50], R15 ;  /* 0x0000500f01007387 */ /* 0x000fe20000100800 */
[----:B------:R-:W-:Y:S01]  /*0850*/  IMAD.IADD R6, R12, 0x1, -R2 ;  /* 0x000000010c067824 */ /* 0x000fe200078e0a02 */
[----:B------:R-:W-:Y:S01]  /*0860*/  LOP3.LUT R2, R4, 0x18, RZ, 0xc0, !PT ;  /* 0x0000001804027812 */ /* 0x000fe200078ec0ff */
[----:B------:R-:W-:Y:S01]  /*0870*/  IMAD.SHL.U32 R12, R12, 0x2, RZ ;  /* 0x000000020c0c7824 */ /* 0x000fe200078e00ff */
[----:B------:R-:W-:Y:S01]  /*0880*/  LOP3.LUT R0, R0, 0x1c0, RZ, 0xc0, !PT ;  /* 0x000001c000007812 */ /* 0x000fe200078ec0ff */
[----:B------:R-:W-:-:S02]  /*0890*/  IMAD.SHL.U32 R5, R8, 0x20, RZ ;  /* 0x0000002008057824 */ /* 0x000fc400078e00ff */
        /* <DEDUP_REMOVED lines=12> */
[----:B------:R-:W-:-:S02]  /*0960*/  IMAD.SHL.U32 R3, R16, 0x40, RZ ;  /* 0x0000004010037824 */ /* 0x000fc400078e00ff */
[--C-:B------:R-:W-:Y:S02]  /*0970*/  IMAD R2, R231, 0x400, R0.reuse ;  /* 0x00000400e7027824 */ /* 0x100fe400078e0200 */
[----:B------:R-:W-:Y:S02]  /*0980*/  IMAD R0, R229, 0x400, R0 ;  /* 0x00000400e5007824 */ /* 0x000fe400078e0200 */
[----:B------:R-:W-:Y:S01]  /*0990*/  IMAD.IADD R239, R2, 0x1, R4 ;  /* 0x0000000102ef7824 */ /* 0x000fe200078e0204 */
[----:B------:R-:W-:Y:S01]  /*09a0*/  LOP3.LUT R2, R3, 0x1c0, RZ, 0xc0, !PT ;  /* 0x000001c003027812 */ /* 0x000fe200078ec0ff */
[----:B------:R-:W-:Y:S01]  /*09b0*/  IMAD.IADD R224, R221, 0x1, R223 ;  /* 0x00000001dde07824 */ /* 0x000fe200078e02df */
[----:B------:R-:W-:Y:S01]  /*09c0*/  SHF.R.S32.HI R4, RZ, 0x2, R14 ;  /* 0x00000002ff047819 */ /* 0x000fe2000001140e */
[----:B------:R-:W-:Y:S01]  /*09d0*/  IMAD.SHL.U32 R239, R239, 0x2, RZ ;  /* 0x00000002efef7824 */ /* 0x000fe200078e00ff */
[----:B------:R-:W-:Y:S01]  /*09e0*/  SHF.R.U32.HI R3, RZ, 0x3, R2 ;  /* 0x00000003ff037819 */ /* 0x000fe20000011602 */
[----:B------:R-:W-:-:S02]  /*09f0*/  IMAD.SHL.U32 R237, R15, 0x2, RZ ;  /* 0x000000020fed7824 */ /* 0x000fc400078e00ff */
[----:B------:R-:W-:Y:S01]  /*0a00*/  IMAD R4, R231, 0x10, R4 ;  /* 0x00000010e7047824 */ /* 0x000fe200078e0204 */
[C---:B------:R-:W-:Y:S01]  /*0a10*/  IADD3 R244, R239.reuse, 0x20, RZ ;  /* 0x00000020eff47810 */ /* 0x040fe20007ffe0ff */
[C---:B------:R-:W-:Y:S01]  /*0a20*/  IMAD.IADD R246, R239.reuse, 0x1, R245 ;  /* 0x00000001eff67824 */ /* 0x040fe200078e02f5 */
[----:B------:R-:W-:Y:S01]  /*0a30*/  @P1 IADD3 R244, R239, -0x20, RZ ;  /* 0xffffffe0eff41810 */ /* 0x000fe20007ffe0ff */
[----:B------:R-:W-:Y:S01]  /*0a40*/  IMAD.IADD R223, R223, 0x1, R222 ;  /* 0x00000001dfdf7824 */ /* 0x000fe200078e02de */
[----:B------:R2:W-:Y:S01]  /*0a50*/  STL [R1+0x40], R4 ;  /* 0x0000400401007387 */ /* 0x0005e20000100800 */
[----:B-1----:R-:W-:Y:S02]  /*0a60*/  IMAD.IADD R9, R0, 0x1, R5 ;  /* 0x0000000100097824 */ /* 0x002fe400078e0205 */
[----:B------:R-:W-:Y:S02]  /*0a70*/  IMAD.SHL.U32 R0, R8, 0x8, RZ ;  /* 0x0000000808007824 */ /* 0x000fe400078e00ff */
[----:B------:R-:W-:-:S02]  /*0a80*/  IMAD.SHL.U32 R5, R10, 0x40, RZ ;  /* 0x000000400a057824 */ /* 0x000fc400078e00ff */
        /* <DEDUP_REMOVED lines=13> */
[----:B------:R-:W-:-:S04]  /*0b60*/  IMAD.IADD R229, R3, 0x1, R229 ;  /* 0x0000000103e57824 */ /* 0x000fc800078e02e5 */
[----:B------:R2:W-:Y:S01]  /*0b70*/  STL [R1+0x34], R0 ;  /* 0x0000340001007387 */ /* 0x0005e20000100800 */
[----:B------:R-:W-:-:S03]  /*0b80*/  LEA R229, R229, 0x28000, 0x1 ;  /* 0x00028000e5e57811 */ /* 0x000fc600078e08ff */
.L_x_1701:
        /* <DEDUP_REMOVED lines=12> */
[----:B-12---:R-:W-:Y:S01]  /*0c50*/  IMAD.U32 R2, RZ, RZ, UR6 ;  /* 0x00000006ff027e24 */ /* 0x006fe2000f8e00ff */
[----:B------:R-:W-:Y:S01]  /*0c60*/  ULDC.U8 UR14, c[0x0][0x312] ;  /* 0x0000c480000e7ab9 */ /* 0x000fe20000000000 */
[----:B------:R-:W-:Y:S01]  /*0c70*/  PLOP3.LUT P0, PT, PT, PT, UP4, 0x80, 0x0 ;  /* 0x000000000000781c */ /* 0x000fe20003f0f048 */
[----:B------:R-:W-:Y:S01]  /*0c80*/  ULDC.64 UR8, c[0x0][0x248] ;  /* 0x0000920000087ab9 */ /* 0x000fe20000000a00 */
[----:B------:R-:W-:Y:S01]  /*0c90*/  IMAD.U32 R3, RZ, RZ, UR7 ;  /* 0x00000007ff037e24 */ /* 0x000fe2000f8e00ff */
        /* <DEDUP_REMOVED lines=36> */
.L_x_1667:
        /* <DEDUP_REMOVED lines=58> */
.L_x_1669:
        /* <DEDUP_REMOVED lines=18> */
.L_x_1670:
[----:B------:R-:W-:Y:S01]  /*13a0*/  IABS R5, c[0x0][0x1c8] ;  /* 0x0000720000057a13 */ /* 0x000fe20000000000 */
[----:B------:R-:W-:Y:S01]  /*13b0*/  ULDC.64 UR10, c[0x0][0x370] ;  /* 0x0000dc00000a7ab9 */ /* 0x000fe20000000a00 */
[----:B------:R-:W-:Y:S01]  /*13c0*/  IABS R4, UR38 ;  /* 0x0000002600047c13 */ /* 0x000fe20008000000 */
        /* <DEDUP_REMOVED lines=38> */
[----:B------:R-:W-:Y:S01]  /*1630*/  UIADD3 UR8, UP0, UR15, UR8, URZ ;  /* 0x000000080f087290 */ /* 0x000fe2000ff1e03f */
[----:B------:R-:W-:Y:S01]  /*1640*/  IMAD.MOV.U32 R2, RZ, RZ, R4 ;  /* 0x000000ffff027224 */ /* 0x000fe200078e0004 */
[----:B------:R-:W-:-:S02]  /*1650*/  ULDC UR12, c[0x0][0x234] ;  /* 0x00008d00000c7ab9 */ /* 0x000fc40000000800 */
[----:B------:R-:W-:Y:S01]  /*1660*/  UIADD3.X UR9, UR32, UR7, URZ, UP0, !UPT ;  /* 0x0000000720097290 */ /* 0x000fe200087fe43f */
[----:B------:R-:W-:Y:S01]  /*1670*/  IMAD.HI.U32 R0, R0, R2, RZ ;  /* 0x0000000200007227 */ /* 0x000fe200078e00ff */
[----:B------:R-:W-:-:S03]  /*1680*/  UIMAD UR7, UR37, UR8, URZ ;  /* 0x00000008250772a4 */ /* 0x000fc6000f8e023f */
[----:B------:R-:W-:Y:S01]  /*1690*/  IMAD.MOV R3, RZ, RZ, -R0 ;  /* 0x000000ffff037224 */ /* 0x000fe200078e0a00 */
[----:B------:R-:W-:Y:S02]  /*16a0*/  UIMAD UR10, UR36, UR9, UR7 ;  /* 0x00000009240a72a4 */ /* 0x000fe4000f8e0207 */
[----:B------:R-:W-:Y:S01]  /*16b0*/  @UP2 USEL UR7, UR54, UR17, !UP1 ;  /* 0x0000001136072287 */ /* 0x000fe2000c800000 */
[C---:B------:R-:W-:Y:S01]  /*16c0*/  IMAD R2, R5.reuse, R3, R2 ;  /* 0x0000000305027224 */ /* 0x040fe200078e0202 */
[----:B------:R-:W-:Y:S02]  /*16d0*/  UIMAD.WIDE.U32 UR8, UR36, UR8, URZ ;  /* 0x00000008240872a5 */ /* 0x000fe4000f8e003f */
[----:B------:R-:W-:Y:S02]  /*16e0*/  @UP2 UIMAD UR12, UR38, UR12, UR7 ;  /* 0x0000000c260c22a4 */ /* 0x000fe4000f8e0207 */
[----:B------:R-:W-:Y:S01]  /*16f0*/  ISETP.GT.U32.AND P0, PT, R5, R2, PT ;  /* 0x000000020500720c */ /* 0x000fe20003f04070 */
[----:B------:R-:W-:-:S04]  /*1700*/  UIADD3 UR25, UR9, UR10, URZ ;  /* 0x0000000a09197290 */ /* 0x000fc8000fffe03f */
[----:B------:R-:W-:-:S08]  /*1710*/  @!UP2 UMOV UR12, UR49 ;  /* 0x00000031000cac82 */ /* 0x000fd00008000000 */
        /* <DEDUP_REMOVED lines=15> */
.L_x_1671:
[----:B------:R-:W-:Y:S02]  /*1810*/  UMOV UR10, UR50 ;  /* 0x00000032000a7c82 */ /* 0x000fe40008000000 */
.L_x_1672:
        /* <DEDUP_REMOVED lines=24> */
[----:B--2---:R-:W-:Y:S01]  /*19a0*/  IADD3 R3, P1, R19, UR15, RZ ;  /* 0x0000000f13037c10 */ /* 0x004fe2000ff3e0ff */
[----:B---3--:R-:W-:-:S03]  /*19b0*/  IMAD.MOV.U32 R14, RZ, RZ, R2 ;  /* 0x000000ffff0e7224 */ /* 0x008fc600078e0002 */
[----:B------:R-:W-:Y:S02]  /*19c0*/  IADD3.X R6, R13, UR32, RZ, P1, !PT ;  /* 0x000000200d067c10 */ /* 0x000fe40008ffe4ff */
[----:B------:R-:W-:-:S03]  /*19d0*/  SHF.R.S32.HI R15, RZ, 0x1f, R14 ;  /* 0x0000001fff0f7819 */ /* 0x000fc6000001140e */
[----:B------:R-:W-:Y:S01]  /*19e0*/  IMAD R6, R6, c[0x0][0x190], RZ ;  /* 0x0000640006067a24 */ /* 0x000fe200078e02ff */
[----:B------:R-:W-:Y:S01]  /*19f0*/  IADD3 R2, P0, R14, UR24, RZ ;  /* 0x000000180e027c10 */ /* 0x000fe2000ff1e0ff */
[----:B------:R-:W-:Y:S01]  /*1a00*/  UMOV UR24, 0x4 ;  /* 0x0000000400187882 */ /* 0x000fe20000000000 */
[C---:B------:R-:W-:Y:S01]  /*1a10*/  IMAD.WIDE.U32 R4, R3.reuse, c[0x0][0x190], R14 ;  /* 0x0000640003047a25 */ /* 0x040fe200078e000e */
[----:B------:R2:W-:Y:S03]  /*1a20*/  STL [R1+0x4c], R15 ;  /* 0x00004c0f01007387 */ /* 0x0005e60000100800 */
[----:B------:R-:W-:Y:S01]  /*1a30*/  IMAD R3, R3, c[0x0][0x194], R6 ;  /* 0x0000650003037a24 */ /* 0x000fe200078e0206 */
[----:B------:R-:W-:Y:S01]  /*1a40*/  IADD3 R4, P1, R4, UR39, RZ ;  /* 0x0000002704047c10 */ /* 0x000fe2000ff3e0ff */
[----:B------:R-:W-:-:S03]  /*1a50*/  IMAD.U32 R6, RZ, RZ, UR15 ;  /* 0x0000000fff067e24 */ /* 0x000fc6000f8e00ff */
[----:B------:R-:W-:Y:S01]  /*1a60*/  IADD3.X R5, R5, UR35, R3, P1, !PT ;  /* 0x0000002305057c10 */ /* 0x000fe20008ffe403 */
[----:B------:R-:W-:Y:S01]  /*1a70*/  ULDC.64 UR34, c[0x0][0x200] ;  /* 0x0000800000227ab9 */ /* 0x000fe20000000a00 */
[----:B------:R-:W-:-:S05]  /*1a80*/  IADD3.X R3, R15, UR27, RZ, P0, !PT ;  /* 0x0000001b0f037c10 */ /* 0x000fca00087fe4ff */
        /* <DEDUP_REMOVED lines=12> */
[----:B------:R-:W-:Y:S01]  /*1b50*/  ULDC.64 UR34, c[0x0][0x3c8] ;  /* 0x0000f20000227ab9 */ /* 0x000fe20000000a00 */
[----:B------:R-:W-:Y:S01]  /*1b60*/  IMAD.WIDE.U32 R2, R19, c[0x0][0x370], R2 ;  /* 0x0000dc0013027a25 */ /* 0x000fe200078e0002 */
[----:B------:R-:W-:-:S03]  /*1b70*/  UIMAD.WIDE UR14, UR14, UR24, UR34 ;  /* 0x000000180e0e72a5 */ /* 0x000fc6000f8e0222 */
[----:B------:R-:W-:Y:S01]  /*1b80*/  IMAD.IADD R7, R8, 0x1, -R7 ;  /* 0x0000000108077824 */ /* 0x000fe200078e0a07 */
[----:B------:R-:W-:Y:S01]  /*1b90*/  SHF.R.S32.HI R8, RZ, 0x5, R6 ;  /* 0x00000005ff087819 */ /* 0x000fe20000011406 */
[----:B------:R-:W-:-:S04]  /*1ba0*/  IMAD.U32 R6, RZ, RZ, UR38 ;  /* 0x00000026ff067e24 */ /* 0x000fc8000f8e00ff */
[----:B------:R-:W-:-:S04]  /*1bb0*/  IMAD.WIDE.U32 R4, R6, c[0x0][0x1a8], R4 ;  /* 0x00006a0006047a25 */ /* 0x000fc800078e0004 */
[----:B------:R-:W-:Y:S01]  /*1bc0*/  IMAD R8, R8, UR46, R7 ;  /* 0x0000002e08087c24 */ /* 0x000fe2000f8e0207 */
[----:B------:R-:W-:Y:S01]  /*1bd0*/  IADD3 R10, R5, UR13, RZ ;  /* 0x0000000d050a7c10 */ /* 0x000fe2000fffe0ff */
[----:B------:R-:W-:Y:S01]  /*1be0*/  IMAD R7, R13, c[0x0][0x370], RZ ;  /* 0x0000dc000d077a24 */ /* 0x000fe200078e02ff */
[----:B------:R-:W-:Y:S02]  /*1bf0*/  LEA R6, P1, R4, c[0x0][0x160], 0x1 ;  /* 0x0000580004067a11 */ /* 0x000fe400078208ff */
[----:B------:R-:W-:Y:S01]  /*1c00*/  IADD3 R5, P0, R8, UR17, RZ ;  /* 0x0000001108057c10 */ /* 0x000fe2000ff1e0ff */
[----:B------:R-:W-:Y:S01]  /*1c10*/  IMAD R9, R19, c[0x0][0x374], R7 ;  /* 0x0000dd0013097a24 */ /* 0x000fe200078e0207 */
[----:B------:R-:W-:Y:S02]  /*1c20*/  LEA.HI.X R7, R4, c[0x0][0x164], R10, 0x1, P1 ;  /* 0x0000590004077a11 */ /* 0x000fe400008f0c0a */
[----:B------:R-:W-:Y:S01]  /*1c30*/  LEA.HI.X.SX32 R8, R8, UR7, 0x1, P0 ;  /* 0x0000000708087c11 */ /* 0x000fe200080f0eff */
[----:B------:R-:W-:Y:S01]  /*1c40*/  IMAD.IADD R3, R3, 0x1, R9 ;  /* 0x0000000103037824 */ /* 0x000fe200078e0209 */
[----:B------:R-:W-:-:S02]  /*1c50*/  PLOP3.LUT P0, PT, PT, PT, UP4, 0x80, 0x0 ;  /* 0x000000000000781c */ /* 0x000fc40003f0f048 */
[C---:B------:R-:W-:Y:S02]  /*1c60*/  LEA R234, P1, R5.reuse, c[0x0][0x350], 0x2 ;  /* 0x0000d40005ea7a11 */ /* 0x040fe400078210ff */
[C---:B------:R-:W-:Y:S02]  /*1c70*/  LEA R4, P2, R2.reuse, c[0x0][0x330], 0x1 ;  /* 0x0000cc0002047a11 */ /* 0x040fe400078408ff */
[----:B------:R-:W-:Y:S02]  /*1c80*/  LEA.HI.X R235, R5, c[0x0][0x354], R8, 0x2, P1 ;  /* 0x0000d50005eb7a11 */ /* 0x000fe400008f1408 */
[----:B------:R-:W-:-:S05]  /*1c90*/  LEA.HI.X R5, R2, c[0x0][0x334], R3, 0x1, P2 ;  /* 0x0000cd0002057a11 */ /* 0x000fca00010f0c03 */
[----:B------:R-:W-:Y:S05]  /*1ca0*/  @!P0 BRA `(.L_x_1673) ;  /* 0x0000744000008947 */ /* 0x000fea0003800000 */
[----:B--2---:R-:W2:Y:S01]  /*1cb0*/  LDL R12, [R1+0x50] ;  /* 0x00005000010c7983 */ /* 0x004ea20000100800 */
[----:B------:R-:W-:Y:S01]  /*1cc0*/  PLOP3.LUT P0, PT, PT, PT, UP3, 0x80, 0x0 ;  /* 0x000000000000781c */ /* 0x000fe20003f0f038 */
[----:B------:R-:W-:Y:S01]  /*1cd0*/  UMOV UR7, UR8 ;  /* 0x0000000800077c82 */ /* 0x000fe20008000000 */
[----:B------:R-:W-:Y:S01]  /*1ce0*/  IADD3 R9, R19, 0x20, RZ ;  /* 0x0000002013097810 */ /* 0x000fe20007ffe0ff */
[----:B------:R-:W-:Y:S01]  /*1cf0*/  UIMAD UR12, UR7, -0x40, UR31 ;  /* 0xffffffc0070c78a4 */ /* 0x000fe2000f8e021f */
[----:B------:R-:W-:Y:S01]  /*1d00*/  IMAD.MOV.U32 R8, RZ, RZ, 0x40 ;  /* 0x00000040ff087424 */ /* 0x000fe200078e00ff */
[----:B------:R-:W-:Y:S01]  /*1d10*/  ULEA.HI UR8, UR7, UR7, URZ, 0x1 ;  /* 0x0000000707087291 */ /* 0x000fe2000f8f083f */
[----:B------:R-:W-:Y:S01]  /*1d20*/  IMAD.MOV.U32 R242, RZ, RZ, R4 ;  /* 0x000000fffff27224 */ /* 0x000fe200078e0004 */
[----:B------:R-:W-:Y:S01]  /*1d30*/  UMOV UR9, UR10 ;  /* 0x0000000a00097c82 */ /* 0x000fe20008000000 */
[C---:B------:R-:W-:Y:S01]  /*1d40*/  IMAD.WIDE.U32 R2, R8.reuse, c[0x0][0x370], RZ ;  /* 0x0000dc0008027a25 */ /* 0x040fe200078e00ff */
        /* <DEDUP_REMOVED lines=38> */
[----:B------:R2:W-:Y:S02]  /*1fb0*/  @!P1 LDGSTS.E.BYPASS.LTC128B.128 [R237+0x17000], [R2.64+0x180] ;  /* 0x1700018002ed9fae */ /* 0x0005e4000b901d44 */
        /* <DEDUP_REMOVED lines=21> */
.L_x_1675:
[----:B------:R-:W-:Y:S01]  /*2110*/  @!PT LDS RZ, [RZ] ;  /* 0x00000000fffff984 */ /* 0x000fe20000000800 */
[----:B------:R-:W-:Y:S01]  /*2120*/  @!PT LDS RZ, [RZ] ;  /* 0x00000000fffff984 */ /* 0x000fe20000000800 */
[----:B------:R-:W-:Y:S01]  /*2130*/  @!PT LDS RZ, [RZ] ;  /* 0x00000000fffff984 */ /* 0x000fe20000000800 */
[----:B-1----:R1:W-:Y:S04]  /*2140*/  LDGSTS.E.BYPASS.LTC128B.128 [R236], [R240.64] ;  /* 0x00000000f0ec7fae */ /* 0x0023e8000b901d44 */
[----:B------:R1:W-:Y:S04]  /*2150*/  LDGSTS.E.BYPASS.LTC128B.128 [R236+0x2000], [R240.64+0x80] ;  /* 0x02000080f0ec7fae */ /* 0x0003e8000b901d44 */
[----:B------:R1:W-:Y:S04]  /*2160*/  LDGSTS.E.BYPASS.LTC128B.128 [R236+0x4000], [R240.64+0x100] ;  /* 0x04000100f0ec7fae */ /* 0x0003e8000b901d44 */
[----:B------:R1:W-:Y:S02]  /*2170*/  LDGSTS.E.BYPASS.LTC128B.128 [R236+0x6000], [R240.64+0x180] ;  /* 0x06000180f0ec7fae */ /* 0x0003e4000b901d44 */
.L_x_1676:
[----:B------:R-:W-:Y:S05]  /*2180*/  BSYNC B0 ;  /* 0x0000000000007941 */ /* 0x000fea0003800000 */
.L_x_1674:
        /* <DEDUP_REMOVED lines=21> */
.L_x_1678:
        /* <DEDUP_REMOVED lines=9> */
.L_x_1679:
[----:B------:R-:W-:Y:S05]  /*2370*/  BSYNC B0 ;  /* 0x0000000000007941 */ /* 0x000fea0003800000 */
.L_x_1677:
[----:B------:R-:W3:Y:S01]  /*2380*/  LDL R20, [R1+0x40] ;  /* 0x0000400001147983 */ /* 0x000ee20000100800 */
[----:B------:R-:W-:Y:S01]  /*2390*/  ULDC.64 UR14, c[0x0][0x198] ;  /* 0x00006600000e7ab9 */ /* 0x000fe20000000a00 */
[----:B------:R-:W-:Y:S01]  /*23a0*/  IMAD.U32 R4, RZ, RZ, UR21 ;  /* 0x00000015ff047e24 */ /* 0x000fe2000f8e00ff */
[----:B------:R-:W-:Y:S01]  /*23b0*/  UIMAD UR13, UR18, UR14, URZ ;  /* 0x0000000e120d72a4 */ /* 0x000fe2000f8e023f */
[----:B--2---:R-:W-:-:S02]  /*23c0*/  IMAD.U32 R2, RZ, RZ, UR21 ;  /* 0x00000015ff027e24 */ /* 0x004fc4000f8e00ff */
[----:B------:R-:W-:Y:S01]  /*23d0*/  IMAD.WIDE.U32 R4, R4, c[0x0][0x198], R14 ;  /* 0x0000660004047a25 */ /* 0x000fe200078e000e */
[----:B------:R-:W-:-:S03]  /*23e0*/  UIMAD UR17, UR21, UR15, UR13 ;  /* 0x0000000f151172a4 */ /* 0x000fc6000f8e020d */
[----:B------:R-:W-:Y:S01]  /*23f0*/  ULDC.64 UR14, c[0x0][0x1a0] ;  /* 0x00006800000e7ab9 */ /* 0x000fe20000000a00 */
[----:B------:R-:W-:Y:S01]  /*2400*/  IMAD.WIDE.U32 R2, R2, c[0x0][0x1a0], R14 ;  /* 0x0000680002027a25 */ /* 0x000fe200078e000e */
[----:B------:R-:W-:-:S04]  /*2410*/  UIMAD UR13, UR18, UR14, URZ ;  /* 0x0000000e120d72a4 */ /* 0x000fc8000f8e023f */
[----:B------:R-:W-:Y:S02]  /*2420*/  UIMAD UR14, UR21, UR15, UR13 ;  /* 0x0000000f150e72a4 */ /* 0x000fe4000f8e020d */
[----:B------:R-:W-:Y:S01]  /*2430*/  UIMAD UR13, UR20, -0x40, UR6 ;  /* 0xffffffc0140d78a4 */ /* 0x000fe2000f8e0206 */
[----:B------:R-:W-:Y:S02]  /*2440*/  IADD3 R6, P3, R4, UR29, RZ ;  /* 0x0000001d04067c10 */ /* 0x000fe4000ff7e0ff */
[----:B------:R-:W-:Y:S01]  /*2450*/  MOV R7, UR17 ;  /* 0x0000001100077c02 */ /* 0x000fe20008000f00 */
[----:B------:R-:W-:Y:S01]  /*2460*/  IMAD.U32 R8, RZ, RZ, UR14 ;  /* 0x0000000eff087e24 */ /* 0x000fe2000f8e00ff */
[----:B------:R-:W-:Y:S02]  /*2470*/  IADD3 R4, P2, R2, UR23, RZ ;  /* 0x0000001702047c10 */ /* 0x000fe4000ff5e0ff */
[----:B------:R-:W-:Y:S02]  /*2480*/  ISETP.GE.AND P1, PT, R9, UR13, PT ;  /* 0x0000000d09007c0c */ /* 0x000fe4000bf26270 */
[----:B------:R-:W-:-:S02]  /*2490*/  IADD3.X R7, R5, UR30, R7, P3, !PT ;  /* 0x0000001e05077c10 */ /* 0x000fc40009ffe407 */
[----:B------:R-:W-:Y:S01]  /*24a0*/  IADD3.X R5, R3, UR26, R8, P2, !PT ;  /* 0x0000001a03057c10 */ /* 0x000fe200097fe408 */
[----:B------:R-:W-:Y:S01]  /*24b0*/  IMAD R2, R11, c[0x0][0x1b0], RZ ;  /* 0x00006c000b027a24 */ /* 0x000fe200078e02ff */
[----:B------:R-:W-:Y:S01]  /*24c0*/  ISETP.GE.AND P2, PT, R19, UR13, PT ;  /* 0x0000000d13007c0c */ /* 0x000fe2000bf46270 */
[----:B------:R-:W-:Y:S02]  /*24d0*/  IMAD R8, R11, c[0x0][0x1b8], RZ ;  /* 0x00006e000b087a24 */ /* 0x000fe400078e02ff */
[C---:B------:R-:W-:Y:S02]  /*24e0*/  IMAD R9, R0.reuse, c[0x0][0x1b4], R2 ;  /* 0x00006d0000097a24 */ /* 0x040fe400078e0202 */
[----:B------:R-:W-:-:S04]  /*24f0*/  IMAD.WIDE.U32 R2, R0, c[0x0][0x1b0], R6 ;  /* 0x00006c0000027a25 */ /* 0x000fc800078e0006 */
[C---:B------:R-:W-:Y:S02]  /*2500*/  IMAD R8, R0.reuse, c[0x0][0x1bc], R8 ;  /* 0x00006f0000087a24 */ /* 0x040fe400078e0208 */
[----:B------:R-:W-:Y:S01]  /*2510*/  IMAD.WIDE.U32 R4, R0, c[0x0][0x1b8], R4 ;  /* 0x00006e0000047a25 */ /* 0x000fe200078e0004 */
[----:B------:R-:W-:-:S03]  /*2520*/  @!P1 IADD3 R0, P3, R19, 0x20, RZ ;  /* 0x0000002013009810 */ /* 0x000fc60007f7e0ff */
[----:B------:R-:W-:Y:S01]  /*2530*/  IMAD.IADD R3, R3, 0x1, R9 ;  /* 0x0000000103037824 */ /* 0x000fe200078e0209 */
[-C--:B------:R-:W-:Y:S02]  /*2540*/  @!P1 IADD3.X R9, RZ, R13.reuse, RZ, P3, !PT ;  /* 0x0000000dff099210 */ /* 0x080fe40001ffe4ff */
[----:B------:R-:W-:Y:S01]  /*2550*/  IADD3 R5, R5, R8, RZ ;  /* 0x0000000805057210 */ /* 0x000fe20007ffe0ff */
[----:B------:R-:W-:Y:S01]  /*2560*/  @!P2 IMAD R8, R13, c[0x0][0x198], RZ ;  /* 0x000066000d08aa24 */ /* 0x000fe200078e02ff */
[----:B------:R-:W-:Y:S01]  /*2570*/  @!P1 IADD3 R10, P3, R19, 0x20, RZ ;  /* 0x00000020130a9810 */ /* 0x000fe20007f7e0ff */
[----:B------:R-:W-:Y:S02]  /*2580*/  @!P1 IMAD.MOV.U32 R14, RZ, RZ, R2 ;  /* 0x000000ffff0e9224 */ /* 0x000fe400078e0002 */
[----:B------:R-:W-:Y:S01]  /*2590*/  @!P1 IMAD.MOV.U32 R15, RZ, RZ, R3 ;  /* 0x000000ffff0f9224 */ /* 0x000fe200078e0003 */
[----:B------:R-:W-:Y:S01]  /*25a0*/  @!P1 IADD3.X R11, RZ, R13, RZ, P3, !PT ;  /* 0x0000000dff0b9210 */ /* 0x000fe20001ffe4ff */
[----:B------:R-:W-:-:S02]  /*25b0*/  @!P1 IMAD R9, R9, c[0x0][0x198], RZ ;  /* 0x0000660009099a24 */ /* 0x000fc400078e02ff */
[C---:B------:R-:W-:Y:S02]  /*25c0*/  @!P2 IMAD R8, R19.reuse, c[0x0][0x19c], R8 ;  /* 0x000067001308aa24 */ /* 0x040fe400078e0208 */
[----:B------:R-:W-:-:S04]  /*25d0*/  @!P2 IMAD.WIDE.U32 R2, R19, c[0x0][0x198], R2 ;  /* 0x000066001302aa25 */ /* 0x000fc800078e0002 */
[C---:B------:R-:W-:Y:S02]  /*25e0*/  @!P1 IMAD R18, R0.reuse, c[0x0][0x19c], R9 ;  /* 0x0000670000129a24 */ /* 0x040fe400078e0209 */
[----:B------:R-:W-:-:S04]  /*25f0*/  @!P1 IMAD.WIDE.U32 R14, R0, c[0x0][0x198], R14 ;  /* 0x00006600000e9a25 */ /* 0x000fc800078e000e */
[----:B------:R-:W-:Y:S02]  /*2600*/  @!P1 IMAD R0, R11, c[0x0][0x1a0], RZ ;  /* 0x000068000b009a24 */ /* 0x000fe400078e02ff */
[----:B------:R-:W-:Y:S01]  /*2610*/  @!P2 IMAD.IADD R3, R3, 0x1, R8 ;  /* 0x000000010303a824 */ /* 0x000fe200078e0208 */
[C---:B------:R-:W-:Y:S01]  /*2620*/  @!P2 LEA R8, P3, R2.reuse, c[0x0][0x168], 0x1 ;  /* 0x00005a000208aa11 */ /* 0x040fe200078608ff */
[----:B------:R-:W-:Y:S02]  /*2630*/  @!P1 IMAD.MOV.U32 R6, RZ, RZ, R4 ;  /* 0x000000ffff069224 */ /* 0x000fe400078e0004 */
[----:B------:R-:W-:Y:S02]  /*2640*/  @!P1 IMAD.MOV.U32 R7, RZ, RZ, R5 ;  /* 0x000000ffff079224 */ /* 0x000fe400078e0005 */
[----:B------:R-:W-:Y:S01]  /*2650*/  @!P2 IMAD R12, R13, c[0x0][0x1a0], RZ ;  /* 0x000068000d0caa24 */ /* 0x000fe200078e02ff */
[----:B------:R-:W-:Y:S01]  /*2660*/  @!P2 LEA.HI.X R9, R2, c[0x0][0x16c], R3, 0x1, P3 ;  /* 0x00005b000209aa11 */ /* 0x000fe200018f0c03 */
[----:B------:R-:W-:-:S02]  /*2670*/  @!P1 IMAD R16, R10, c[0x0][0x1a4], R0 ;  /* 0x000069000a109a24 */ /* 0x000fc400078e0200 */
[----:B------:R-:W-:Y:S02]  /*2680*/  @!P2 IMAD R17, R19, c[0x0][0x1a4], R12 ;  /* 0x000069001311aa24 */ /* 0x000fe400078e020c */
[----:B------:R-:W-:Y:S01]  /*2690*/  @!P1 IMAD.WIDE.U32 R10, R10, c[0x0][0x1a0], R6 ;  /* 0x000068000a0a9a25 */ /* 0x000fe200078e0006 */
[----:B------:R-:W-:-:S03]  /*26a0*/  @!P1 LEA R6, P5, R14, c[0x0][0x168], 0x1 ;  /* 0x00005a000e069a11 */ /* 0x000fc600078a08ff */
[----:B------:R-:W-:Y:S02]  /*26b0*/  @!P1 IMAD.IADD R3, R15, 0x1, R18 ;  /* 0x000000010f039824 */ /* 0x000fe400078e0212 */
[----:B------:R-:W-:Y:S01]  /*26c0*/  @!P2 IMAD.WIDE.U32 R12, R19, c[0x0][0x1a0], R4 ;  /* 0x00006800130caa25 */ /* 0x000fe200078e0004 */
[----:B------:R-:W-:Y:S02]  /*26d0*/  @P2 STS.128 [R237+0x18000], RZ ;  /* 0x018000ffed002388 */ /* 0x000fe40000000c00 */
[----:B------:R-:W-:Y:S02]  /*26e0*/  @!P1 LEA.HI.X R7, R14, c[0x0][0x16c], R3, 0x1, P5 ;  /* 0x00005b000e079a11 */ /* 0x000fe400028f0c03 */
[----:B------:R-:W-:Y:S01]  /*26f0*/  @P2 STS.128 [R237+0x1a000], RZ ;  /* 0x01a000ffed002388 */ /* 0x000fe20000000c00 */
[----:B------:R-:W-:-:S03]  /*2700*/  @!P2 IADD3 R5, R13, R17, RZ ;  /* 0x000000110d05a210 */ /* 0x000fc60007ffe0ff */
[----:B------:R-:W-:Y:S01]  /*2710*/  @P2 STS.128 [R237+0x1c000], RZ ;  /* 0x01c000ffed002388 */ /* 0x000fe20000000c00 */
[----:B------:R-:W-:-:S03]  /*2720*/  @!P2 LEA R4, P4, R12, c[0x0][0x170], 0x1 ;  /* 0x00005c000c04aa11 */ /* 0x000fc600078808ff */
[----:B------:R-:W-:Y:S04]  /*2730*/  @P2 STS.128 [R237+0x1e000], RZ ;  /* 0x01e000ffed002388 */ /* 0x000fe80000000c00 */
[----:B------:R-:W-:Y:S01]  /*2740*/  @!PT LDS RZ, [RZ] ;  /* 0x00000000fffff984 */ /* 0x000fe20000000800 */
[----:B------:R-:W-:Y:S01]  /*2750*/  @!PT LDS RZ, [RZ] ;  /* 0x00000000fffff984 */ /* 0x000fe20000000800 */
[----:B------:R-:W-:Y:S01]  /*2760*/  @!PT LDS RZ, [RZ] ;  /* 0x00000000fffff984 */ /* 0x000fe20000000800 */
[----:B------:R2:W-:Y:S04]  /*2770*/  @!P2 LDGSTS.E.BYPASS.LTC128B.128 [R237+0x18000], [R8.64] ;  /* 0x1800000008edafae */ /* 0x0005e8000b901d44 */
[----:B------:R2:W-:Y:S01]  /*2780*/  @!P2 LDGSTS.E.BYPASS.LTC128B.128 [R237+0x1a000], [R8.64+0x80] ;  /* 0x1a00008008edafae */ /* 0x0005e2000b901d44 */
[----:B------:R-:W-:-:S03]  /*2790*/  @!P1 IMAD.IADD R11, R11, 0x1, R16 ;  /* 0x000000010b0b9824 */ /* 0x000fc600078e0210 */
[----:B------:R2:W-:Y:S01]  /*27a0*/  @!P2 LDGSTS.E.BYPASS.LTC128B.128 [R237+0x1c000], [R8.64+0x100] ;  /* 0x1c00010008edafae */ /* 0x0005e2000b901d44 */
[----:B------:R-:W-:-:S03]  /*27b0*/  @!P2 LEA.HI.X R5, R12, c[0x0][0x174], R5, 0x1, P4 ;  /* 0x00005d000c05aa11 */ /* 0x000fc600020f0c05 */
[----:B------:R2:W-:Y:S01]  /*27c0*/  @!P2 LDGSTS.E.BYPASS.LTC128B.128 [R237+0x1e000], [R8.64+0x180] ;  /* 0x1e00018008edafae */ /* 0x0005e2000b901d44 */
[----:B------:R-:W-:-:S03]  /*27d0*/  @!P1 LEA R2, P3, R10, c[0x0][0x170], 0x1 ;  /* 0x00005c000a029a11 */ /* 0x000fc600078608ff */
        /* <DEDUP_REMOVED lines=31> */
[----:B------:R-:W-:-:S03]  /*29d0*/  MOV R247, 0x7f800000 ;  /* 0x7f80000000f77802 */ /* 0x000fc60000000f00 */
[----:B------:R1:W-:Y:S01]  /*29e0*/  @!P1 LDGSTS.E.BYPASS.LTC128B.128 [R237+0x23000], [R2.64+0x80] ;  /* 0x2300008002ed9fae */ /* 0x0003e2000b901d44 */
[----:B------:R-:W-:-:S03]  /*29f0*/  IMAD.MOV.U32 R248, RZ, RZ, 0x7f800000 ;  /* 0x7f800000fff87424 */ /* 0x000fc600078e00ff */
[----:B------:R1:W-:Y:S04]  /*2a00*/  @!P1 LDGSTS.E.BYPASS.LTC128B.128 [R237+0x25000], [R2.64+0x100] ;  /* 0x2500010002ed9fae */ /* 0x0003e8000b901d44 */
[----:B------:R1:W-:Y:S04]  /*2a10*/  @!P1 LDGSTS.E.BYPASS.LTC128B.128 [R237+0x27000], [R2.64+0x180] ;  /* 0x2700018002ed9fae */ /* 0x0003e8000b901d44 */
[----:B------:R-:W0:Y:S01]  /*2a20*/  LDGDEPBAR ;  /* 0x00000000000079af */ /* 0x000e220000000000 */
[----:B-1----:R-:W-:-:S04]  /*2a30*/  IADD3 R2, R231, 0x4000, RZ ;  /* 0x00004000e7027810 */ /* 0x002fc80007ffe0ff */
[----:B------:R-:W-:-:S05]  /*2a40*/  SEL R2, R2, R231, !P0 ;  /* 0x000000e702027207 */ /* 0x000fca0004000000 */
[----:B------:R-:W-:Y:S01]  /*2a50*/  IMAD.SHL.U32 R225, R2, 0x2, RZ ;  /* 0x0000000202e17824 */ /* 0x000fe200078e00ff */
[----:B---3--:R-:W-:-:S04]  /*2a60*/  IADD3 R0, R20, 0x8, RZ ;  /* 0x0000000814007810 */ /* 0x008fc80007ffe0ff */
[----:B------:R-:W-:Y:S02]  /*2a70*/  ISETP.GE.AND P6, PT, R0, UR12, PT ;  /* 0x0000000c00007c0c */ /* 0x000fe4000bfc6270 */
[----:B------:R-:W-:-:S04]  /*2a80*/  SHF.R.S32.HI R0, RZ, 0x1f, R20 ;  /* 0x0000001fff007819 */ /* 0x000fc80000011414 */
[----:B------:R-:W-:Y:S02]  /*2a90*/  SHF.L.U64.HI R19, R20, 0x2, R0 ;  /* 0x0000000214137819 */ /* 0x000fe40000010200 */
[----:B------:R-:W-:Y:S01]  /*2aa0*/  IADD3 R0, R230, 0x4000, RZ ;  /* 0x00004000e6007810 */ /* 0x000fe20007ffe0ff */
[----:B------:R-:W-:-:S03]  /*2ab0*/  IMAD.SHL.U32 R21, R20, 0x4, RZ ;  /* 0x0000000414157824 */ /* 0x000fc600078e00ff */
[----:B------:R-:W-:Y:S02]  /*2ac0*/  SEL R0, R0, R230, !P0 ;  /* 0x000000e600007207 */ /* 0x000fe40004000000 */
[----:B------:R-:W-:Y:S02]  /*2ad0*/  ISETP.GE.AND P3, PT, R20, UR12, PT ;  /* 0x0000000c14007c0c */ /* 0x000fe4000bf66270 */
[----:B------:R-:W-:Y:S01]  /*2ae0*/  SHF.L.U32 R220, R0, 0x1, RZ ;  /* 0x0000000100dc7819 */ /* 0x000fe200000006ff */
[----:B------:R-:W-:Y:S01]  /*2af0*/  IMAD.MOV.U32 R0, RZ, RZ, c[0x0][0x22c] ;  /* 0x00008b00ff007624 */ /* 0x000fe200078e00ff */
[----:B------:R-:W-:-:S03]  /*2b00*/  IADD3 R4, P2, R21, UR9, RZ ;  /* 0x0000000915047c10 */ /* 0x000fc6000ff5e0ff */
[----:B------:R-:W-:Y:S01]  /*2b10*/  IMAD R0, R0, c[0x0][0x1c0], RZ ;  /* 0x0000700000007a24 */ /* 0x000fe200078e02ff */
[----:B------:R-:W-:-:S04]  /*2b20*/  IADD3.X R5, R19, UR8, RZ, P2, !PT ;  /* 0x0000000813057c10 */ /* 0x000fc800097fe4ff */
[C---:B----4-:R-:W-:Y:S01]  /*2b30*/  SHF.L.U32 R6, R0.reuse, 0x4, RZ ;  /* 0x0000000400067819 */ /* 0x050fe200000006ff */
[----:B------:R1:W5:Y:S01]  /*2b40*/  @!P3 LDG.E R247, [R4.64] ;  /* 0x0000000404f7b981 */ /* 0x000362000c1e1900 */
[----:B------:R-:W-:-:S03]  /*2b50*/  IMAD.SHL.U32 R238, R0, 0x8, RZ ;  /* 0x0000000800ee7824 */ /* 0x000fc600078e00ff */
[----:B------:R1:W5:Y:S01]  /*2b60*/  @!P6 LDG.E R248, [R4.64+0x20] ;  /* 0x0000200404f8e981 */ /* 0x000362000c1e1900 */
[C---:B------:R-:W-:Y:S02]  /*2b70*/  IADD3 R3, R6.reuse, 0x60, RZ ;  /* 0x0000006006037810 */ /* 0x040fe40007ffe0ff */
[C---:B------:R-:W-:Y:S02]  /*2b80*/  IADD3 R2, R6.reuse, 0x80, RZ ;  /* 0x0000008006027810 */ /* 0x040fe40007ffe0ff */
[----:B--2---:R-:W-:Y:S02]  /*2b90*/  IADD3 R8, R6, 0xa0, RZ ;  /* 0x000000a006087810 */ /* 0x004fe40007ffe0ff */
[C---:B------:R-:W-:Y:S01]  /*2ba0*/  IADD3 R3, R238.reuse, R3, RZ ;  /* 0x00000003ee037210 */ /* 0x040fe20007ffe0ff */
[C---:B------:R-:W-:Y:S01]  /*2bb0*/  IMAD.IADD R2, R238.reuse, 0x1, R2 ;  /* 0x00000001ee027824 */ /* 0x040fe200078e0202 */
[----:B------:R-:W-:-:S03]  /*2bc0*/  IADD3 R0, R238, R8, RZ ;  /* 0x00000008ee007210 */ /* 0x000fc60007ffe0ff */
[----:B------:R-:W-:Y:S01]  /*2bd0*/  IMAD.IADD R3, R238, 0x1, R3 ;  /* 0x00000001ee037824 */ /* 0x000fe200078e0203 */
[C---:B-1----:R-:W-:Y:S02]  /*2be0*/  IADD3 R5, R6.reuse, 0x20, RZ ;  /* 0x0000002006057810 */ /* 0x042fe40007ffe0ff */
[----:B------:R-:W-:-:S03]  /*2bf0*/  IADD3 R4, R6, 0x40, RZ ;  /* 0x0000004006047810 */ /* 0x000fc60007ffe0ff */
[C---:B------:R-:W-:Y:S02]  /*2c00*/  IMAD.IADD R5, R238.reuse, 0x1, R5 ;  /* 0x00000001ee057824 */ /* 0x040fe400078e0205 */
[C---:B------:R-:W-:Y:S02]  /*2c10*/  IMAD.IADD R4, R238.reuse, 0x1, R4 ;  /* 0x00000001ee047824 */ /* 0x040fe400078e0204 */
[C---:B------:R-:W-:Y:S01]  /*2c20*/  IMAD.IADD R5, R238.reuse, 0x1, R5 ;  /* 0x00000001ee057824 */ /* 0x040fe200078e0205 */
[C---:B------:R-:W-:Y:S02]  /*2c30*/  IADD3 R2, R238.reuse, R2, RZ ;  /* 0x00000002ee027210 */ /* 0x040fe40007ffe0ff */
[C---:B------:R-:W-:Y:S01]  /*2c40*/  IADD3 R4, R238.reuse, R4, RZ ;  /* 0x00000004ee047210 */ /* 0x040fe20007ffe0ff */
[----:B------:R-:W-:Y:S01]  /*2c50*/  IMAD.IADD R0, R238, 0x1, R0 ;  /* 0x00000001ee007824 */ /* 0x000fe200078e0200 */
[----:B------:R-:W-:Y:S02]  /*2c60*/  IADD3 R7, R6, 0xc0, RZ ;  /* 0x000000c006077810 */ /* 0x000fe40007ffe0ff */
[C---:B------:R-:W-:Y:S01]  /*2c70*/  IADD3 R5, R238.reuse, R5, RZ ;  /* 0x00000005ee057210 */ /* 0x040fe20007ffe0ff */
[----:B------:R-:W-:Y:S01]  /*2c80*/  IMAD.IADD R4, R238, 0x1, R4 ;  /* 0x00000001ee047824 */ /* 0x000fe200078e0204 */
[----:B------:R-:W-:Y:S01]  /*2c90*/  IADD3 R6, R6, 0xe0, RZ ;  /* 0x000000e006067810 */ /* 0x000fe20007ffe0ff */
[C---:B------:R-:W-:Y:S01]  /*2ca0*/  IMAD.IADD R2, R238.reuse, 0x1, R2 ;  /* 0x00000001ee027824 */ /* 0x040fe200078e0202 */
[C---:B------:R-:W-:Y:S01]  /*2cb0*/  IADD3 R3, R238.reuse, R3, RZ ;  /* 0x00000003ee037210 */ /* 0x040fe20007ffe0ff */
[C---:B------:R-:W-:Y:S01]  /*2cc0*/  IMAD.IADD R5, R238.reuse, 0x1, R5 ;  /* 0x00000001ee057824 */ /* 0x040fe200078e0205 */
[----:B------:R-:W-:-:S02]  /*2cd0*/  IADD3 R6, R238, R6, RZ ;  /* 0x00000006ee067210 */ /* 0x000fc40007ffe0ff */
[C---:B------:R-:W-:Y:S01]  /*2ce0*/  IADD3 R0, R238.reuse, R0, RZ ;  /* 0x00000000ee007210 */ /* 0x040fe20007ffe0ff */
[----:B------:R-:W-:Y:S01]  /*2cf0*/  STL [R1+0x18], R21 ;  /* 0x0000181501007387 */ /* 0x000fe20000100800 */
[C---:B------:R-:W-:Y:S01]  /*2d00*/  IADD3 R4, R238.reuse, R4, RZ ;  /* 0x00000004ee047210 */ /* 0x040fe20007ffe0ff */
[C---:B------:R-:W-:Y:S01]  /*2d10*/  IMAD.IADD R3, R238.reuse, 0x1, R3 ;  /* 0x00000001ee037824 */ /* 0x040fe200078e0203 */
[C---:B------:R-:W-:Y:S01]  /*2d20*/  IADD3 R2, R238.reuse, R2, RZ ;  /* 0x00000002ee027210 */ /* 0x040fe20007ffe0ff */
[----:B------:R-:W-:Y:S01]  /*2d30*/  STL [R1+0x14], R19 ;  /* 0x0000141301007387 */ /* 0x000fe20000100800 */
[C---:B------:R-:W-:Y:S02]  /*2d40*/  IMAD.IADD R6, R238.reuse, 0x1, R6 ;  /* 0x00000001ee067824 */ /* 0x040fe400078e0206 */
[C---:B------:R-:W-:Y:S01]  /*2d50*/  IMAD.IADD R0, R238.reuse, 0x1, R0 ;  /* 0x00000001ee007824 */ /* 0x040fe200078e0200 */
[----:B------:R1:W-:Y:S04]  /*2d60*/  STL [R1+0x10], R5 ;  /* 0x0000100501007387 */ /* 0x0003e80000100800 */
[----:B------:R2:W-:Y:S01]  /*2d70*/  STL [R1+0xc], R4 ;  /* 0x00000c0401007387 */ /* 0x0005e20000100800 */
[----:B------:R-:W-:-:S03]  /*2d80*/  IADD3 R250, R238, R6, RZ ;  /* 0x00000006eefa7210 */ /* 0x000fc60007ffe0ff */
[----:B------:R-:W-:Y:S01]  /*2d90*/  STL [R1+0x8], R3 ;  /* 0x0000080301007387 */ /* 0x000fe20000100800 */
[----:B------:R-:W-:-:S03]  /*2da0*/  IMAD.IADD R6, R238, 0x1, R4 ;  /* 0x00000001ee067824 */ /* 0x000fc600078e0204 */
[----:B------:R-:W-:Y:S04]  /*2db0*/  STL [R1+0x4], R2 ;  /* 0x0000040201007387 */ /* 0x000fe80000100800 */
[----:B------:R-:W-:Y:S01]  /*2dc0*/  STL [R1], R0 ;  /* 0x0000000001007387 */ /* 0x000fe20000100800 */
[----:B-1----:R-:W-:-:S05]  /*2dd0*/  IADD3 R5, R238, R5, RZ ;  /* 0x00000005ee057210 */ /* 0x002fca0007ffe0ff */
[----:B------:R1:W-:Y:S01]  /*2de0*/  STL [R1+0x2c], R5 ;  /* 0x00002c0501007387 */ /* 0x0003e20000100800 */
[----:B--2---:R-:W-:-:S03]  /*2df0*/  IMAD.IADD R4, R238, 0x1, R2 ;  /* 0x00000001ee047824 */ /* 0x004fc600078e0202 */
[----:B------:R2:W-:Y:S01]  /*2e00*/  STL [R1+0x28], R6 ;  /* 0x0000280601007387 */ /* 0x0005e20000100800 */
[----:B------:R-:W-:-:S05]  /*2e10*/  IMAD.IADD R7, R238, 0x1, R7 ;  /* 0x00000001ee077824 */ /* 0x000fca00078e0207 */
[C---:B------:R-:W-:Y:S02]  /*2e20*/  IADD3 R7, R238.reuse, R7, RZ ;  /* 0x00000007ee077210 */ /* 0x040fe40007ffe0ff */
[C---:B-1----:R-:W-:Y:S02]  /*2e30*/  IADD3 R5, R238.reuse, R3, RZ ;  /* 0x00000003ee057210 */ /* 0x042fe40007ffe0ff */
[----:B------:R-:W-:-:S03]  /*2e40*/  IADD3 R3, R238, R0, RZ ;  /* 0x00000000ee037210 */ /* 0x000fc60007ffe0ff */
[----:B------:R2:W-:Y:S04]  /*2e50*/  STL [R1+0x24], R5 ;  /* 0x0000240501007387 */ /* 0x0005e80000100800 */
[----:B------:R2:W-:Y:S04]  /*2e60*/  STL [R1+0x20], R4 ;  /* 0x0000200401007387 */ /* 0x0005e80000100800 */
[----:B------:R2:W-:Y:S01]  /*2e70*/  STL [R1+0x1c], R3 ;  /* 0x00001c0301007387 */ /* 0x0005e20000100800 */
[C---:B------:R-:W-:Y:S02]  /*2e80*/  IMAD.IADD R252, R238.reuse, 0x1, R7 ;  /* 0x00000001eefc7824 */ /* 0x040fe400078e0207 */
[----:B------:R-:W-:-:S03]  /*2e90*/  IMAD.IADD R249, R238, 0x1, R250 ;  /* 0x00000001eef97824 */ /* 0x000fc600078e02fa */
[C---:B------:R-:W-:Y:S01]  /*2ea0*/  IADD3 R251, R238.reuse, R252, RZ ;  /* 0x000000fceefb7210 */ /* 0x040fe20007ffe0ff */
        /* <DEDUP_REMOVED lines=64> */
[----:B------:R-:W-:Y:S01]  /*32b0*/  IMAD.MOV.U32 R233, RZ, RZ, 0x20 ;  /* 0x00000020ffe97424 */ /* 0x000fe200078e00ff */
[----:B------:R-:W-:Y:S01]  /*32c0*/  MOV R232, 0x40 ;  /* 0x0000004000e87802 */ /* 0x000fe20000000f00 */
[----:B------:R-:W-:Y:S01]  /*32d0*/  IMAD.SHL.U32 R228, R231, 0x2, RZ ;  /* 0x00000002e7e47824 */ /* 0x000fe200078e00ff */
[C---:B------:R-:W-:Y:S01]  /*32e0*/  IADD3 R0, R238.reuse, R249, RZ ;  /* 0x000000f9ee007210 */ /* 0x040fe20007ffe0ff */
[----:B------:R-:W-:Y:S01]  /*32f0*/  IMAD.IADD R2, R238, 0x1, R251 ;  /* 0x00000001ee027824 */ /* 0x000fe200078e02fb */
[----:B--2---:R-:W-:-:S04]  /*3300*/  UIADD3 UR15, UR21, 0x40, URZ ;  /* 0x00000040150f7890 */ /* 0x004fc8000fffe03f */
.L_x_1682:
[----:B------:R-:W2:Y:S01]  /*3310*/  LDL R0, [R1+0x3c] ;  /* 0x00003c0001007983 */ /* 0x000ea20000100800 */
[----:B------:R-:W-:Y:S01]  /*3320*/  UISETP.GE.AND UP0, UPT, UR15, UR6, UPT ;  /* 0x000000060f00728c */ /* 0x000fe2000bf06270 */
[----:B------:R-:W-:Y:S01]  /*3330*/  MOV R129, c[0x0][0x22c] ;  /* 0x00008b0000817a02 */ /* 0x000fe20000000f00 */
[----:B------:R-:W-:Y:S03]  /*3340*/  UISETP.GE.AND UP4, UPT, UR7, 0x1, UPT ;  /* 0x000000010700788c */ /* 0x000fe6000bf86270 */
[----:B------:R-:W0:Y:S01]  /*3350*/  LDGDEPBAR ;  /* 0x00000000000079af */ /* 0x000e220000000000 */
[----:B------:R-:W-:Y:S05]  /*3360*/  IMAD R129, R129, c[0x0][0x1c0], RZ ;  /* 0x0000700081817a24 */ /* 0x000fea00078e02ff */
[----:B------:R-:W3:Y:S01]  /*3370*/  LDL R117, [R1+0x38] ;  /* 0x0000380001757983 */ /* 0x000ee20000100800 */
[----:B------:R-:W-:Y:S05]  /*3380*/  LEA R129, -R129, RZ, 0x6 ;  /* 0x000000ff81817211 */ /* 0x000fea00078e31ff */
[----:B------:R-:W4:Y:S06]  /*3390*/  LDL R127, [R1+0x18] ;  /* 0x00001800017f7983 */ /* 0x000f2c0000100800 */
        /* <DEDUP_REMOVED lines=112> */
[----:B------:R-:W-:Y:S03]  /*3aa0*/  @P5 ISETP.GE.AND P5, PT, R3, UR6, PT ;  /* 0x0000000603005c0c */ /* 0x000fe6000bfa6270 */
[C---:B------:R-:W-:Y:S01]  /*3ab0*/  HMMA.16816.F32 R8, R108.reuse, R114, R8 ;  /* 0x000000726c08723c */ /* 0x040fe20000001808 */
[----:B------:R-:W-:Y:S07]  /*3ac0*/  LDSM.16.M88.4 R112, [R223+0x1e000] ;  /* 0x01e00000df70783b */ /* 0x000fee0000000200 */
[C---:B--2---:R-:W-:Y:S04]  /*3ad0*/  HMMA.16816.F32 R12, R108.reuse, R84, R12 ;  /* 0x000000546c0c723c */ /* 0x044fe8000000180c */
[----:B---3-5:R-:W-:Y:S04]  /*3ae0*/  FMUL.FTZ R2, R247, 1.4426950216293334961 ;  /* 0x3fb8aa3bf7027820 */ /* 0x028fe80000410000 */
        /* <DEDUP_REMOVED lines=159> */
[----:B----4-:R-:W-:Y:S03]  /*44e0*/  IADD3 R92, P0, R127, UR11, RZ ;  /* 0x0000000b7f5c7c10 */ /* 0x010fe6000ff1e0ff */
        /* <DEDUP_REMOVED lines=8> */
[----:B------:R4:W-:Y:S01]  /*4570*/  STS [R239+0x2a000], R3 ;  /* 0x02a00003ef007388 */ /* 0x0009e20000000800 */
[----:B------:R-:W-:Y:S05]  /*4580*/  PLOP3.LUT P0, PT, PT, PT, UP4, 0x80, 0x0 ;  /* 0x000000000000781c */ /* 0x000fea0003f0f048 */
[----:B------:R-:W-:Y:S01]  /*4590*/  STS [R246+0x2a400], R5 ;  /* 0x02a40005f6007388 */ /* 0x000fe20000000800 */
        /* <DEDUP_REMOVED lines=105> */
[----:B-1----:R-:W3:Y:S01]  /*4c30*/  LDG.E R0, [R92.64+0x20] ;  /* 0x000020045c007981 */ /* 0x002ee2000c1e1900 */
[C---:B--2---:R-:W-:Y:S08]  /*4c40*/  HMMA.16816.F32 R4, R84.reuse, R88, R4 ;  /* 0x000000585404723c */ /* 0x044ff00000001804 */
[C---:B------:R-:W-:Y:S01]  /*4c50*/  HMMA.16816.F32 R8, R84.reuse, R90, R8 ;  /* 0x0000005a5408723c */ /* 0x040fe20000001808 */
[----:B------:R-:W1:Y:S07]  /*4c60*/  LDSM.16.M88.4 R88, [R222+0x26800] ;  /* 0x02680000de58783b */ /* 0x000e6e0000000200 */
[C---:B-1----:R-:W-:Y:S08]  /*4c70*/  HMMA.16816.F32 R12, R84.reuse, R88, R12 ;  /* 0x00000058540c723c */ /* 0x042ff0000000180c */
[----:B------:R-:W-:Y:S01]  /*4c80*/  HMMA.16816.F32 R16, R84, R90, R16 ;  /* 0x0000005a5410723c */ /* 0x000fe20000001810 */
[----:B------:R1:W-:Y:S06]  /*4c90*/  LDSM.16.M88.4 R84, [R3+0x16000] ;  /* 0x016000000354783b */ /* 0x0003ec0000000200 */
[----:B------:R-:W2:Y:S06]  /*4ca0*/  LDSM.16.M88.4 R88, [R224+0x26000] ;  /* 0x02600000e058783b */ /* 0x000eac0000000200 */
[----:B-1----:R-:W4:Y:S01]  /*4cb0*/  LDG.E R3, [R92.64] ;  /* 0x000000045c037981 */ /* 0x002f22000c1e1900 */
[C---:B--2---:R-:W-:Y:S08]  /*4cc0*/  HMMA.16816.F32 R4, R84.reuse, R88, R4 ;  /* 0x000000585404723c */ /* 0x044ff00000001804 */
        /* <DEDUP_REMOVED lines=12> */
[----:B------:R-:W-:Y:S03]  /*4d90*/  FMUL.FTZ R88, R88, c[0x0][0x2ec] ;  /* 0x0000bb0058587a20 */ /* 0x000fe60000410000 */
[----:B------:R-:W-:Y:S02]  /*4da0*/  FFMA.FTZ R87, -R99, R99, 1 ;  /* 0x3f80000063577423 */ /* 0x000fe40000010163 */
[----:B------:R-:W-:Y:S03]  /*4db0*/  FFMA.FTZ R86, -R100, R100, 1 ;  /* 0x3f80000064567423 */ /* 0x000fe60000010164 */
[----:B------:R-:W-:Y:S02]  /*4dc0*/  FMUL.FTZ R87, R87, c[0x0][0x2ec] ;  /* 0x0000bb0057577a20 */ /* 0x000fe40000410000 */
[----:B------:R-:W-:Y:S02]  /*4dd0*/  FFMA.FTZ R85, -R96, R96, 1 ;  /* 0x3f80000060557423 */ /* 0x000fe40000010160 */
[----:B------:R-:W-:Y:S02]  /*4de0*/  FMUL.FTZ R86, R86, c[0x0][0x2ec] ;  /* 0x0000bb0056567a20 */ /* 0x000fe40000410000 */
[----:B------:R-:W-:Y:S02]  /*4df0*/  FMUL.FTZ R85, R85, c[0x0][0x2ec] ;  /* 0x0000bb0055557a20 */ /* 0x000fe40000410000 */
[C---:B---3--:R-:W-:Y:S04]  /*4e00*/  FADD.FTZ R14, -R0.reuse, R14 ;  /* 0x0000000e000e7221 */ /* 0x048fe80000010100 */
[----:B------:R-:W-:Y:S02]  /*4e10*/  FADD.FTZ R18, -R0, R18 ;  /* 0x0000001200127221 */ /* 0x000fe40000010100 */
[----:B------:R-:W-:Y:S02]  /*4e20*/  FMUL.FTZ R14, R123, R14 ;  /* 0x0000000e7b0e7220 */ /* 0x000fe40000410000 */
[C---:B----4-:R-:W-:Y:S02]  /*4e30*/  FADD.FTZ R2, -R3.reuse, R4 ;  /* 0x0000000403027221 */ /* 0x050fe40000010100 */
[----:B------:R-:W-:Y:S02]  /*4e40*/  FADD.FTZ R4, -R3, R5 ;  /* 0x0000000503047221 */ /* 0x000fe40000010100 */
[----:B------:R-:W-:Y:S02]  /*4e50*/  FMUL.FTZ R2, R118, R2 ;  /* 0x0000000276027220 */ /* 0x000fe40000410000 */
[----:B------:R-:W-:Y:S02]  /*4e60*/  FMUL.FTZ R4, R115, R4 ;  /* 0x0000000473047220 */ /* 0x000fe40000410000 */
[----:B------:R-:W-:Y:S02]  /*4e70*/  FADD.FTZ R5, -R3, R8 ;  /* 0x0000000803057221 */ /* 0x000fe40000010100 */
[----:B------:R-:W-:Y:S02]  /*4e80*/  FMUL.FTZ R88, R2, R88 ;  /* 0x0000005802587220 */ /* 0x000fe40000410000 */
[----:B------:R-:W-:Y:S02]  /*4e90*/  FFMA.FTZ R2, -R98, R98, 1 ;  /* 0x3f80000062027423 */ /* 0x000fe40000010162 */
[----:B------:R-:W-:Y:S02]  /*4ea0*/  FMUL.FTZ R5, R111, R5 ;  /* 0x000000056f057220 */ /* 0x000fe40000410000 */
[----:B------:R-:W-:Y:S02]  /*4eb0*/  FMUL.FTZ R87, R4, R87 ;  /* 0x0000005704577220 */ /* 0x000fe40000410000 */
[----:B------:R-:W-:Y:S02]  /*4ec0*/  FFMA.FTZ R4, -R97, R97, 1 ;  /* 0x3f80000061047423 */ /* 0x000fe40000010161 */
[C---:B------:R-:W-:Y:S02]  /*4ed0*/  FADD.FTZ R84, -R3.reuse, R16 ;  /* 0x0000001003547221 */ /* 0x040fe40000010100 */
[C---:B------:R-:W-:Y:S02]  /*4ee0*/  FADD.FTZ R17, -R3.reuse, R17 ;  /* 0x0000001103117221 */ /* 0x040fe40000010100 */
[----:B------:R-:W-:Y:S02]  /*4ef0*/  FMUL.FTZ R16, R2, c[0x0][0x2ec] ;  /* 0x0000bb0002107a20 */ /* 0x000fe40000410000 */
[C---:B------:R-:W-:Y:S02]  /*4f00*/  FADD.FTZ R8, -R3.reuse, R9 ;  /* 0x0000000903087221 */ /* 0x040fe40000010100 */
[C---:B------:R-:W-:Y:S02]  /*4f10*/  FADD.FTZ R12, -R3.reuse, R12 ;  /* 0x0000000c030c7221 */ /* 0x040fe40000010100 */
[----:B------:R-:W-:Y:S02]  /*4f20*/  FADD.FTZ R9, -R3, R13 ;  /* 0x0000000d03097221 */ /* 0x000fe40000010100 */
[----:B------:R-:W-:Y:S02]  /*4f30*/  FMUL.FTZ R13, R4, c[0x0][0x2ec] ;  /* 0x0000bb00040d7a20 */ /* 0x000fe40000410000 */
[----:B------:R-:W-:Y:S02]  /*4f40*/  FMUL.FTZ R16, R5, R16 ;  /* 0x0000001005107220 */ /* 0x000fe40000410000 */
[----:B------:R-:W-:Y:S02]  /*4f50*/  FMUL.FTZ R4, R109, R84 ;  /* 0x000000546d047220 */ /* 0x000fe40000410000 */
[----:B------:R-:W-:Y:S02]  /*4f60*/  FMUL.FTZ R5, R108, R17 ;  /* 0x000000116c057220 */ /* 0x000fe40000410000 */
[----:B------:R-:W-:Y:S02]  /*4f70*/  FFMA.FTZ R84, -R95, R95, 1 ;  /* 0x3f8000005f547423 */ /* 0x000fe4000001015f */
[----:B------:R-:W-:Y:S02]  /*4f80*/  FFMA.FTZ R17, -R94, R94, 1 ;  /* 0x3f8000005e117423 */ /* 0x000fe4000001015e */
[----:B------:R-:W-:Y:S02]  /*4f90*/  FMUL.FTZ R2, R117, R12 ;  /* 0x0000000c75027220 */ /* 0x000fe40000410000 */
[----:B------:R-:W-:Y:S02]  /*4fa0*/  FMUL.FTZ R3, R114, R9 ;  /* 0x0000000972037220 */ /* 0x000fe40000410000 */
[----:B------:R-:W-:Y:S02]  /*4fb0*/  FMUL.FTZ R84, R84, c[0x0][0x2ec] ;  /* 0x0000bb0054547a20 */ /* 0x000fe40000410000 */
[----:B------:R-:W-:Y:S02]  /*4fc0*/  FMUL.FTZ R17, R17, c[0x0][0x2ec] ;  /* 0x0000bb0011117a20 */ /* 0x000fe40000410000 */
[----:B------:R-:W-:Y:S02]  /*4fd0*/  FMUL.FTZ R86, R2, R86 ;  /* 0x0000005602567220 */ /* 0x000fe40000410000 */
[----:B------:R-:W-:Y:S02]  /*4fe0*/  FMUL.FTZ R85, R3, R85 ;  /* 0x0000005503557220 */ /* 0x000fe40000410000 */
[C---:B------:R-:W-:Y:S02]  /*4ff0*/  FADD.FTZ R2, -R0.reuse, R6 ;  /* 0x0000000600027221 */ /* 0x040fe40000010100 */
[----:B------:R-:W-:Y:S02]  /*5000*/  FADD.FTZ R3, -R0, R7 ;  /* 0x0000000700037221 */ /* 0x000fe40000010100 */
[----:B------:R-:W-:Y:S02]  /*5010*/  FMUL.FTZ R84, R4, R84 ;  /* 0x0000005404547220 */ /* 0x000fe40000410000 */
[----:B------:R-:W-:Y:S02]  /*5020*/  FMUL.FTZ R17, R5, R17 ;  /* 0x0000001105117220 */ /* 0x000fe40000410000 */
[----:B------:R-:W-:Y:S02]  /*5030*/  FFMA.FTZ R4, -R113, R113, 1 ;  /* 0x3f80000071047423 */ /* 0x000fe40000010171 */
[----:B------:R-:W-:Y:S02]  /*5040*/  FFMA.FTZ R5, -R112, R112, 1 ;  /* 0x3f80000070057423 */ /* 0x000fe40000010170 */
[----:B------:R-:W-:Y:S02]  /*5050*/  FADD.FTZ R9, -R0, R11 ;  /* 0x0000000b00097221 */ /* 0x000fe40000010100 */
[----:B------:R-:W-:Y:S02]  /*5060*/  FFMA.FTZ R7, -R106, R106, 1 ;  /* 0x3f8000006a077423 */ /* 0x000fe4000001016a */
[----:B------:R-:W-:Y:S02]  /*5070*/  FMUL.FTZ R8, R110, R8 ;  /* 0x000000086e087220 */ /* 0x000fe40000410000 */
[----:B------:R-:W-:Y:S02]  /*5080*/  FMUL.FTZ R2, R126, R2 ;  /* 0x000000027e027220 */ /* 0x000fe40000410000 */
[----:B------:R-:W-:Y:S02]  /*5090*/  FMUL.FTZ R3, R125, R3 ;  /* 0x000000037d037220 */ /* 0x000fe40000410000 */
[----:B------:R-:W-:Y:S02]  /*50a0*/  FMUL.FTZ R4, R4, c[0x0][0x2ec] ;  /* 0x0000bb0004047a20 */ /* 0x000fe40000410000 */
[----:B------:R-:W-:Y:S02]  /*50b0*/  FMUL.FTZ R5, R5, c[0x0][0x2ec] ;  /* 0x0000bb0005057a20 */ /* 0x000fe40000410000 */
[----:B------:R-:W-:Y:S02]  /*50c0*/  FMUL.FTZ R9, R121, R9 ;  /* 0x0000000979097220 */ /* 0x000fe40000410000 */
[----:B------:R-:W-:Y:S02]  /*50d0*/  FMUL.FTZ R7, R7, c[0x0][0x2ec] ;  /* 0x0000bb0007077a20 */ /* 0x000fe40000410000 */
[----:B------:R-:W-:Y:S02]  /*50e0*/  FMUL.FTZ R13, R8, R13 ;  /* 0x0000000d080d7220 */ /* 0x000fe40000410000 */
[----:B------:R-:W-:Y:S02]  /*50f0*/  FADD.FTZ R6, -R0, R10 ;  /* 0x0000000a00067221 */ /* 0x000fe40000010100 */
[----:B------:R-:W-:Y:S02]  /*5100*/  FMUL.FTZ R4, R2, R4 ;  /* 0x0000000402047220 */ /* 0x000fe40000410000 */
[----:B------:R-:W-:Y:S02]  /*5110*/  FMUL.FTZ R5, R3, R5 ;  /* 0x0000000503057220 */ /* 0x000fe40000410000 */
[C---:B------:R-:W-:Y:S02]  /*5120*/  FADD.FTZ R3, -R0.reuse, R15 ;  /* 0x0000000f00037221 */ /* 0x040fe40000010100 */
        /* <DEDUP_REMOVED lines=8> */
[----:B------:R-:W-:Y:S02]  /*51b0*/  FMUL.FTZ R8, R8, c[0x0][0x2ec] ;  /* 0x0000bb0008087a20 */ /* 0x000fe40000410000 */
        /* <DEDUP_REMOVED lines=39> */
.L_x_1680:
[----:B------:R-:W-:Y:S01]  /*5430*/  F2FP.PACK_AB R6, R87, R88 ;  /* 0x000000585706723e */ /* 0x000fe200000000ff */
[----:B------:R-:W-:Y:S01]  /*5440*/  IMAD.SHL.U32 R216, R230, 0x2, RZ ;  /* 0x00000002e6d87824 */ /* 0x000fe200078e00ff */
        /* <DEDUP_REMOVED lines=44> */
[----:B------:R-:W-:Y:S06]  /*5710*/  LDSM.16.MT88.4 R4, [R227+0x2b000] ;  /* 0x02b00000e304783b */ /* 0x000fec0000004200 */
[----:B------:R-:W-:Y:S01]  /*5720*/  LDSM.16.MT88.4 R88, [R226+0x2b000] ;  /* 0x02b00000e258783b */ /* 0x000fe20000004200 */
        /* <DEDUP_REMOVED lines=14> */
[----:B------:R-:W4:Y:S07]  /*5810*/  LDSM.16.MT88.4 R96, [R216+0x15000] ;  /* 0x01500000d860783b */ /* 0x000f2e0000004200 */
[-C--:B---3--:R-:W-:Y:S08]  /*5820*/  HMMA.16816.F32 R68, R8, R12.reuse, R68 ;  /* 0x0000000c0844723c */ /* 0x088ff00000001844 */
[C---:B------:R-:W-:Y:S08]  /*5830*/  HMMA.16816.F32 R72, R84.reuse, R12, R72 ;  /* 0x0000000c5448723c */ /* 0x040ff00000001848 */
[-C--:B------:R-:W-:Y:S01]  /*5840*/  HMMA.16816.F32 R76, R84, R14.reuse, R76 ;  /* 0x0000000e544c723c */ /* 0x080fe2000000184c */
[----:B------:R-:W3:Y:S07]  /*5850*/  LDSM.16.MT88.4 R84, [R216+0x17000] ;  /* 0x01700000d854783b */ /* 0x000eee0000004200 */
[----:B------:R-:W-:Y:S01]  /*5860*/  HMMA.16816.F32 R80, R8, R14, R80 ;  /* 0x0000000e0850723c */ /* 0x000fe20000001850 */
[----:B------:R-:W-:Y:S06]  /*5870*/  LDSM.16.MT88.4 R8, [R227+0x2b800] ;  /* 0x02b80000e308783b */ /* 0x000fec0000004200 */
[----:B------:R-:W5:Y:S01]  /*5880*/  LDSM.16.MT88.4 R12, [R216+0x11800] ;  /* 0x01180000d80c783b */ /* 0x000f620000004200 */
        /* <DEDUP_REMOVED lines=10> */
[-C--:B----4-:R-:W-:Y:S08]  /*5930*/  HMMA.16816.F32 R52, R4, R96.reuse, R52 ;  /* 0x000000600434723c */ /* 0x090ff00000001834 */
[C---:B------:R-:W-:Y:S08]  /*5940*/  HMMA.16816.F32 R56, R88.reuse, R96, R56 ;  /* 0x000000605838723c */ /* 0x040ff00000001838 */
[-C--:B------:R-:W-:Y:S08]  /*5950*/  HMMA.16816.F32 R60, R88, R98.reuse, R60 ;  /* 0x00000062583c723c */ /* 0x080ff0000000183c */
[C---:B------:R-:W-:Y:S01]  /*5960*/  HMMA.16816.F32 R64, R4.reuse, R98, R64 ;  /* 0x000000620440723c */ /* 0x040fe20000001840 */
[----:B------:R-:W4:Y:S07]  /*5970*/  LDSM.16.MT88.4 R96, [R216+0x15800] ;  /* 0x01580000d860783b */ /* 0x000f2e0000004200 */
[-C--:B---3--:R-:W-:Y:S08]  /*5980*/  HMMA.16816.F32 R68, R4, R84.reuse, R68 ;  /* 0x000000540444723c */ /* 0x088ff00000001844 */
[C---:B------:R-:W-:Y:S08]  /*5990*/  HMMA.16816.F32 R72, R88.reuse, R84, R72 ;  /* 0x000000545848723c */ /* 0x040ff00000001848 */
[-C--:B------:R-:W-:Y:S01]  /*59a0*/  HMMA.16816.F32 R76, R88, R86.reuse, R76 ;  /* 0x00000056584c723c */ /* 0x080fe2000000184c */
[----:B------:R-:W3:Y:S06]  /*59b0*/  LDSM.16.MT88.4 R88, [R216+0x17800] ;  /* 0x01780000d858783b */ /* 0x000eec0000004200 */
[----:B------:R-:W-:Y:S01]  /*59c0*/  BAR.SYNC.DEFER_BLOCKING 0x0 ;  /* 0x0000000000007b1d */ /* 0x000fe20000010000 */
[----:B------:R-:W-:Y:S08]  /*59d0*/  HMMA.16816.F32 R80, R4, R86, R80 ;  /* 0x000000560450723c */ /* 0x000ff00000001850 */
[-C--:B-----5:R-:W-:Y:S08]  /*59e0*/  HMMA.16816.F32 R20, R8, R12.reuse, R20 ;  /* 0x0000000c0814723c */ /* 0x0a0ff00000001814 */
[C---:B-1----:R-:W-:Y:S08]  /*59f0*/  HMMA.16816.F32 R24, R16.reuse, R12, R24 ;  /* 0x0000000c1018723c */ /* 0x042ff00000001818 */
[-C--:B------:R-:W-:Y:S08]  /*5a00*/  HMMA.16816.F32 R28, R16, R14.reuse, R28 ;  /* 0x0000000e101c723c */ /* 0x080ff0000000181c */
[C---:B------:R-:W-:Y:S08]  /*5a10*/  HMMA.16816.F32 R32, R8.reuse, R14, R32 ;  /* 0x0000000e0820723c */ /* 0x040ff00000001820 */
[-C--:B--2---:R-:W-:Y:S08]  /*5a20*/  HMMA.16816.F32 R36, R8, R92.reuse, R36 ;  /* 0x0000005c0824723c */ /* 0x084ff00000001824 */
[C---:B------:R-:W-:Y:S08]  /*5a30*/  HMMA.16816.F32 R40, R16.reuse, R92, R40 ;  /* 0x0000005c1028723c */ /* 0x040ff00000001828 */
[-C--:B------:R-:W-:Y:S08]  /*5a40*/  HMMA.16816.F32 R44, R16, R94.reuse, R44 ;  /* 0x0000005e102c723c */ /* 0x080ff0000000182c */
[C---:B------:R-:W-:Y:S08]  /*5a50*/  HMMA.16816.F32 R48, R8.reuse, R94, R48 ;  /* 0x0000005e0830723c */ /* 0x040ff00000001830 */
[-C--:B----4-:R-:W-:Y:S08]  /*5a60*/  HMMA.16816.F32 R52, R8, R96.reuse, R52 ;  /* 0x000000600834723c */ /* 0x090ff00000001834 */
[C---:B------:R-:W-:Y:S08]  /*5a70*/  HMMA.16816.F32 R56, R16.reuse, R96, R56 ;  /* 0x000000601038723c */ /* 0x040ff00000001838 */
[-C--:B------:R-:W-:Y:S08]  /*5a80*/  HMMA.16816.F32 R60, R16, R98.reuse, R60 ;  /* 0x00000062103c723c */ /* 0x080ff0000000183c */
[C---:B------:R-:W-:Y:S08]  /*5a90*/  HMMA.16816.F32 R64, R8.reuse, R98, R64 ;  /* 0x000000620840723c */ /* 0x040ff00000001840 */
[-C--:B---3--:R-:W-:Y:S08]  /*5aa0*/  HMMA.16816.F32 R68, R8, R88.reuse, R68 ;  /* 0x000000580844723c */ /* 0x088ff00000001844 */
[C---:B------:R-:W-:Y:S08]  /*5ab0*/  HMMA.16816.F32 R72, R16.reuse, R88, R72 ;  /* 0x000000581048723c */ /* 0x040ff00000001848 */
[-C--:B------:R-:W-:Y:S08]  /*5ac0*/  HMMA.16816.F32 R76, R16, R90.reuse, R76 ;  /* 0x0000005a104c723c */ /* 0x080ff0000000184c */
[----:B------:R-:W-:Y:S01]  /*5ad0*/  HMMA.16816.F32 R80, R8, R90, R80 ;  /* 0x0000005a0850723c */ /* 0x000fe20000001850 */
[----:B------:R-:W-:-:S07]  /*5ae0*/  @!P0 BRA `(.L_x_1681) ;  /* 0x0000015000008947 */ /* 0x000fce0003800000 */
[----:B------:R-:W-:Y:S01]  /*5af0*/  IMAD.MOV.U32 R3, RZ, RZ, c[0x0][0x370] ;  /* 0x0000dc00ff037624 */ /* 0x000fe200078e00ff */
[----:B------:R-:W-:Y:S03]  /*5b00*/  MOV R4, c[0x0][0x374] ;  /* 0x0000dd0000047a02 */ /* 0x000fe60000000f00 */
[C---:B------:R-:W-:Y:S05]  /*5b10*/  IMAD.U32 R0, R3.reuse, -0x40, RZ ;  /* 0xffffffc003007824 */ /* 0x040fea00078e00ff */
        /* <DEDUP_REMOVED lines=18> */
.L_x_1681:
[----:B-1----:R-:W-:Y:S01]  /*5c40*/  IMAD.MOV.U32 R2, RZ, RZ, R128 ;  /* 0x000000ffff027224 */ /* 0x002fe200078e0080 */
[----:B------:R-:W-:Y:S01]  /*5c50*/  LDSM.16.MT88.4 R16, [R216+0x18000] ;  /* 0x01800000d810783b */ /* 0x000fe20000004200 */
[----:B------:R-:W-:Y:S01]  /*5c60*/  IMAD.MOV.U32 R3, RZ, RZ, R127 ;  /* 0x000000ffff037224 */ /* 0x000fe200078e007f */
[----:B------:R-:W-:Y:S01]  /*5c70*/  ULOP3.LUT UR12, UR7, 0x1, URZ, 0xc0, !UPT ;  /* 0x00000001070c7892 */ /* 0x000fe2000f8ec03f */
[----:B------:R-:W-:Y:S01]  /*5c80*/  IMAD.IADD R0, R229, 0x1, R116 ;  /* 0x00000001e5007824 */ /* 0x000fe200078e0274 */
[----:B------:R-:W-:Y:S01]  /*5c90*/  @UP4 UIADD3 UR13, UP1, UR9, -0x100, URZ ;  /* 0xffffff00090d4890 */ /* 0x000fe2000ff3e03f */
[----:B------:R-:W1:Y:S01]  /*5ca0*/  LDSM.16.M88.4 R128, [R229] ;  /* 0x00000000e580783b */ /* 0x000e620000000200 */
        /* <DEDUP_REMOVED lines=139> */
[----:B------:R-:W-:Y:S01]  /*6560*/  IMAD R206, R206, c[0x0][0x1c0], RZ ;  /* 0x00007000cece7a24 */ /* 0x000fe200078e02ff */
[----:B------:R4:W-:Y:S01]  /*6570*/  RED.E.ADD.F32.FTZ.RN.STRONG.GPU [R6.64], R10 ;  /* 0x0000000a0600798e */ /* 0x0009e2000c10e784 */
[-C--:B------:R-:W-:Y:S01]  /*6580*/  LEA.HI.X.SX32 R5, R208, R235.reuse, 0x2, P0 ;  /* 0x000000ebd0057211 */ /* 0x080fe200000f16ff */
[----:B------:R-:W-:Y:S02]  /*6590*/  IMAD.SHL.U32 R207, R207, 0x10, RZ ;  /* 0x00000010cfcf7824 */ /* 0x000fe400078e00ff */
[----:B------:R-:W-:Y:S02]  /*65a0*/  IMAD.SHL.U32 R206, R206, 0x10, RZ ;  /* 0x00000010cece7824 */ /* 0x000fe400078e00ff */
[----:B------:R4:W-:Y:S01]  /*65b0*/  RED.E.ADD.F32.FTZ.RN.STRONG.GPU [R4.64], R11 ;  /* 0x0000000b0400798e */ /* 0x0009e2000c10e784 */
[C---:B------:R-:W-:Y:S02]  /*65c0*/  IADD3 R208, R207.reuse, 0x20, RZ ;  /* 0x00000020cfd07810 */ /* 0x040fe40007ffe0ff */
[----:B------:R-:W-:Y:S02]  /*65d0*/  IADD3 R206, R206, 0x20, RZ ;  /* 0x00000020cece7810 */ /* 0x000fe40007ffe0ff */
[----:B------:R-:W-:Y:S01]  /*65e0*/  RED.E.ADD.F32.FTZ.RN.STRONG.GPU [R234.64+0x80], R16 ;  /* 0x00008010ea00798e */ /* 0x000fe2000c10e784 */
[----:B------:R-:W-:Y:S01]  /*65f0*/  IMAD.IADD R208, R238, 0x1, R208 ;  /* 0x00000001eed07824 */ /* 0x000fe200078e02d0 */
[CC--:B------:R-:W-:Y:S03]  /*6600*/  LEA R8, P0, R206.reuse, R234.reuse, 0x2 ;  /* 0x000000eace087211 */ /* 0x0c0fe600078010ff */
[----:B------:R-:W-:Y:S01]  /*6610*/  RED.E.ADD.F32.FTZ.RN.STRONG.GPU [R2.64+0x80], R17 ;  /* 0x000080110200798e */ /* 0x000fe2000c10e784 */
[-C--:B-1----:R-:W-:Y:S04]  /*6620*/  LEA.HI.X.SX32 R9, R206, R235.reuse, 0x2, P0 ;  /* 0x000000ebce097211 */ /* 0x082fe800000f16ff */
[----:B------:R-:W3:Y:S01]  /*6630*/  LDL R197, [R1+0xc] ;  /* 0x00000c0001c57983 */ /* 0x000ee20000100800 */
[C---:B------:R-:W-:Y:S02]  /*6640*/  IADD3 R206, R207.reuse, 0x20, RZ ;  /* 0x00000020cfce7810 */ /* 0x040fe40007ffe0ff */
[----:B------:R-:W-:Y:S02]  /*6650*/  IADD3 R207, R207, 0x20, RZ ;  /* 0x00000020cfcf7810 */ /* 0x000fe40007ffe0ff */
[----:B------:R1:W-:Y:S01]  /*6660*/  RED.E.ADD.F32.FTZ.RN.STRONG.GPU [R8.64], R18 ;  /* 0x000000120800798e */ /* 0x0003e2000c10e784 */
[----:B------:R-:W-:Y:S01]  /*6670*/  IMAD.IADD R206, R238, 0x1, R206 ;  /* 0x00000001eece7824 */ /* 0x000fe200078e02ce */
[-C--:B----4-:R-:W-:Y:S01]  /*6680*/  LEA R6, P1, R208, R234.reuse, 0x2 ;  /* 0x000000ead0067211 */ /* 0x090fe200078210ff */
[C---:B------:R-:W-:Y:S02]  /*6690*/  IMAD.IADD R207, R238.reuse, 0x1, R207 ;  /* 0x00000001eecf7824 */ /* 0x040fe400078e02cf */
[----:B------:R-:W3:Y:S01]  /*66a0*/  LDL R196, [R1+0x28] ;  /* 0x0000280001c47983 */ /* 0x000ee20000100800 */
        /* <DEDUP_REMOVED lines=12> */
[-C--:B------:R-:W-:Y:S04]  /*6770*/  LEA.HI.X.SX32 R9, R206, R235.reuse, 0x2, P2 ;  /* 0x000000ebce097211 */ /* 0x080fe800010f16ff */
[C---:B------:R-:W-:Y:S02]  /*6780*/  IADD3 R199, R207.reuse, 0x40, RZ ;  /* 0x00000040cfc77810 */ /* 0x040fe40007ffe0ff */
[C---:B------:R-:W-:Y:S01]  /*6790*/  IADD3 R198, R207.reuse, 0x40, RZ ;  /* 0x00000040cfc67810 */ /* 0x040fe20007ffe0ff */
[----:B------:R1:W-:Y:S02]  /*67a0*/  RED.E.ADD.F32.FTZ.RN.STRONG.GPU [R8.64], R13 ;  /* 0x0000000d0800798e */ /* 0x0003e4000c10e784 */
[C---:B------:R-:W-:Y:S02]  /*67b0*/  IMAD.IADD R199, R238.reuse, 0x1, R199 ;  /* 0x00000001eec77824 */ /* 0x040fe400078e02c7 */
[C---:B------:R-:W-:Y:S02]  /*67c0*/  IMAD.IADD R198, R238.reuse, 0x1, R198 ;  /* 0x00000001eec67824 */ /* 0x040fe400078e02c6 */
[C---:B------:R-:W-:Y:S02]  /*67d0*/  IMAD.IADD R199, R238.reuse, 0x1, R199 ;  /* 0x00000001eec77824 */ /* 0x040fe400078e02c7 */
[C---:B------:R-:W-:Y:S04]  /*67e0*/  IMAD.IADD R198, R238.reuse, 0x1, R198 ;  /* 0x00000001eec67824 */ /* 0x040fe800078e02c6 */
[----:B------:R-:W-:Y:S01]  /*67f0*/  IMAD.IADD R198, R238, 0x1, R198 ;  /* 0x00000001eec67824 */ /* 0x000fe200078e02c6 */
[----:B------:R-:W3:Y:S04]  /*6800*/  LDL R12, [R1+0x24] ;  /* 0x00002400010c7983 */ /* 0x000ee80000100800 */
[CC--:B-1----:R-:W-:Y:S01]  /*6810*/  LEA R8, P2, R198.reuse, R234.reuse, 0x2 ;  /* 0x000000eac6087211 */ /* 0x0c2fe200078410ff */
[----:B------:R-:W3:Y:S03]  /*6820*/  LDL R13, [R1+0x20] ;  /* 0x00002000010d7983 */ /* 0x000ee60000100800 */
        /* <DEDUP_REMOVED lines=47> */
[-C--:B------:R-:W-:Y:S05]  /*6b20*/  LEA.HI.X.SX32 R5, R197, R235.reuse, 0x2, P1 ;  /* 0x000000ebc5057211 */ /* 0x080fea00008f16ff */
[----:B------:R1:W-:Y:S01]  /*6b30*/  RED.E.ADD.F32.FTZ.RN.STRONG.GPU [R4.64], R90 ;  /* 0x0000005a0400798e */ /* 0x0003e2000c10e784 */
[CC--:B------:R-:W-:Y:S04]  /*6b40*/  LEA R6, P0, R196.reuse, R234.reuse, 0x2 ;  /* 0x000000eac4067211 */ /* 0x0c0fe800078010ff */
[-C--:B------:R-:W-:Y:S05]  /*6b50*/  LEA.HI.X.SX32 R7, R196, R235.reuse, 0x2, P0 ;  /* 0x000000ebc4077211 */ /* 0x080fea00000f16ff */
[----:B------:R2:W-:Y:S05]  /*6b60*/  RED.E.ADD.F32.FTZ.RN.STRONG.GPU [R6.64], R91 ;  /* 0x0000005b0600798e */ /* 0x0005ea000c10e784 */
[----:B------:R-:W-:Y:S05]  /*6b70*/  RED.E.ADD.F32.FTZ.RN.STRONG.GPU [R234.64+0x180], R96 ;  /* 0x00018060ea00798e */ /* 0x000fea000c10e784 */
[----:B------:R-:W-:Y:S05]  /*6b80*/  RED.E.ADD.F32.FTZ.RN.STRONG.GPU [R2.64+0x180], R97 ;  /* 0x000180610200798e */ /* 0x000fea000c10e784 */
[----:B------:R-:W-:Y:S01]  /*6b90*/  LDSM.16.MT88.4 R88, [R220+0x6000] ;  /* 0x00600000dc58783b */ /* 0x000fe20000004200 */
[CC--:B-1----:R-:W-:Y:S04]  /*6ba0*/  LEA R4, P0, R16.reuse, R234.reuse, 0x2 ;  /* 0x000000ea10047211 */ /* 0x0c2fe800078010ff */
[-C--:B------:R-:W-:Y:S02]  /*6bb0*/  LEA.HI.X.SX32 R5, R16, R235.reuse, 0x2, P0 ;  /* 0x000000eb10057211 */ /* 0x080fe400000f16ff */
[----:B------:R-:W-:Y:S01]  /*6bc0*/  IADD3 R16, R204, 0x60, RZ ;  /* 0x00000060cc107810 */ /* 0x000fe20007ffe0ff */
[----:B------:R-:W-:Y:S02]  /*6bd0*/  IMAD.MOV.U32 R204, RZ, RZ, c[0x0][0x22c] ;  /* 0x00008b00ffcc7624 */ /* 0x000fe400078e00ff */
[----:B------:R-:W-:Y:S01]  /*6be0*/  RED.E.ADD.F32.FTZ.RN.STRONG.GPU [R4.64], R98 ;  /* 0x000000620400798e */ /* 0x000fe2000c10e784 */
[CC--:B--2---:R-:W-:Y:S01]  /*6bf0*/  LEA R6, P1, R17.reuse, R234.reuse, 0x2 ;  /* 0x000000ea11067211 */ /* 0x0c4fe200078210ff */
[----:B------:R-:W-:Y:S02]  /*6c00*/  IMAD.IADD R16, R238, 0x1, R16 ;  /* 0x00000001ee107824 */ /* 0x000fe400078e0210 */
[----:B------:R-:W-:Y:S01]  /*6c10*/  IMAD R204, R204, c[0x0][0x1c0], RZ ;  /* 0x00007000cccc7a24 */ /* 0x000fe200078e02ff */
[-C--:B------:R-:W-:Y:S01]  /*6c20*/  LEA.HI.X.SX32 R7, R17, R235.reuse, 0x2, P1 ;  /* 0x000000eb11077211 */ /* 0x080fe200008f16ff */
[----:B------:R-:W-:Y:S02]  /*6c30*/  IMAD.IADD R16, R238, 0x1, R16 ;  /* 0x00000001ee107824 */ /* 0x000fe400078e0210 */
[----:B------:R-:W-:Y:S02]  /*6c40*/  IMAD.SHL.U32 R204, R204, 0x10, RZ ;  /* 0x00000010cccc7824 */ /* 0x000fe400078e00ff */
[----:B------:R1:W-:Y:S01]  /*6c50*/  RED.E.ADD.F32.FTZ.RN.STRONG.GPU [R6.64], R99 ;  /* 0x000000630600798e */ /* 0x0003e2000c10e784 */
[-C--:B------:R-:W-:Y:S02]  /*6c60*/  LEA R10, P0, R16, R234.reuse, 0x2 ;  /* 0x000000ea100a7211 */ /* 0x080fe400078010ff */
[----:B------:R-:W-:Y:S02]  /*6c70*/  IADD3 R17, R204, 0x80, RZ ;  /* 0x00000080cc117810 */ /* 0x000fe40007ffe0ff */
[-C--:B------:R-:W-:Y:S01]  /*6c80*/  LEA.HI.X.SX32 R11, R16, R235.reuse, 0x2, P0 ;  /* 0x000000eb100b7211 */ /* 0x080fe200000f16ff */
[----:B------:R-:W-:Y:S01]  /*6c90*/  LDSM.16.MT88.4 R96, [R226+0x28800] ;  /* 0x02880000e260783b */ /* 0x000fe20000004200 */
[----:B------:R-:W-:Y:S01]  /*6ca0*/  IADD3 R16, R204, 0x80, RZ ;  /* 0x00000080cc107810 */ /* 0x000fe20007ffe0ff */
[----:B------:R-:W-:Y:S01]  /*6cb0*/  IMAD.IADD R17, R238, 0x1, R17 ;  /* 0x00000001ee117824 */ /* 0x000fe200078e0211 */
[----:B------:R-:W-:Y:S01]  /*6cc0*/  IADD3 R15, R204, 0x80, RZ ;  /* 0x00000080cc0f7810 */ /* 0x000fe20007ffe0ff */
[----:B------:R-:W-:Y:S01]  /*6cd0*/  IMAD.MOV.U32 R204, RZ, RZ, c[0x0][0x22c] ;  /* 0x00008b00ffcc7624 */ /* 0x000fe200078e00ff */
[----:B------:R-:W-:Y:S01]  /*6ce0*/  RED.E.ADD.F32.FTZ.RN.STRONG.GPU [R10.64], R92 ;  /* 0x0000005c0a00798e */ /* 0x000fe2000c10e784 */
[C---:B------:R-:W-:Y:S02]  /*6cf0*/  IMAD.IADD R16, R238.reuse, 0x1, R16 ;  /* 0x00000001ee107824 */ /* 0x040fe400078e0210 */
[C---:B------:R-:W-:Y:S02]  /*6d00*/  IMAD.IADD R15, R238.reuse, 0x1, R15 ;  /* 0x00000001ee0f7824 */ /* 0x040fe400078e020f */
[----:B------:R2:W-:Y:S01]  /*6d10*/  RED.E.ADD.F32.FTZ.RN.STRONG.GPU [R8.64], R93 ;  /* 0x0000005d0800798e */ /* 0x0005e2000c10e784 */
[C---:B------:R-:W-:Y:S02]  /*6d20*/  IMAD.IADD R16, R238.reuse, 0x1, R16 ;  /* 0x00000001ee107824 */ /* 0x040fe400078e0210 */
[----:B------:R-:W-:Y:S02]  /*6d30*/  IMAD.IADD R15, R238, 0x1, R15 ;  /* 0x00000001ee0f7824 */ /* 0x000fe400078e020f */
[----:B------:R-:W-:Y:S02]  /*6d40*/  IMAD R204, R204, c[0x0][0x1c0], RZ ;  /* 0x00007000cccc7a24 */ /* 0x000fe400078e02ff */
[----:B------:R-:W-:Y:S02]  /*6d50*/  IMAD.IADD R15, R238, 0x1, R15 ;  /* 0x00000001ee0f7824 */ /* 0x000fe400078e020f */
[----:B------:R-:W-:Y:S01]  /*6d60*/  IMAD.SHL.U32 R204, R204, 0x10, RZ ;  /* 0x00000010cccc7824 */ /* 0x000fe200078e00ff */
[CC--:B-1----:R-:W-:Y:S04]  /*6d70*/  LEA R6, P0, R12.reuse, R234.reuse, 0x2 ;  /* 0x000000ea0c067211 */ /* 0x0c2fe800078010ff */
[-C--:B------:R-:W-:Y:S02]  /*6d80*/  LEA.HI.X.SX32 R7, R12, R235.reuse, 0x2, P0 ;  /* 0x000000eb0c077211 */ /* 0x080fe400000f16ff */
[----:B------:R-:W3:Y:S01]  /*6d90*/  LDL R12, [R1] ;  /* 0x00000000010c7983 */ /* 0x000ee20000100800 */
[CC--:B--2---:R-:W-:Y:S04]  /*6da0*/  LEA R8, P2, R15.reuse, R234.reuse, 0x2 ;  /* 0x000000ea0f087211 */ /* 0x0c4fe800078410ff */
[-C--:B------:R-:W-:Y:S02]  /*6db0*/  LEA.HI.X.SX32 R9, R15, R235.reuse, 0x2, P2 ;  /* 0x000000eb0f097211 */ /* 0x080fe400010f16ff */
[----:B------:R-:W-:Y:S05]  /*6dc0*/  IADD3 R15, R204, 0xa0, RZ ;  /* 0x000000a0cc0f7810 */ /* 0x000fea0007ffe0ff */
[----:B------:R-:W-:Y:S01]  /*6dd0*/  IMAD.IADD R15, R238, 0x1, R15 ;  /* 0x00000001ee0f7824 */ /* 0x000fe200078e020f */
[CC--:B----4-:R-:W-:Y:S04]  /*6de0*/  LEA R4, P1, R0.reuse, R234.reuse, 0x2 ;  /* 0x000000ea00047211 */ /* 0x0d0fe800078210ff */
        /* <DEDUP_REMOVED lines=41> */
[----:B------:R-:W-:Y:S01]  /*7080*/  RED.E.ADD.F32.FTZ.RN.STRONG.GPU [R4.64], R114 ;  /* 0x000000720400798e */ /* 0x000fe2000c10e784 */
[CC--:B--2---:R-:W-:Y:S01]  /*7090*/  LEA R6, P1, R15.reuse, R234.reuse, 0x2 ;  /* 0x000000ea0f067211 */ /* 0x0c4fe200078210ff */
[----:B------:R-:W-:Y:S01]  /*70a0*/  IMAD.IADD R13, R238, 0x1, R13 ;  /* 0x00000001ee0d7824 */ /* 0x000fe200078e020d */
[-C--:B------:R-:W-:Y:S01]  /*70b0*/  LEA.HI.X.SX32 R11, R14, R235.reuse, 0x2, P0 ;  /* 0x000000eb0e0b7211 */ /* 0x080fe200000f16ff */
[----:B------:R-:W-:Y:S01]  /*70c0*/  IMAD R204, R204, c[0x0][0x1c0], RZ ;  /* 0x00007000cccc7a24 */ /* 0x000fe200078e02ff */
[-C--:B------:R-:W-:Y:S01]  /*70d0*/  LEA.HI.X.SX32 R7, R15, R235.reuse, 0x2, P1 ;  /* 0x000000eb0f077211 */ /* 0x080fe200008f16ff */
[----:B------:R-:W-:Y:S02]  /*70e0*/  IMAD.IADD R13, R238, 0x1, R13 ;  /* 0x00000001ee0d7824 */ /* 0x000fe400078e020d */
[----:B------:R-:W-:Y:S02]  /*70f0*/  IMAD.SHL.U32 R204, R204, 0x10, RZ ;  /* 0x00000010cccc7824 */ /* 0x000fe400078e00ff */
[----:B------:R-:W-:Y:S01]  /*7100*/  IMAD.IADD R13, R238, 0x1, R13 ;  /* 0x00000001ee0d7824 */ /* 0x000fe200078e020d */
[----:B------:R-:W-:Y:S04]  /*7110*/  RED.E.ADD.F32.FTZ.RN.STRONG.GPU [R6.64], R115 ;  /* 0x000000730600798e */ /* 0x000fe8000c10e784 */
[CC--:B------:R-:W-:Y:S01]  /*7120*/  LEA R8, P2, R13.reuse, R234.reuse, 0x2 ;  /* 0x000000ea0d087211 */ /* 0x0c0fe200078410ff */
[----:B------:R-:W-:Y:S03]  /*7130*/  RED.E.ADD.F32.FTZ.RN.STRONG.GPU [R10.64], R108 ;  /* 0x0000006c0a00798e */ /* 0x000fe6000c10e784 */
[-C--:B------:R-:W-:Y:S02]  /*7140*/  LEA.HI.X.SX32 R9, R13, R235.reuse, 0x2, P2 ;  /* 0x000000eb0d097211 */ /* 0x080fe400010f16ff */
[----:B------:R-:W-:Y:S03]  /*7150*/  IADD3 R13, R204, 0xc0, RZ ;  /* 0x000000c0cc0d7810 */ /* 0x000fe60007ffe0ff */
[----:B------:R1:W-:Y:S02]  /*7160*/  RED.E.ADD.F32.FTZ.RN.STRONG.GPU [R8.64], R109 ;  /* 0x0000006d0800798e */ /* 0x0003e4000c10e784 */
[CC--:B-1----:R-:W-:Y:S04]  /*7170*/  LEA R8, P2, R252.reuse, R234.reuse, 0x2 ;  /* 0x000000eafc087211 */ /* 0x0c2fe800078410ff */
[-C--:B------:R-:W-:Y:S02]  /*7180*/  LEA.HI.X.SX32 R9, R252, R235.reuse, 0x2, P2 ;  /* 0x000000ebfc097211 */ /* 0x080fe400010f16ff */
[CC--:B---3--:R-:W-:Y:S04]  /*7190*/  LEA R4, P1, R12.reuse, R234.reuse, 0x2 ;  /* 0x000000ea0c047211 */ /* 0x0c8fe800078210ff */
[-C--:B------:R-:W-:Y:S02]  /*71a0*/  LEA.HI.X.SX32 R5, R12, R235.reuse, 0x2, P1 ;  /* 0x000000eb0c057211 */ /* 0x080fe400008f16ff */
[----:B------:R-:W-:Y:S03]  /*71b0*/  IADD3 R12, R204, 0xc0, RZ ;  /* 0x000000c0cc0c7810 */ /* 0x000fe60007ffe0ff */
[----:B------:R1:W-:Y:S02]  /*71c0*/  RED.E.ADD.F32.FTZ.RN.STRONG.GPU [R4.64], R110 ;  /* 0x0000006e0400798e */ /* 0x0003e4000c10e784 */
[C---:B------:R-:W-:Y:S04]  /*71d0*/  IMAD.IADD R12, R238.reuse, 0x1, R12 ;  /* 0x00000001ee0c7824 */ /* 0x040fe800078e020c */
[----:B------:R-:W-:Y:S01]  /*71e0*/  IMAD.IADD R12, R238, 0x1, R12 ;  /* 0x00000001ee0c7824 */ /* 0x000fe200078e020c */
[CC--:B----4-:R-:W-:Y:S04]  /*71f0*/  LEA R6, P0, R0.reuse, R234.reuse, 0x2 ;  /* 0x000000ea00067211 */ /* 0x0d0fe800078010ff */
[-C--:B------:R-:W-:Y:S02]  /*7200*/  LEA.HI.X.SX32 R7, R0, R235.reuse, 0x2, P0 ;  /* 0x000000eb00077211 */ /* 0x080fe400000f16ff */
[CC--:B-1----:R-:W-:Y:S02]  /*7210*/  LEA R4, P0, R13.reuse, R234.reuse, 0x2 ;  /* 0x000000ea0d047211 */ /* 0x0c2fe400078010ff */
[----:B------:R-:W-:Y:S01]  /*7220*/  IADD3 R0, R204, 0xc0, RZ ;  /* 0x000000c0cc007810 */ /* 0x000fe20007ffe0ff */
[----:B------:R1:W-:Y:S01]  /*7230*/  RED.E.ADD.F32.FTZ.RN.STRONG.GPU [R6.64], R111 ;  /* 0x0000006f0600798e */ /* 0x0003e2000c10e784 */
[-C--:B------:R-:W-:Y:S02]  /*7240*/  LEA.HI.X.SX32 R5, R13, R235.reuse, 0x2, P0 ;  /* 0x000000eb0d057211 */ /* 0x080fe400000f16ff */
[-C--:B------:R-:W-:Y:S01]  /*7250*/  LEA R10, P0, R12, R234.reuse, 0x2 ;  /* 0x000000ea0c0a7211 */ /* 0x080fe200078010ff */
[----:B------:R-:W-:Y:S01]  /*7260*/  IMAD.IADD R0, R238, 0x1, R0 ;  /* 0x00000001ee007824 */ /* 0x000fe200078e0200 */
[----:B------:R-:W-:Y:S01]  /*7270*/  RED.E.ADD.F32.FTZ.RN.STRONG.GPU [R234.64+0x300], R116 ;  /* 0x00030074ea00798e */ /* 0x000fe2000c10e784 */
[C---:B------:R-:W-:Y:S02]  /*7280*/  IADD3 R13, R205.reuse, 0xe0, RZ ;  /* 0x000000e0cd0d7810 */ /* 0x040fe40007ffe0ff */
[-C--:B------:R-:W-:Y:S02]  /*7290*/  LEA.HI.X.SX32 R11, R12, R235.reuse, 0x2, P0 ;  /* 0x000000eb0c0b7211 */ /* 0x080fe400000f16ff */
[----:B------:R-:W-:Y:S01]  /*72a0*/  RED.E.ADD.F32.FTZ.RN.STRONG.GPU [R2.64+0x300], R117 ;  /* 0x000300750200798e */ /* 0x000fe2000c10e784 */
[----:B------:R-:W-:Y:S04]  /*72b0*/  IADD3 R12, R205, 0xe0, RZ ;  /* 0x000000e0cd0c7810 */ /* 0x000fe80007ffe0ff */
[----:B------:R2:W-:Y:S01]  /*72c0*/  RED.E.ADD.F32.FTZ.RN.STRONG.GPU [R4.64], R118 ;  /* 0x000000760400798e */ /* 0x0005e2000c10e784 */
[C---:B------:R-:W-:Y:S04]  /*72d0*/  IMAD.IADD R12, R238.reuse, 0x1, R12 ;  /* 0x00000001ee0c7824 */ /* 0x040fe800078e020c */
[----:B------:R-:W-:Y:S01]  /*72e0*/  IMAD.IADD R12, R238, 0x1, R12 ;  /* 0x00000001ee0c7824 */ /* 0x000fe200078e020c */
[----:B------:R-:W-:Y:S01]  /*72f0*/  LDSM.16.MT88.4 R108, [R220+0x6800] ;  /* 0x00680000dc6c783b */ /* 0x000fe20000004200 */
[CC--:B-1----:R-:W-:Y:S04]  /*7300*/  LEA R6, P1, R0.reuse, R234.reuse, 0x2 ;  /* 0x000000ea00067211 */ /* 0x0c2fe800078210ff */
[-C--:B------:R-:W-:Y:S01]  /*7310*/  LEA.HI.X.SX32 R7, R0, R235.reuse, 0x2, P1 ;  /* 0x000000eb00077211 */ /* 0x080fe200008f16ff */
[----:B------:R-:W-:Y:S04]  /*7320*/  IMAD.IADD R0, R238, 0x1, R251 ;  /* 0x00000001ee007824 */ /* 0x000fe800078e02fb */
[----:B------:R1:W-:Y:S05]  /*7330*/  RED.E.ADD.F32.FTZ.RN.STRONG.GPU [R6.64], R119 ;  /* 0x000000770600798e */ /* 0x0003ea000c10e784 */
[----:B------:R-:W-:Y:S01]  /*7340*/  RED.E.ADD.F32.FTZ.RN.STRONG.GPU [R10.64], R120 ;  /* 0x000000780a00798e */ /* 0x000fe2000c10e784 */
[CC--:B--2---:R-:W-:Y:S04]  /*7350*/  LEA R4, P1, R251.reuse, R234.reuse, 0x2 ;  /* 0x000000eafb047211 */ /* 0x0c4fe800078210ff */
[----:B------:R2:W-:Y:S01]  /*7360*/  RED.E.ADD.F32.FTZ.RN.STRONG.GPU [R8.64], R121 ;  /* 0x000000790800798e */ /* 0x0005e2000c10e784 */
[-C--:B------:R-:W-:Y:S05]  /*7370*/  LEA.HI.X.SX32 R5, R251, R235.reuse, 0x2, P1 ;  /* 0x000000ebfb057211 */ /* 0x080fea00008f16ff */
[----:B------:R3:W-:Y:S01]  /*7380*/  RED.E.ADD.F32.FTZ.RN.STRONG.GPU [R4.64], R122 ;  /* 0x0000007a0400798e */ /* 0x0007e2000c10e784 */
[CC--:B-1----:R-:W-:Y:S04]  /*7390*/  LEA R6, P0, R0.reuse, R234.reuse, 0x2 ;  /* 0x000000ea00067211 */ /* 0x0c2fe800078010ff */
[-C--:B------:R-:W-:Y:S02]  /*73a0*/  LEA.HI.X.SX32 R7, R0, R235.reuse, 0x2, P0 ;  /* 0x000000eb00077211 */ /* 0x080fe400000f16ff */
[----:B------:R-:W-:Y:S03]  /*73b0*/  IADD3 R0, R205, 0xe0, RZ ;  /* 0x000000e0cd007810 */ /* 0x000fe60007ffe0ff */
[----:B------:R1:W-:Y:S01]  /*73c0*/  RED.E.ADD.F32.FTZ.RN.STRONG.GPU [R6.64], R123 ;  /* 0x0000007b0600798e */ /* 0x0003e2000c10e784 */
[-C--:B--2---:R-:W-:Y:S01]  /*73d0*/  LEA R8, P3, R12, R234.reuse, 0x2 ;  /* 0x000000ea0c087211 */ /* 0x084fe200078610ff */
[----:B------:R-:W-:Y:S03]  /*73e0*/  IMAD.IADD R0, R238, 0x1, R0 ;  /* 0x00000001ee007824 */ /* 0x000fe600078e0200 */
[----:B------:R-:W-:Y:S01]  /*73f0*/  RED.E.ADD.F32.FTZ.RN.STRONG.GPU [R234.64+0x380], R128 ;  /* 0x00038080ea00798e */ /* 0x000fe2000c10e784 */
[-C--:B------:R-:W-:Y:S02]  /*7400*/  LEA.HI.X.SX32 R9, R12, R235.reuse, 0x2, P3 ;  /* 0x000000eb0c097211 */ /* 0x080fe400018f16ff */
[CC--:B---3--:R-:W-:Y:S02]  /*7410*/  LEA R4, P1, R13.reuse, R234.reuse, 0x2 ;  /* 0x000000ea0d047211 */ /* 0x0c8fe400078210ff */
[----:B------:R2:W-:Y:S01]  /*7420*/  RED.E.ADD.F32.FTZ.RN.STRONG.GPU [R2.64+0x380], R129 ;  /* 0x000380810200798e */ /* 0x0005e2000c10e784 */
[CC--:B------:R-:W-:Y:S02]  /*7430*/  LEA R10, P0, R0.reuse, R234.reuse, 0x2 ;  /* 0x000000ea000a7211 */ /* 0x0c0fe400078010ff */
[-C--:B------:R-:W-:Y:S02]  /*7440*/  LEA.HI.X.SX32 R5, R13, R235.reuse, 0x2, P1 ;  /* 0x000000eb0d057211 */ /* 0x080fe400008f16ff */
[-C--:B------:R-:W-:Y:S01]  /*7450*/  LEA.HI.X.SX32 R11, R0, R235.reuse, 0x2, P0 ;  /* 0x000000eb000b7211 */ /* 0x080fe200000f16ff */
[----:B------:R-:W-:Y:S01]  /*7460*/  LDSM.16.MT88.4 R12, [R226+0x28000] ;  /* 0x02800000e20c783b */ /* 0x000fe20000004200 */
[----:B------:R-:W-:Y:S04]  /*7470*/  IMAD.IADD R0, R238, 0x1, R249 ;  /* 0x00000001ee007824 */ /* 0x000fe800078e02f9 */
[----:B------:R3:W-:Y:S05]  /*7480*/  RED.E.ADD.F32.FTZ.RN.STRONG.GPU [R4.64], R130 ;  /* 0x000000820400798e */ /* 0x0007ea000c10e784 */
[----:B------:R-:W-:Y:S01]  /*7490*/  RED.E.ADD.F32.FTZ.RN.STRONG.GPU [R10.64], R131 ;  /* 0x000000830a00798e */ /* 0x000fe2000c10e784 */
[CC--:B-1----:R-:W-:Y:S04]  /*74a0*/  LEA R6, P2, R250.reuse, R234.reuse, 0x2 ;  /* 0x000000eafa067211 */ /* 0x0c2fe800078410ff */
[----:B------:R-:W-:Y:S01]  /*74b0*/  RED.E.ADD.F32.FTZ.RN.STRONG.GPU [R8.64], R124 ;  /* 0x0000007c0800798e */ /* 0x000fe2000c10e784 */
[-C--:B------:R-:W-:Y:S04]  /*74c0*/  LEA.HI.X.SX32 R7, R250, R235.reuse, 0x2, P2 ;  /* 0x000000ebfa077211 */ /* 0x080fe800010f16ff */
[----:B------:R-:W-:Y:S01]  /*74d0*/  LDSM.16.MT88.4 R8, [R220] ;  /* 0x00000000dc08783b */ /* 0x000fe20000004200 */
[CC--:B--2---:R-:W-:Y:S04]  /*74e0*/  LEA R2, P0, R0.reuse, R234.reuse, 0x2 ;  /* 0x000000ea00027211 */ /* 0x0c4fe800078010ff */
[----:B------:R-:W-:Y:S01]  /*74f0*/  RED.E.ADD.F32.FTZ.RN.STRONG.GPU [R6.64], R125 ;  /* 0x0000007d0600798e */ /* 0x000fe2000c10e784 */
[-C--:B------:R-:W-:Y:S02]  /*7500*/  LEA.HI.X.SX32 R3, R0, R235.reuse, 0x2, P0 ;  /* 0x000000eb00037211 */ /* 0x080fe400000f16ff */
[----:B------:R-:W-:Y:S01]  /*7510*/  PLOP3.LUT P0, PT, PT, PT, UP0, 0x80, 0x0 ;  /* 0x000000000000781c */ /* 0x000fe20003f0f008 */
[----:B------:R-:W-:Y:S01]  /*7520*/  @UP4 UIADD3 UR11, UP0, UR11, -0x100, URZ ;  /* 0xffffff000b0b4890 */ /* 0x000fe2000ff1e03f */
[C---:B------:R-:W-:Y:S02]  /*7530*/  IADD3 R0, R220.reuse, -0x8000, RZ ;  /* 0xffff8000dc007810 */ /* 0x040fe40007ffe0ff */
[C---:B---3--:R-:W-:Y:S01]  /*7540*/  LEA R4, P1, R249.reuse, R234, 0x2 ;  /* 0x000000eaf9047211 */ /* 0x048fe200078210ff */
[----:B------:R-:W-:Y:S03]  /*7550*/  @UP4 UIADD3.X UR10, UR10, -0x1, URZ, UP0, !UPT ;  /* 0xffffffff0a0a4890 */ /* 0x000fe600087fe43f */
[----:B------:R-:W-:Y:S02]  /*7560*/  LEA.HI.X.SX32 R5, R249, R235, 0x2, P1 ;  /* 0x000000ebf9057211 */ /* 0x000fe400008f16ff */
[----:B------:R-:W-:Y:S01]  /*7570*/  ISETP.LT.AND P1, PT, RZ, UR7, PT ;  /* 0x00000007ff007c0c */ /* 0x000fe2000bf21270 */
[----:B------:R-:W-:Y:S02]  /*7580*/  UMOV UR7, UR14 ;  /* 0x0000000e00077c82 */ /* 0x000fe40008000000 */
[----:B------:R-:W-:Y:S01]  /*7590*/  RED.E.ADD.F32.FTZ.RN.STRONG.GPU [R4.64], R126 ;  /* 0x0000007e0400798e */ /* 0x000fe2000c10e784 */
[----:B------:R-:W-:Y:S04]  /*75a0*/  @P0 IADD3 R0, R220, 0x8000, RZ ;  /* 0x00008000dc000810 */ /* 0x000fe80007ffe0ff */
        /* <DEDUP_REMOVED lines=296> */
.L_x_1683:
        /* <DEDUP_REMOVED lines=18> */
.L_x_1684:
[----:B-1----:R-:W2:Y:S01]  /*8950*/  LDL.64 R6, [R1+0x48] ;  /* 0x0000480001067983 */ /* 0x002ea20000100a00 */
[----:B------:R-:W-:Y:S01]  /*8960*/  USHF.R.S32.HI UR10, URZ, 0x1f, UR21 ;  /* 0x0000001f3f0a7899 */ /* 0x000fe20008011415 */
[----:B------:R-:W-:Y:S01]  /*8970*/  IMAD.U32 R2, RZ, RZ, UR21 ;  /* 0x00000015ff027e24 */ /* 0x000fe2000f8e00ff */
[----:B------:R-:W-:Y:S01]  /*8980*/  ULDC.64 UR8, c[0x0][0x3a0] ;  /* 0x0000e80000087ab9 */ /* 0x000fe20000000a00 */
[----:B------:R-:W-:Y:S01]  /*8990*/  BAR.SYNC.DEFER_BLOCKING 0x0 ;  /* 0x0000000000007b1d */ /* 0x000fe20000010000 */
[----:B------:R-:W-:Y:S02]  /*89a0*/  UIMAD UR7, UR10, UR8, URZ ;  /* 0x000000080a0772a4 */ /* 0x000fe4000f8e023f */
[----:B------:R-:W-:Y:S02]  /*89b0*/  UIMAD UR6, UR20, -0x40, UR6 ;  /* 0xffffffc0140678a4 */ /* 0x000fe4000f8e0206 */
[----:B------:R-:W-:Y:S01]  /*89c0*/  UIMAD UR7, UR21, UR9, UR7 ;  /* 0x00000009150772a4 */ /* 0x000fe2000f8e0207 */
[----:B------:R-:W1:Y:S01]  /*89d0*/  S2R R76, SR_TID.X ;  /* 0x00000000004c7919 */ /* 0x000e620000002100 */
[----:B------:R-:W-:Y:S01]  /*89e0*/  BSSY B0, `(.L_x_1685) ;  /* 0x0000030000007945 */ /* 0x000fe20003800000 */
[----:B------:R-:W-:-:S02]  /*89f0*/  ULDC.64 UR8, c[0x0][0x3b8] ;  /* 0x0000ee0000087ab9 */ /* 0x000fc40000000a00 */
[----:B------:R-:W3:Y:S01]  /*8a00*/  S2R R77, SR_TID.X ;  /* 0x00000000004d7919 */ /* 0x000ee20000002100 */
[----:B------:R-:W-:Y:S01]  /*8a10*/  IMAD.U32 R0, RZ, RZ, UR7 ;  /* 0x00000007ff007e24 */ /* 0x000fe2000f8e00ff */
[----:B------:R-:W-:-:S04]  /*8a20*/  UIMAD UR7, UR59, UR8, URZ ;  /* 0x000000083b0772a4 */ /* 0x000fc8000f8e023f */
[----:B------:R-:W-:Y:S01]  /*8a30*/  UIMAD UR7, UR38, UR9, UR7 ;  /* 0x00000009260772a4 */ /* 0x000fe2000f8e0207 */
[----:B------:R4:W2:Y:S04]  /*8a40*/  LDS.128 R40, [R237+0x19000] ;  /* 0x01900000ed287984 */ /* 0x0008a80000000c00 */
        /* <DEDUP_REMOVED lines=17> */
[----:B------:R-:W-:-:S02]  /*8b60*/  IMAD.MOV.U32 R4, RZ, RZ, R6 ;  /* 0x000000ffff047224 */ /* 0x000fc400078e0006 */
[----:B------:R-:W-:Y:S02]  /*8b70*/  IMAD.U32 R6, RZ, RZ, UR38 ;  /* 0x00000026ff067e24 */ /* 0x000fe4000f8e00ff */
        /* <DEDUP_REMOVED lines=22> */
.L_x_1686:
[----:B-1-34-:R-:W-:Y:S05]  /*8ce0*/  BSYNC B0 ;  /* 0x0000000000007941 */ /* 0x01afea0003800000 */
.L_x_1685:
[----:B------:R-:W-:Y:S01]  /*8cf0*/  IADD3 R0, R76, 0x20, RZ ;  /* 0x000000204c007810 */ /* 0x000fe20007ffe0ff */
[----:B------:R-:W-:Y:S03]  /*8d00*/  BSSY B0, `(.L_x_1687) ;  /* 0x0000011000007945 */ /* 0x000fe60003800000 */
[----:B------:R-:W-:-:S13]  /*8d10*/  ISETP.GE.AND P1, PT, R0, UR6, PT ;  /* 0x0000000600007c0c */ /* 0x000fda000bf26270 */
[----:B------:R-:W-:Y:S05]  /*8d20*/  @P1 BRA `(.L_x_1688) ;  /* 0x000000e000001947 */ /* 0x000fea0003800000 */
[----:B------:R-:W-:Y:S02]  /*8d30*/  IADD3 R0, P0, R76, 0x20, RZ ;  /* 0x000000204c007810 */ /* 0x000fe40007f1e0ff */
[----:B------:R-:W-:-:S03]  /*8d40*/  MOV R3, R10 ;  /* 0x0000000a00037202 */ /* 0x000fc60000000f00 */
[----:B------:R-:W-:-:S04]  /*8d50*/  IMAD.X R2, RZ, RZ, R11, P0 ;  /* 0x000000ffff027224 */ /* 0x000fc800000e060b */
[----:B------:R-:W-:Y:S02]  /*8d60*/  IMAD R7, R2, c[0x0][0x3a0], RZ ;  /* 0x0000e80002077a24 */ /* 0x000fe400078e02ff */
[----:B------:R-:W-:-:S04]  /*8d70*/  IMAD.MOV.U32 R2, RZ, RZ, R6 ;  /* 0x000000ffff027224 */ /* 0x000fc800078e0006 */
[----:B------:R-:W-:-:S04]  /*8d80*/  IMAD.WIDE.U32 R8, R0, c[0x0][0x3a0], R2 ;  /* 0x0000e80000087a25 */ /* 0x000fc800078e0002 */
        /* <DEDUP_REMOVED lines=8> */
.L_x_1688:
[----:B------:R-:W-:Y:S05]  /*8e10*/  BSYNC B0 ;  /* 0x0000000000007941 */ /* 0x000fea0003800000 */
.L_x_1687:
[----:B------:R-:W-:Y:S01]  /*8e20*/  ULDC.64 UR6, c[0x0][0x3a8] ;  /* 0x0000ea0000067ab9 */ /* 0x000fe20000000a00 */
[----:B-1----:R-:W-:Y:S01]  /*8e30*/  IMAD.U32 R2, RZ, RZ, UR21 ;  /* 0x00000015ff027e24 */ /* 0x002fe2000f8e00ff */
[----:B------:R-:W-:Y:S01]  /*8e40*/  UIMAD UR6, UR10, UR6, URZ ;  /* 0x000000060a0672a4 */ /* 0x000fe2000f8e023f */
[----:B------:R-:W-:Y:S02]  /*8e50*/  BSSY B0, `(.L_x_1689) ;  /* 0x0000019000007945 */ /* 0x000fe40003800000 */
[----:B------:R-:W-:Y:S01]  /*8e60*/  IMAD.WIDE.U32 R2, R2, c[0x0][0x3a8], R4 ;  /* 0x0000ea0002027a25 */ /* 0x000fe200078e0004 */
[----:B------:R-:W-:-:S03]  /*8e70*/  UIMAD UR6, UR21, UR7, UR6 ;  /* 0x00000007150672a4 */ /* 0x000fc6000f8e0206 */
[----:B------:R-:W-:Y:S01]  /*8e80*/  IMAD.U32 R4, RZ, RZ, UR38 ;  /* 0x00000026ff047e24 */ /* 0x000fe2000f8e00ff */
        /* <DEDUP_REMOVED lines=21> */
.L_x_1690:
[----:B------:R-:W-:Y:S05]  /*8fe0*/  BSYNC B0 ;  /* 0x0000000000007941 */ /* 0x000fea0003800000 */
.L_x_1689:
[----:B------:R-:W-:Y:S05]  /*8ff0*/  @P1 BRA `(.L_x_1691) ;  /* 0x0000099000001947 */ /* 0x000fea0003800000 */
[----:B------:R-:W-:Y:S02]  /*9000*/  IADD3 R0, P0, R76, 0x20, RZ ;  /* 0x000000204c007810 */ /* 0x000fe40007f1e0ff */
[----:B-1----:R-:W-:-:S03]  /*9010*/  MOV R3, R8 ;  /* 0x0000000800037202 */ /* 0x002fc60000000f00 */
        /* <DEDUP_REMOVED lines=13> */
.L_x_1673:
        /* <DEDUP_REMOVED lines=20> */
.L_x_1692:
        /* <DEDUP_REMOVED lines=18> */
.L_x_1693:
[----:B------:R-:W2:Y:S01]  /*9350*/  LDL.64 R12, [R1+0x48] ;  /* 0x00004800010c7983 */ /* 0x000ea20000100a00 */
[----:B------:R-:W-:Y:S01]  /*9360*/  USHF.R.S32.HI UR10, URZ, 0x1f, UR21 ;  /* 0x0000001f3f0a7899 */ /* 0x000fe20008011415 */
[----:B------:R-:W-:Y:S01]  /*9370*/  IMAD.U32 R2, RZ, RZ, UR21 ;  /* 0x00000015ff027e24 */ /* 0x000fe2000f8e00ff */
[----:B------:R-:W-:Y:S01]  /*9380*/  ULDC.64 UR8, c[0x0][0x3a0] ;  /* 0x0000e80000087ab9 */ /* 0x000fe20000000a00 */
[----:B------:R-:W1:Y:S01]  /*9390*/  S2R R10, SR_TID.X ;  /* 0x00000000000a7919 */ /* 0x000e620000002100 */
[----:B------:R-:W-:Y:S01]  /*93a0*/  UIMAD UR7, UR10, UR8, URZ ;  /* 0x000000080a0772a4 */ /* 0x000fe2000f8e023f */
[----:B------:R-:W-:Y:S01]  /*93b0*/  BSSY B0, `(.L_x_1694) ;  /* 0x0000020000007945 */ /* 0x000fe20003800000 */
[----:B------:R-:W-:Y:S01]  /*93c0*/  UIMAD UR6, UR20, -0x40, UR6 ;  /* 0xffffffc0140678a4 */ /* 0x000fe2000f8e0206 */
[----:B------:R-:W3:Y:S01]  /*93d0*/  S2R R11, SR_TID.X ;  /* 0x00000000000b7919 */ /* 0x000ee20000002100 */
[----:B------:R-:W-:-:S03]  /*93e0*/  UIMAD UR7, UR21, UR9, UR7 ;  /* 0x00000009150772a4 */ /* 0x000fc6000f8e0207 */
[----:B------:R-:W-:-:S03]  /*93f0*/  ULDC.64 UR8, c[0x0][0x3b8] ;  /* 0x0000ee0000087ab9 */ /* 0x000fc60000000a00 */
[----:B------:R-:W-:Y:S01]  /*9400*/  IMAD.U32 R0, RZ, RZ, UR7 ;  /* 0x00000007ff007e24 */ /* 0x000fe2000f8e00ff */
        /* <DEDUP_REMOVED lines=26> */
.L_x_1695:
[----:B------:R-:W-:Y:S05]  /*95b0*/  BSYNC B0 ;  /* 0x0000000000007941 */ /* 0x000fea0003800000 */
.L_x_1694:
        /* <DEDUP_REMOVED lines=17> */
.L_x_1697:
[----:B------:R-:W-:Y:S05]  /*96d0*/  BSYNC B0 ;  /* 0x0000000000007941 */ /* 0x000fea0003800000 */
.L_x_1696:
        /* <DEDUP_REMOVED lines=28> */
.L_x_1699:
[----:B------:R-:W-:Y:S05]  /*98a0*/  BSYNC B0 ;  /* 0x0000000000007941 */ /* 0x000fea0003800000 */
.L_x_1698:
        /* <DEDUP_REMOVED lines=14> */
.L_x_1691:
[----:B------:R-:W-:Y:S05]  /*9990*/  BSYNC B1 ;  /* 0x0000000000017941 */ /* 0x000fea0003800000 */
.L_x_1668:
        /* <DEDUP_REMOVED lines=11> */
.L_x_1700:
[----:B------:R-:W-:Y:S05]  /*9a50*/  EXIT ;  /* 0x000000000000794d */ /* 0x000fea0003800000 */
.L_x_1702:
        /* <DEDUP_REMOVED lines=10> */
.L_x_2045:


//--------------------- .text._ZN5flash44flash_bwd_dq_dk_dv_loop_seqk_parallel_kernelI23Flash_bwd_kernel_traitsILi256ELi64ELi64ELi8ELi4ELi2ELi2ELb0ELb0EN7cutlass6half_tE19Flash_kernel_traitsILi256ELi64ELi64ELi8ES3_EELb1ELb0ELb0ELb1ELb0ELb0ELb0EEEvNS_16Flash_bwd_paramsE --------------------------
	.section	.text._ZN5flash44flash_bwd_dq_dk_dv_loop_seqk_parallel_kernelI23Flash_bwd_kernel_traitsILi256ELi64ELi64ELi8ELi4ELi2ELi2ELb0ELb0EN7cutlass6half_tE19Flash_kernel_traitsILi256ELi64ELi64ELi8ES3_EELb1ELb0ELb0ELb1ELb0ELb0ELb0EEEvNS_16Flash_bwd_paramsE,"ax",@progbits
	.sectioninfo	@"SHI_REGISTERS=255"
	.align	128
        .global         _ZN5flash44flash_bwd_dq_dk_dv_loop_seqk_parallel_kernelI23Flash_bwd_kernel_traitsILi256ELi64ELi64ELi8ELi4ELi2ELi2ELb0ELb0EN7cutlass6half_tE19Flash_kernel_traitsILi256ELi64ELi64ELi8ES3_EELb1ELb0ELb0ELb1ELb0ELb0ELb0EEEvNS_16Flash_bwd_paramsE
        .type           _ZN5flash44flash_bwd_dq_dk_dv_loop_seqk_parallel_kernelI23Flash_bwd_kernel_traitsILi256ELi64ELi64ELi8ELi4ELi2ELi2ELb0ELb0EN7cutlass6half_tE19Flash_kernel_traitsILi256ELi64ELi64ELi8ES3_EELb1ELb0ELb0ELb1ELb0ELb0ELb0EEEvNS_16Flash_bwd_paramsE,@function
        .size           _ZN5flash44flash_bwd_dq_dk_dv_loop_seqk_parallel_kernelI23Flash_bwd_kernel_traitsILi256ELi64ELi64ELi8ELi4ELi2ELi2ELb0ELb0EN7cutlass6half_tE19Flash_kernel_traitsILi256ELi64ELi64ELi8ES3_EELb1ELb0ELb0ELb1ELb0ELb0ELb0EEEvNS_16Flash_bwd_paramsE,(.L_x_2046 - _ZN5flash44flash_bwd_dq_dk_dv_loop_seqk_parallel_kernelI23Flash_bwd_kernel_traitsILi256ELi64ELi64ELi8ELi4ELi2ELi2ELb0ELb0EN7cutlass6half_tE19Flash_kernel_traitsILi256ELi64ELi64ELi8ES3_EELb1ELb0ELb0ELb1ELb0ELb0ELb0EEEvNS_16Flash_bwd_paramsE)
        .other          _ZN5flash44flash_bwd_dq_dk_dv_loop_seqk_parallel_kernelI23Flash_bwd_kernel_traitsILi256ELi64ELi64ELi8ELi4ELi2ELi2ELb0ELb0EN7cutlass6half_tE19Flash_kernel_traitsILi256ELi64ELi64ELi8ES3_EELb1ELb0ELb0ELb1ELb0ELb0ELb0EEEvNS_16Flash_bwd_paramsE,@"STO_CUDA_ENTRY STV_DEFAULT"
_ZN5flash44flash_bwd_dq_dk_dv_loop_seqk_parallel_kernelI23Flash_bwd_kernel_traitsILi256ELi64ELi64ELi8ELi4ELi2ELi2ELb0ELb0EN7cutlass6half_tE19Flash_kernel_traitsILi256ELi64ELi64ELi8ES3_EELb1ELb0ELb0ELb1ELb0ELb0ELb0EEEvNS_16Flash_bwd_paramsE:
.text._ZN5flash44flash_bwd_dq_dk_dv_loop_seqk_parallel_kernelI23Flash_bwd_kernel_traitsILi256ELi64ELi64ELi8ELi4ELi2ELi2ELb0ELb0EN7cutlass6half_tE19Flash_kernel_traitsILi256ELi64ELi64ELi8ES3_EELb1ELb0ELb0ELb1ELb0ELb0ELb0EEEvNS_16Flash_bwd_paramsE:
        /* <DEDUP_REMOVED lines=19> */
[----:B------:R-:W-:Y:S01]  /*0130*/  ULDC.U8 UR9, c[0x0][0x328] ;  /* 0x0000ca0000097ab9 */ /* 0x000fe20000000000 */
[----:B------:R-:W3:Y:S01]  /*0140*/  S2UR UR35, SR_CTAID.Z ;  /* 0x00000000002379c3 */ /* 0x000ee20000002700 */
[----:B------:R-:W-:-:S02]  /*0150*/  UISETP.NE.AND UP2, UPT, UR10, URZ, UPT ;  /* 0x0000003f0a00728c */ /* 0x000fc4000bf45270 */
[----:B------:R-:W-:Y:S02]  /*0160*/  UISETP.NE.AND UP1, UPT, UR9, URZ, UPT ;  /* 0x0000003f0900728c */ /* 0x000fe4000bf25270 */
[----:B------:R-:W-:Y:S02]  /*0170*/  ULDC UR47, c[0x0][0x22c] ;  /* 0x00008b00002f7ab9 */ /* 0x000fe40000000800 */
[----:B------:R-:W-:Y:S02]  /*0180*/  ULDC UR36, c[0x0][0x1c0] ;  /* 0x0000700000247ab9 */ /* 0x000fe40000000800 */
[----:B------:R-:W-:Y:S02]  /*0190*/  UMOV UR7, 0x80 ;  /* 0x0000008000077882 */ /* 0x000fe40000000000 */
[----:B------:R-:W-:Y:S02]  /*01a0*/  ULDC UR6, c[0x0][0x210] ;  /* 0x0000840000067ab9 */ /* 0x000fe40000000800 */
        /* <DEDUP_REMOVED lines=11> */
[----:B------:R-:W-:Y:S01]  /*0260*/  ULDC UR13, c[0x0][0x1c0] ;  /* 0x00007000000d7ab9 */ /* 0x000fe20000000800 */
[CC--:B------:R-:W-:Y:S01]  /*0270*/  LEA.HI R14, R5.reuse, R11.reuse, RZ, 0x6 ;  /* 0x0000000b050e7211 */ /* 0x0c0fe200078f30ff */
[----:B------:R-:W-:Y:S01]  /*0280*/  UIMAD.WIDE UR36, UR47, UR36, URZ ;  /* 0x000000242f2472a5 */ /* 0x000fe2000f8e023f */
[----:B------:R-:W-:Y:S01]  /*0290*/  LEA.HI R5, R5, R11, RZ, 0x2 ;  /* 0x0000000b05057211 */ /* 0x000fe200078f10ff */
[----:B------:R-:W-:Y:S01]  /*02a0*/  UIMAD UR48, UR35, UR47, URZ ;  /* 0x0000002f233072a4 */ /* 0x000fe2000f8e023f */
[----:B------:R-:W-:Y:S01]  /*02b0*/  LOP3.LUT R2, R0, 0xffffffe0, RZ, 0xc0, !PT ;  /* 0xffffffe000027812 */ /* 0x000fe200078ec0ff */
[----:B------:R-:W-:Y:S01]  /*02c0*/  UIMAD UR57, UR7, UR6, UR57 ;  /* 0x00000006073972a4 */ /* 0x000fe2000f8e0239 */
        /* <DEDUP_REMOVED lines=11> */
[----:B------:R-:W-:Y:S01]  /*0380*/  UIMAD UR6, UR33, UR13, UR35 ;  /* 0x0000000d210672a4 */ /* 0x000fe2000f8e0223 */
        /* <DEDUP_REMOVED lines=24> */
[----:B------:R-:W-:Y:S01]  /*0510*/  LEA.HI R12, R5, R8, RZ, 0x3 ;  /* 0x00000008050c7211 */ /* 0x000fe200078f18ff */
[----:B------:R-:W-:Y:S01]  /*0520*/  USHF.L.U32 UR46, UR47, 0x6, URZ ;  /* 0x000000062f2e7899 */ /* 0x000fe2000800063f */
[----:B------:R-:W-:Y:S01]  /*0530*/  SHF.R.S32.HI R6, RZ, 0x7, R13 ;  /* 0x00000007ff067819 */ /* 0x000fe2000001140d */
[----:B------:R-:W-:Y:S01]  /*0540*/  IMAD.IADD R4, R3, 0x1, -R0 ;  /* 0x0000000103047824 */ /* 0x000fe200078e0a00 */
[----:B------:R-:W-:Y:S01]  /*0550*/  LOP3.LUT R0, R2, 0x1c0, RZ, 0xc0, !PT ;  /* 0x000001c002007812 */ /* 0x000fe200078ec0ff */
[----:B------:R-:W-:Y:S01]  /*0560*/  USHF.L.U32 UR41, UR6, 0x5, URZ ;  /* 0x0000000506297899 */ /* 0x000fe2000800063f */
[----:B------:R-:W-:Y:S01]  /*0570*/  SHF.R.S32.HI R3, RZ, 0x1f, R9 ;  /* 0x0000001fff037819 */ /* 0x000fe20000011409 */
[----:B------:R-:W-:Y:S01]  /*0580*/  ULDC UR51, c[0x0][0x214] ;  /* 0x0000850000337ab9 */ /* 0x000fe20000000800 */
[----:B------:R-:W-:Y:S01]  /*0590*/  SHF.R.U32.HI R2, RZ, 0x3, R0 ;  /* 0x00000003ff027819 */ /* 0x000fe20000011600 */
[----:B------:R-:W-:Y:S01]  /*05a0*/  ULDC UR58, c[0x0][0x1c8] ;  /* 0x00007200003a7ab9 */ /* 0x000fe20000000800 */
[----:B------:R-:W-:Y:S01]  /*05b0*/  LOP3.LUT R0, R0, 0x38, R246, 0xf8, !PT ;  /* 0x0000003800007812 */ /* 0x000fe200078ef8f6 */
[----:B------:R-:W-:Y:S01]  /*05c0*/  ULDC UR52, c[0x0][0x224] ;  /* 0x0000890000347ab9 */ /* 0x000fe20000000800 */
[----:B------:R-:W-:Y:S01]  /*05d0*/  LEA.HI R15, R3, R9, RZ, 0x2 ;  /* 0x00000009030f7211 */ /* 0x000fe200078f10ff */
[----:B------:R-:W-:Y:S01]  /*05e0*/  IMAD.U32 R3, RZ, RZ, UR15 ;  /* 0x0000000fff037e24 */ /* 0x000fe2000f8e00ff */
[----:B------:R-:W-:Y:S01]  /*05f0*/  LOP3.LUT R9, R0, R2, RZ, 0x3c, !PT ;  /* 0x0000000200097212 */ /* 0x000fe200078e3cff */
[C---:B------:R-:W-:Y:S01]  /*0600*/  IMAD.SHL.U32 R0, R7.reuse, 0x40, RZ ;  /* 0x0000004007007824 */ /* 0x040fe200078e00ff */
[----:B------:R-:W-:Y:S01]  /*0610*/  LOP3.LUT R2, R12, 0xfffffff8, RZ, 0xc0, !PT ;  /* 0xfffffff80c027812 */ /* 0x000fe200078ec0ff */
[----:B------:R-:W-:Y:S01]  /*0620*/  @UP1 UIMAD UR56, UR33, UR51, URZ ;  /* 0x00000033213812a4 */ /* 0x000fe2000f8e023f */
[----:B------:R-:W-:Y:S01]  /*0630*/  LOP3.LUT R3, R4, 0x1, RZ, 0xc0, !PT ;  /* 0x0000000104037812 */ /* 0x000fe200078ec0ff */
[----:B------:R-:W-:Y:S01]  /*0640*/  UMOV UR39, URZ ;  /* 0x0000003f00277c82 */ /* 0x000fe20008000000 */
[----:B------:R-:W-:Y:S01]  /*0650*/  LOP3.LUT R0, R0, 0x1c0, RZ, 0xc0, !PT ;  /* 0x000001c000007812 */ /* 0x000fe200078ec0ff */
[----:B------:R-:W-:Y:S01]  /*0660*/  IMAD.IADD R18, R8, 0x1, -R2 ;  /* 0x0000000108127824 */ /* 0x000fe200078e0a02 */
[----:B------:R-:W-:Y:S01]  /*0670*/  LOP3.LUT P4, RZ, R7, 0x4, RZ, 0xc0, !PT ;  /* 0x0000000407ff7812 */ /* 0x000fe2000788c0ff */
[----:B------:R-:W-:Y:S01]  /*0680*/  IMAD.SHL.U32 R2, R229, 0x10, RZ ;  /* 0x00000010e5027824 */ /* 0x000fe200078e00ff */
[C---:B------:R-:W-:Y:S01]  /*0690*/  LOP3.LUT R223, R0.reuse, 0x8, R10, 0xf8, !PT ;  /* 0x0000000800df7812 */ /* 0x040fe200078ef80a */
[----:B------:R-:W-:Y:S01]  /*06a0*/  ULDC.64 UR4, c[0x0][0x118] ;  /* 0x0000460000047ab9 */ /* 0x000fe20000000a00 */
[----:B------:R-:W-:Y:S01]  /*06b0*/  LOP3.LUT P3, RZ, R7, 0x2, RZ, 0xc0, !PT ;  /* 0x0000000207ff7812 */ /* 0x000fe2000786c0ff */
[----:B------:R-:W-:Y:S01]  /*06c0*/  STL [R1+0x6c], R18 ;  /* 0x00006c1201007387 */ /* 0x000fe20000100800 */
[----:B------:R-:W-:Y:S01]  /*06d0*/  LOP3.LUT R5, R0, 0x10, R2, 0xf8, !PT ;  /* 0x0000001000057812 */ /* 0x000fe200078ef802 */
[----:B------:R-:W-:Y:S01]  /*06e0*/  IMAD R2, R6, 0x800, R227 ;  /* 0x0000080006027824 */ /* 0x000fe200078e02e3 */
[----:B------:R-:W-:Y:S01]  /*06f0*/  SHF.R.U32.HI R0, RZ, 0x3, R0 ;  /* 0x00000003ff007819 */ /* 0x000fe20000011600 */
[----:B------:R-:W-:Y:S01]  /*0700*/  ULOP3.LUT UR58, UR35, UR58, URZ, 0x3c, !UPT ;  /* 0x0000003a233a7292 */ /* 0x000fe2000f8e3c3f */
[----:B------:R-:W-:Y:S01]  /*0710*/  ISETP.NE.U32.AND P0, PT, R3, 0x1, PT ;  /* 0x000000010300780c */ /* 0x000fe20003f05070 */
[C---:B------:R-:W-:Y:S01]  /*0720*/  IMAD.SHL.U32 R3, R4.reuse, 0x40, RZ ;  /* 0x0000004004037824 */ /* 0x040fe200078e00ff */
[----:B------:R-:W-:Y:S01]  /*0730*/  LOP3.LUT R223, R223, R0, RZ, 0x3c, !PT ;  /* 0x00000000dfdf7212 */ /* 0x000fe200078e3cff */
[----:B------:R-:W-:Y:S01]  /*0740*/  USHF.R.S32.HI UR59, URZ, 0x1f, UR35 ;  /* 0x0000001f3f3b7899 */ /* 0x000fe20008011423 */
[----:B------:R-:W-:Y:S01]  /*0750*/  R2P PR, R4, 0x6 ;  /* 0x0000000604007804 */ /* 0x000fe20000000000 */
[----:B------:R-:W-:Y:S01]  /*0760*/  USHF.R.S32.HI UR61, URZ, 0x1f, UR33 ;  /* 0x0000001f3f3d7899 */ /* 0x000fe20008011421 */
[----:B------:R-:W-:Y:S01]  /*0770*/  LOP3.LUT R5, R5, 0x8, R10, 0xf8, !PT ;  /* 0x0000000805057812 */ /* 0x000fe200078ef80a */
[----:B------:R-:W-:Y:S01]  /*0780*/  IMAD.IADD R223, R2, 0x1, R223 ;  /* 0x0000000102df7824 */ /* 0x000fe200078e02df */
[----:B------:R-:W-:Y:S01]  /*0790*/  SHF.R.S32.HI R2, RZ, 0x6, R14 ;  /* 0x00000006ff027819 */ /* 0x000fe2000001140e */
[----:B------:R-:W-:Y:S01]  /*07a0*/  USHF.R.S32.HI UR60, URZ, 0x1f, UR35 ;  /* 0x0000001f3f3c7899 */ /* 0x000fe20008011423 */
[----:B------:R-:W-:Y:S01]  /*07b0*/  LOP3.LUT R227, R227, R5, R0, 0xf6, !PT ;  /* 0x00000005e3e37212 */ /* 0x000fe200078ef600 */
[----:B------:R-:W-:Y:S01]  /*07c0*/  IMAD.SHL.U32 R5, R6, 0x20, RZ ;  /* 0x0000002006057824 */ /* 0x000fe200078e00ff */
[----:B------:R-:W-:Y:S01]  /*07d0*/  LOP3.LUT R0, R3, 0x1c0, RZ, 0xc0, !PT ;  /* 0x000001c003007812 */ /* 0x000fe200078ec0ff */
[C---:B------:R-:W-:Y:S01]  /*07e0*/  IMAD R4, R2.reuse, 0x200, R9 ;  /* 0x0000020002047824 */ /* 0x040fe200078e0209 */
[----:B------:R-:W-:Y:S01]  /*07f0*/  SEL R221, R221, 0xffffffe0, !P3 ;  /* 0xffffffe0dddd7807 */ /* 0x000fe20005800000 */
[----:B------:R-:W-:Y:S01]  /*0800*/  IMAD.SHL.U32 R2, R2, 0x8, RZ ;  /* 0x0000000802027824 */ /* 0x000fe200078e00ff */
[----:B------:R-:W-:Y:S01]  /*0810*/  SHF.R.U32.HI R3, RZ, 0x3, R0 ;  /* 0x00000003ff037819 */ /* 0x000fe20000011600 */
[C---:B------:R-:W-:Y:S01]  /*0820*/  IMAD.SHL.U32 R224, R223.reuse, 0x2, RZ ;  /* 0x00000002dfe07824 */ /* 0x040fe200078e00ff */
[----:B------:R1:W-:Y:S01]  /*0830*/  STL [R1+0x70], R4 ;  /* 0x0000700401007387 */ /* 0x0003e20000100800 */
[----:B------:R-:W-:Y:S01]  /*0840*/  SEL R226, R226, 0xffffffc0, !P4 ;  /* 0xffffffc0e2e27807 */ /* 0x000fe20006000000 */
[----:B------:R-:W-:Y:S01]  /*0850*/  IMAD R221, R223, 0x2, R221 ;  /* 0x00000002dfdd7824 */ /* 0x000fe200078e02dd */
[----:B------:R-:W-:Y:S01]  /*0860*/  LOP3.LUT R2, R2, 0x18, RZ, 0xc0, !PT ;  /* 0x0000001802027812 */ /* 0x000fe200078ec0ff */
[----:B------:R-:W-:Y:S01]  /*0870*/  UIMAD.WIDE.U32 UR42, UR36, UR44, URZ ;  /* 0x0000002c242a72a5 */ /* 0x000fe2000f8e003f */
[----:B------:R-:W-:Y:S01]  /*0880*/  SEL R249, R249, 0x10, !P0 ;  /* 0x00000010f9f97807 */ /* 0x000fe20004000000 */
[--C-:B------:R-:W-:Y:S01]  /*0890*/  IMAD R223, R223, 0x2, R226.reuse ;  /* 0x00000002dfdf7824 */ /* 0x100fe200078e02e2 */
[----:B------:R-:W-:Y:S01]  /*08a0*/  UIMAD UR53, UR37, UR44, URZ ;  /* 0x0000002c253572a4 */ /* 0x000fe2000f8e023f */
[----:B------:R-:W-:Y:S01]  /*08b0*/  IMAD.IADD R222, R226, 0x1, R221 ;  /* 0x00000001e2de7824 */ /* 0x000fe200078e02dd */
[----:B------:R-:W-:Y:S01]  /*08c0*/  USHF.R.S32.HI UR55, URZ, 0x1f, UR48 ;  /* 0x0000001f3f377899 */ /* 0x000fe20008011430 */
[C---:B------:R-:W-:Y:S01]  /*08d0*/  IMAD R226, R227.reuse, 0x2, R226 ;  /* 0x00000002e3e27824 */ /* 0x040fe200078e02e2 */
[----:B------:R-:W-:Y:S01]  /*08e0*/  UIMAD UR52, UR7, UR52, URZ ;  /* 0x00000034073472a4 */ /* 0x000fe2000f8e023f */
[----:B------:R-:W-:Y:S01]  /*08f0*/  IMAD.SHL.U32 R227, R227, 0x2, RZ ;  /* 0x00000002e3e37824 */ /* 0x000fe200078e00ff */
[----:B------:R-:W-:-:S02]  /*0900*/  @!UP1 UIMAD UR51, UR8, UR51, URZ ;  /* 0x00000033083392a4 */ /* 0x000fc4000f8e023f */
        /* <DEDUP_REMOVED lines=35> */
[----:B------:R-:W-:-:S02]  /*0b40*/  @P1 IADD3 R248, R245, -0x20, RZ ;  /* 0xffffffe0f5f81810 */ /* 0x000fc40007ffe0ff */
[----:B------:R-:W-:Y:S02]  /*0b50*/  LEA R229, R229, 0x28000, 0x1 ;  /* 0x00028000e5e57811 */ /* 0x000fe400078e08ff */
[----:B------:R1:W-:Y:S01]  /*0b60*/  STL [R1+0xc], R0 ;  /* 0x00000c0001007387 */ /* 0x0003e20000100800 */
[----:B------:R-:W-:-:S03]  /*0b70*/  IMAD.IADD R249, R249, 0x1, R248 ;  /* 0x00000001f9f97824 */ /* 0x000fc600078e02f8 */
[----:B------:R2:W-:Y:S01]  /*0b80*/  STL [R1+0x50], R2 ;  /* 0x0000500201007387 */ /* 0x0005e20000100800 */
[C---:B-1----:R-:W-:Y:S02]  /*0b90*/  IADD3 R0, R2.reuse, 0x40, RZ ;  /* 0x0000004002007810 */ /* 0x042fe40007ffe0ff */
[----:B------:R-:W-:-:S05]  /*0ba0*/  @P2 IADD3 R0, R2, -0x40, RZ ;  /* 0xffffffc002002810 */ /* 0x000fca0007ffe0ff */
[----:B------:R2:W-:Y:S02]  /*0bb0*/  STL [R1+0x54], R0 ;  /* 0x0000540001007387 */ /* 0x0005e40000100800 */
.L_x_1749:
        /* <DEDUP_REMOVED lines=66> */
.L_x_1703:
        /* <DEDUP_REMOVED lines=25> */
[----:B------:R-:W-:Y:S02]  /*1170*/  UIMAD UR14, UR33, UR13, UR7 ;  /* 0x0000000d210e72a4 */ /* 0x000fe4000f8e0207 */
[----:B------:R-:W-:-:S02]  /*1180*/  UISETP.NE.AND UP0, UPT, UR27, -0x1, UPT ;  /* 0xffffffff1b00788c */ /* 0x000fc4000bf05270 */
[----:B------:R-:W-:Y:S02]  /*1190*/  USHF.R.S32.HI UR7, URZ, 0x1f, UR6 ;  /* 0x0000001f3f077899 */ /* 0x000fe40008011406 */
[----:B------:R-:W-:Y:S02]  /*11a0*/  UIMAD.WIDE.U32 UR10, UR33, UR12, URZ ;  /* 0x0000000c210a72a5 */ /* 0x000fe4000f8e003f */
        /* <DEDUP_REMOVED lines=29> */
.L_x_1705:
        /* <DEDUP_REMOVED lines=43> */
.L_x_1706:
        /* <DEDUP_REMOVED lines=45> */
.L_x_1707:
[----:B------:R-:W-:-:S04]  /*1900*/  UMOV UR9, UR52 ;  /* 0x0000003400097c82 */ /* 0x000fc80008000000 */
.L_x_1708:
        /* <DEDUP_REMOVED lines=10> */
[----:B------:R-:W-:Y:S01]  /*19b0*/  UMOV UR26, 0x4 ;  /* 0x00000004001a7882 */ /* 0x000fe20000000000 */
[----:B------:R-:W-:Y:S01]  /*19c0*/  IMAD.U32 R5, RZ, RZ, UR35 ;  /* 0x00000023ff057e24 */ /* 0x000fe2000f8e00ff */
[----:B------:R-:W-:Y:S01]  /*19d0*/  UIADD3.X UR12, UR11, UR6, UR12, UP3, UP0 ;  /* 0x000000060b0c7290 */ /* 0x000fe20009fe040c */
[----:B------:R-:W-:Y:S01]  /*19e0*/  IMAD R0, R2, UR47, R19 ;  /* 0x0000002f02007c24 */ /* 0x000fe2000f8e0213 */
[----:B------:R-:W-:Y:S01]  /*19f0*/  IADD3 R2, P1, R246, UR18, RZ ;  /* 0x00000012f6027c10 */ /* 0x000fe2000ff3e0ff */
[----:B------:R-:W-:Y:S01]  /*1a00*/  ULDC.64 UR6, c[0x0][0x370] ;  /* 0x0000dc0000067ab9 */ /* 0x000fe20000000a00 */
[----:B------:R-:W-:Y:S01]  /*1a10*/  IADD3.X R13, R21, UR32, RZ, P0, !PT ;  /* 0x00000020150d7c10 */ /* 0x000fe200087fe4ff */
[----:B------:R-:W-:Y:S01]  /*1a20*/  UIMAD UR6, UR32, UR6, URZ ;  /* 0x00000006200672a4 */ /* 0x000fe2000f8e023f */
[----:B------:R-:W-:Y:S01]  /*1a30*/  IADD3.X R3, R247, UR19, RZ, P1, !PT ;  /* 0x00000013f7037c10 */ /* 0x000fe20008ffe4ff */
[----:B------:R-:W-:Y:S01]  /*1a40*/  UISETP.GE.AND UP0, UPT, UR31, 0x1, UPT ;  /* 0x000000011f00788c */ /* 0x000fe2000bf06270 */
[----:B------:R-:W-:Y:S01]  /*1a50*/  IADD3 R8, P0, R0, UR15, RZ ;  /* 0x0000000f00087c10 */ /* 0x000fe2000ff1e0ff */
[----:B------:R-:W-:Y:S01]  /*1a60*/  UIMAD UR11, UR14, UR7, UR6 ;  /* 0x000000070e0b72a4 */ /* 0x000fe2000f8e0206 */
[----:B------:R-:W-:Y:S01]  /*1a70*/  IMAD.WIDE.U32 R6, R9, c[0x0][0x190], R246 ;  /* 0x0000640009067a25 */ /* 0x000fe200078e00f6 */
[----:B------:R-:W-:Y:S01]  /*1a80*/  BSSY B1, `(.L_x_1704) ;  /* 0x0000a8c000017945 */ /* 0x000fe20003800000 */
[----:B------:R-:W-:-:S02]  /*1a90*/  ULDC.64 UR6, c[0x0][0x378] ;  /* 0x0000de0000067ab9 */ /* 0x000fc40000000a00 */
[----:B------:R-:W-:Y:S01]  /*1aa0*/  IMAD.WIDE.U32 R2, R4, c[0x0][0x370], R2 ;  /* 0x0000dc0004027a25 */ /* 0x000fe200078e0002 */
[----:B------:R-:W-:Y:S01]  /*1ab0*/  LEA.HI.X.SX32 R4, R0, UR12, 0x1, P0 ;  /* 0x0000000c00047c11 */ /* 0x000fe200080f0eff */
[----:B------:R-:W-:Y:S01]  /*1ac0*/  UIMAD UR6, UR59, UR6, URZ ;  /* 0x000000063b0672a4 */ /* 0x000fe2000f8e023f */
[C---:B------:R-:W-:Y:S01]  /*1ad0*/  LEA R234, P0, R8.reuse, c[0x0][0x350], 0x2 ;  /* 0x0000d40008ea7a11 */ /* 0x040fe200078010ff */
[----:B------:R-:W-:Y:S01]  /*1ae0*/  IMAD R0, R13, c[0x0][0x190], RZ ;  /* 0x000064000d007a24 */ /* 0x000fe200078e02ff */
[----:B------:R-:W-:Y:S01]  /*1af0*/  IADD3 R3, R3, UR11, RZ ;  /* 0x0000000b03037c10 */ /* 0x000fe2000fffe0ff */
[----:B------:R-:W-:Y:S01]  /*1b00*/  UIMAD UR10, UR35, UR7, UR6 ;  /* 0x00000007230a72a4 */ /* 0x000fe2000f8e0206 */
[----:B------:R-:W-:Y:S01]  /*1b10*/  LEA.HI.X R235, R8, c[0x0][0x354], R4, 0x2, P0 ;  /* 0x0000d50008eb7a11 */ /* 0x000fe200000f1404 */
[----:B------:R-:W-:Y:S01]  /*1b20*/  UIADD3 UR6, UR14, UR9, URZ ;  /* 0x000000090e067290 */ /* 0x000fe2000fffe03f */
[----:B------:R-:W-:Y:S01]  /*1b30*/  PLOP3.LUT P0, PT, PT, PT, UP0, 0x80, 0x0 ;  /* 0x000000000000781c */ /* 0x000fe20003f0f008 */
[----:B------:R-:W-:Y:S01]  /*1b40*/  UIADD3 UR9, UR14, UR13, URZ ;  /* 0x0000000d0e097290 */ /* 0x000fe2000fffe03f */
[----:B------:R-:W-:Y:S01]  /*1b50*/  IMAD.WIDE.U32 R2, R5, c[0x0][0x378], R2 ;  /* 0x0000de0005027a25 */ /* 0x000fe200078e0002 */
[----:B------:R-:W-:Y:S01]  /*1b60*/  IADD3 R6, P1, R6, UR30, RZ ;  /* 0x0000001e06067c10 */ /* 0x000fe2000ff3e0ff */
[----:B------:R-:W-:-:S02]  /*1b70*/  ULDC.64 UR12, c[0x0][0x3c8] ;  /* 0x0000f200000c7ab9 */ /* 0x000fc40000000a00 */
[----:B------:R-:W-:Y:S01]  /*1b80*/  IMAD R15, R9, c[0x0][0x194], R0 ;  /* 0x00006500090f7a24 */ /* 0x000fe200078e0200 */
[----:B------:R-:W-:Y:S01]  /*1b90*/  ULDC.64 UR14, c[0x0][0x200] ;  /* 0x00008000000e7ab9 */ /* 0x000fe20000000a00 */
[----:B------:R-:W-:Y:S01]  /*1ba0*/  IADD3 R5, R3, UR10, RZ ;  /* 0x0000000a03057c10 */ /* 0x000fe2000fffe0ff */
[----:B------:R-:W-:Y:S01]  /*1bb0*/  ULEA.HI.SX32 UR11, UR34, 0xffffffff, 0x1a ;  /* 0xffffffff220b7891 */ /* 0x000fe2000f8fd23f */
[----:B------:R-:W-:Y:S01]  /*1bc0*/  IMAD.MOV.U32 R4, RZ, RZ, R2 ;  /* 0x000000ffff047224 */ /* 0x000fe200078e0002 */
[----:B------:R-:W-:Y:S01]  /*1bd0*/  UIMAD.WIDE UR6, UR6, UR26, UR12 ;  /* 0x0000001a060672a5 */ /* 0x000fe2000f8e020c */
[----:B------:R-:W-:Y:S01]  /*1be0*/  IADD3.X R7, R7, UR29, R15, P1, !PT ;  /* 0x0000001d07077c10 */ /* 0x000fe20008ffe40f */
[----:B------:R-:W-:Y:S01]  /*1bf0*/  UIMAD.WIDE UR14, UR9, UR26, UR14 ;  /* 0x0000001a090e72a5 */ /* 0x000fe2000f8e020e */
[----:B------:R-:W-:Y:S05]  /*1c00*/  @!P0 BRA `(.L_x_1709) ;  /* 0x00009d8000008947 */ /* 0x000fea0003800000 */
[----:B------:R-:W2:Y:S01]  /*1c10*/  LDL R28, [R1+0x70] ;  /* 0x00007000011c7983 */ /* 0x000ea20000100800 */
[----:B------:R-:W-:Y:S01]  /*1c20*/  UMOV UR16, UR6 ;  /* 0x0000000600107c82 */ /* 0x000fe20008000000 */
[----:B------:R-:W-:Y:S01]  /*1c30*/  PLOP3.LUT P0, PT, PT, PT, UP2, 0x80, 0x0 ;  /* 0x000000000000781c */ /* 0x000fe20003f0f028 */
[----:B------:R-:W-:Y:S01]  /*1c40*/  UMOV UR13, UR7 ;  /* 0x00000007000d7c82 */ /* 0x000fe20008000000 */
[C---:B------:R-:W-:Y:S01]  /*1c50*/  IADD3 R25, R246.reuse, 0xc0, RZ ;  /* 0x000000c0f6197810 */ /* 0x040fe20007ffe0ff */
[----:B------:R-:W-:Y:S01]  /*1c60*/  ULDC.64 UR6, c[0x0][0x1a8] ;  /* 0x00006a0000067ab9 */ /* 0x000fe20000000a00 */
[C---:B------:R-:W-:Y:S01]  /*1c70*/  IADD3 R27, R246.reuse, 0x40, RZ ;  /* 0x00000040f61b7810 */ /* 0x040fe20007ffe0ff */
[----:B------:R-:W-:Y:S01]  /*1c80*/  UIMAD UR9, UR59, UR6, URZ ;  /* 0x000000063b0972a4 */ /* 0x000fe2000f8e023f */
[----:B------:R-:W-:Y:S01]  /*1c90*/  IADD3 R26, R246, 0x80, RZ ;  /* 0x00000080f61a7810 */ /* 0x000fe20007ffe0ff */
[----:B------:R1:W-:Y:S01]  /*1ca0*/  STL [R1+0x8], R25 ;  /* 0x0000081901007387 */ /* 0x0003e20000100800 */
[----:B------:R-:W-:Y:S01]  /*1cb0*/  IMAD.U32 R10, RZ, RZ, UR35 ;  /* 0x00000023ff0a7e24 */ /* 0x000fe2000f8e00ff */
[----:B------:R-:W-:Y:S01]  /*1cc0*/  UIMAD UR9, UR35, UR7, UR9 ;  /* 0x00000007230972a4 */ /* 0x000fe2000f8e0209 */
[----:B------:R-:W-:Y:S01]  /*1cd0*/  IMAD R0, R21, c[0x0][0x370], RZ ;  /* 0x0000dc0015007a24 */ /* 0x000fe200078e02ff */
[----:B------:R1:W-:Y:S01]  /*1ce0*/  STL [R1+0x4], R27 ;  /* 0x0000041b01007387 */ /* 0x0003e20000100800 */
[----:B------:R-:W-:Y:S01]  /*1cf0*/  UMOV UR7, UR11 ;  /* 0x0000000b00077c82 */ /* 0x000fe20008000000 */
[----:B------:R-:W-:Y:S01]  /*1d00*/  IMAD.WIDE.U32 R4, R12, c[0x0][0x370], R4 ;  /* 0x0000dc000c047a25 */ /* 0x000fe200078e0004 */
[----:B------:R-:W-:Y:S01]  /*1d10*/  ULEA.HI UR6, UR7, UR7, URZ, 0x1 ;  /* 0x0000000707067291 */ /* 0x000fe2000f8f083f */
[----:B------:R-:W-:Y:S02]  /*1d20*/  @P0 BAR.SYNC.DEFER_BLOCKING 0x0 ;  /* 0x0000000000000b1d */ /* 0x000fe40000010000 */
[----:B------:R-:W-:Y:S01]  /*1d30*/  IMAD.WIDE.U32 R10, R10, c[0x0][0x1a8], R6 ;  /* 0x00006a000a0a7a25 */ /* 0x000fe200078e0006 */
[----:B------:R-:W-:Y:S01]  /*1d40*/  ULOP3.LUT UR6, UR6, 0xfffffffe, URZ, 0xc0, !UPT ;  /* 0xfffffffe06067892 */ /* 0x000fe2000f8ec03f */
[----:B------:R-:W-:-:S02]  /*1d50*/  LEA R241, P0, R4, c[0x0][0x330], 0x1 ;  /* 0x0000cc0004f17a11 */ /* 0x000fc400078008ff */
[----:B------:R1:W-:Y:S01]  /*1d60*/  STL [R1], R26 ;  /* 0x0000001a01007387 */ /* 0x0003e20000100800 */
[----:B------:R-:W-:Y:S01]  /*1d70*/  UIADD3 UR6, UR7, -UR6, URZ ;  /* 0x8000000607067290 */ /* 0x000fe2000fffe03f */
[----:B------:R-:W-:Y:S01]  /*1d80*/  IMAD R0, R12, c[0x0][0x374], R0 ;  /* 0x0000dd000c007a24 */ /* 0x000fe200078e0200 */
[----:B------:R-:W-:Y:S01]  /*1d90*/  LEA R242, P1, R10, c[0x0][0x160], 0x1 ;  /* 0x000058000af27a11 */ /* 0x000fe200078208ff */
[----:B------:R-:W-:Y:S01]  /*1da0*/  BSSY B0, `(.L_x_1710) ;  /* 0x0000036000007945 */ /* 0x000fe20003800000 */
[----:B------:R-:W-:Y:S01]  /*1db0*/  UISETP.NE.AND UP0, UPT, UR6, 0x1, UPT ;  /* 0x000000010600788c */ /* 0x000fe2000bf05270 */
[----:B------:R-:W-:Y:S01]  /*1dc0*/  IMAD.IADD R8, R5, 0x1, R0 ;  /* 0x0000000105087824 */ /* 0x000fe200078e0200 */
[----:B------:R-:W-:Y:S01]  /*1dd0*/  UIMAD UR6, UR7, -0x40, UR31 ;  /* 0xffffffc0070678a4 */ /* 0x000fe2000f8e021f */
[----:B------:R-:W-:-:S03]  /*1de0*/  IADD3 R16, R11, UR9, RZ ;  /* 0x000000090b107c10 */ /* 0x000fc6000fffe0ff */
[----:B------:R-:W-:Y:S02]  /*1df0*/  LEA.HI.X R244, R4, c[0x0][0x334], R8, 0x1, P0 ;  /* 0x0000cd0004f47a11 */ /* 0x000fe400000f0c08 */
[----:B------:R-:W-:Y:S02]  /*1e00*/  ISETP.GE.AND P6, PT, R12, UR6, PT ;  /* 0x000000060c007c0c */ /* 0x000fe4000bfc6270 */
[----:B------:R-:W-:Y:S01]  /*1e10*/  LEA.HI.X R243, R10, c[0x0][0x164], R16, 0x1, P1 ;  /* 0x000059000af37a11 */ /* 0x000fe200008f0c10 */
[----:B--2---:R-:W-:-:S10]  /*1e20*/  IMAD.SHL.U32 R237, R28, 0x2, RZ ;  /* 0x000000021ced7824 */ /* 0x004fd400078e00ff */
        /* <DEDUP_REMOVED lines=45> */
.L_x_1711:
[----:B------:R-:W-:Y:S05]  /*2100*/  BSYNC B0 ;  /* 0x0000000000007941 */ /* 0x000fea0003800000 */
.L_x_1710:
        /* <DEDUP_REMOVED lines=48> */
.L_x_1713:
[----:B------:R-:W-:Y:S05]  /*2410*/  BSYNC B0 ;  /* 0x0000000000007941 */ /* 0x000fea0003800000 */
.L_x_1712:
        /* <DEDUP_REMOVED lines=23> */
.L_x_1715:
        /* <DEDUP_REMOVED lines=50> */
.L_x_1716:
[----:B------:R-:W-:Y:S05]  /*28b0*/  BSYNC B0 ;  /* 0x0000000000007941 */ /* 0x000fea0003800000 */
.L_x_1714:
        /* <DEDUP_REMOVED lines=21> */
.L_x_1718:
        /* <DEDUP_REMOVED lines=49> */
.L_x_1719:
[----:B------:R-:W-:Y:S05]  /*2d20*/  BSYNC B0 ;  /* 0x0000000000007941 */ /* 0x000fea0003800000 */
.L_x_1717:
[----:B--2---:R-:W2:Y:S01]  /*2d30*/  LDL R84, [R1+0xc] ;  /* 0x00000c0001547983 */ /* 0x004ea20000100800 */
[----:B------:R-:W-:Y:S01]  /*2d40*/  USHF.R.S32.HI UR9, URZ, 0x1f, UR23 ;  /* 0x0000001f3f097899 */ /* 0x000fe20008011417 */
[----:B---3--:R-:W-:Y:S01]  /*2d50*/  IMAD.MOV.U32 R2, RZ, RZ, 0x4 ;  /* 0x00000004ff027424 */ /* 0x008fe200078e00ff */
[----:B------:R-:W-:Y:S01]  /*2d60*/  ULDC.64 UR10, c[0x0][0x198] ;  /* 0x00006600000a7ab9 */ /* 0x000fe20000000a00 */
[----:B------:R-:W-:Y:S01]  /*2d70*/  MOV R251, 0x7f800000 ;  /* 0x7f80000000fb7802 */ /* 0x000fe20000000f00 */
[----:B------:R-:W-:Y:S01]  /*2d80*/  IMAD.MOV.U32 R252, RZ, RZ, 0x7f800000 ;  /* 0x7f800000fffc7424 */ /* 0x000fe200078e00ff */
[----:B------:R-:W-:Y:S01]  /*2d90*/  UIMAD UR10, UR9, UR10, URZ ;  /* 0x0000000a090a72a4 */ /* 0x000fe2000f8e023f */
[----:B------:R-:W-:-:S03]  /*2da0*/  MOV R16, UR23 ;  /* 0x0000001700107c02 */ /* 0x000fc60008000f00 */
[----:B------:R-:W-:Y:S01]  /*2db0*/  UIMAD UR10, UR23, UR11, UR10 ;  /* 0x0000000b170a72a4 */ /* 0x000fe2000f8e020a */
[----:B------:R-:W-:Y:S01]  /*2dc0*/  BSSY B0, `(.L_x_1720) ;  /* 0x0000043000007945 */ /* 0x000fe20003800000 */
[C---:B--2---:R-:W-:Y:S01]  /*2dd0*/  IADD3 R0, R84.reuse, 0x8, RZ ;  /* 0x0000000854007810 */ /* 0x044fe20007ffe0ff */
[C---:B------:R-:W-:Y:S01]  /*2de0*/  IMAD.WIDE R2, R84.reuse, R2, UR14 ;  /* 0x0000000e54027e25 */ /* 0x040fe2000f8e0202 */
[----:B------:R-:W-:Y:S02]  /*2df0*/  ISETP.GE.AND P2, PT, R84, UR6, PT ;  /* 0x0000000654007c0c */ /* 0x000fe4000bf46270 */
[----:B------:R-:W-:Y:S01]  /*2e00*/  ISETP.GE.AND P1, PT, R0, UR6, PT ;  /* 0x0000000600007c0c */ /* 0x000fe2000bf26270 */
[----:B------:R-:W-:Y:S01]  /*2e10*/  UIADD3 UR6, -UR23, UR8, URZ ;  /* 0x0000000817067290 */ /* 0x000fe2000fffe13f */
[----:B------:R-:W-:-:S05]  /*2e20*/  IMAD.U32 R0, RZ, RZ, UR10 ;  /* 0x0000000aff007e24 */ /* 0x000fca000f8e00ff */
[----:B------:R-:W-:-:S04]  /*2e30*/  ISETP.GE.AND P6, PT, R12, UR6, PT ;  /* 0x000000060c007c0c */ /* 0x000fc8000bfc6270 */
[----:B------:R2:W5:Y:S04]  /*2e40*/  @!P2 LDG.E R251, [R2.64] ;  /* 0x0000000402fba981 */ /* 0x000568000c1e1900 */
[----:B------:R2:W5:Y:S05]  /*2e50*/  @!P1 LDG.E R252, [R2.64+0x20] ;  /* 0x0000200402fc9981 */ /* 0x00056a000c1e1900 */
        /* <DEDUP_REMOVED lines=57> */
.L_x_1721:
[----:B---3--:R-:W-:Y:S05]  /*31f0*/  BSYNC B0 ;  /* 0x0000000000007941 */ /* 0x008fea0003800000 */
.L_x_1720:
        /* <DEDUP_REMOVED lines=55> */
.L_x_1723:
[----:B------:R-:W-:Y:S05]  /*3570*/  BSYNC B0 ;  /* 0x0000000000007941 */ /* 0x000fea0003800000 */
.L_x_1722:
        /* <DEDUP_REMOVED lines=62> */
.L_x_1725:
[----:B------:R-:W-:Y:S05]  /*3960*/  BSYNC B0 ;  /* 0x0000000000007941 */ /* 0x000fea0003800000 */
.L_x_1724:
        /* <DEDUP_REMOVED lines=53> */
.L_x_1727:
[----:B------:R-:W-:Y:S05]  /*3cc0*/  BSYNC B0 ;  /* 0x0000000000007941 */ /* 0x000fea0003800000 */
.L_x_1726:
[----:B------:R-:W-:Y:S01]  /*3cd0*/  ULDC.64 UR18, c[0x0][0x318] ;  /* 0x0000c60000127ab9 */ /* 0x000fe20000000a00 */
[----:B------:R-:W-:Y:S01]  /*3ce0*/  MOV R8, c[0x0][0x308] ;  /* 0x0000c20000087a02 */ /* 0x000fe20000000f00 */
[----:B------:R-:W-:Y:S01]  /*3cf0*/  UISETP.NE.U32.AND UP3, UPT, URZ, UR18, UPT ;  /* 0x000000123f00728c */ /* 0x000fe2000bf65070 */
[----:B------:R-:W-:Y:S01]  /*3d00*/  IMAD.MOV.U32 R9, RZ, RZ, c[0x0][0x30c] ;  /* 0x0000c300ff097624 */ /* 0x000fe200078e00ff */
[----:B------:R-:W-:Y:S01]  /*3d10*/  ULDC.64 UR20, c[0x0][0x320] ;  /* 0x0000c80000147ab9 */ /* 0x000fe20000000a00 */
[----:B-1----:R-:W1:Y:S01]  /*3d20*/  S2R R6, SR_TID.X ;  /* 0x0000000000067919 */ /* 0x002e620000002100 */
[----:B------:R-:W-:Y:S01]  /*3d30*/  UISETP.NE.AND.EX UP3, UPT, URZ, UR19, UPT, UP3 ;  /* 0x000000133f00728c */ /* 0x000fe2000bf65330 */
[----:B------:R-:W-:Y:S01]  /*3d40*/  LEA.HI R0, R23, R24, RZ, 0x7 ;  /* 0x0000001817007211 */ /* 0x000fe200078f38ff */
[----:B------:R-:W-:Y:S01]  /*3d50*/  IMAD.U32 R4, RZ, RZ, UR22 ;  /* 0x00000016ff047e24 */ /* 0x000fe2000f8e00ff */
[----:B------:R-:W0:Y:S03]  /*3d60*/  LDGDEPBAR ;  /* 0x00000000000079af */ /* 0x000e260000000000 */
        /* <DEDUP_REMOVED lines=18> */
[----:B------:R-:W-:Y:S01]  /*3e90*/  IMAD.MOV.U32 R238, RZ, RZ, R236 ;  /* 0x000000ffffee7224 */ /* 0x000fe200078e00ec */
[----:B------:R-:W-:Y:S01]  /*3ea0*/  SHF.L.U32 R7, R0, 0x5, RZ ;  /* 0x0000000500077819 */ /* 0x000fe200000006ff */
[----:B------:R-:W-:Y:S01]  /*3eb0*/  CS2R R188, SRZ ;  /* 0x0000000000bc7805 */ /* 0x000fe2000001ff00 */
[----:B------:R-:W-:Y:S01]  /*3ec0*/  LEA R11, R4, R0, 0x1 ;  /* 0x00000000040b7211 */ /* 0x000fe200078e08ff */
[----:B------:R-:W-:Y:S01]  /*3ed0*/  CS2R R194, SRZ ;  /* 0x0000000000c27805 */ /* 0x000fe2000001ff00 */
[----:B------:R-:W-:Y:S01]  /*3ee0*/  SHF.R.S32.HI R4, RZ, 0x1f, R19 ;  /* 0x0000001fff047819 */ /* 0x000fe20000011413 */
[----:B------:R-:W-:Y:S01]  /*3ef0*/  CS2R R192, SRZ ;  /* 0x0000000000c07805 */ /* 0x000fe2000001ff00 */
[----:B------:R-:W-:Y:S01]  /*3f00*/  LOP3.LUT R7, R7, 0x6, R6, 0xf8, !PT ;  /* 0x0000000607077812 */ /* 0x000fe200078ef806 */
[----:B------:R-:W-:Y:S01]  /*3f10*/  IMAD.U32 R6, RZ, RZ, UR22 ;  /* 0x00000016ff067e24 */ /* 0x000fe2000f8e00ff */
[----:B------:R-:W-:Y:S01]  /*3f20*/  CS2R R186, SRZ ;  /* 0x0000000000ba7805 */ /* 0x000fe2000001ff00 */
[----:B------:R-:W-:Y:S01]  /*3f30*/  CS2R R184, SRZ ;  /* 0x0000000000b87805 */ /* 0x000fe2000001ff00 */
[----:B------:R-:W-:Y:S01]  /*3f40*/  CS2R R182, SRZ ;  /* 0x0000000000b67805 */ /* 0x000fe2000001ff00 */
        /* <DEDUP_REMOVED lines=62> */
[----:B---3--:R-:W-:-:S04]  /*4330*/  @P1 FMUL.FTZ R0, R5, R10 ;  /* 0x0000000a05001220 */ /* 0x008fc80000410000 */
[----:B------:R-:W1:Y:S01]  /*4340*/  @P1 R2UR UR9, R0 ;  /* 0x00000000000913c2 */ /* 0x000e6200000e0000 */
[----:B----4-:R-:W-:Y:S02]  /*4350*/  IADD3 R19, P3, P2, R2, UR41, R19 ;  /* 0x0000002902137c10 */ /* 0x010fe4000fa7e013 */
[----:B------:R-:W-:Y:S01]  /*4360*/  IADD3 R2, R231, 0x4000, RZ ;  /* 0x00004000e7027810 */ /* 0x000fe20007ffe0ff */
[----:B-1----:R-:W-:Y:S01]  /*4370*/  @UP3 UMOV UR6, UR9 ;  /* 0x0000000900063c82 */ /* 0x002fe20008000000 */
[----:B------:R-:W-:Y:S01]  /*4380*/  IADD3.X R0, R3, UR49, R4, P3, P2 ;  /* 0x0000003103007c10 */ /* 0x000fe20009fe4404 */
[----:B------:R-:W-:Y:S01]  /*4390*/  IMAD.WIDE.U32 R4, R19, -0x2daee0ad, RZ ;  /* 0xd2511f5313047825 */ /* 0x000fe200078e00ff */
[----:B------:R-:W-:Y:S02]  /*43a0*/  SEL R2, R2, R231, !P0 ;  /* 0x000000e702027207 */ /* 0x000fe40004000000 */
[----:B------:R-:W-:Y:S01]  /*43b0*/  IADD3 R3, R84, -UR31, -R240 ;  /* 0x8000001f54037c10 */ /* 0x000fe2000fffe8f0 */
[----:B------:R1:W-:Y:S02]  /*43c0*/  STL [R1+0x64], R0 ;  /* 0x0000640001007387 */ /* 0x0003e40000100800 */
[----:B------:R-:W-:Y:S01]  /*43d0*/  IMAD.SHL.U32 R225, R2, 0x2, RZ ;  /* 0x0000000202e17824 */ /* 0x000fe200078e00ff */
[----:B------:R-:W-:Y:S01]  /*43e0*/  IADD3 R3, R3, UR8, RZ ;  /* 0x0000000803037c10 */ /* 0x000fe2000fffe0ff */
[----:B------:R-:W-:-:S04]  /*43f0*/  IMAD.MOV.U32 R2, RZ, RZ, c[0x0][0x22c] ;  /* 0x00008b00ff027624 */ /* 0x000fc800078e00ff */
[----:B------:R-:W-:Y:S01]  /*4400*/  IMAD R2, R2, c[0x0][0x1c0], RZ ;  /* 0x0000700002027a24 */ /* 0x000fe200078e02ff */
[----:B------:R3:W-:Y:S04]  /*4410*/  STL [R1+0x60], R3 ;  /* 0x0000600301007387 */ /* 0x0007e80000100800 */
[----:B------:R-:W-:Y:S01]  /*4420*/  SHF.L.U32 R239, R2, 0x3, RZ ;  /* 0x0000000302ef7819 */ /* 0x000fe200000006ff */
[----:B------:R4:W-:Y:S01]  /*4430*/  STL.64 [R1+0x58], R4 ;  /* 0x0000580401007387 */ /* 0x0009e20000100a00 */
[----:B--2---:R-:W2:Y:S08]  /*4440*/  R2UR UR12, R9 ;  /* 0x00000000090c73c2 */ /* 0x004eb000000e0000 */
[----:B------:R3:W4:Y:S01]  /*4450*/  R2UR UR11, R8 ;  /* 0x00000000080b73c2 */ /* 0x00072200000e0000 */
[----:B-1----:R-:W-:-:S04]  /*4460*/  IADD3 R0, R230, 0x4000, RZ ;  /* 0x00004000e6007810 */ /* 0x002fc80007ffe0ff */
[----:B------:R-:W-:-:S04]  /*4470*/  SEL R0, R0, R230, !P0 ;  /* 0x000000e600007207 */ /* 0x000fc80004000000 */
[----:B------:R-:W-:Y:S02]  /*4480*/  SHF.L.U32 R220, R0, 0x1, RZ ;  /* 0x0000000100dc7819 */ /* 0x000fe400000006ff */
[----:B--2---:R-:W-:-:S04]  /*4490*/  LOP3.LUT R0, R11, UR12, RZ, 0x3c, !PT ;  /* 0x0000000c0b007c12 */ /* 0x004fc8000f8e3cff */
[----:B------:R-:W-:Y:S01]  /*44a0*/  LOP3.LUT R0, R0, R5, RZ, 0x3c, !PT ;  /* 0x0000000500007212 */ /* 0x000fe200078e3cff */
[----:B---3--:R-:W-:-:S04]  /*44b0*/  IMAD.SHL.U32 R8, R2, 0x10, RZ ;  /* 0x0000001002087824 */ /* 0x008fc800078e00ff */
[----:B------:R-:W-:Y:S01]  /*44c0*/  IMAD.WIDE.U32 R2, R0, -0x326172a9, RZ ;  /* 0xcd9e8d5700027825 */ /* 0x000fe200078e00ff */
[C---:B------:R-:W-:Y:S02]  /*44d0*/  IADD3 R7, R8.reuse, 0x20, RZ ;  /* 0x0000002008077810 */ /* 0x040fe40007ffe0ff */
[C---:B------:R-:W-:Y:S02]  /*44e0*/  IADD3 R6, R8.reuse, 0x40, RZ ;  /* 0x0000004008067810 */ /* 0x040fe40007ffe0ff */
[----:B------:R1:W-:Y:S01]  /*44f0*/  STL.64 [R1+0x10], R2 ;  /* 0x0000100201007387 */ /* 0x0003e20000100a00 */
[C---:B----4-:R-:W-:Y:S01]  /*4500*/  IADD3 R5, R8.reuse, 0x60, RZ ;  /* 0x0000006008057810 */ /* 0x050fe20007ffe0ff */
[C---:B------:R-:W-:Y:S01]  /*4510*/  IMAD.IADD R7, R239.reuse, 0x1, R7 ;  /* 0x00000001ef077824 */ /* 0x040fe200078e0207 */
[C---:B------:R-:W-:Y:S02]  /*4520*/  IADD3 R4, R8.reuse, 0x80, RZ ;  /* 0x0000008008047810 */ /* 0x040fe40007ffe0ff */
[C---:B------:R-:W-:Y:S01]  /*4530*/  IADD3 R6, R239.reuse, R6, RZ ;  /* 0x00000006ef067210 */ /* 0x040fe20007ffe0ff */
[C---:B------:R-:W-:Y:S01]  /*4540*/  IMAD.IADD R5, R239.reuse, 0x1, R5 ;  /* 0x00000001ef057824 */ /* 0x040fe200078e0205 */
[----:B------:R-:W-:Y:S01]  /*4550*/  IADD3 R0, R8, 0xe0, RZ ;  /* 0x000000e008007810 */ /* 0x000fe20007ffe0ff */
[C---:B------:R-:W-:Y:S01]  /*4560*/  IMAD.IADD R4, R239.reuse, 0x1, R4 ;  /* 0x00000001ef047824 */ /* 0x040fe200078e0204 */
[C---:B------:R-:W-:Y:S01]  /*4570*/  IADD3 R7, R239.reuse, R7, RZ ;  /* 0x00000007ef077210 */ /* 0x040fe20007ffe0ff */
[----:B------:R-:W-:-:S02]  /*4580*/  IMAD.IADD R6, R239, 0x1, R6 ;  /* 0x00000001ef067824 */ /* 0x000fc400078e0206 */
[C---:B------:R-:W-:Y:S01]  /*4590*/  IMAD.IADD R5, R239.reuse, 0x1, R5 ;  /* 0x00000001ef057824 */ /* 0x040fe200078e0205 */
[C---:B------:R-:W-:Y:S01]  /*45a0*/  IADD3 R4, R239.reuse, R4, RZ ;  /* 0x00000004ef047210 */ /* 0x040fe20007ffe0ff */
[C---:B------:R-:W-:Y:S02]  /*45b0*/  IMAD.IADD R0, R239.reuse, 0x1, R0 ;  /* 0x00000001ef007824 */ /* 0x040fe400078e0200 */
[C---:B------:R-:W-:Y:S01]  /*45c0*/  IMAD.IADD R7, R239.reuse, 0x1, R7 ;  /* 0x00000001ef077824 */ /* 0x040fe200078e0207 */
[C---:B------:R-:W-:Y:S01]  /*45d0*/  IADD3 R5, R239.reuse, R5, RZ ;  /* 0x00000005ef057210 */ /* 0x040fe20007ffe0ff */
[C---:B------:R-:W-:Y:S01]  /*45e0*/  IMAD.IADD R6, R239.reuse, 0x1, R6 ;  /* 0x00000001ef067824 */ /* 0x040fe200078e0206 */
[C---:B------:R-:W-:Y:S01]  /*45f0*/  IADD3 R0, R239.reuse, R0, RZ ;  /* 0x00000000ef007210 */ /* 0x040fe20007ffe0ff */
[C---:B------:R-:W-:Y:S02]  /*4600*/  IMAD.IADD R4, R239.reuse, 0x1, R4 ;  /* 0x00000001ef047824 */ /* 0x040fe400078e0204 */
[C---:B------:R-:W-:Y:S01]  /*4610*/  IMAD.IADD R7, R239.reuse, 0x1, R7 ;  /* 0x00000001ef077824 */ /* 0x040fe200078e0207 */
[C---:B------:R-:W-:Y:S01]  /*4620*/  IADD3 R6, R239.reuse, R6, RZ ;  /* 0x00000006ef067210 */ /* 0x040fe20007ffe0ff */
[----:B------:R-:W-:-:S02]  /*4630*/  IMAD.IADD R5, R239, 0x1, R5 ;  /* 0x00000001ef057824 */ /* 0x000fc400078e0205 */
[C---:B------:R-:W-:Y:S01]  /*4640*/  IMAD.IADD R4, R239.reuse, 0x1, R4 ;  /* 0x00000001ef047824 */ /* 0x040fe200078e0204 */
[C---:B-1----:R-:W-:Y:S01]  /*4650*/  IADD3 R3, R8.reuse, 0xa0, RZ ;  /* 0x000000a008037810 */ /* 0x042fe20007ffe0ff */
[C---:B------:R-:W-:Y:S01]  /*4660*/  IMAD.IADD R0, R239.reuse, 0x1, R0 ;  /* 0x00000001ef007824 */ /* 0x040fe200078e0200 */
[----:B------:R-:W-:Y:S01]  /*4670*/  IADD3 R2, R8, 0xc0, RZ ;  /* 0x000000c008027810 */ /* 0x000fe20007ffe0ff */
[----:B------:R1:W-:Y:S01]  /*4680*/  STL [R1+0x30], R7 ;  /* 0x0000300701007387 */ /* 0x0003e20000100800 */
[C---:B------:R-:W-:Y:S01]  /*4690*/  IADD3 R3, R239.reuse, R3, RZ ;  /* 0x00000003ef037210 */ /* 0x040fe20007ffe0ff */
[C---:B------:R-:W-:Y:S02]  /*46a0*/  IMAD.IADD R0, R239.reuse, 0x1, R0 ;  /* 0x00000001ef007824 */ /* 0x040fe400078e0200 */
[C---:B------:R-:W-:Y:S01]  /*46b0*/  IMAD.IADD R2, R239.reuse, 0x1, R2 ;  /* 0x00000001ef027824 */ /* 0x040fe200078e0202 */
[----:B------:R2:W-:Y:S01]  /*46c0*/  STL [R1+0x2c], R6 ;  /* 0x00002c0601007387 */ /* 0x0005e20000100800 */
[----:B------:R-:W-:-:S02]  /*46d0*/  IMAD.IADD R3, R239, 0x1, R3 ;  /* 0x00000001ef037824 */ /* 0x000fc400078e0203 */
[C---:B------:R-:W-:Y:S01]  /*46e0*/  IMAD.IADD R2, R239.reuse, 0x1, R2 ;  /* 0x00000001ef027824 */ /* 0x040fe200078e0202 */
[----:B------:R3:W-:Y:S01]  /*46f0*/  STL [R1+0x28], R5 ;  /* 0x0000280501007387 */ /* 0x0007e20000100800 */
[----:B------:R-:W-:-:S03]  /*4700*/  IMAD.IADD R3, R239, 0x1, R3 ;  /* 0x00000001ef037824 */ /* 0x000fc600078e0203 */
[C---:B------:R-:W-:Y:S01]  /*4710*/  IADD3 R2, R239.reuse, R2, RZ ;  /* 0x00000002ef027210 */ /* 0x040fe20007ffe0ff */
[----:B------:R4:W-:Y:S01]  /*4720*/  STL [R1+0x24], R4 ;  /* 0x0000240401007387 */ /* 0x0009e20000100800 */
[----:B------:R-:W-:-:S03]  /*4730*/  IADD3 R3, R239, R3, RZ ;  /* 0x00000003ef037210 */ /* 0x000fc60007ffe0ff */
[C---:B------:R-:W-:Y:S02]  /*4740*/  IMAD.IADD R2, R239.reuse, 0x1, R2 ;  /* 0x00000001ef027824 */ /* 0x040fe400078e0202 */
[----:B------:R4:W-:Y:S01]  /*4750*/  STL [R1+0x20], R3 ;  /* 0x0000200301007387 */ /* 0x0009e20000100800 */
[C---:B-1----:R-:W-:Y:S01]  /*4760*/  IADD3 R7, R239.reuse, R7, RZ ;  /* 0x00000007ef077210 */ /* 0x042fe20007ffe0ff */
[----:B--2---:R-:W-:-:S04]  /*4770*/  IMAD.IADD R6, R239, 0x1, R6 ;  /* 0x00000001ef067824 */ /* 0x004fc800078e0206 */
[----:B------:R-:W-:Y:S01]  /*4780*/  STL [R1+0x4c], R7 ;  /* 0x00004c0701007387 */ /* 0x000fe20000100800 */
[----:B---3--:R-:W-:-:S03]  /*4790*/  IADD3 R5, R239, R5, RZ ;  /* 0x00000005ef057210 */ /* 0x008fc60007ffe0ff */
[----:B------:R1:W-:Y:S04]  /*47a0*/  STL [R1+0x1c], R2 ;  /* 0x00001c0201007387 */ /* 0x0003e80000100800 */
[----:B------:R-:W-:Y:S01]  /*47b0*/  STL [R1+0x48], R6 ;  /* 0x0000480601007387 */ /* 0x000fe20000100800 */
[----:B----4-:R-:W-:-:S03]  /*47c0*/  IMAD.IADD R4, R239, 0x1, R4 ;  /* 0x00000001ef047824 */ /* 0x010fc600078e0204 */
[----:B------:R2:W-:Y:S01]  /*47d0*/  STL [R1+0x18], R0 ;  /* 0x0000180001007387 */ /* 0x0005e20000100800 */
[----:B------:R-:W-:-:S03]  /*47e0*/  IADD3 R3, R239, R3, RZ ;  /* 0x00000003ef037210 */ /* 0x000fc60007ffe0ff */
[----:B------:R3:W-:Y:S04]  /*47f0*/  STL [R1+0x44], R5 ;  /* 0x0000440501007387 */ /* 0x0007e80000100800 */
[----:B------:R3:W-:Y:S04]  /*4800*/  STL [R1+0x40], R4 ;  /* 0x0000400401007387 */ /* 0x0007e80000100800 */
[----:B------:R3:W-:Y:S01]  /*4810*/  STL [R1+0x3c], R3 ;  /* 0x00003c0301007387 */ /* 0x0007e20000100800 */
[C---:B-1----:R-:W-:Y:S01]  /*4820*/  IMAD.IADD R2, R239.reuse, 0x1, R2 ;  /* 0x00000001ef027824 */ /* 0x042fe200078e0202 */
[----:B--2---:R-:W-:-:S05]  /*4830*/  IADD3 R0, R239, R0, RZ ;  /* 0x00000000ef007210 */ /* 0x004fca0007ffe0ff */
[----:B------:R3:W-:Y:S04]  /*4840*/  STL [R1+0x34], R0 ;  /* 0x0000340001007387 */ /* 0x0007e80000100800 */
[----:B------:R3:W-:Y:S02]  /*4850*/  STL [R1+0x38], R2 ;  /* 0x0000380201007387 */ /* 0x0007e40000100800 */
.L_x_1730:
[----:B---3--:R-:W2:Y:S01]  /*4860*/  LDL R0, [R1+0x6c] ;  /* 0x00006c0001007983 */ /* 0x008ea20000100800 */
[----:B------:R-:W-:Y:S02]  /*4870*/  USHF.L.U32 UR9, UR22, 0x6, URZ ;  /* 0x0000000616097899 */ /* 0x000fe4000800063f */
[----:B------:R-:W-:Y:S02]  /*4880*/  UIADD3 UR10, UR11, -0x61c88647, URZ ;  /* 0x9e3779b90b0a7890 */ /* 0x000fe4000fffe03f */
[----:B------:R-:W-:Y:S01]  /*4890*/  UIADD3 UR9, UR9, 0x40, URZ ;  /* 0x0000004009097890 */ /* 0x000fe2000fffe03f */
[----:B------:R-:W0:Y:S01]  /*48a0*/  LDGDEPBAR ;  /* 0x00000000000079af */ /* 0x000e220000000000 */
[----:B------:R-:W-:Y:S02]  /*48b0*/  UISETP.GE.AND UP3, UPT, UR7, 0x1, UPT ;  /* 0x000000010700788c */ /* 0x000fe4000bf66270 */
[----:B------:R-:W-:Y:S02]  /*48c0*/  UISETP.GE.AND UP0, UPT, UR9, UR8, UPT ;  /* 0x000000080900728c */ /* 0x000fe4000bf06270 */
[----:B------:R-:W-:Y:S01]  /*48d0*/  UIADD3 UR9, UR12, -0x4498517b, URZ ;  /* 0xbb67ae850c097890 */ /* 0x000fe2000fffe03f */
[----:B------:R-:W3:Y:S06]  /*48e0*/  LDL R110, [R1+0x60] ;  /* 0x00006000016e7983 */ /* 0x000eec0000100800 */
[----:B------:R-:W4:Y:S06]  /*48f0*/  LDL R109, [R1+0x68] ;  /* 0x00006800016d7983 */ /* 0x000f2c0000100800 */
[----:B------:R-:W2:Y:S06]  /*4900*/  LDL.64 R114, [R1+0x10] ;  /* 0x0000100001727983 */ /* 0x000eac0000100a00 */
[----:B------:R-:W2:Y:S06]  /*4910*/  LDL.64 R112, [R1+0x58] ;  /* 0x0000580001707983 */ /* 0x000eac0000100a00 */
[----:B--2---:R-:W2:Y:S01]  /*4920*/  LDL R113, [R1+0xc] ;  /* 0x00000c0001717983 */ /* 0x004ea20000100800 */
[----:B------:R-:W-:Y:S05]  /*4930*/  DEPBAR.LE SB0, 0x0 ;  /* 0x000080000000791a */ /* 0x000fea0000000000 */
[----:B------:R-:W-:Y:S01]  /*4940*/  BAR.SYNC.DEFER_BLOCKING 0x0 ;  /* 0x0000000000007b1d */ /* 0x000fe20000010000 */
[----:B------:R-:W-:Y:S02]  /*4950*/  R2P PR, R0, 0x6 ;  /* 0x0000000600007804 */ /* 0x000fe40000000000 */
[----:B------:R-:W-:Y:S02]  /*4960*/  PLOP3.LUT P6, PT, PT, PT, UP0, 0x80, 0x0 ;  /* 0x000000000000781c */ /* 0x000fe40003fcf008 */
[----:B------:R-:W-:Y:S02]  /*4970*/  PLOP3.LUT P4, PT, PT, PT, UP0, 0x80, 0x0 ;  /* 0x000000000000781c */ /* 0x000fe40003f8f008 */
[----:B------:R-:W-:Y:S02]  /*4980*/  SEL R108, R233, 0xffffffe0, !P1 ;  /* 0xffffffe0e96c7807 */ /* 0x000fe40004800000 */
[----:B------:R-:W-:Y:S03]  /*4990*/  SEL R217, R232, 0xffffffc0, !P2 ;  /* 0xffffffc0e8d97807 */ /* 0x000fe60005000000 */
[C---:B------:R-:W-:Y:S02]  /*49a0*/  IMAD.IADD R3, R225.reuse, 0x1, R108 ;  /* 0x00000001e1037824 */ /* 0x040fe400078e026c */
[--C-:B------:R-:W-:Y:S02]  /*49b0*/  IMAD.IADD R2, R225, 0x1, R217.reuse ;  /* 0x00000001e1027824 */ /* 0x100fe400078e02d9 */
[----:B------:R-:W-:Y:S02]  /*49c0*/  IMAD.IADD R0, R3, 0x1, R217 ;  /* 0x0000000103007824 */ /* 0x000fe400078e02d9 */
[----:B------:R-:W-:Y:S01]  /*49d0*/  @P4 ISETP.GE.AND P4, PT, R240, UR8, PT ;  /* 0x00000008f0004c0c */ /* 0x000fe2000bf86270 */
[----:B------:R-:W-:Y:S06]  /*49e0*/  LDSM.16.M88.4 R16, [R225] ;  /* 0x00000000e110783b */ /* 0x000fec0000000200 */
[----:B------:R-:W1:Y:S06]  /*49f0*/  LDSM.16.M88.4 R8, [R224+0x18000] ;  /* 0x01800000e008783b */ /* 0x000e6c0000000200 */
[----:B------:R-:W3:Y:S06]  /*4a00*/  LDSM.16.M88.4 R84, [R224+0x18800] ;  /* 0x01880000e054783b */ /* 0x000eec0000000200 */
[----:B------:R-:W-:Y:S06]  /*4a10*/  LDSM.16.M88.4 R88, [R3] ;  /* 0x000000000358783b */ /* 0x000fec0000000200 */
[----:B------:R-:W4:Y:S06]  /*4a20*/  LDSM.16.M88.4 R92, [R221+0x18000] ;  /* 0x01800000dd5c783b */ /* 0x000f2c0000000200 */
[----:B------:R-:W4:Y:S06]  /*4a30*/  LDSM.16.M88.4 R96, [R221+0x18800] ;  /* 0x01880000dd60783b */ /* 0x000f2c0000000200 */
[----:B------:R-:W-:Y:S06]  /*4a40*/  LDSM.16.M88.4 R100, [R223+0x18000] ;  /* 0x01800000df64783b */ /* 0x000fec0000000200 */
[----:B------:R-:W-:Y:S01]  /*4a50*/  LDSM.16.M88.4 R104, [R223+0x18800] ;  /* 0x01880000df68783b */ /* 0x000fe20000000200 */
[C---:B-1----:R-:W-:Y:S08]  /*4a60*/  HMMA.16816.F32 R4, R16.reuse, R8, RZ ;  /* 0x000000081004723c */ /* 0x042ff000000018ff */
[C---:B------:R-:W-:Y:S08]  /*4a70*/  HMMA.16816.F32 R8, R16.reuse, R10, RZ ;  /* 0x0000000a1008723c */ /* 0x040ff000000018ff */
[C---:B---3--:R-:W-:Y:S08]  /*4a80*/  HMMA.16816.F32 R12, R16.reuse, R84, RZ ;  /* 0x00000054100c723c */ /* 0x048ff000000018ff */
[----:B------:R-:W-:Y:S01]  /*4a90*/  HMMA.16816.F32 R16, R16, R86, RZ ;  /* 0x000000561010723c */ /* 0x000fe200000018ff */
[----:B------:R-:W1:Y:S07]  /*4aa0*/  LDSM.16.M88.4 R84, [R2] ;  /* 0x000000000254783b */ /* 0x000e6e0000000200 */
[C---:B----4-:R-:W-:Y:S08]  /*4ab0*/  HMMA.16816.F32 R4, R88.reuse, R92, R4 ;  /* 0x0000005c5804723c */ /* 0x050ff00000001804 */
[C---:B------:R-:W-:Y:S01]  /*4ac0*/  HMMA.16816.F32 R8, R88.reuse, R94, R8 ;  /* 0x0000005e5808723c */ /* 0x040fe20000001808 */
[----:B------:R-:W-:Y:S07]  /*4ad0*/  LDSM.16.M88.4 R92, [R222+0x18000] ;  /* 0x01800000de5c783b */ /* 0x000fee0000000200 */
[C---:B------:R-:W-:Y:S08]  /*4ae0*/  HMMA.16816.F32 R12, R88.reuse, R96, R12 ;  /* 0x00000060580c723c */ /* 0x040ff0000000180c */
[----:B------:R-:W-:Y:S01]  /*4af0*/  HMMA.16816.F32 R16, R88, R98, R16 ;  /* 0x000000625810723c */ /* 0x000fe20000001810 */
[----:B------:R-:W3:Y:S06]  /*4b00*/  LDSM.16.M88.4 R88, [R0] ;  /* 0x000000000058783b */ /* 0x000eec0000000200 */
[----:B------:R-:W4:Y:S01]  /*4b10*/  LDSM.16.M88.4 R96, [R222+0x18800] ;  /* 0x01880000de60783b */ /* 0x000f220000000200 */
[C---:B-1----:R-:W-:Y:S08]  /*4b20*/  HMMA.16816.F32 R4, R84.reuse, R100, R4 ;  /* 0x000000645404723c */ /* 0x042ff00000001804 */
[C---:B------:R-:W-:Y:S01]  /*4b30*/  HMMA.16816.F32 R8, R84.reuse, R102, R8 ;  /* 0x000000665408723c */ /* 0x040fe20000001808 */
[----:B------:R-:W-:Y:S07]  /*4b40*/  LDSM.16.M88.4 R100, [R224+0x1a000] ;  /* 0x01a00000e064783b */ /* 0x000fee0000000200 */
[C---:B------:R-:W-:Y:S08]  /*4b50*/  HMMA.16816.F32 R12, R84.reuse, R104, R12 ;  /* 0x00000068540c723c */ /* 0x040ff0000000180c */
[----:B------:R-:W-:Y:S01]  /*4b60*/  HMMA.16816.F32 R16, R84, R106, R16 ;  /* 0x0000006a5410723c */ /* 0x000fe20000001810 */
[----:B------:R-:W1:Y:S06]  /*4b70*/  LDSM.16.M88.4 R84, [R225+0x2000] ;  /* 0x00200000e154783b */ /* 0x000e6c0000000200 */
[----:B------:R-:W1:Y:S01]  /*4b80*/  LDSM.16.M88.4 R104, [R224+0x1a800] ;  /* 0x01a80000e068783b */ /* 0x000e620000000200 */
[C---:B---3--:R-:W-:Y:S08]  /*4b90*/  HMMA.16816.F32 R4, R88.reuse, R92, R4 ;  /* 0x0000005c5804723c */ /* 0x048ff00000001804 */
[C---:B------:R-:W-:Y:S01]  /*4ba0*/  HMMA.16816.F32 R8, R88.reuse, R94, R8 ;  /* 0x0000005e5808723c */ /* 0x040fe20000001808 */
[----:B------:R-:W-:Y:S07]  /*4bb0*/  LDSM.16.M88.4 R92, [R221+0x1a000] ;  /* 0x01a00000dd5c783b */ /* 0x000fee0000000200 */
[C---:B----4-:R-:W-:Y:S08]  /*4bc0*/  HMMA.16816.F32 R12, R88.reuse, R96, R12 ;  /* 0x00000060580c723c */ /* 0x050ff0000000180c */
[----:B------:R-:W-:Y:S01]  /*4bd0*/  HMMA.16816.F32 R16, R88, R98, R16 ;  /* 0x000000625810723c */ /* 0x000fe20000001810 */
[----:B------:R-:W3:Y:S06]  /*4be0*/  LDSM.16.M88.4 R88, [R3+0x2000] ;  /* 0x002000000358783b */ /* 0x000eec0000000200 */
        /* <DEDUP_REMOVED lines=32> */
[C---:B--2---:R-:W-:Y:S08]  /*4df0*/  HMMA.16816.F32 R12, R84.reuse, R104, R12 ;  /* 0x00000068540c723c */ /* 0x044ff0000000180c */
        /* <DEDUP_REMOVED lines=29> */
[----:B------:R1:W2:Y:S06]  /*4fd0*/  LDSM.16.M88.4 R84, [R2+0x6000] ;  /* 0x006000000254783b */ /* 0x0002ac0000000200 */
[----:B------:R-:W2:Y:S01]  /*4fe0*/  LDSM.16.M88.4 R104, [R223+0x1e800] ;  /* 0x01e80000df68783b */ /* 0x000ea20000000200 */
[C---:B---3--:R-:W-:Y:S08]  /*4ff0*/  HMMA.16816.F32 R4, R88.reuse, R92, R4 ;  /* 0x0000005c5804723c */ /* 0x048ff00000001804 */
[C---:B------:R-:W-:Y:S01]  /*5000*/  HMMA.16816.F32 R8, R88.reuse, R94, R8 ;  /* 0x0000005e5808723c */ /* 0x040fe20000001808 */
[----:B------:R-:W-:Y:S07]  /*5010*/  LDSM.16.M88.4 R92, [R222+0x1e000] ;  /* 0x01e00000de5c783b */ /* 0x000fee0000000200 */
[C---:B----4-:R-:W-:Y:S01]  /*5020*/  HMMA.16816.F32 R12, R88.reuse, R96, R12 ;  /* 0x00000060580c723c */ /* 0x050fe2000000180c */
[----:B-1----:R-:W-:Y:S04]  /*5030*/  IMAD.U32 R2, RZ, RZ, UR7 ;  /* 0x00000007ff027e24 */ /* 0x002fe8000f8e00ff */
[----:B------:R-:W-:Y:S03]  /*5040*/  IMAD R2, R2, 0x40, R110 ;  /* 0x0000004002027824 */ /* 0x000fe600078e026e */
[----:B------:R-:W-:Y:S01]  /*5050*/  HMMA.16816.F32 R16, R88, R98, R16 ;  /* 0x000000625810723c */ /* 0x000fe20000001810 */
[----:B------:R-:W3:Y:S03]  /*5060*/  LDL R99, [R1+0x64] ;  /* 0x0000640001637983 */ /* 0x000ee60000100800 */
[----:B------:R-:W-:Y:S02]  /*5070*/  IABS R3, R2 ;  /* 0x0000000200037213 */ /* 0x000fe40000000000 */
[C---:B------:R-:W-:Y:S01]  /*5080*/  IADD3 R97, R2.reuse, 0x8, RZ ;  /* 0x0000000802617810 */ /* 0x040fe20007ffe0ff */
[----:B------:R1:W4:Y:S01]  /*5090*/  LDSM.16.M88.4 R88, [R0+0x6000] ;  /* 0x006000000058783b */ /* 0x0003220000000200 */
[C---:B------:R-:W-:Y:S01]  /*50a0*/  IADD3 R96, R2.reuse, 0x7, RZ ;  /* 0x0000000702607810 */ /* 0x040fe20007ffe0ff */
[C---:B--2---:R-:W-:Y:S05]  /*50b0*/  HMMA.16816.F32 R4, R84.reuse, R100, R4 ;  /* 0x000000645404723c */ /* 0x044fea0000001804 */
[----:B------:R-:W-:Y:S02]  /*50c0*/  ISETP.GE.AND P1, PT, R97, RZ, PT ;  /* 0x000000ff6100720c */ /* 0x000fe40003f26270 */
[----:B------:R-:W-:Y:S01]  /*50d0*/  IMAD.MOV.U32 R101, RZ, RZ, R3 ;  /* 0x000000ffff657224 */ /* 0x000fe200078e0003 */
[C---:B------:R-:W-:Y:S04]  /*50e0*/  HMMA.16816.F32 R8, R84.reuse, R102, R8 ;  /* 0x000000665408723c */ /* 0x040fe80000001808 */
[C---:B------:R-:W-:Y:S01]  /*50f0*/  IADD3 R3, R2.reuse, -0x1, RZ ;  /* 0xffffffff02037810 */ /* 0x040fe20007ffe0ff */
[----:B------:R-:W-:Y:S03]  /*5100*/  I2F R101, R101 ;  /* 0x0000006500657306 */ /* 0x000fe60000201400 */
[C---:B------:R-:W-:Y:S03]  /*5110*/  HMMA.16816.F32 R12, R84.reuse, R104, R12 ;  /* 0x00000068540c723c */ /* 0x040fe6000000180c */
[----:B------:R-:W-:Y:S02]  /*5120*/  ISETP.GE.AND P0, PT, R3, RZ, PT ;  /* 0x000000ff0300720c */ /* 0x000fe40003f06270 */
[----:B------:R-:W-:Y:S02]  /*5130*/  @!P1 IADD3 R97, -R2, -0x8, RZ ;  /* 0xfffffff802619810 */ /* 0x000fe40007ffe1ff */
[----:B------:R-:W-:Y:S01]  /*5140*/  ISETP.GE.AND P1, PT, R96, RZ, PT ;  /* 0x000000ff6000720c */ /* 0x000fe20003f26270 */
[----:B------:R-:W-:Y:S01]  /*5150*/  HMMA.16816.F32 R16, R84, R106, R16 ;  /* 0x0000006a5410723c */ /* 0x000fe20000001810 */
[----:B------:R2:W2:Y:S03]  /*5160*/  I2F R105, R97 ;  /* 0x0000006100697306 */ /* 0x0004a60000201400 */
[C---:B-1----:R-:W-:Y:S03]  /*5170*/  IADD3 R0, R2.reuse, -0x8, RZ ;  /* 0xfffffff802007810 */ /* 0x042fe60007ffe0ff */
[----:B------:R-:W-:Y:S01]  /*5180*/  IMAD.U32 R84, RZ, RZ, UR7 ;  /* 0x00000007ff547e24 */ /* 0x000fe2000f8e00ff */
[----:B------:R-:W-:Y:S02]  /*5190*/  @!P0 IADD3 R3, -R2, 0x1, RZ ;  /* 0x0000000102038810 */ /* 0x000fe40007ffe1ff */
[----:B------:R-:W-:Y:S02]  /*51a0*/  ISETP.GE.AND P0, PT, R0, RZ, PT ;  /* 0x000000ff0000720c */ /* 0x000fe40003f06270 */
[----:B------:R1:W1:Y:S01]  /*51b0*/  I2F R98, R3 ;  /* 0x0000000300627306 */ /* 0x0002620000201400 */
[C---:B------:R-:W-:Y:S01]  /*51c0*/  @!P1 IADD3 R96, -R2.reuse, -0x7, RZ ;  /* 0xfffffff902609810 */ /* 0x040fe20007ffe1ff */
[C---:B----4-:R-:W-:Y:S05]  /*51d0*/  HMMA.16816.F32 R4, R88.reuse, R92, R4 ;  /* 0x0000005c5804723c */ /* 0x050fea0000001804 */
[C---:B------:R-:W-:Y:S02]  /*51e0*/  IADD3 R85, R2.reuse, -0x11, RZ ;  /* 0xffffffef02557810 */ /* 0x040fe40007ffe0ff */
[----:B------:R-:W-:Y:S01]  /*51f0*/  IADD3 R86, R2, -0x18, RZ ;  /* 0xffffffe802567810 */ /* 0x000fe20007ffe0ff */
[C---:B------:R-:W-:Y:S01]  /*5200*/  HMMA.16816.F32 R8, R88.reuse, R94, R8 ;  /* 0x0000005e5808723c */ /* 0x040fe20000001808 */
[----:B------:R4:W4:Y:S02]  /*5210*/  I2F R106, R96 ;  /* 0x00000060006a7306 */ /* 0x0009240000201400 */
[----:B------:R-:W-:Y:S01]  /*5220*/  ISETP.GE.AND P3, PT, R85, RZ, PT ;  /* 0x000000ff5500720c */ /* 0x000fe20003f66270 */
[----:B--2---:R-:W-:Y:S01]  /*5230*/  IMAD R97, R84, 0x4, R109 ;  /* 0x0000000454617824 */ /* 0x004fe200078e026d */
[C---:B------:R-:W-:Y:S02]  /*5240*/  IADD3 R84, R2.reuse, -0x9, RZ ;  /* 0xfffffff702547810 */ /* 0x040fe40007ffe0ff */
[----:B------:R-:W-:Y:S02]  /*5250*/  IADD3 R87, R2, -0x19, RZ ;  /* 0xffffffe702577810 */ /* 0x000fe40007ffe0ff */
[----:B------:R-:W-:Y:S02]  /*5260*/  ISETP.GE.AND P5, PT, R84, RZ, PT ;  /* 0x000000ff5400720c */ /* 0x000fe40003fa6270 */
[----:B------:R-:W-:Y:S02]  /*5270*/  ISETP.GE.AND P2, PT, R86, RZ, PT ;  /* 0x000000ff5600720c */ /* 0x000fe40003f46270 */
[C---:B------:R-:W-:Y:S02]  /*5280*/  @!P0 IADD3 R0, -R2.reuse, 0x8, RZ ;  /* 0x0000000802008810 */ /* 0x040fe40007ffe1ff */
[C---:B-1----:R-:W-:Y:S01]  /*5290*/  IADD3 R3, R2.reuse, -0x10, RZ ;  /* 0xfffffff002037810 */ /* 0x042fe20007ffe0ff */
[----:B------:R-:W-:Y:S01]  /*52a0*/  FFMA.FTZ R6, R105, -UR6, R6 ;  /* 0x8000000669067c23 */ /* 0x000fe20008010006 */
[----:B------:R-:W-:Y:S01]  /*52b0*/  ISETP.GE.AND P0, PT, R87, RZ, PT ;  /* 0x000000ff5700720c */ /* 0x000fe20003f06270 */
[----:B------:R-:W1:Y:S01]  /*52c0*/  I2F R100, R0 ;  /* 0x0000000000647306 */ /* 0x000e620000201400 */
[----:B------:R-:W-:Y:S01]  /*52d0*/  ISETP.GE.AND P1, PT, R3, RZ, PT ;  /* 0x000000ff0300720c */ /* 0x000fe20003f26270 */
[----:B------:R-:W-:Y:S01]  /*52e0*/  FFMA.FTZ R4, R101, -UR6, R4 ;  /* 0x8000000665047c23 */ /* 0x000fe20008010004 */
[----:B------:R-:W-:Y:S01]  /*52f0*/  @!P3 IADD3 R85, -R2, 0x11, RZ ;  /* 0x000000110255b810 */ /* 0x000fe20007ffe1ff */
[----:B------:R-:W-:Y:S01]  /*5300*/  FFMA.FTZ R5, R98, -UR6, R5 ;  /* 0x8000000662057c23 */ /* 0x000fe20008010005 */
[----:B------:R-:W-:Y:S01]  /*5310*/  @!P5 IADD3 R84, -R2, 0x9, RZ ;  /* 0x000000090254d810 */ /* 0x000fe20007ffe1ff */
[----:B------:R-:W-:Y:S01]  /*5320*/  FFMA.FTZ R11, R98, -UR6, R11 ;  /* 0x80000006620b7c23 */ /* 0x000fe2000801000b */
[----:B------:R-:W-:Y:S01]  /*5330*/  @!P2 IADD3 R86, -R2, 0x18, RZ ;  /* 0x000000180256a810 */ /* 0x000fe20007ffe1ff */
[----:B----4-:R-:W-:Y:S01]  /*5340*/  IMAD.WIDE.U32 R96, R97, -0x326172a9, RZ ;  /* 0xcd9e8d5761607825 */ /* 0x010fe200078e00ff */
[----:B------:R-:W-:Y:S02]  /*5350*/  PLOP3.LUT P5, PT, PT, PT, UP0, 0x80, 0x0 ;  /* 0x000000000000781c */ /* 0x000fe40003faf008 */
[----:B------:R-:W-:Y:S01]  /*5360*/  PLOP3.LUT P2, PT, PT, PT, UP0, 0x80, 0x0 ;  /* 0x000000000000781c */ /* 0x000fe20003f4f008 */
[----:B------:R-:W-:Y:S01]  /*5370*/  FFMA.FTZ R7, R106, -UR6, R7 ;  /* 0x800000066a077c23 */ /* 0x000fe20008010007 */
[----:B------:R-:W-:Y:S01]  /*5380*/  LOP3.LUT R103, R115, UR10, R96, 0x96, !PT ;  /* 0x0000000a73677c12 */ /* 0x000fe2000f8e9660 */
[----:B------:R-:W-:Y:S01]  /*5390*/  UIADD3 UR10, UR12, 0x76cf5d0a, URZ ;  /* 0x76cf5d0a0c0a7890 */ /* 0x000fe2000fffe03f */
[C---:B------:R-:W-:Y:S01]  /*53a0*/  @!P1 IADD3 R3, -R2.reuse, 0x10, RZ ;  /* 0x0000001002039810 */ /* 0x040fe20007ffe1ff */
[----:B------:R-:W-:Y:S01]  /*53b0*/  I2F R96, R85 ;  /* 0x0000005500607306 */ /* 0x000fe20000201400 */
[----:B------:R-:W-:Y:S01]  /*53c0*/  @!P0 IADD3 R87, -R2, 0x19, RZ ;  /* 0x0000001902578810 */ /* 0x000fe20007ffe1ff */
[----:B------:R-:W-:Y:S01]  /*53d0*/  IMAD.WIDE.U32 R110, R103, -0x2daee0ad, RZ ;  /* 0xd2511f53676e7825 */ /* 0x000fe200078e00ff */
[----:B------:R-:W-:Y:S02]  /*53e0*/  PLOP3.LUT P0, PT, PT, PT, UP0, 0x80, 0x0 ;  /* 0x000000000000781c */ /* 0x000fe40003f0f008 */
[----:B------:R-:W-:Y:S01]  /*53f0*/  PLOP3.LUT P1, PT, PT, PT, UP0, 0x80, 0x0 ;  /* 0x000000000000781c */ /* 0x000fe20003f2f008 */
[----:B------:R-:W-:Y:S01]  /*5400*/  FFMA.FTZ R10, R101, -UR6, R10 ;  /* 0x80000006650a7c23 */ /* 0x000fe2000801000a */
[----:B------:R-:W-:Y:S01]  /*5410*/  PLOP3.LUT P3, PT, PT, PT, UP0, 0x80, 0x0 ;  /* 0x000000000000781c */ /* 0x000fe20003f6f008 */
[----:B-1----:R-:W-:Y:S01]  /*5420*/  FFMA.FTZ R8, R100, -UR6, R8 ;  /* 0x8000000664087c23 */ /* 0x002fe20008010008 */
[----:B------:R-:W-:Y:S02]  /*5430*/  @P6 IADD3 R0, R240, 0x1, RZ ;  /* 0x00000001f0006810 */ /* 0x000fe40007ffe0ff */
[----:B------:R-:W-:Y:S02]  /*5440*/  PLOP3.LUT P6, PT, PT, PT, UP0, 0x80, 0x0 ;  /* 0x000000000000781c */ /* 0x000fe40003fcf008 */
[----:B------:R-:W-:Y:S02]  /*5450*/  @P2 FSEL R4, R4, -INF , !P4 ;  /* 0xff80000004042808 */ /* 0x000fe40006000000 */
[----:B------:R-:W-:Y:S02]  /*5460*/  PLOP3.LUT P2, PT, PT, PT, UP0, 0x80, 0x0 ;  /* 0x000000000000781c */ /* 0x000fe40003f4f008 */
[C---:B------:R-:W-:Y:S02]  /*5470*/  @P0 IADD3 R93, R240.reuse, 0x10, RZ ;  /* 0x00000010f05d0810 */ /* 0x040fe40007ffe0ff */
[----:B------:R-:W-:Y:S02]  /*5480*/  PLOP3.LUT P0, PT, PT, PT, UP0, 0x80, 0x0 ;  /* 0x000000000000781c */ /* 0x000fe40003f0f008 */
[----:B------:R-:W-:Y:S02]  /*5490*/  @P1 IADD3 R92, R240, 0x9, RZ ;  /* 0x00000009f05c1810 */ /* 0x000fe40007ffe0ff */
[----:B------:R-:W-:Y:S02]  /*54a0*/  PLOP3.LUT P1, PT, PT, PT, UP0, 0x80, 0x0 ;  /* 0x000000000000781c */ /* 0x000fe40003f2f008 */
[----:B------:R-:W-:Y:S01]  /*54b0*/  @P6 ISETP.GE.AND P6, PT, R0, UR8, PT ;  /* 0x0000000800006c0c */ /* 0x000fe2000bfc6270 */
[----:B-----5:R-:W-:Y:S01]  /*54c0*/  FMUL.FTZ R0, R252, 1.4426950216293334961 ;  /* 0x3fb8aa3bfc007820 */ /* 0x020fe20000410000 */
[----:B------:R-:W-:Y:S02]  /*54d0*/  @P3 IADD3 R102, R240, 0x11, RZ ;  /* 0x00000011f0663810 */ /* 0x000fe40007ffe0ff */
[----:B------:R-:W-:Y:S02]  /*54e0*/  PLOP3.LUT P3, PT, PT, PT, UP0, 0x80, 0x0 ;  /* 0x000000000000781c */ /* 0x000fe40003f6f008 */
[----:B------:R-:W-:Y:S02]  /*54f0*/  @P2 ISETP.GE.AND P2, PT, R102, UR8, PT ;  /* 0x0000000866002c0c */ /* 0x000fe4000bf46270 */
[----:B------:R-:W-:Y:S02]  /*5500*/  @P0 FSEL R6, R6, -INF , !P4 ;  /* 0xff80000006060808 */ /* 0x000fe40006000000 */
[----:B------:R-:W-:Y:S02]  /*5510*/  PLOP3.LUT P0, PT, PT, PT, UP0, 0x80, 0x0 ;  /* 0x000000000000781c */ /* 0x000fe40003f0f008 */
[----:B------:R-:W-:Y:S02]  /*5520*/  FSETP.NEU.FTZ.AND P4, PT, R251, -INF , PT ;  /* 0xff800000fb00780b */ /* 0x000fe40003f9d000 */
[----:B------:R-:W-:Y:S03]  /*5530*/  @P1 ISETP.GE.AND P1, PT, R92, UR8, PT ;  /* 0x000000085c001c0c */ /* 0x000fe6000bf26270 */
[----:B------:R-:W-:Y:S06]  /*5540*/  @P3 ISETP.GE.AND P3, PT, R93, UR8, PT ;  /* 0x000000085d003c0c */ /* 0x000fec000bf66270 */
[----:B------:R-:W-:Y:S02]  /*5550*/  @P0 FSEL R5, R5, -INF , !P6 ;  /* 0xff80000005050808 */ /* 0x000fe40007000000 */
[----:B------:R-:W-:Y:S04]  /*5560*/  FSETP.NEU.FTZ.AND P0, PT, R252, -INF , PT ;  /* 0xff800000fc00780b */ /* 0x000fe80003f1d000 */
[----:B------:R-:W-:Y:S02]  /*5570*/  FSEL R0, R0, RZ, P0 ;  /* 0x000000ff00007208 */ /* 0x000fe40000000000 */
[----:B------:R-:W-:Y:S03]  /*5580*/  PLOP3.LUT P0, PT, PT, PT, UP0, 0x80, 0x0 ;  /* 0x000000000000781c */ /* 0x000fe60003f0f008 */
[----:B------:R-:W-:Y:S01]  /*5590*/  FFMA.FTZ R6, R6, c[0x0][0x23c], -R0 ;  /* 0x00008f0006067a23 */ /* 0x000fe20000010800 */
[----:B---3--:R-:W-:Y:S02]  /*55a0*/  LOP3.LUT R104, R97, UR11, R99, 0x96, !PT ;  /* 0x0000000b61687c12 */ /* 0x008fe4000f8e9663 */
[----:B------:R1:W-:Y:S10]  /*55b0*/  I2F R97, R3 ;  /* 0x0000000300617306 */ /* 0x0003f40000201400 */
[----:B------:R2:W3:Y:S01]  /*55c0*/  I2F R99, R84 ;  /* 0x0000005400637306 */ /* 0x0004e20000201400 */
[----:B-1----:R-:W-:Y:S05]  /*55d0*/  IMAD.WIDE.U32 R2, R104, -0x2daee0ad, RZ ;  /* 0xd2511f5368027825 */ /* 0x002fea00078e00ff */
[----:B------:R-:W-:Y:S01]  /*55e0*/  LOP3.LUT R103, R3, UR9, R112, 0x96, !PT ;  /* 0x0000000903677c12 */ /* 0x000fe2000f8e9670 */
[----:B------:R-:W-:Y:S01]  /*55f0*/  UIADD3 UR9, UR11, 0x3c6ef372, URZ ;  /* 0x3c6ef3720b097890 */ /* 0x000fe2000fffe03f */
[----:B------:R-:W-:Y:S02]  /*5600*/  LOP3.LUT R3, R111, UR10, R2, 0x96, !PT ;  /* 0x0000000a6f037c12 */ /* 0x000fe4000f8e9602 */
[----:B------:R-:W-:Y:S01]  /*5610*/  I2F R112, R86 ;  /* 0x0000005600707306 */ /* 0x000fe20000201400 */
[----:B------:R-:W-:Y:S01]  /*5620*/  FMUL.FTZ R2, R251, 1.4426950216293334961 ;  /* 0x3fb8aa3bfb027820 */ /* 0x000fe20000410000 */
[----:B--2---:R-:W-:Y:S01]  /*5630*/  @P5 IADD3 R84, R240, 0x8, RZ ;  /* 0x00000008f0545810 */ /* 0x004fe20007ffe0ff */
[----:B------:R-:W-:Y:S01]  /*5640*/  IMAD.WIDE.U32 R92, R103, -0x326172a9, RZ ;  /* 0xcd9e8d57675c7825 */ /* 0x000fe200078e00ff */
[----:B------:R-:W-:Y:S01]  /*5650*/  PLOP3.LUT P5, PT, PT, PT, UP0, 0x80, 0x0 ;  /* 0x000000000000781c */ /* 0x000fe20003faf008 */
[----:B------:R-:W-:Y:S01]  /*5660*/  UIADD3 UR10, UR11, -0x255992d5, URZ ;  /* 0xdaa66d2b0b0a7890 */ /* 0x000fe2000fffe03f */
[----:B------:R-:W-:Y:S01]  /*5670*/  FSEL R2, R2, RZ, P4 ;  /* 0x000000ff02027208 */ /* 0x000fe20002000000 */
[----:B---3--:R-:W-:Y:S01]  /*5680*/  FFMA.FTZ R9, R99, -UR6, R9 ;  /* 0x8000000663097c23 */ /* 0x008fe20008010009 */
[----:B------:R-:W-:Y:S01]  /*5690*/  PLOP3.LUT P4, PT, PT, PT, UP0, 0x80, 0x0 ;  /* 0x000000000000781c */ /* 0x000fe20003f8f008 */
[----:B------:R-:W-:Y:S01]  /*56a0*/  IMAD.WIDE.U32 R94, R3, -0x326172a9, RZ ;  /* 0xcd9e8d57035e7825 */ /* 0x000fe200078e00ff */
[----:B------:R1:W2:Y:S03]  /*56b0*/  I2F R111, R87 ;  /* 0x00000057006f7306 */ /* 0x0002a60000201400 */
[----:B------:R-:W-:Y:S01]  /*56c0*/  FFMA.FTZ R4, R4, c[0x0][0x23c], -R2 ;  /* 0x00008f0004047a23 */ /* 0x000fe20000010802 */
[----:B------:R-:W-:Y:S01]  /*56d0*/  LOP3.LUT R92, R95, UR10, R92, 0x96, !PT ;  /* 0x0000000a5f5c7c12 */ /* 0x000fe2000f8e965c */
[----:B------:R-:W-:Y:S01]  /*56e0*/  FFMA.FTZ R5, R5, c[0x0][0x23c], -R2 ;  /* 0x00008f0005057a23 */ /* 0x000fe20000010802 */
[----:B------:R-:W-:Y:S01]  /*56f0*/  UIADD3 UR10, UR12, -0x126145ec, URZ ;  /* 0xed9eba140c0a7890 */ /* 0x000fe2000fffe03f */
[----:B------:R-:W-:Y:S03]  /*5700*/  @P5 ISETP.GE.AND P5, PT, R84, UR8, PT ;  /* 0x0000000854005c0c */ /* 0x000fe6000bfa6270 */
[----:B------:R3:W4:Y:S01]  /*5710*/  MUFU.EX2 R107, R4 ;  /* 0x00000004006b7308 */ /* 0x0007220000000800 */
[----:B------:R-:W-:Y:S02]  /*5720*/  @P4 FSEL R7, R7, -INF , !P6 ;  /* 0xff80000007074808 */ /* 0x000fe40007000000 */
[----:B------:R-:W-:Y:S02]  /*5730*/  PLOP3.LUT P4, PT, PT, PT, UP0, 0x80, 0x0 ;  /* 0x000000000000781c */ /* 0x000fe40003f8f008 */
[----:B------:R-:W-:Y:S01]  /*5740*/  PLOP3.LUT P6, PT, PT, PT, UP0, 0x80, 0x0 ;  /* 0x000000000000781c */ /* 0x000fe20003fcf008 */
[----:B------:R-:W-:Y:S04]  /*5750*/  FFMA.FTZ R7, R7, c[0x0][0x23c], -R0 ;  /* 0x00008f0007077a23 */ /* 0x000fe80000010800 */
[----:B------:R2:W2:Y:S01]  /*5760*/  MUFU.EX2 R106, R5 ;  /* 0x00000005006a7308 */ /* 0x0004a20000000800 */
[----:B------:R-:W-:Y:S02]  /*5770*/  @P0 FSEL R8, R8, -INF , !P5 ;  /* 0xff80000008080808 */ /* 0x000fe40006800000 */
[----:B------:R-:W-:Y:S01]  /*5780*/  PLOP3.LUT P0, PT, PT, PT, UP0, 0x80, 0x0 ;  /* 0x000000000000781c */ /* 0x000fe20003f0f008 */
[----:B-1----:R-:W1:Y:S02]  /*5790*/  LDSM.16.M88.4 R84, [R222+0x1e800] ;  /* 0x01e80000de54783b */ /* 0x002e640000000200 */
[----:B------:R-:W-:Y:S01]  /*57a0*/  FFMA.FTZ R8, R8, c[0x0][0x23c], -R2 ;  /* 0x00008f0008087a23 */ /* 0x000fe20000010802 */
[----:B------:R-:W-:Y:S02]  /*57b0*/  @P4 FSEL R10, R10, -INF , !P5 ;  /* 0xff8000000a0a4808 */ /* 0x000fe40006800000 */
[----:B------:R-:W-:Y:S01]  /*57c0*/  PLOP3.LUT P5, PT, PT, PT, UP0, 0x80, 0x0 ;  /* 0x000000000000781c */ /* 0x000fe20003faf008 */
[----:B------:R-:W1:Y:S01]  /*57d0*/  MUFU.EX2 R105, R8 ;  /* 0x0000000800697308 */ /* 0x000e620000000800 */
[----:B------:R-:W-:Y:S01]  /*57e0*/  PLOP3.LUT P4, PT, PT, PT, UP0, 0x80, 0x0 ;  /* 0x000000000000781c */ /* 0x000fe20003f8f008 */
[----:B------:R-:W-:Y:S01]  /*57f0*/  FFMA.FTZ R10, R10, c[0x0][0x23c], -R0 ;  /* 0x00008f000a0a7a23 */ /* 0x000fe20000010800 */
[----:B------:R-:W-:Y:S02]  /*5800*/  @P6 IADD3 R3, R240, 0x18, RZ ;  /* 0x00000018f0036810 */ /* 0x000fe40007ffe0ff */
[----:B---3--:R-:W-:Y:S01]  /*5810*/  LOP3.LUT R4, R93, UR9, R114, 0x96, !PT ;  /* 0x000000095d047c12 */ /* 0x008fe2000f8e9672 */
[----:B------:R-:W-:Y:S01]  /*5820*/  IMAD.WIDE.U32 R92, R92, -0x2daee0ad, RZ ;  /* 0xd2511f535c5c7825 */ /* 0x000fe200078e00ff */
[----:B------:R-:W-:Y:S01]  /*5830*/  @P0 FSEL R9, R9, -INF , !P1 ;  /* 0xff80000009090808 */ /* 0x000fe20004800000 */
[----:B------:R-:W-:Y:S01]  /*5840*/  UIADD3 UR9, UR12, 0x32370b8f, URZ ;  /* 0x32370b8f0c097890 */ /* 0x000fe2000fffe03f */
[----:B------:R-:W-:Y:S01]  /*5850*/  PLOP3.LUT P6, PT, PT, PT, UP0, 0x80, 0x0 ;  /* 0x000000000000781c */ /* 0x000fe20003fcf008 */
[----:B------:R-:W-:Y:S01]  /*5860*/  MUFU.EX2 R102, R10 ;  /* 0x0000000a00667308 */ /* 0x000fe20000000800 */
[----:B------:R-:W-:Y:S01]  /*5870*/  PLOP3.LUT P0, PT, PT, PT, UP0, 0x80, 0x0 ;  /* 0x000000000000781c */ /* 0x000fe20003f0f008 */
[----:B------:R-:W-:Y:S01]  /*5880*/  FFMA.FTZ R9, R9, c[0x0][0x23c], -R2 ;  /* 0x00008f0009097a23 */ /* 0x000fe20000010802 */
[----:B------:R-:W-:Y:S01]  /*5890*/  @P5 ISETP.GE.AND P5, PT, R3, UR8, PT ;  /* 0x0000000803005c0c */ /* 0x000fe2000bfa6270 */
[----:B--2---:R-:W-:Y:S01]  /*58a0*/  IMAD.WIDE.U32 R4, R4, -0x2daee0ad, RZ ;  /* 0xd2511f5304047825 */ /* 0x004fe200078e00ff */
[----:B------:R-:W-:Y:S02]  /*58b0*/  @P4 IADD3 R3, R240, 0x19, RZ ;  /* 0x00000019f0034810 */ /* 0x000fe40007ffe0ff */
[----:B------:R-:W-:Y:S01]  /*58c0*/  PLOP3.LUT P4, PT, PT, PT, UP0, 0x80, 0x0 ;  /* 0x000000000000781c */ /* 0x000fe20003f8f008 */
[----:B------:R-:W-:Y:S01]  /*58d0*/  IMAD.MOV.U32 R114, RZ, RZ, c[0x0][0x22c] ;  /* 0x00008b00ff727624 */ /* 0x000fe200078e00ff */
[----:B------:R-:W-:Y:S01]  /*58e0*/  LOP3.LUT R5, R5, UR9, R110, 0x96, !PT ;  /* 0x0000000905057c12 */ /* 0x000fe2000f8e966e */
[----:B------:R-:W-:Y:S01]  /*58f0*/  MUFU.EX2 R104, R9 ;  /* 0x0000000900687308 */ /* 0x000fe20000000800 */
[----:B------:R-:W-:Y:S01]  /*5900*/  UIADD3 UR9, UR11, 0x78dde6e4, URZ ;  /* 0x78dde6e40b097890 */ /* 0x000fe2000fffe03f */
[----:B------:R-:W-:Y:S01]  /*5910*/  @P6 ISETP.GE.AND P6, PT, R3, UR8, PT ;  /* 0x0000000803006c0c */ /* 0x000fe2000bfc6270 */
[----:B------:R-:W-:Y:S01]  /*5920*/  IMAD R114, R114, c[0x0][0x1c0], RZ ;  /* 0x0000700072727a24 */ /* 0x000fe200078e02ff */
[----:B------:R-:W-:Y:S02]  /*5930*/  @P0 FSEL R11, R11, -INF , !P1 ;  /* 0xff8000000b0b0808 */ /* 0x000fe40004800000 */
[----:B------:R-:W-:Y:S01]  /*5940*/  PLOP3.LUT P0, PT, PT, PT, UP0, 0x80, 0x0 ;  /* 0x000000000000781c */ /* 0x000fe20003f0f008 */
[----:B------:R-:W-:Y:S01]  /*5950*/  IMAD.U32 R114, R114, -0x40, RZ ;  /* 0xffffffc072727824 */ /* 0x000fe200078e00ff */
[----:B------:R-:W-:Y:S01]  /*5960*/  PLOP3.LUT P1, PT, PT, PT, UP0, 0x80, 0x0 ;  /* 0x000000000000781c */ /* 0x000fe20003f2f008 */
[----:B------:R-:W-:Y:S01]  /*5970*/  FFMA.FTZ R11, R11, c[0x0][0x23c], -R0 ;  /* 0x00008f000b0b7a23 */ /* 0x000fe20000010800 */
[----:B------:R2:W-:Y:S01]  /*5980*/  MUFU.EX2 R110, R6 ;  /* 0x00000006006e7308 */ /* 0x0005e20000000800 */
[C---:B-1----:R-:W-:Y:S09]  /*5990*/  HMMA.16816.F32 R12, R88.reuse, R84, R12 ;  /* 0x00000054580c723c */ /* 0x042ff2000000180c */
[----:B------:R1:W3:Y:S01]  /*59a0*/  MUFU.EX2 R109, R7 ;  /* 0x00000007006d7308 */ /* 0x0002e20000000800 */
[----:B------:R-:W-:Y:S09]  /*59b0*/  HMMA.16816.F32 R16, R88, R86, R16 ;  /* 0x000000565810723c */ /* 0x000ff20000001810 */
[----:B------:R3:W-:Y:S03]  /*59c0*/  MUFU.EX2 R103, R11 ;  /* 0x0000000b00677308 */ /* 0x0007e60000000800 */
[----:B--2---:R-:W-:Y:S01]  /*59d0*/  LOP3.LUT R6, R93, UR10, R4, 0x96, !PT ;  /* 0x0000000a5d067c12 */ /* 0x004fe2000f8e9604 */
[----:B------:R-:W-:Y:S01]  /*59e0*/  IMAD.WIDE.U32 R4, R5, -0x326172a9, RZ ;  /* 0xcd9e8d5705047825 */ /* 0x000fe200078e00ff */
[----:B------:R-:W-:Y:S03]  /*59f0*/  UIADD3 UR10, UR11, 0x1715609d, URZ ;  /* 0x1715609d0b0a7890 */ /* 0x000fe6000fffe03f */
[----:B------:R-:W-:Y:S02]  /*5a00*/  FFMA.FTZ R13, R96, -UR6, R13 ;  /* 0x80000006600d7c23 */ /* 0x000fe4000801000d */
[----:B------:R-:W-:Y:S01]  /*5a10*/  IMAD.WIDE.U32 R84, R6, -0x326172a9, RZ ;  /* 0xcd9e8d5706547825 */ /* 0x000fe200078e00ff */
[----:B------:R-:W-:Y:S01]  /*5a20*/  LOP3.LUT R6, R5, UR9, R94, 0x96, !PT ;  /* 0x0000000905067c12 */ /* 0x000fe2000f8e965e */
[----:B------:R-:W-:Y:S01]  /*5a30*/  UIADD3 UR9, UR12, -0x56f99767, URZ ;  /* 0xa90668990c097890 */ /* 0x000fe2000fffe03f */
[----:B------:R-:W-:Y:S01]  /*5a40*/  @P0 FSEL R13, R13, -INF , !P2 ;  /* 0xff8000000d0d0808 */ /* 0x000fe20005000000 */
[----:B------:R-:W-:Y:S01]  /*5a50*/  FFMA.FTZ R14, R100, -UR6, R14 ;  /* 0x80000006640e7c23 */ /* 0x000fe2000801000e */
[----:B------:R-:W-:Y:S01]  /*5a60*/  PLOP3.LUT P0, PT, PT, PT, UP0, 0x80, 0x0 ;  /* 0x000000000000781c */ /* 0x000fe20003f0f008 */
[----:B------:R-:W-:Y:S01]  /*5a70*/  FFMA.FTZ R15, R99, -UR6, R15 ;  /* 0x80000006630f7c23 */ /* 0x000fe2000801000f */
[----:B------:R-:W-:Y:S01]  /*5a80*/  LOP3.LUT R4, R85, UR10, R4, 0x96, !PT ;  /* 0x0000000a55047c12 */ /* 0x000fe2000f8e9604 */
[----:B-1----:R-:W-:Y:S01]  /*5a90*/  IMAD.WIDE.U32 R6, R6, -0x2daee0ad, RZ ;  /* 0xd2511f5306067825 */ /* 0x002fe200078e00ff */
[----:B------:R-:W-:Y:S01]  /*5aa0*/  @P1 FSEL R14, R14, -INF , !P3 ;  /* 0xff8000000e0e1808 */ /* 0x000fe20005800000 */
[----:B------:R-:W-:Y:S01]  /*5ab0*/  UIADD3 UR10, UR12, 0x646e171e, URZ ;  /* 0x646e171e0c0a7890 */ /* 0x000fe2000fffe03f */
[----:B------:R-:W-:Y:S01]  /*5ac0*/  PLOP3.LUT P1, PT, PT, PT, UP0, 0x80, 0x0 ;  /* 0x000000000000781c */ /* 0x000fe20003f2f008 */
[----:B------:R-:W-:Y:S01]  /*5ad0*/  IMAD.WIDE.U32 R4, R4, -0x2daee0ad, RZ ;  /* 0xd2511f5304047825 */ /* 0x000fe200078e00ff */
[----:B------:R-:W-:Y:S01]  /*5ae0*/  LOP3.LUT R92, R7, UR9, R92, 0x96, !PT ;  /* 0x00000009075c7c12 */ /* 0x000fe2000f8e965c */
[----:B------:R-:W-:Y:S02]  /*5af0*/  ULDC.U8 UR9, c[0x0][0x2d8] ;  /* 0x0000b60000097ab9 */ /* 0x000fe40000000000 */
[----:B------:R-:W-:Y:S01]  /*5b00*/  FFMA.FTZ R17, R111, -UR6, R17 ;  /* 0x800000066f117c23 */ /* 0x000fe20008010011 */
[----:B------:R-:W-:Y:S01]  /*5b10*/  LOP3.LUT R6, R5, UR10, R6, 0x96, !PT ;  /* 0x0000000a05067c12 */ /* 0x000fe2000f8e9606 */
[----:B------:R-:W-:Y:S01]  /*5b20*/  FFMA.FTZ R12, R97, -UR6, R12 ;  /* 0x80000006610c7c23 */ /* 0x000fe2000801000c */
[----:B------:R-:W-:Y:S01]  /*5b30*/  @P0 FSEL R15, R15, -INF , !P2 ;  /* 0xff8000000f0f0808 */ /* 0x000fe20005000000 */
[----:B------:R-:W-:Y:S01]  /*5b40*/  FFMA.FTZ R16, R112, -UR6, R16 ;  /* 0x8000000670107c23 */ /* 0x000fe20008010010 */
[----:B------:R-:W-:Y:S01]  /*5b50*/  PLOP3.LUT P0, PT, PT, PT, UP0, 0x80, 0x0 ;  /* 0x000000000000781c */ /* 0x000fe20003f0f008 */
[----:B------:R-:W-:Y:S01]  /*5b60*/  UIADD3 UR10, UR11, -0x4ab325aa, URZ ;  /* 0xb54cda560b0a7890 */ /* 0x000fe2000fffe03f */
[C---:B------:R-:W-:Y:S01]  /*5b70*/  LOP3.LUT R86, R4.reuse, 0xffff, RZ, 0xc0, !PT ;  /* 0x0000ffff04567812 */ /* 0x040fe200078ec0ff */
[----:B------:R-:W-:Y:S01]  /*5b80*/  FFMA.FTZ R13, R13, c[0x0][0x23c], -R2 ;  /* 0x00008f000d0d7a23 */ /* 0x000fe20000010802 */
[----:B------:R-:W-:Y:S01]  /*5b90*/  SHF.R.U32.HI R85, RZ, 0x10, R4 ;  /* 0x00000010ff557819 */ /* 0x000fe20000011604 */
[----:B------:R-:W-:Y:S01]  /*5ba0*/  FFMA.FTZ R18, R97, -UR6, R18 ;  /* 0x8000000661127c23 */ /* 0x000fe20008010012 */
[----:B------:R-:W-:Y:S01]  /*5bb0*/  LOP3.LUT R3, R4, 0xff, RZ, 0xc0, !PT ;  /* 0x000000ff04037812 */ /* 0x000fe200078ec0ff */
[----:B------:R-:W-:Y:S01]  /*5bc0*/  FFMA.FTZ R19, R96, -UR6, R19 ;  /* 0x8000000660137c23 */ /* 0x000fe20008010013 */
[----:B------:R-:W-:Y:S01]  /*5bd0*/  SHF.R.U32.HI R7, RZ, 0x18, R4 ;  /* 0x00000018ff077819 */ /* 0x000fe20000011604 */
[----:B------:R-:W-:Y:S01]  /*5be0*/  IMAD.WIDE.U32 R4, R92, -0x326172a9, RZ ;  /* 0xcd9e8d575c047825 */ /* 0x000fe200078e00ff */
[----:B------:R-:W-:Y:S01]  /*5bf0*/  PLOP3.LUT P2, PT, PT, PT, UP0, 0x80, 0x0 ;  /* 0x000000000000781c */ /* 0x000fe20003f4f008 */
[----:B------:R-:W-:Y:S01]  /*5c00*/  MUFU.EX2 R98, R13 ;  /* 0x0000000d00627308 */ /* 0x000fe20000000800 */
[----:B------:R-:W-:Y:S01]  /*5c10*/  @P1 FSEL R16, R16, -INF , !P5 ;  /* 0xff80000010101808 */ /* 0x000fe20006800000 */
[--C-:B------:R-:W-:Y:S01]  /*5c20*/  FFMA.FTZ R14, R14, c[0x0][0x23c], -R0.reuse ;  /* 0x00008f000e0e7a23 */ /* 0x100fe20000010800 */
[----:B------:R-:W-:Y:S01]  /*5c30*/  @P0 FSEL R17, R17, -INF , !P6 ;  /* 0xff80000011110808 */ /* 0x000fe20007000000 */
[----:B------:R-:W-:Y:S01]  /*5c40*/  FFMA.FTZ R15, R15, c[0x0][0x23c], -R0 ;  /* 0x00008f000f0f7a23 */ /* 0x000fe20000010800 */
[----:B------:R-:W-:Y:S01]  /*5c50*/  @P4 FSEL R12, R12, -INF , !P3 ;  /* 0xff8000000c0c4808 */ /* 0x000fe20005800000 */
[--C-:B------:R-:W-:Y:S01]  /*5c60*/  FFMA.FTZ R16, R16, c[0x0][0x23c], -R2.reuse ;  /* 0x00008f0010107a23 */ /* 0x100fe20000010802 */
[----:B------:R-:W-:Y:S01]  /*5c70*/  PLOP3.LUT P1, PT, PT, PT, UP0, 0x80, 0x0 ;  /* 0x000000000000781c */ /* 0x000fe20003f2f008 */
[----:B------:R1:W5:Y:S01]  /*5c80*/  LDL R111, [R1+0x4] ;  /* 0x00000400016f7983 */ /* 0x0003620000100800 */
[----:B------:R-:W-:Y:S01]  /*5c90*/  ISETP.LE.U32.AND P4, PT, R3, UR9, PT ;  /* 0x0000000903007c0c */ /* 0x000fe2000bf83070 */
[----:B------:R-:W-:Y:S01]  /*5ca0*/  FFMA.FTZ R12, R12, c[0x0][0x23c], -R2 ;  /* 0x00008f000c0c7a23 */ /* 0x000fe20000010802 */
[----:B------:R-:W-:Y:S01]  /*5cb0*/  LOP3.LUT R3, R5, UR10, R84, 0x96, !PT ;  /* 0x0000000a05037c12 */ /* 0x000fe2000f8e9654 */
[----:B------:R-:W-:Y:S01]  /*5cc0*/  FFMA.FTZ R2, R17, c[0x0][0x23c], -R2 ;  /* 0x00008f0011027a23 */ /* 0x000fe20000010802 */
[----:B------:R-:W-:Y:S01]  /*5cd0*/  ISETP.LE.U32.AND P3, PT, R7, UR9, PT ;  /* 0x0000000907007c0c */ /* 0x000fe2000bf63070 */
[----:B------:R-:W-:Y:S01]  /*5ce0*/  MUFU.EX2 R100, R12 ;  /* 0x0000000c00647308 */ /* 0x000fe20000000800 */
[C---:B------:R-:W-:Y:S01]  /*5cf0*/  LOP3.LUT R7, R3.reuse, 0xff, RZ, 0xc0, !PT ;  /* 0x000000ff03077812 */ /* 0x040fe200078ec0ff */
[----:B------:R-:W-:Y:S01]  /*5d00*/  IMAD.U32 R92, RZ, RZ, UR16 ;  /* 0x00000010ff5c7e24 */ /* 0x000fe2000f8e00ff */
[----:B------:R-:W-:Y:S01]  /*5d10*/  LOP3.LUT R8, R4, 0xffff, RZ, 0xc0, !PT ;  /* 0x0000ffff04087812 */ /* 0x000fe200078ec0ff */
[----:B------:R-:W-:Y:S01]  /*5d20*/  IMAD.U32 R93, RZ, RZ, UR13 ;  /* 0x0000000dff5d7e24 */ /* 0x000fe2000f8e00ff */
[----:B------:R-:W-:Y:S02]  /*5d30*/  LOP3.LUT R5, R3, 0xffff, RZ, 0xc0, !PT ;  /* 0x0000ffff03057812 */ /* 0x000fe400078ec0ff */
[----:B------:R-:W-:Y:S02]  /*5d40*/  @P2 FSEL R18, R18, -INF , !P5 ;  /* 0xff80000012122808 */ /* 0x000fe40006800000 */
[----:B------:R-:W-:Y:S01]  /*5d50*/  ISETP.LE.U32.AND P5, PT, R7, UR9, PT ;  /* 0x0000000907007c0c */ /* 0x000fe2000bfa3070 */
[----:B------:R2:W-:Y:S01]  /*5d60*/  MUFU.EX2 R94, R2 ;  /* 0x00000002005e7308 */ /* 0x0005e20000000800 */
[----:B------:R-:W-:Y:S01]  /*5d70*/  SHF.R.U32.HI R5, RZ, 0x8, R5 ;  /* 0x00000008ff057819 */ /* 0x000fe20000011605 */
[--C-:B------:R-:W-:Y:S01]  /*5d80*/  FFMA.FTZ R18, R18, c[0x0][0x23c], -R0.reuse ;  /* 0x00008f0012127a23 */ /* 0x100fe20000010800 */
[----:B------:R-:W-:Y:S02]  /*5d90*/  @P1 FSEL R19, R19, -INF , !P6 ;  /* 0xff80000013131808 */ /* 0x000fe40007000000 */
[----:B------:R-:W-:Y:S02]  /*5da0*/  LOP3.LUT R5, R5, 0xffff, RZ, 0xc0, !PT ;  /* 0x0000ffff05057812 */ /* 0x000fe400078ec0ff */
[----:B------:R-:W-:Y:S01]  /*5db0*/  LOP3.LUT R9, R4, 0xff, RZ, 0xc0, !PT ;  /* 0x000000ff04097812 */ /* 0x000fe200078ec0ff */
[----:B------:R-:W-:Y:S01]  /*5dc0*/  FFMA.FTZ R0, R19, c[0x0][0x23c], -R0 ;  /* 0x00008f0013007a23 */ /* 0x000fe20000010800 */
[--C-:B------:R-:W-:Y:S01]  /*5dd0*/  SHF.R.U32.HI R10, RZ, 0x10, R4.reuse ;  /* 0x00000010ff0a7819 */ /* 0x100fe20000011604 */
[----:B------:R-:W-:Y:S01]  /*5de0*/  MUFU.EX2 R101, R14 ;  /* 0x0000000e00657308 */ /* 0x000fe20000000800 */
[----:B---3--:R-:W-:Y:S01]  /*5df0*/  SHF.R.U32.HI R11, RZ, 0x18, R4 ;  /* 0x00000018ff0b7819 */ /* 0x008fe20000011604 */
[----:B----4-:R-:W-:Y:S01]  /*5e00*/  @!P5 FADD.FTZ R107, -R107, -RZ ;  /* 0x800000ff6b6bd221 */ /* 0x010fe20000010100 */
[----:B------:R-:W-:Y:S02]  /*5e10*/  ISETP.LE.U32.AND P0, PT, R5, UR9, PT ;  /* 0x0000000905007c0c */ /* 0x000fe4000bf03070 */
[--C-:B------:R-:W-:Y:S02]  /*5e20*/  SHF.R.U32.HI R4, RZ, 0x10, R3.reuse ;  /* 0x00000010ff047819 */ /* 0x100fe40000011603 */
[----:B------:R-:W-:Y:S02]  /*5e30*/  SHF.R.U32.HI R3, RZ, 0x18, R3 ;  /* 0x00000018ff037819 */ /* 0x000fe40000011603 */
[----:B------:R-:W-:Y:S01]  /*5e40*/  ISETP.LE.U32.AND P5, PT, R9, UR9, PT ;  /* 0x0000000909007c0c */ /* 0x000fe2000bfa3070 */
[----:B------:R-:W3:Y:S01]  /*5e50*/  MUFU.EX2 R95, R0 ;  /* 0x00000000005f7308 */ /* 0x000ee20000000800 */
[----:B------:R-:W-:Y:S02]  /*5e60*/  ISETP.LE.U32.AND P6, PT, R3, UR9, PT ;  /* 0x0000000903007c0c */ /* 0x000fe4000bfc3070 */
[----:B------:R-:W-:Y:S02]  /*5e70*/  SHF.R.U32.HI R3, RZ, 0x8, R8 ;  /* 0x00000008ff037819 */ /* 0x000fe40000011608 */
[----:B------:R-:W-:Y:S01]  /*5e80*/  LOP3.LUT R4, R4, 0xff, RZ, 0xc0, !PT ;  /* 0x000000ff04047812 */ /* 0x000fe200078ec0ff */
[----:B------:R-:W-:Y:S01]  /*5e90*/  @!P0 FADD.FTZ R106, -R106, -RZ ;  /* 0x800000ff6a6a8221 */ /* 0x000fe20000010100 */
[----:B------:R-:W-:Y:S02]  /*5ea0*/  LOP3.LUT R3, R3, 0xffff, RZ, 0xc0, !PT ;  /* 0x0000ffff03037812 */ /* 0x000fe400078ec0ff */
[----:B------:R-:W-:Y:S01]  /*5eb0*/  ISETP.LE.U32.AND P2, PT, R4, UR9, PT ;  /* 0x0000000904007c0c */ /* 0x000fe2000bf43070 */
[----:B------:R-:W-:Y:S01]  /*5ec0*/  MUFU.EX2 R99, R15 ;  /* 0x0000000f00637308 */ /* 0x000fe20000000800 */
[----:B--2---:R-:W-:Y:S01]  /*5ed0*/  LOP3.LUT R2, R10, 0xff, RZ, 0xc0, !PT ;  /* 0x000000ff0a027812 */ /* 0x004fe200078ec0ff */
[----:B------:R-:W-:Y:S01]  /*5ee0*/  @!P5 FADD.FTZ R105, -R105, -RZ ;  /* 0x800000ff6969d221 */ /* 0x000fe20000010100 */
[----:B------:R-:W-:Y:S01]  /*5ef0*/  ISETP.LE.U32.AND P0, PT, R3, UR9, PT ;  /* 0x0000000903007c0c */ /* 0x000fe2000bf03070 */
[----:B------:R-:W-:Y:S01]  /*5f00*/  @!P6 FADD.FTZ R109, -R109, -RZ ;  /* 0x800000ff6d6de221 */ /* 0x000fe20000010100 */
[----:B------:R-:W-:Y:S02]  /*5f10*/  LOP3.LUT R4, R6, 0xff, RZ, 0xc0, !PT ;  /* 0x000000ff06047812 */ /* 0x000fe400078ec0ff */
[----:B------:R-:W-:Y:S02]  /*5f20*/  ISETP.LE.U32.AND P5, PT, R11, UR9, PT ;  /* 0x000000090b007c0c */ /* 0x000fe4000bfa3070 */
[----:B------:R-:W-:Y:S01]  /*5f30*/  ISETP.LE.U32.AND P6, PT, R2, UR9, PT ;  /* 0x0000000902007c0c */ /* 0x000fe2000bfc3070 */
[----:B------:R-:W2:Y:S01]  /*5f40*/  MUFU.EX2 R96, R16 ;  /* 0x0000001000607308 */ /* 0x000ea20000000800 */
[----:B------:R-:W-:Y:S01]  /*5f50*/  ISETP.LE.U32.AND P1, PT, R4, UR9, PT ;  /* 0x0000000904007c0c */ /* 0x000fe2000bf23070 */
[----:B------:R-:W-:Y:S01]  /*5f60*/  @!P2 FADD.FTZ R110, -R110, -RZ ;  /* 0x800000ff6e6ea221 */ /* 0x000fe20000010100 */
[--C-:B------:R-:W-:Y:S01]  /*5f70*/  SHF.R.U32.HI R4, RZ, 0x18, R6.reuse ;  /* 0x00000018ff047819 */ /* 0x100fe20000011606 */
[----:B---3--:R-:W-:Y:S01]  /*5f80*/  @!P3 FADD.FTZ R95, -R95, -RZ ;  /* 0x800000ff5f5fb221 */ /* 0x008fe20000010100 */
[----:B------:R-:W-:Y:S01]  /*5f90*/  SHF.R.U32.HI R3, RZ, 0x10, R6 ;  /* 0x00000010ff037819 */ /* 0x000fe20000011606 */
[----:B------:R-:W-:Y:S01]  /*5fa0*/  @!P0 FADD.FTZ R104, -R104, -RZ ;  /* 0x800000ff68688221 */ /* 0x000fe20000010100 */
[----:B------:R-:W-:Y:S02]  /*5fb0*/  LOP3.LUT R6, R6, 0xffff, RZ, 0xc0, !PT ;  /* 0x0000ffff06067812 */ /* 0x000fe400078ec0ff */
[----:B------:R-:W-:Y:S01]  /*5fc0*/  LOP3.LUT R3, R3, 0xff, RZ, 0xc0, !PT ;  /* 0x000000ff03037812 */ /* 0x000fe200078ec0ff */
[----:B------:R-:W-:Y:S01]  /*5fd0*/  @!P5 FADD.FTZ R103, -R103, -RZ ;  /* 0x800000ff6767d221 */ /* 0x000fe20000010100 */
[----:B------:R-:W-:Y:S01]  /*5fe0*/  SHF.R.U32.HI R2, RZ, 0x8, R6 ;  /* 0x00000008ff027819 */ /* 0x000fe20000011606 */
[----:B------:R-:W-:Y:S01]  /*5ff0*/  @!P6 FADD.FTZ R102, -R102, -RZ ;  /* 0x800000ff6666e221 */ /* 0x000fe20000010100 */
[----:B------:R-:W-:Y:S01]  /*6000*/  ISETP.LE.U32.AND P0, PT, R3, UR9, PT ;  /* 0x0000000903007c0c */ /* 0x000fe2000bf03070 */
[----:B------:R-:W-:Y:S01]  /*6010*/  @!P1 FADD.FTZ R100, -R100, -RZ ;  /* 0x800000ff64649221 */ /* 0x000fe20000010100 */
[----:B------:R-:W-:Y:S01]  /*6020*/  LOP3.LUT R3, R85, 0xff, RZ, 0xc0, !PT ;  /* 0x000000ff55037812 */ /* 0x000fe200078ec0ff */
[----:B------:R-:W3:Y:S01]  /*6030*/  MUFU.EX2 R97, R18 ;  /* 0x0000001200617308 */ /* 0x000ee20000000800 */
[----:B------:R-:W-:Y:S02]  /*6040*/  LOP3.LUT R2, R2, 0xffff, RZ, 0xc0, !PT ;  /* 0x0000ffff02027812 */ /* 0x000fe400078ec0ff */
[----:B------:R-:W-:Y:S02]  /*6050*/  SHF.R.U32.HI R0, RZ, 0x8, R86 ;  /* 0x00000008ff007819 */ /* 0x000fe40000011656 */
[----:B------:R-:W-:Y:S02]  /*6060*/  ISETP.LE.U32.AND P6, PT, R2, UR9, PT ;  /* 0x0000000902007c0c */ /* 0x000fe4000bfc3070 */
[----:B------:R-:W-:Y:S01]  /*6070*/  F2FP.RELU.PACK_AB R2, R109, R110 ;  /* 0x0000006e6d02723e */ /* 0x000fe200000008ff */
[----:B--2---:R-:W-:Y:S01]  /*6080*/  @!P4 FADD.FTZ R96, -R96, -RZ ;  /* 0x800000ff6060c221 */ /* 0x004fe20000010100 */
[----:B------:R-:W-:Y:S01]  /*6090*/  ISETP.LE.U32.AND P5, PT, R3, UR9, PT ;  /* 0x0000000903007c0c */ /* 0x000fe2000bfa3070 */
[----:B------:R-:W-:Y:S01]  /*60a0*/  @!P0 FADD.FTZ R101, -R101, -RZ ;  /* 0x800000ff65658221 */ /* 0x000fe20000010100 */
[----:B------:R-:W-:Y:S01]  /*60b0*/  F2FP.RELU.PACK_AB R3, R106, R107 ;  /* 0x0000006b6a03723e */ /* 0x000fe200000008ff */
[----:B------:R2:W-:Y:S01]  /*60c0*/  STS [R245+0x2a400], R2 ;  /* 0x02a40002f5007388 */ /* 0x0005e20000000800 */
[----:B------:R-:W-:Y:S02]  /*60d0*/  LOP3.LUT R0, R0, 0xffff, RZ, 0xc0, !PT ;  /* 0x0000ffff00007812 */ /* 0x000fe400078ec0ff */
[----:B------:R-:W-:Y:S02]  /*60e0*/  ISETP.LE.U32.AND P2, PT, R4, UR9, PT ;  /* 0x0000000904007c0c */ /* 0x000fe4000bf43070 */
[----:B------:R-:W-:Y:S01]  /*60f0*/  ISETP.LE.U32.AND P1, PT, R0, UR9, PT ;  /* 0x0000000900007c0c */ /* 0x000fe2000bf23070 */
[----:B------:R4:W-:Y:S01]  /*6100*/  STS [R245+0x2a000], R3 ;  /* 0x02a00003f5007388 */ /* 0x0009e20000000800 */
[----:B------:R-:W-:Y:S01]  /*6110*/  F2FP.RELU.PACK_AB R0, R104, R105 ;  /* 0x000000696800723e */ /* 0x000fe200000008ff */
[----:B------:R-:W-:Y:S01]  /*6120*/  @!P6 FADD.FTZ R98, -R98, -RZ ;  /* 0x800000ff6262e221 */ /* 0x000fe20000010100 */
[----:B------:R-:W-:Y:S02]  /*6130*/  F2FP.RELU.PACK_AB R5, R103, R102 ;  /* 0x000000666705723e */ /* 0x000fe400000008ff */
[----:B------:R-:W-:Y:S01]  /*6140*/  LEA R92, P0, R113, R92, 0x2 ;  /* 0x0000005c715c7211 */ /* 0x000fe200078010ff */
[----:B------:R1:W-:Y:S01]  /*6150*/  STS [R250+0x2a000], R0 ;  /* 0x02a00000fa007388 */ /* 0x0003e20000000800 */
[----:B------:R-:W-:Y:S01]  /*6160*/  F2FP.RELU.PACK_AB R4, R98, R100 ;  /* 0x000000646204723e */ /* 0x000fe200000008ff */
[----:B---3--:R-:W-:Y:S01]  /*6170*/  @!P5 FADD.FTZ R97, -R97, -RZ ;  /* 0x800000ff6161d221 */ /* 0x008fe20000010100 */
[----:B------:R-:W-:Y:S01]  /*6180*/  LEA.HI.X.SX32 R93, R113, R93, 0x2, P0 ;  /* 0x0000005d715d7211 */ /* 0x000fe200000f16ff */
[----:B------:R-:W-:Y:S01]  /*6190*/  @!P2 FADD.FTZ R99, -R99, -RZ ;  /* 0x800000ff6363a221 */ /* 0x000fe20000010100 */
[----:B------:R-:W-:Y:S01]  /*61a0*/  LEA R234, P0, R114, R234, 0x2 ;  /* 0x000000ea72ea7211 */ /* 0x000fe200078010ff */
[----:B------:R-:W-:Y:S01]  /*61b0*/  STS [R250+0x2a400], R5 ;  /* 0x02a40005fa007388 */ /* 0x000fe20000000800 */
[----:B------:R-:W-:Y:S01]  /*61c0*/  @!P1 FADD.FTZ R94, -R94, -RZ ;  /* 0x800000ff5e5e9221 */ /* 0x000fe20000010100 */
[----:B------:R-:W-:Y:S02]  /*61d0*/  FSETP.GE.FTZ.AND P1, PT, R106, RZ, PT ;  /* 0x000000ff6a00720b */ /* 0x000fe40003f36000 */
[----:B------:R-:W-:Y:S02]  /*61e0*/  FSETP.GE.FTZ.AND P5, PT, R105, RZ, PT ;  /* 0x000000ff6900720b */ /* 0x000fe40003fb6000 */
[----:B------:R-:W-:Y:S01]  /*61f0*/  STS [R248+0x2a000], R4 ;  /* 0x02a00004f8007388 */ /* 0x000fe20000000800 */
[----:B--2---:R-:W-:Y:S02]  /*6200*/  F2FP.RELU.PACK_AB R2, R94, R96 ;  /* 0x000000605e02723e */ /* 0x004fe400000008ff */
[----:B------:R-:W-:Y:S02]  /*6210*/  FSETP.GE.FTZ.AND P2, PT, R107, RZ, PT ;  /* 0x000000ff6b00720b */ /* 0x000fe40003f56000 */
[----:B------:R-:W-:Y:S02]  /*6220*/  LEA.HI.X.SX32 R235, R114, R235, 0x2, P0 ;  /* 0x000000eb72eb7211 */ /* 0x000fe400000f16ff */
[----:B----4-:R-:W-:Y:S02]  /*6230*/  F2FP.RELU.PACK_AB R3, R99, R101 ;  /* 0x000000656303723e */ /* 0x010fe400000008ff */
[----:B------:R-:W-:Y:S02]  /*6240*/  FSETP.GE.FTZ.AND P0, PT, R94, RZ, PT ;  /* 0x000000ff5e00720b */ /* 0x000fe40003f16000 */
[----:B------:R-:W-:Y:S01]  /*6250*/  FSETP.GE.FTZ.AND P3, PT, R100, RZ, PT ;  /* 0x000000ff6400720b */ /* 0x000fe20003f76000 */
[----:B------:R2:W-:Y:S01]  /*6260*/  STS [R248+0x2a400], R3 ;  /* 0x02a40003f8007388 */ /* 0x0005e20000000800 */
[----:B-1----:R-:W-:Y:S02]  /*6270*/  F2FP.RELU.PACK_AB R0, R95, R97 ;  /* 0x000000615f00723e */ /* 0x002fe400000008ff */
[----:B------:R-:W-:Y:S03]  /*6280*/  FSETP.GE.FTZ.AND P4, PT, R104, RZ, PT ;  /* 0x000000ff6800720b */ /* 0x000fe60003f96000 */
[----:B------:R-:W-:Y:S06]  /*6290*/  STS [R249+0x2a000], R2 ;  /* 0x02a00002f9007388 */ /* 0x000fec0000000800 */
[----:B------:R1:W-:Y:S06]  /*62a0*/  STS [R249+0x2a400], R0 ;  /* 0x02a40000f9007388 */ /* 0x0003ec0000000800 */
[----:B------:R-:W-:Y:S06]  /*62b0*/  LDSM.16.M88.4 R16, [R228+0x10000] ;  /* 0x01000000e410783b */ /* 0x000fec0000000200 */
[----:B------:R-:W3:Y:S01]  /*62c0*/  LDSM.16.M88.4 R8, [R224+0x20000] ;  /* 0x02000000e008783b */ /* 0x000ee20000000200 */
[C-C-:B--2---:R-:W-:Y:S05]  /*62d0*/  IMAD.IADD R3, R217.reuse, 0x1, R228.reuse ;  /* 0x00000001d9037824 */ /* 0x144fea00078e02e4 */
[----:B------:R-:W2:Y:S01]  /*62e0*/  LDSM.16.M88.4 R84, [R224+0x20800] ;  /* 0x02080000e054783b */ /* 0x000ea20000000200 */
[----:B-1----:R-:W-:Y:S04]  /*62f0*/  IMAD.IADD R0, R108, 0x1, R228 ;  /* 0x000000016c007824 */ /* 0x002fe800078e02e4 */
[----:B------:R-:W-:Y:S01]  /*6300*/  IMAD.IADD R2, R217, 0x1, R0 ;  /* 0x00000001d9027824 */ /* 0x000fe200078e0200 */
[----:B------:R-:W-:Y:S01]  /*6310*/  LDSM.16.M88.4 R88, [R0+0x10000] ;  /* 0x010000000058783b */ /* 0x000fe20000000200 */
[C---:B---3--:R-:W-:Y:S08]  /*6320*/  HMMA.16816.F32 R4, R16.reuse, R8, RZ ;  /* 0x000000081004723c */ /* 0x048ff000000018ff */
        /* <DEDUP_REMOVED lines=94> */
[----:B------:R-:W-:Y:S06]  /*6910*/  LDSM.16.M88.4 R84, [R3+0x16000] ;  /* 0x016000000354783b */ /* 0x000fec0000000200 */
[----:B------:R-:W2:Y:S02]  /*6920*/  LDSM.16.M88.4 R88, [R223+0x26000] ;  /* 0x02600000df58783b */ /* 0x000ea40000000200 */
        /* <DEDUP_REMOVED lines=8> */
[C---:B----4-:R-:W-:Y:S05]  /*69b0*/  HMMA.16816.F32 R4, R84.reuse, R88, R4 ;  /* 0x000000585404723c */ /* 0x050fea0000001804 */
[----:B-1----:R1:W5:Y:S06]  /*69c0*/  LDL R93, [R1] ;  /* 0x00000000015d7983 */ /* 0x00236c0000100800 */
[----:B------:R1:W5:Y:S01]  /*69d0*/  LDL R92, [R1+0x8] ;  /* 0x00000800015c7983 */ /* 0x0003620000100800 */
[C---:B------:R-:W-:Y:S05]  /*69e0*/  HMMA.16816.F32 R8, R84.reuse, R90, R8 ;  /* 0x0000005a5408723c */ /* 0x040fea0000001808 */
[----:B------:R-:W4:Y:S03]  /*69f0*/  LDSM.16.M88.4 R88, [R222+0x26800] ;  /* 0x02680000de58783b */ /* 0x000f260000000200 */
[C---:B----4-:R-:W-:Y:S08]  /*6a00*/  HMMA.16816.F32 R12, R84.reuse, R88, R12 ;  /* 0x00000058540c723c */ /* 0x050ff0000000180c */
[----:B------:R-:W-:Y:S08]  /*6a10*/  HMMA.16816.F32 R16, R84, R90, R16 ;  /* 0x0000005a5410723c */ /* 0x000ff00000001810 */
[C---:B---3--:R-:W-:Y:S04]  /*6a20*/  FADD.FTZ R10, -R0.reuse, R10 ;  /* 0x0000000a000a7221 */ /* 0x048fe80000010100 */
[----:B------:R-:W-:Y:S02]  /*6a30*/  FADD.FTZ R6, -R0, R6 ;  /* 0x0000000600067221 */ /* 0x000fe40000010100 */
[C---:B--2---:R-:W-:Y:S02]  /*6a40*/  FADD.FTZ R3, -R2.reuse, R5 ;  /* 0x0000000502037221 */ /* 0x044fe40000010100 */
[C---:B------:R-:W-:Y:S02]  /*6a50*/  FADD.FTZ R4, -R2.reuse, R4 ;  /* 0x0000000402047221 */ /* 0x040fe40000010100 */
[----:B------:R-:W-:Y:S01]  /*6a60*/  FADD.FTZ R5, -R2, R12 ;  /* 0x0000000c02057221 */ /* 0x000fe20000010100 */
[-C--:B------:R-:W-:Y:S02]  /*6a70*/  FSEL R3, R3, R2.reuse, P1 ;  /* 0x0000000203037208 */ /* 0x080fe40000800000 */
[----:B------:R-:W-:Y:S02]  /*6a80*/  FSETP.GE.FTZ.AND P1, PT, R96, RZ, PT ;  /* 0x000000ff6000720b */ /* 0x000fe40003f36000 */
[-C--:B------:R-:W-:Y:S01]  /*6a90*/  FSEL R4, R4, R2.reuse, P2 ;  /* 0x0000000204047208 */ /* 0x080fe20001000000 */
[----:B------:R-:W-:Y:S01]  /*6aa0*/  FMUL.FTZ R90, R106, R3 ;  /* 0x000000036a5a7220 */ /* 0x000fe20000410000 */
[----:B------:R-:W-:Y:S01]  /*6ab0*/  FSETP.GE.FTZ.AND P2, PT, R98, RZ, PT ;  /* 0x000000ff6200720b */ /* 0x000fe20003f56000 */
[C---:B------:R-:W-:Y:S01]  /*6ac0*/  FADD.FTZ R3, -R2.reuse, R8 ;  /* 0x0000000802037221 */ /* 0x040fe20000010100 */
[----:B------:R-:W-:Y:S01]  /*6ad0*/  FSEL R5, R5, R2, P3 ;  /* 0x0000000205057208 */ /* 0x000fe20001800000 */
[C---:B------:R-:W-:Y:S01]  /*6ae0*/  FADD.FTZ R8, -R2.reuse, R9 ;  /* 0x0000000902087221 */ /* 0x040fe20000010100 */
[----:B------:R-:W-:Y:S01]  /*6af0*/  FSETP.GE.FTZ.AND P3, PT, R99, RZ, PT ;  /* 0x000000ff6300720b */ /* 0x000fe20003f76000 */
[----:B------:R-:W-:Y:S01]  /*6b00*/  FMUL.FTZ R91, R107, R4 ;  /* 0x000000046b5b7220 */ /* 0x000fe20000410000 */
[-C--:B------:R-:W-:Y:S01]  /*6b10*/  FSEL R9, R3, R2.reuse, P5 ;  /* 0x0000000203097208 */ /* 0x080fe20002800000 */
[----:B------:R-:W-:Y:S01]  /*6b20*/  FADD.FTZ R3, -R2, R16 ;  /* 0x0000001002037221 */ /* 0x000fe20000010100 */
[-C--:B------:R-:W-:Y:S01]  /*6b30*/  FSEL R8, R8, R2.reuse, P4 ;  /* 0x0000000208087208 */ /* 0x080fe20002000000 */
[----:B------:R-:W-:Y:S01]  /*6b40*/  FADD.FTZ R4, -R2, R13 ;  /* 0x0000000d02047221 */ /* 0x000fe20000010100 */
[----:B------:R-:W-:Y:S01]  /*6b50*/  FSETP.GE.FTZ.AND P4, PT, R101, RZ, PT ;  /* 0x000000ff6500720b */ /* 0x000fe20003f96000 */
[----:B------:R-:W-:Y:S01]  /*6b60*/  FMUL.FTZ R88, R100, R5 ;  /* 0x0000000564587220 */ /* 0x000fe20000410000 */
[-C--:B------:R-:W-:Y:S01]  /*6b70*/  FSEL R3, R3, R2.reuse, P1 ;  /* 0x0000000203037208 */ /* 0x080fe20000800000 */
[----:B------:R-:W-:Y:S01]  /*6b80*/  FADD.FTZ R5, -R0, R11 ;  /* 0x0000000b00057221 */ /* 0x000fe20000010100 */
[----:B------:R-:W-:Y:S01]  /*6b90*/  FSETP.GE.FTZ.AND P1, PT, R109, RZ, PT ;  /* 0x000000ff6d00720b */ /* 0x000fe20003f36000 */
[----:B------:R-:W-:Y:S01]  /*6ba0*/  FMUL.FTZ R89, R105, R9 ;  /* 0x0000000969597220 */ /* 0x000fe20000410000 */
[----:B------:R-:W-:Y:S01]  /*6bb0*/  FSEL R4, R4, R2, P2 ;  /* 0x0000000204047208 */ /* 0x000fe20001000000 */
[----:B------:R-:W-:Y:S01]  /*6bc0*/  FMUL.FTZ R85, R96, R3 ;  /* 0x0000000360557220 */ /* 0x000fe20000410000 */
[----:B------:R-:W-:Y:S01]  /*6bd0*/  FSETP.GE.FTZ.AND P2, PT, R110, RZ, PT ;  /* 0x000000ff6e00720b */ /* 0x000fe20003f56000 */
[----:B------:R-:W-:Y:S02]  /*6be0*/  FADD.FTZ R3, -R0, R7 ;  /* 0x0000000700037221 */ /* 0x000fe40000010100 */
[----:B------:R-:W-:Y:S01]  /*6bf0*/  @P0 FADD.FTZ R2, -R2, R17 ;  /* 0x0000001102020221 */ /* 0x000fe20000010100 */
[----:B------:R-:W-:Y:S01]  /*6c00*/  FSETP.GE.FTZ.AND P0, PT, R102, RZ, PT ;  /* 0x000000ff6600720b */ /* 0x000fe20003f16000 */
[----:B------:R-:W-:Y:S01]  /*6c10*/  FMUL.FTZ R86, R98, R4 ;  /* 0x0000000462567220 */ /* 0x000fe20000410000 */
[----:B------:R-:W-:Y:S01]  /*6c20*/  FSEL R3, R3, R0, P1 ;  /* 0x0000000003037208 */ /* 0x000fe20000800000 */
[----:B------:R-:W-:Y:S01]  /*6c30*/  FMUL.FTZ R84, R94, R2 ;  /* 0x000000025e547220 */ /* 0x000fe20000410000 */
[----:B------:R-:W-:Y:S01]  /*6c40*/  FSETP.GE.FTZ.AND P1, PT, R103, RZ, PT ;  /* 0x000000ff6700720b */ /* 0x000fe20003f36000 */
[----:B------:R-:W-:Y:S01]  /*6c50*/  FADD.FTZ R4, -R0, R14 ;  /* 0x0000000e00047221 */ /* 0x000fe20000010100 */
[-C--:B------:R-:W-:Y:S01]  /*6c60*/  FSEL R2, R10, R0.reuse, P0 ;  /* 0x000000000a027208 */ /* 0x080fe20000000000 */
        /* <DEDUP_REMOVED lines=9> */
[----:B------:R-:W-:Y:S01]  /*6d00*/  FSETP.GE.FTZ.AND P2, PT, R97, RZ, PT ;  /* 0x000000ff6100720b */ /* 0x000fe20003f56000 */
[----:B------:R-:W-:Y:S01]  /*6d10*/  FMUL.FTZ R14, R103, R5 ;  /* 0x00000005670e7220 */ /* 0x000fe20000410000 */
[----:B------:R-:W-:Y:S01]  /*6d20*/  FSEL R4, R4, R0, P4 ;  /* 0x0000000004047208 */ /* 0x000fe20002000000 */
[----:B------:R-:W-:Y:S01]  /*6d30*/  FMUL.FTZ R17, R110, R6 ;  /* 0x000000066e117220 */ /* 0x000fe20000410000 */
[-C--:B------:R-:W-:Y:S02]  /*6d40*/  FSEL R3, R3, R0.reuse, P3 ;  /* 0x0000000003037208 */ /* 0x080fe40001800000 */
        /* <DEDUP_REMOVED lines=102> */
.L_x_1728:
        /* <DEDUP_REMOVED lines=136> */
[CC--:B------:R-:W-:Y:S01]  /*7c30*/  @!P4 LEA.HI.X R11, R0.reuse, R244.reuse, R4, 0x1, P6 ;  /* 0x000000f4000bc211 */ /* 0x0c0fe200030f0c04 */
        /* <DEDUP_REMOVED lines=36> */
.L_x_1729:
[----:B------:R-:W-:Y:S01]  /*7e80*/  LDSM.16.M88.4 R128, [R229] ;  /* 0x00000000e580783b */ /* 0x000fe20000000200 */
[----:B-1----:R-:W-:Y:S01]  /*7e90*/  IMAD.MOV.U32 R2, RZ, RZ, R113 ;  /* 0x000000ffff027224 */ /* 0x002fe200078e0071 */
[----:B------:R-:W-:Y:S01]  /*7ea0*/  @UP3 UIADD3 UR10, UP0, UR14, -0x100, URZ ;  /* 0xffffff000e0a3890 */ /* 0x000fe2000ff1e03f */
[----:B------:R-:W-:Y:S02]  /*7eb0*/  IMAD.IADD R0, R229, 0x1, R108 ;  /* 0x00000001e5007824 */ /* 0x000fe400078e026c */
[----:B------:R-:W1:Y:S01]  /*7ec0*/  LDSM.16.MT88.4 R16, [R216+0x18000] ;  /* 0x01800000d810783b */ /* 0x000e620000004200 */
[----:B------:R-:W-:Y:S01]  /*7ed0*/  IMAD.MOV.U32 R3, RZ, RZ, 0x4 ;  /* 0x00000004ff037424 */ /* 0x000fe200078e00ff */
[----:B------:R-:W-:Y:S02]  /*7ee0*/  @UP3 UIADD3.X UR9, UR15, -0x1, URZ, UP0, !UPT ;  /* 0xffffffff0f093890 */ /* 0x000fe400087fe43f */
[----:B------:R-:W-:Y:S01]  /*7ef0*/  @UP3 UMOV UR14, UR10 ;  /* 0x0000000a000e3c82 */ /* 0x000fe20008000000 */
[----:B------:R-:W2:Y:S04]  /*7f00*/  LDSM.16.M88.4 R124, [R229+0x1000] ;  /* 0x00100000e57c783b */ /* 0x000ea80000000200 */
[----:B------:R-:W-:Y:S01]  /*7f10*/  @UP3 UMOV UR15, UR9 ;  /* 0x00000009000f3c82 */ /* 0x000fe20008000000 */
[----:B------:R-:W3:Y:S01]  /*7f20*/  LDSM.16.MT88.4 R96, [R216+0x1a000] ;  /* 0x01a00000d860783b */ /* 0x000ee20000004200 */
[----:B------:R-:W-:Y:S04]  /*7f30*/  ULOP3.LUT UR9, UR7, 0x1, URZ, 0xc0, !UPT ;  /* 0x0000000107097892 */ /* 0x000fe8000f8ec03f */
[----:B------:R-:W4:Y:S01]  /*7f40*/  LDSM.16.MT88.4 R112, [R216+0x1c000] ;  /* 0x01c00000d870783b */ /* 0x000f220000004200 */
[----:B------:R-:W-:Y:S02]  /*7f50*/  UISETP.NE.U32.AND UP0, UPT, UR9, 0x1, UPT ;  /* 0x000000010900788c */ /* 0x000fe4000bf05070 */
[----:B------:R-:W-:Y:S02]  /*7f60*/  UIADD3 UR9, UR7, -0x1, URZ ;  /* 0xffffffff07097890 */ /* 0x000fe4000fffe03f */
        /* <DEDUP_REMOVED lines=12> */
[-C--:B-----5:R-:W-:Y:S08]  /*8030*/  HMMA.16816.F32 R92, R124, R98.reuse, RZ ;  /* 0x000000627c5c723c */ /* 0x0a0ff000000018ff */
        /* <DEDUP_REMOVED lines=72> */
[----:B------:R-:W-:Y:S02]  /*84c0*/  IMAD R207, R207, 0x28, RZ ;  /* 0x00000028cfcf7824 */ /* 0x000fe400078e02ff */
[-C--:B------:R-:W-:Y:S04]  /*84d0*/  HMMA.16816.F32 R92, R212, R198.reuse, R92 ;  /* 0x000000c6d45c723c */ /* 0x080fe8000000185c */
[----:B------:R-:W-:Y:S01]  /*84e0*/  @P1 IMAD.WIDE R196, R2, R3, UR14 ;  /* 0x0000000e02c41e25 */ /* 0x000fe2000f8e0203 */
[CC--:B------:R-:W-:Y:S03]  /*84f0*/  LEA R2, P2, R239.reuse, R234.reuse, 0x2 ;  /* 0x000000eaef027211 */ /* 0x0c0fe600078410ff */
[C---:B------:R-:W-:Y:S01]  /*8500*/  HMMA.16816.F32 R96, R200.reuse, R198, R96 ;  /* 0x000000c6c860723c */ /* 0x040fe20000001860 */
[----:B------:R1:W5:Y:S03]  /*8510*/  @P1 LDG.E R251, [R196.64] ;  /* 0x00000004c4fb1981 */ /* 0x000366000c1e1900 */
[-C--:B------:R-:W-:Y:S02]  /*8520*/  LEA.HI.X.SX32 R3, R239, R235.reuse, 0x2, P2 ;  /* 0x000000ebef037211 */ /* 0x080fe400010f16ff */
[----:B------:R1:W5:Y:S02]  /*8530*/  @P1 LDG.E R252, [R196.64+0x20] ;  /* 0x00002004c4fc1981 */ /* 0x000364000c1e1900 */
        /* <DEDUP_REMOVED lines=403> */
[----:B------:R-:W-:Y:S01]  /*9e70*/  F2FP.PACK_AB R13, R13, R84 ;  /* 0x000000540d0d723e */ /* 0x000fe200000000ff */
[----:B------:R-:W-:Y:S01]  /*9e80*/  FMUL.FTZ R15, R55, c[0x0][0x2dc] ;  /* 0x0000b700370f7a20 */ /* 0x000fe20000410000 */
[----:B------:R-:W-:Y:S01]  /*9e90*/  PLOP3.LUT P0, PT, PT, PT, UP0, 0x80, 0x0 ;  /* 0x000000000000781c */ /* 0x000fe20003f0f008 */
[----:B------:R-:W-:Y:S01]  /*9ea0*/  FMUL.FTZ R134, R134, c[0x0][0x2e0] ;  /* 0x0000b80086867a20 */ /* 0x000fe20000410000 */
[----:B------:R-:W-:Y:S01]  /*9eb0*/  F2FP.PACK_AB R59, R59, R132 ;  /* 0x000000843b3b723e */ /* 0x000fe200000000ff */
[----:B------:R-:W-:Y:S01]  /*9ec0*/  BAR.SYNC.DEFER_BLOCKING 0x0 ;  /* 0x0000000000007b1d */ /* 0x000fe20000010000 */
[----:B------:R-:W-:Y:S01]  /*9ed0*/  FMUL.FTZ R58, R135, c[0x0][0x2e0] ;  /* 0x0000b800873a7a20 */ /* 0x000fe20000410000 */
[----:B------:R-:W-:Y:S01]  /*9ee0*/  @UP0 UIADD3 UR9, UR17, UR27, URZ ;  /* 0x0000001b11090290 */ /* 0x000fe2000fffe03f */
[----:B------:R-:W-:Y:S02]  /*9ef0*/  FMUL.FTZ R86, R54, c[0x0][0x2dc] ;  /* 0x0000b70036567a20 */ /* 0x000fe40000410000 */
[----:B------:R-:W-:Y:S01]  /*9f00*/  FMUL.FTZ R144, R144, c[0x0][0x2e0] ;  /* 0x0000b80090907a20 */ /* 0x000fe20000410000 */
[----:B------:R-:W-:Y:S01]  /*9f10*/  F2FP.PACK_AB R58, R58, R134 ;  /* 0x000000863a3a723e */ /* 0x000fe200000000ff */
        /* <DEDUP_REMOVED lines=8> */
[----:B------:R-:W-:-:S02]  /*9fa0*/  FMUL.FTZ R85, R56, c[0x0][0x2dc] ;  /* 0x0000b70038557a20 */ /* 0x000fc40000410000 */
        /* <DEDUP_REMOVED lines=8> */
[----:B------:R-:W-:Y:S02]  /*a030*/  FMUL.FTZ R56, R139, c[0x0][0x2e0] ;  /* 0x0000b8008b387a20 */ /* 0x000fe40000410000 */
        /* <DEDUP_REMOVED lines=243> */
.L_x_1731:
        /* <DEDUP_REMOVED lines=19> */
.L_x_1732:
        /* <DEDUP_REMOVED lines=15> */
[----:B------:R-:W-:Y:S01]  /*b190*/  ULDC.64 UR10, c[0x0][0x3b8] ;  /* 0x0000ee00000a7ab9 */ /* 0x000fe20000000a00 */
[----:B------:R-:W-:Y:S01]  /*b1a0*/  BAR.SYNC.DEFER_BLOCKING 0x0 ;  /* 0x0000000000007b1d */ /* 0x000fe20000010000 */
[----:B------:R-:W-:Y:S01]  /*b1b0*/  IADD3 R2, P0, R2, UR15, RZ ;  /* 0x0000000f02027c10 */ /* 0x000fe2000ff1e0ff */
[----:B------:R-:W-:Y:S01]  /*b1c0*/  IMAD.U32 R6, RZ, RZ, UR7 ;  /* 0x00000007ff067e24 */ /* 0x000fe2000f8e00ff */
[----:B------:R-:W-:Y:S01]  /*b1d0*/  UIMAD UR7, UR9, UR10, URZ ;  /* 0x0000000a090772a4 */ /* 0x000fe2000f8e023f */
[C---:B------:R-:W-:Y:S02]  /*b1e0*/  IADD3 R11, R246.reuse, 0x40, RZ ;  /* 0x00000040f60b7810 */ /* 0x040fe40007ffe0ff */
[----:B------:R-:W-:Y:S01]  /*b1f0*/  IADD3 R29, R246, 0xc0, RZ ;  /* 0x000000c0f61d7810 */ /* 0x000fe20007ffe0ff */
[----:B------:R-:W-:Y:S01]  /*b200*/  UIMAD UR7, UR35, UR11, UR7 ;  /* 0x0000000b230772a4 */ /* 0x000fe2000f8e0207 */
[----:B------:R-:W-:Y:S01]  /*b210*/  IADD3.X R3, R3, UR16, R6, P0, !PT ;  /* 0x0000001003037c10 */ /* 0x000fe200087fe406 */
[----:B------:R-:W-:-:S02]  /*b220*/  IMAD.U32 R6, RZ, RZ, UR35 ;  /* 0x00000023ff067e24 */ /* 0x000fc4000f8e00ff */
        /* <DEDUP_REMOVED lines=41> */
.L_x_1734:
[----:B--23--:R-:W-:Y:S05]  /*b4c0*/  BSYNC B0 ;  /* 0x0000000000007941 */ /* 0x00cfea0003800000 */
.L_x_1733:
        /* <DEDUP_REMOVED lines=21> */
.L_x_1736:
[----:B------:R-:W-:Y:S05]  /*b620*/  BSYNC B0 ;  /* 0x0000000000007941 */ /* 0x000fea0003800000 */
.L_x_1735:
        /* <DEDUP_REMOVED lines=32> */
.L_x_1738:
[----:B------:R-:W-:Y:S05]  /*b830*/  BSYNC B0 ;  /* 0x0000000000007941 */ /* 0x000fea0003800000 */
.L_x_1737:
        /* <DEDUP_REMOVED lines=21> */
.L_x_1709:
        /* <DEDUP_REMOVED lines=20> */
.L_x_1740:
        /* <DEDUP_REMOVED lines=18> */
.L_x_1741:
        /* <DEDUP_REMOVED lines=13> */
[----:B------:R-:W-:Y:S01]  /*bcc0*/  IADD3 R4, P0, R2, UR15, RZ ;  /* 0x0000000f02047c10 */ /* 0x000fe2000ff1e0ff */
[----:B------:R-:W-:-:S03]  /*bcd0*/  ULDC.64 UR10, c[0x0][0x3b8] ;  /* 0x0000ee00000a7ab9 */ /* 0x000fc60000000a00 */
[----:B------:R-:W-:Y:S01]  /*bce0*/  IMAD.U32 R2, RZ, RZ, UR7 ;  /* 0x00000007ff027e24 */ /* 0x000fe2000f8e00ff */
        /* <DEDUP_REMOVED lines=28> */
.L_x_1743:
[----:B------:R-:W-:Y:S05]  /*beb0*/  BSYNC B0 ;  /* 0x0000000000007941 */ /* 0x000fea0003800000 */
.L_x_1742:
        /* <DEDUP_REMOVED lines=21> */
.L_x_1745:
[----:B------:R-:W-:Y:S05]  /*c010*/  BSYNC B0 ;  /* 0x0000000000007941 */ /* 0x000fea0003800000 */
.L_x_1744:
        /* <DEDUP_REMOVED lines=31> */
.L_x_1747:
[----:B------:R-:W-:Y:S05]  /*c210*/  BSYNC B0 ;  /* 0x0000000000007941 */ /* 0x000fea0003800000 */
.L_x_1746:
        /* <DEDUP_REMOVED lines=18> */
.L_x_1739:
[----:B------:R-:W-:Y:S05]  /*c340*/  BSYNC B1 ;  /* 0x0000000000017941 */ /* 0x000fea0003800000 */
.L_x_1704:
        /* <DEDUP_REMOVED lines=12> */
.L_x_1748:
[----:B------:R-:W-:Y:S05]  /*c410*/  EXIT ;  /* 0x000000000000794d */ /* 0x000fea0003800000 */
.L_x_1750:
        /* <DEDUP_REMOVED lines=14> */
.L_x_2046:


//--------------------- .text._ZN5flash44flash_bwd_dq_dk_dv_loop_seqk_parallel_kernelI23Flash_bwd_kernel_traitsILi256ELi64ELi64ELi8ELi4ELi2ELi2ELb0ELb0EN7cutlass6half_tE19Flash_kernel_traitsILi256ELi64ELi64ELi8ES3_EELb0ELb0ELb0ELb1ELb0ELb0ELb1EEEvNS_16Flash_bwd_paramsE --------------------------
	.section	.text._ZN5flash44flash_bwd_dq_dk_dv_loop_seqk_parallel_kernelI23Flash_bwd_kernel_traitsILi256ELi64ELi64ELi8ELi4ELi2ELi2ELb0ELb0EN7cutlass6half_tE19Flash_kernel_traitsILi256ELi64ELi64ELi8ES3_EELb0ELb0ELb0ELb1ELb0ELb0ELb1EEEvNS_16Flash_bwd_paramsE,"ax",@progbits
	.sectioninfo	@"SHI_REGISTERS=255"
	.align	128
        .global         _ZN5flash44flash_bwd_dq_dk_dv_loop_seqk_parallel_kernelI23Flash_bwd_kernel_traitsILi256ELi64ELi64ELi8ELi4ELi2ELi2ELb0ELb0EN7cutlass6half_tE19Flash_kernel_traitsILi256ELi64ELi64ELi8ES3_EELb0ELb0ELb0ELb1ELb0ELb0ELb1EEEvNS_16Flash_bwd_paramsE
        .type           _ZN5flash44flash_bwd_dq_dk_dv_loop_seqk_parallel_kernelI23Flash_bwd_kernel_traitsILi256ELi64ELi64ELi8ELi4ELi2ELi2ELb0ELb0EN7cutlass6half_tE19Flash_kernel_traitsILi256ELi64ELi64ELi8ES3_EELb0ELb0ELb0ELb1ELb0ELb0ELb1EEEvNS_16Flash_bwd_paramsE,@function
        .size           _ZN5flash44flash_bwd_dq_dk_dv_loop_seqk_parallel_kernelI23Flash_bwd_kernel_traitsILi256ELi64ELi64ELi8ELi4ELi2ELi2ELb0ELb0EN7cutlass6half_tE19Flash_kernel_traitsILi256ELi64ELi64ELi8ES3_EELb0ELb0ELb0ELb1ELb0ELb0ELb1EEEvNS_16Flash_bwd_paramsE,(.L_x_2047 - _ZN5flash44flash_bwd_dq_dk_dv_loop_seqk_parallel_kernelI23Flash_bwd_kernel_traitsILi256ELi64ELi64ELi8ELi4ELi2ELi2ELb0ELb0EN7cutlass6half_tE19Flash_kernel_traitsILi256ELi64ELi64ELi8ES3_EELb0ELb0ELb0ELb1ELb0ELb0ELb1EEEvNS_16Flash_bwd_paramsE)
        .other          _ZN5flash44flash_bwd_dq_dk_dv_loop_seqk_parallel_kernelI23Flash_bwd_kernel_traitsILi256ELi64ELi64ELi8ELi4ELi2ELi2ELb0ELb0EN7cutlass6half_tE19Flash_kernel_traitsILi256ELi64ELi64ELi8ES3_EELb0ELb0ELb0ELb1ELb0ELb0ELb1EEEvNS_16Flash_bwd_paramsE,@"STO_CUDA_ENTRY STV_DEFAULT"
_ZN5flash44flash_bwd_dq_dk_dv_loop_seqk_parallel_kernelI23Flash_bwd_kernel_traitsILi256ELi64ELi64ELi8ELi4ELi2ELi2ELb0ELb0EN7cutlass6half_tE19Flash_kernel_traitsILi256ELi64ELi64ELi8ES3_EELb0ELb0ELb0ELb1ELb0ELb0ELb1EEEvNS_16Flash_bwd_paramsE:
.text._ZN5flash44flash_bwd_dq_dk_dv_loop_seqk_parallel_kernelI23Flash_bwd_kernel_traitsILi256ELi64ELi64ELi8ELi4ELi2ELi2ELb0ELb0EN7cutlass6half_tE19Flash_kernel_traitsILi256ELi64ELi64ELi8ES3_EELb0ELb0ELb0ELb1ELb0ELb0ELb1EEEvNS_16Flash_bwd_paramsE:
        /* <DEDUP_REMOVED lines=177> */
.L_x_1797:
        /* <DEDUP_REMOVED lines=66> */
.L_x_1751:
        /* <DEDUP_REMOVED lines=58> */
.L_x_1753:
        /* <DEDUP_REMOVED lines=43> */
.L_x_1754:
        /* <DEDUP_REMOVED lines=45> */
.L_x_1755:
[----:B------:R-:W-:-:S03]  /*1850*/  UMOV UR11, UR50 ;  /* 0x00000032000b7c82 */ /* 0x000fc60008000000 */
.L_x_1756:
        /* <DEDUP_REMOVED lines=128> */
.L_x_1759:
[----:B------:R-:W-:Y:S05]  /*2060*/  BSYNC B0 ;  /* 0x0000000000007941 */ /* 0x000fea0003800000 */
.L_x_1758:
        /* <DEDUP_REMOVED lines=48> */
.L_x_1761:
[----:B------:R-:W-:Y:S05]  /*2370*/  BSYNC B0 ;  /* 0x0000000000007941 */ /* 0x000fea0003800000 */
.L_x_1760:
        /* <DEDUP_REMOVED lines=23> */
.L_x_1763:
        /* <DEDUP_REMOVED lines=50> */
.L_x_1764:
[----:B------:R-:W-:Y:S05]  /*2810*/  BSYNC B0 ;  /* 0x0000000000007941 */ /* 0x000fea0003800000 */
.L_x_1762:
        /* <DEDUP_REMOVED lines=21> */
.L_x_1766:
        /* <DEDUP_REMOVED lines=49> */
.L_x_1767:
[----:B------:R-:W-:Y:S05]  /*2c80*/  BSYNC B0 ;  /* 0x0000000000007941 */ /* 0x000fea0003800000 */
.L_x_1765:
        /* <DEDUP_REMOVED lines=88> */
.L_x_1769:
[----:B---3--:R-:W-:Y:S05]  /*3210*/  BSYNC B0 ;  /* 0x0000000000007941 */ /* 0x008fea0003800000 */
.L_x_1768:
        /* <DEDUP_REMOVED lines=55> */
.L_x_1771:
[----:B------:R-:W-:Y:S05]  /*3590*/  BSYNC B0 ;  /* 0x0000000000007941 */ /* 0x000fea0003800000 */
.L_x_1770:
        /* <DEDUP_REMOVED lines=62> */
.L_x_1773:
[----:B------:R-:W-:Y:S05]  /*3980*/  BSYNC B0 ;  /* 0x0000000000007941 */ /* 0x000fea0003800000 */
.L_x_1772:
        /* <DEDUP_REMOVED lines=54> */
.L_x_1775:
[----:B------:R-:W-:Y:S05]  /*3cf0*/  BSYNC B0 ;  /* 0x0000000000007941 */ /* 0x000fea0003800000 */
.L_x_1774:
        /* <DEDUP_REMOVED lines=162> */
.L_x_1778:
[----:B---3--:R-:W2:Y:S01]  /*4720*/  LDL R0, [R1+0x58] ;  /* 0x0000580001007983 */ /* 0x008ea20000100800 */
[----:B------:R-:W-:Y:S01]  /*4730*/  USHF.L.U32 UR9, UR20, 0x6, URZ ;  /* 0x0000000614097899 */ /* 0x000fe2000800063f */
[----:B------:R-:W-:Y:S03]  /*4740*/  MOV R129, c[0x0][0x22c] ;  /* 0x00008b0000817a02 */ /* 0x000fe60000000f00 */
        /* <DEDUP_REMOVED lines=32> */
[----:B------:R-:W-:Y:S02]  /*4950*/  FSETP.NEU.FTZ.AND P2, PT, R250, -INF , PT ;  /* 0xff800000fa00780b */ /* 0x000fe40003f5d000 */
[----:B------:R-:W-:Y:S02]  /*4960*/  PLOP3.LUT P3, PT, PT, PT, UP0, 0x80, 0x0 ;  /* 0x000000000000781c */ /* 0x000fe40003f6f008 */
[----:B------:R-:W-:Y:S01]  /*4970*/  PLOP3.LUT P6, PT, PT, PT, UP0, 0x80, 0x0 ;  /* 0x000000000000781c */ /* 0x000fe20003fcf008 */
[----:B------:R-:W2:Y:S01]  /*4980*/  LDSM.16.M88.4 R100, [R2] ;  /* 0x000000000264783b */ /* 0x000ea20000000200 */
[C---:B-1----:R-:W-:Y:S08]  /*4990*/  HMMA.16816.F32 R4, R88.reuse, R92, R4 ;  /* 0x0000005c5804723c */ /* 0x042ff00000001804 */
[C---:B------:R-:W-:Y:S01]  /*49a0*/  HMMA.16816.F32 R8, R88.reuse, R94, R8 ;  /* 0x0000005e5808723c */ /* 0x040fe20000001808 */
[----:B------:R-:W1:Y:S07]  /*49b0*/  LDSM.16.M88.4 R92, [R0] ;  /* 0x00000000005c783b */ /* 0x000e6e0000000200 */
[C---:B------:R-:W-:Y:S08]  /*49c0*/  HMMA.16816.F32 R12, R88.reuse, R96, R12 ;  /* 0x00000060580c723c */ /* 0x040ff0000000180c */
[----:B------:R-:W-:Y:S01]  /*49d0*/  HMMA.16816.F32 R16, R88, R98, R16 ;  /* 0x000000625810723c */ /* 0x000fe20000001810 */
[----:B------:R-:W3:Y:S06]  /*49e0*/  LDSM.16.M88.4 R88, [R223+0x18800] ;  /* 0x01880000df58783b */ /* 0x000eec0000000200 */
[----:B------:R-:W-:Y:S01]  /*49f0*/  LDSM.16.M88.4 R96, [R225+0x2000] ;  /* 0x00200000e160783b */ /* 0x000fe20000000200 */
[C---:B--2---:R-:W-:Y:S08]  /*4a00*/  HMMA.16816.F32 R4, R100.reuse, R104, R4 ;  /* 0x000000686404723c */ /* 0x044ff00000001804 */
[C---:B------:R-:W-:Y:S01]  /*4a10*/  HMMA.16816.F32 R8, R100.reuse, R106, R8 ;  /* 0x0000006a6408723c */ /* 0x040fe20000001808 */
[----:B------:R-:W2:Y:S07]  /*4a20*/  LDSM.16.M88.4 R104, [R221+0x1a000] ;  /* 0x01a00000dd68783b */ /* 0x000eae0000000200 */
[C---:B------:R-:W-:Y:S08]  /*4a30*/  HMMA.16816.F32 R12, R100.reuse, R84, R12 ;  /* 0x00000054640c723c */ /* 0x040ff0000000180c */
[----:B------:R-:W-:Y:S01]  /*4a40*/  HMMA.16816.F32 R16, R100, R86, R16 ;  /* 0x000000566410723c */ /* 0x000fe20000001810 */
[----:B------:R-:W4:Y:S06]  /*4a50*/  LDSM.16.M88.4 R84, [R221+0x1a800] ;  /* 0x01a80000dd54783b */ /* 0x000f2c0000000200 */
[----:B------:R-:W-:Y:S01]  /*4a60*/  LDSM.16.M88.4 R100, [R3+0x2000] ;  /* 0x002000000364783b */ /* 0x000fe20000000200 */
[C---:B-1----:R-:W-:Y:S08]  /*4a70*/  HMMA.16816.F32 R4, R92.reuse, R108, R4 ;  /* 0x0000006c5c04723c */ /* 0x042ff00000001804 */
[C---:B------:R-:W-:Y:S01]  /*4a80*/  HMMA.16816.F32 R8, R92.reuse, R110, R8 ;  /* 0x0000006e5c08723c */ /* 0x040fe20000001808 */
[----:B------:R-:W1:Y:S07]  /*4a90*/  LDSM.16.M88.4 R108, [R222+0x1a000] ;  /* 0x01a00000de6c783b */ /* 0x000e6e0000000200 */
[C---:B---3--:R-:W-:Y:S08]  /*4aa0*/  HMMA.16816.F32 R12, R92.reuse, R88, R12 ;  /* 0x000000585c0c723c */ /* 0x048ff0000000180c */
[----:B------:R-:W-:Y:S01]  /*4ab0*/  HMMA.16816.F32 R16, R92, R90, R16 ;  /* 0x0000005a5c10723c */ /* 0x000fe20000001810 */
[----:B------:R-:W3:Y:S06]  /*4ac0*/  LDSM.16.M88.4 R88, [R222+0x1a800] ;  /* 0x01a80000de58783b */ /* 0x000eec0000000200 */
        /* <DEDUP_REMOVED lines=38> */
[----:B------:R-:W-:Y:S07]  /*4d30*/  LDSM.16.M88.4 R108, [R221+0x1e000] ;  /* 0x01e00000dd6c783b */ /* 0x000fee0000000200 */
[C---:B---3--:R-:W-:Y:S08]  /*4d40*/  HMMA.16816.F32 R12, R92.reuse, R88, R12 ;  /* 0x000000585c0c723c */ /* 0x048ff0000000180c */
[----:B------:R-:W-:Y:S01]  /*4d50*/  HMMA.16816.F32 R16, R92, R90, R16 ;  /* 0x0000005a5c10723c */ /* 0x000fe20000001810 */
[----:B------:R-:W-:Y:S06]  /*4d60*/  LDSM.16.M88.4 R92, [R223+0x1c000] ;  /* 0x01c00000df5c783b */ /* 0x000fec0000000200 */
[----:B------:R-:W1:Y:S01]  /*4d70*/  LDSM.16.M88.4 R88, [R0+0x4000] ;  /* 0x004000000058783b */ /* 0x000e620000000200 */
[C---:B--2---:R-:W-:Y:S08]  /*4d80*/  HMMA.16816.F32 R4, R96.reuse, R104, R4 ;  /* 0x000000686004723c */ /* 0x044ff00000001804 */
[C---:B------:R-:W-:Y:S01]  /*4d90*/  HMMA.16816.F32 R8, R96.reuse, R106, R8 ;  /* 0x0000006a6008723c */ /* 0x040fe20000001808 */
[----:B------:R-:W2:Y:S07]  /*4da0*/  LDSM.16.M88.4 R104, [R225+0x6000] ;  /* 0x00600000e168783b */ /* 0x000eae0000000200 */
[C---:B----4-:R-:W-:Y:S08]  /*4db0*/  HMMA.16816.F32 R12, R96.reuse, R84, R12 ;  /* 0x00000054600c723c */ /* 0x050ff0000000180c */
[----:B------:R-:W-:Y:S01]  /*4dc0*/  HMMA.16816.F32 R16, R96, R86, R16 ;  /* 0x000000566010723c */ /* 0x000fe20000001810 */
[----:B------:R-:W3:Y:S06]  /*4dd0*/  LDSM.16.M88.4 R84, [R221+0x1e800] ;  /* 0x01e80000dd54783b */ /* 0x000eec0000000200 */
[----:B------:R-:W-:Y:S01]  /*4de0*/  LDSM.16.M88.4 R96, [R222+0x1e000] ;  /* 0x01e00000de60783b */ /* 0x000fe20000000200 */
[C---:B-1----:R-:W-:Y:S08]  /*4df0*/  HMMA.16816.F32 R4, R88.reuse, R92, R4 ;  /* 0x0000005c5804723c */ /* 0x042ff00000001804 */
[C---:B------:R-:W-:Y:S01]  /*4e00*/  HMMA.16816.F32 R8, R88.reuse, R94, R8 ;  /* 0x0000005e5808723c */ /* 0x040fe20000001808 */
[----:B------:R1:W4:Y:S07]  /*4e10*/  LDSM.16.M88.4 R92, [R3+0x6000] ;  /* 0x00600000035c783b */ /* 0x00032e0000000200 */
[C---:B------:R-:W-:Y:S08]  /*4e20*/  HMMA.16816.F32 R12, R88.reuse, R100, R12 ;  /* 0x00000064580c723c */ /* 0x040ff0000000180c */
[----:B------:R-:W-:Y:S01]  /*4e30*/  HMMA.16816.F32 R16, R88, R102, R16 ;  /* 0x000000665810723c */ /* 0x000fe20000001810 */
[----:B------:R-:W4:Y:S06]  /*4e40*/  LDSM.16.M88.4 R88, [R222+0x1e800] ;  /* 0x01e80000de58783b */ /* 0x000f2c0000000200 */
[----:B------:R-:W-:Y:S01]  /*4e50*/  LDSM.16.M88.4 R100, [R224+0x1e000] ;  /* 0x01e00000e064783b */ /* 0x000fe20000000200 */
[C---:B--2---:R-:W-:Y:S01]  /*4e60*/  HMMA.16816.F32 R4, R104.reuse, R108, R4 ;  /* 0x0000006c6804723c */ /* 0x044fe20000001804 */
[----:B-1----:R-:W-:Y:S07]  /*4e70*/  MOV R3, UR8 ;  /* 0x0000000800037c02 */ /* 0x002fee0008000f00 */
[C---:B------:R-:W-:Y:S01]  /*4e80*/  HMMA.16816.F32 R8, R104.reuse, R110, R8 ;  /* 0x0000006e6808723c */ /* 0x040fe20000001808 */
[----:B------:R-:W2:Y:S07]  /*4e90*/  LDL R110, [R1+0x54] ;  /* 0x00005400016e7983 */ /* 0x000eae0000100800 */
[C---:B---3--:R-:W-:Y:S08]  /*4ea0*/  HMMA.16816.F32 R12, R104.reuse, R84, R12 ;  /* 0x00000054680c723c */ /* 0x048ff0000000180c */
[----:B------:R-:W-:Y:S01]  /*4eb0*/  HMMA.16816.F32 R16, R104, R86, R16 ;  /* 0x000000566810723c */ /* 0x000fe20000001810 */
[----:B------:R1:W3:Y:S07]  /*4ec0*/  LDSM.16.M88.4 R84, [R2+0x6000] ;  /* 0x006000000254783b */ /* 0x0002ee0000000200 */
[C---:B----4-:R-:W-:Y:S08]  /*4ed0*/  HMMA.16816.F32 R4, R92.reuse, R96, R4 ;  /* 0x000000605c04723c */ /* 0x050ff00000001804 */
[C---:B------:R-:W-:Y:S08]  /*4ee0*/  HMMA.16816.F32 R8, R92.reuse, R98, R8 ;  /* 0x000000625c08723c */ /* 0x040ff00000001808 */
[C---:B------:R-:W-:Y:S04]  /*4ef0*/  HMMA.16816.F32 R12, R92.reuse, R88, R12 ;  /* 0x000000585c0c723c */ /* 0x040fe8000000180c */
[----:B-1----:R-:W-:Y:S04]  /*4f00*/  LEA R2, R3, R112, 0x6 ;  /* 0x0000007003027211 */ /* 0x002fe800078e30ff */
[----:B------:R-:W-:Y:S01]  /*4f10*/  HMMA.16816.F32 R16, R92, R90, R16 ;  /* 0x0000005a5c10723c */ /* 0x000fe20000001810 */
[----:B------:R1:W-:Y:S03]  /*4f20*/  LDSM.16.M88.4 R88, [R0+0x6000] ;  /* 0x006000000058783b */ /* 0x0003e60000000200 */
[----:B------:R-:W-:Y:S02]  /*4f30*/  IABS R96, R2 ;  /* 0x0000000200607213 */ /* 0x000fe40000000000 */
[C---:B------:R-:W-:Y:S01]  /*4f40*/  IADD3 R3, R2.reuse, -0x1, RZ ;  /* 0xffffffff02037810 */ /* 0x040fe20007ffe0ff */
[----:B------:R-:W-:Y:S01]  /*4f50*/  LDSM.16.M88.4 R92, [R223+0x1e000] ;  /* 0x01e00000df5c783b */ /* 0x000fe20000000200 */
[----:B------:R4:W-:Y:S01]  /*4f60*/  I2F R108, R96 ;  /* 0x00000060006c7306 */ /* 0x0009e20000201400 */
[C---:B---3--:R-:W-:Y:S05]  /*4f70*/  HMMA.16816.F32 R4, R84.reuse, R100, R4 ;  /* 0x000000645404723c */ /* 0x048fea0000001804 */
[----:B------:R-:W-:Y:S02]  /*4f80*/  ISETP.GE.AND P0, PT, R3, RZ, PT ;  /* 0x000000ff0300720c */ /* 0x000fe40003f06270 */
[----:B------:R-:W-:Y:S01]  /*4f90*/  IADD3 R106, R2, 0x8, RZ ;  /* 0x00000008026a7810 */ /* 0x000fe20007ffe0ff */
[C---:B------:R-:W-:Y:S03]  /*4fa0*/  HMMA.16816.F32 R8, R84.reuse, R102, R8 ;  /* 0x000000665408723c */ /* 0x040fe60000001808 */
[----:B------:R-:W-:Y:S02]  /*4fb0*/  ISETP.GE.AND P1, PT, R106, RZ, PT ;  /* 0x000000ff6a00720c */ /* 0x000fe40003f26270 */
[C---:B------:R-:W-:Y:S02]  /*4fc0*/  IADD3 R105, R2.reuse, 0x7, RZ ;  /* 0x0000000702697810 */ /* 0x040fe40007ffe0ff */
[C---:B------:R-:W-:Y:S02]  /*4fd0*/  IADD3 R104, R2.reuse, -0x8, RZ ;  /* 0xfffffff802687810 */ /* 0x040fe40007ffe0ff */
[C---:B-1----:R-:W-:Y:S03]  /*4fe0*/  IADD3 R0, R2.reuse, -0x10, RZ ;  /* 0xfffffff002007810 */ /* 0x042fe60007ffe0ff */
[C---:B------:R-:W-:Y:S02]  /*4ff0*/  @!P0 IADD3 R3, -R2.reuse, 0x1, RZ ;  /* 0x0000000102038810 */ /* 0x040fe40007ffe1ff */
[----:B------:R-:W-:Y:S01]  /*5000*/  ISETP.GE.AND P0, PT, R105, RZ, PT ;  /* 0x000000ff6900720c */ /* 0x000fe20003f06270 */
[----:B----4-:R-:W1:Y:S01]  /*5010*/  LDSM.16.M88.4 R96, [R224+0x1e800] ;  /* 0x01e80000e060783b */ /* 0x010e620000000200 */
[----:B------:R3:W-:Y:S01]  /*5020*/  I2F R107, R3 ;  /* 0x00000003006b7306 */ /* 0x0007e20000201400 */
[----:B------:R-:W-:Y:S02]  /*5030*/  @!P1 IADD3 R106, -R2, -0x8, RZ ;  /* 0xfffffff8026a9810 */ /* 0x000fe40007ffe1ff */
[----:B------:R-:W-:Y:S07]  /*5040*/  ISETP.GE.AND P1, PT, R104, RZ, PT ;  /* 0x000000ff6800720c */ /* 0x000fee0003f26270 */
[----:B------:R-:W-:Y:S01]  /*5050*/  I2F R106, R106 ;  /* 0x0000006a006a7306 */ /* 0x000fe20000201400 */
[C---:B------:R-:W-:Y:S05]  /*5060*/  @!P0 IADD3 R105, -R2.reuse, -0x7, RZ ;  /* 0xfffffff902698810 */ /* 0x040fea0007ffe1ff */
[----:B------:R-:W-:Y:S02]  /*5070*/  @!P1 IADD3 R104, -R2, 0x8, RZ ;  /* 0x0000000802689810 */ /* 0x000fe40007ffe1ff */
[----:B------:R-:W-:Y:S02]  /*5080*/  ISETP.GE.AND P1, PT, R0, RZ, PT ;  /* 0x000000ff0000720c */ /* 0x000fe40003f26270 */
[----:B------:R-:W-:Y:S01]  /*5090*/  I2F R105, R105 ;  /* 0x0000006900697306 */ /* 0x000fe20000201400 */
[C---:B---3--:R-:W-:Y:S04]  /*50a0*/  IADD3 R3, R2.reuse, -0x9, RZ ;  /* 0xfffffff702037810 */ /* 0x048fe80007ffe0ff */
[----:B------:R-:W-:Y:S05]  /*50b0*/  ISETP.GE.AND P0, PT, R3, RZ, PT ;  /* 0x000000ff0300720c */ /* 0x000fea0003f06270 */
[----:B------:R-:W-:Y:S01]  /*50c0*/  I2F R104, R104 ;  /* 0x0000006800687306 */ /* 0x000fe20000201400 */
[C---:B------:R-:W-:Y:S01]  /*50d0*/  @!P1 IADD3 R0, -R2.reuse, 0x10, RZ ;  /* 0x0000001002009810 */ /* 0x040fe20007ffe1ff */
[C---:B-1----:R-:W-:Y:S08]  /*50e0*/  HMMA.16816.F32 R12, R84.reuse, R96, R12 ;  /* 0x00000060540c723c */ /* 0x042ff0000000180c */
[----:B------:R1:W-:Y:S01]  /*50f0*/  I2F R97, R0 ;  /* 0x0000000000617306 */ /* 0x0003e20000201400 */
[C---:B------:R-:W-:Y:S03]  /*5100*/  @!P0 IADD3 R3, -R2.reuse, 0x9, RZ ;  /* 0x0000000902038810 */ /* 0x040fe60007ffe1ff */
[----:B------:R-:W-:Y:S01]  /*5110*/  IADD3 R96, R2, -0x11, RZ ;  /* 0xffffffef02607810 */ /* 0x000fe20007ffe0ff */
[----:B------:R-:W-:Y:S01]  /*5120*/  HMMA.16816.F32 R16, R84, R98, R16 ;  /* 0x000000625410723c */ /* 0x000fe20000001810 */
[----:B------:R-:W3:Y:S04]  /*5130*/  LDSM.16.M88.4 R84, [R223+0x1e800] ;  /* 0x01e80000df54783b */ /* 0x000ee80000000200 */
[----:B------:R4:W-:Y:S01]  /*5140*/  I2F R100, R3 ;  /* 0x0000000300647306 */ /* 0x0009e20000201400 */
[----:B------:R-:W-:Y:S02]  /*5150*/  ISETP.GE.AND P0, PT, R96, RZ, PT ;  /* 0x000000ff6000720c */ /* 0x000fe40003f06270 */
[C---:B------:R-:W-:Y:S08]  /*5160*/  HMMA.16816.F32 R4, R88.reuse, R92, R4 ;  /* 0x0000005c5804723c */ /* 0x040ff00000001804 */
[C---:B------:R-:W-:Y:S04]  /*5170*/  HMMA.16816.F32 R8, R88.reuse, R94, R8 ;  /* 0x0000005e5808723c */ /* 0x040fe80000001808 */
[C---:B-1----:R-:W-:Y:S02]  /*5180*/  IADD3 R0, R2.reuse, -0x19, RZ ;  /* 0xffffffe702007810 */ /* 0x042fe40007ffe0ff */
[----:B------:R-:W-:Y:S02]  /*5190*/  @!P0 IADD3 R96, -R2, 0x11, RZ ;  /* 0x0000001102608810 */ /* 0x000fe40007ffe1ff */
[----:B------:R-:W-:Y:S04]  /*51a0*/  ISETP.GE.AND P0, PT, R0, RZ, PT ;  /* 0x000000ff0000720c */ /* 0x000fe80003f06270 */
[----:B----4-:R-:W-:Y:S01]  /*51b0*/  IADD3 R3, R2, -0x18, RZ ;  /* 0xffffffe802037810 */ /* 0x010fe20007ffe0ff */
[----:B------:R-:W-:Y:S03]  /*51c0*/  I2F R96, R96 ;  /* 0x0000006000607306 */ /* 0x000fe60000201400 */
[----:B------:R-:W-:Y:S01]  /*51d0*/  ISETP.GE.AND P1, PT, R3, RZ, PT ;  /* 0x000000ff0300720c */ /* 0x000fe20003f26270 */
[----:B------:R-:W-:Y:S02]  /*51e0*/  FMUL.FTZ R4, R4, c[0x0][0x2ec] ;  /* 0x0000bb0004047a20 */ /* 0x000fe40000410000 */
[----:B------:R-:W-:Y:S02]  /*51f0*/  FMUL.FTZ R5, R5, c[0x0][0x2ec] ;  /* 0x0000bb0005057a20 */ /* 0x000fe40000410000 */
[----:B------:R-:W-:Y:S01]  /*5200*/  @!P0 IADD3 R0, -R2, 0x19, RZ ;  /* 0x0000001902008810 */ /* 0x000fe20007ffe1ff */
[----:B------:R-:W-:Y:S01]  /*5210*/  FMUL.FTZ R6, R6, c[0x0][0x2ec] ;  /* 0x0000bb0006067a20 */ /* 0x000fe20000410000 */
[----:B------:R-:W1:Y:S01]  /*5220*/  MUFU.TANH R109, R4 ;  /* 0x00000004006d7308 */ /* 0x000e620000002400 */
[----:B------:R-:W-:Y:S01]  /*5230*/  PLOP3.LUT P0, PT, PT, PT, UP0, 0x80, 0x0 ;  /* 0x000000000000781c */ /* 0x000fe20003f0f008 */
[C---:B---3--:R-:W-:Y:S03]  /*5240*/  HMMA.16816.F32 R12, R88.reuse, R84, R12 ;  /* 0x00000054580c723c */ /* 0x048fe6000000180c */
[----:B------:R-:W-:Y:S01]  /*5250*/  FMUL.FTZ R7, R7, c[0x0][0x2ec] ;  /* 0x0000bb0007077a20 */ /* 0x000fe20000410000 */
[----:B------:R-:W-:Y:S01]  /*5260*/  @!P1 IADD3 R3, -R2, 0x18, RZ ;  /* 0x0000001802039810 */ /* 0x000fe20007ffe1ff */
[----:B------:R-:W-:Y:S01]  /*5270*/  FMUL.FTZ R8, R8, c[0x0][0x2ec] ;  /* 0x0000bb0008087a20 */ /* 0x000fe20000410000 */
[----:B------:R-:W-:Y:S01]  /*5280*/  MOV R2, UR20 ;  /* 0x0000001400027c02 */ /* 0x000fe20008000f00 */
[----:B------:R-:W-:Y:S01]  /*5290*/  FMUL.FTZ R9, R9, c[0x0][0x2ec] ;  /* 0x0000bb0009097a20 */ /* 0x000fe20000410000 */
[----:B------:R-:W-:Y:S01]  /*52a0*/  HMMA.16816.F32 R16, R88, R86, R16 ;  /* 0x000000565810723c */ /* 0x000fe20000001810 */
[----:B------:R3:W-:Y:S01]  /*52b0*/  I2F R93, R3 ;  /* 0x00000003005d7306 */ /* 0x0007e20000201400 */
[----:B------:R-:W-:Y:S02]  /*52c0*/  PLOP3.LUT P1, PT, PT, PT, UP0, 0x80, 0x0 ;  /* 0x000000000000781c */ /* 0x000fe40003f2f008 */
[----:B------:R-:W-:Y:S02]  /*52d0*/  FMUL.FTZ R10, R10, c[0x0][0x2ec] ;  /* 0x0000bb000a0a7a20 */ /* 0x000fe40000410000 */
[----:B------:R-:W-:Y:S05]  /*52e0*/  FMUL.FTZ R11, R11, c[0x0][0x2ec] ;  /* 0x0000bb000b0b7a20 */ /* 0x000fea0000410000 */
[----:B------:R-:W-:Y:S01]  /*52f0*/  I2F R92, R0 ;  /* 0x00000000005c7306 */ /* 0x000fe20000201400 */
[----:B-1----:R-:W-:Y:S04]  /*5300*/  FFMA.FTZ R4, R108, -UR6, R109 ;  /* 0x800000066c047c23 */ /* 0x002fe8000801006d */
[----:B------:R-:W-:Y:S02]  /*5310*/  FMUL.FTZ R12, R12, c[0x0][0x2ec] ;  /* 0x0000bb000c0c7a20 */ /* 0x000fe40000410000 */
[----:B------:R-:W-:Y:S02]  /*5320*/  FMUL.FTZ R13, R13, c[0x0][0x2ec] ;  /* 0x0000bb000d0d7a20 */ /* 0x000fe40000410000 */
[----:B------:R-:W-:Y:S01]  /*5330*/  FMUL.FTZ R14, R14, c[0x0][0x2ec] ;  /* 0x0000bb000e0e7a20 */ /* 0x000fe20000410000 */
[----:B------:R-:W-:Y:S01]  /*5340*/  MUFU.TANH R102, R5 ;  /* 0x0000000500667308 */ /* 0x000fe20000002400 */
[----:B------:R-:W-:Y:S02]  /*5350*/  FMUL.FTZ R15, R15, c[0x0][0x2ec] ;  /* 0x0000bb000f0f7a20 */ /* 0x000fe40000410000 */
[----:B------:R-:W-:Y:S02]  /*5360*/  FMUL.FTZ R16, R16, c[0x0][0x2ec] ;  /* 0x0000bb0010107a20 */ /* 0x000fe40000410000 */
[----:B---3--:R-:W-:Y:S02]  /*5370*/  FMUL.FTZ R3, R250, 1.4426950216293334961 ;  /* 0x3fb8aa3bfa037820 */ /* 0x008fe40000410000 */
[----:B------:R-:W-:Y:S02]  /*5380*/  FMUL.FTZ R17, R17, c[0x0][0x2ec] ;  /* 0x0000bb0011117a20 */ /* 0x000fe40000410000 */
[----:B------:R-:W-:Y:S01]  /*5390*/  FMUL.FTZ R18, R18, c[0x0][0x2ec] ;  /* 0x0000bb0012127a20 */ /* 0x000fe20000410000 */
[----:B------:R-:W-:Y:S01]  /*53a0*/  FSEL R3, R3, RZ, P2 ;  /* 0x000000ff03037208 */ /* 0x000fe20001000000 */
[----:B------:R-:W1:Y:S01]  /*53b0*/  MUFU.TANH R121, R6 ;  /* 0x0000000600797308 */ /* 0x000e620000002400 */
[----:B------:R-:W-:Y:S01]  /*53c0*/  PLOP3.LUT P2, PT, PT, PT, UP0, 0x80, 0x0 ;  /* 0x000000000000781c */ /* 0x000fe20003f4f008 */
[----:B------:R-:W-:Y:S08]  /*53d0*/  FMUL.FTZ R19, R19, c[0x0][0x2ec] ;  /* 0x0000bb0013137a20 */ /* 0x000ff00000410000 */
[----:B------:R-:W3:Y:S10]  /*53e0*/  MUFU.TANH R120, R7 ;  /* 0x0000000700787308 */ /* 0x000ef40000002400 */
[----:B------:R-:W4:Y:S01]  /*53f0*/  MUFU.TANH R101, R8 ;  /* 0x0000000800657308 */ /* 0x000f220000002400 */
[----:B-1----:R-:W-:Y:S09]  /*5400*/  FFMA.FTZ R5, R106, -UR6, R121 ;  /* 0x800000066a057c23 */ /* 0x002ff20008010079 */
[----:B------:R-:W1:Y:S10]  /*5410*/  MUFU.TANH R99, R9 ;  /* 0x0000000900637308 */ /* 0x000e740000002400 */
[----:B------:R-:W1:Y:S10]  /*5420*/  MUFU.TANH R119, R10 ;  /* 0x0000000a00777308 */ /* 0x000e740000002400 */
[----:B------:R-:W1:Y:S10]  /*5430*/  MUFU.TANH R118, R11 ;  /* 0x0000000b00767308 */ /* 0x000e740000002400 */
[----:B------:R-:W1:Y:S10]  /*5440*/  MUFU.TANH R103, R12 ;  /* 0x0000000c00677308 */ /* 0x000e740000002400 */
[----:B------:R-:W1:Y:S10]  /*5450*/  MUFU.TANH R98, R13 ;  /* 0x0000000d00627308 */ /* 0x000e740000002400 */
[----:B------:R-:W1:Y:S10]  /*5460*/  MUFU.TANH R117, R14 ;  /* 0x0000000e00757308 */ /* 0x000e740000002400 */
[----:B------:R-:W-:Y:S01]  /*5470*/  MUFU.TANH R95, R16 ;  /* 0x00000010005f7308 */ /* 0x000fe20000002400 */
[----:B--2---:R-:W-:Y:S04]  /*5480*/  LEA R2, R2, R110, 0x6 ;  /* 0x0000006e02027211 */ /* 0x004fe800078e30ff */
[C---:B------:R-:W-:Y:S02]  /*5490*/  @P5 ISETP.GE.AND P5, PT, R2.reuse, UR7, PT ;  /* 0x0000000702005c0c */ /* 0x040fe4000bfa6270 */
[----:B------:R-:W-:Y:S02]  /*54a0*/  @P1 IADD3 R0, R2, 0x1, RZ ;  /* 0x0000000102001810 */ /* 0x000fe40007ffe0ff */
[----:B------:R-:W-:Y:S01]  /*54b0*/  PLOP3.LUT P1, PT, PT, PT, UP0, 0x80, 0x0 ;  /* 0x000000000000781c */ /* 0x000fe20003f2f008 */
[----:B------:R-:W2:Y:S01]  /*54c0*/  MUFU.TANH R115, R15 ;  /* 0x0000000f00737308 */ /* 0x000ea20000002400 */
[----:B------:R-:W-:Y:S01]  /*54d0*/  @P4 ISETP.GE.AND P4, PT, R0, UR7, PT ;  /* 0x0000000700004c0c */ /* 0x000fe2000bf86270 */
[----:B------:R-:W-:Y:S06]  /*54e0*/  FFMA.FTZ R0, R107, -UR6, R102 ;  /* 0x800000066b007c23 */ /* 0x000fec0008010066 */
[----:B------:R-:W-:Y:S02]  /*54f0*/  @P0 FSEL R4, R4, -INF , !P5 ;  /* 0xff80000004040808 */ /* 0x000fe40006800000 */
[----:B------:R-:W-:Y:S01]  /*5500*/  PLOP3.LUT P0, PT, PT, PT, UP0, 0x80, 0x0 ;  /* 0x000000000000781c */ /* 0x000fe20003f0f008 */
[----:B------:R-:W1:Y:S02]  /*5510*/  MUFU.TANH R94, R17 ;  /* 0x00000011005e7308 */ /* 0x000e640000002400 */
[--C-:B------:R-:W-:Y:S01]  /*5520*/  FFMA.FTZ R4, R4, c[0x0][0x23c], -R3.reuse ;  /* 0x00008f0004047a23 */ /* 0x100fe20000010803 */
[----:B------:R-:W-:Y:S02]  /*5530*/  @P1 FSEL R0, R0, -INF , !P4 ;  /* 0xff80000000001808 */ /* 0x000fe40006000000 */
[----:B------:R-:W-:Y:S03]  /*5540*/  FSETP.NEU.FTZ.AND P1, PT, R251, -INF , PT ;  /* 0xff800000fb00780b */ /* 0x000fe60003f3d000 */
[----:B------:R-:W-:Y:S02]  /*5550*/  FFMA.FTZ R6, R0, c[0x0][0x23c], -R3 ;  /* 0x00008f0000067a23 */ /* 0x000fe40000010803 */
[----:B------:R1:W-:Y:S02]  /*5560*/  MUFU.EX2 R113, R4 ;  /* 0x0000000400717308 */ /* 0x0003e40000000800 */
[----:B------:R-:W-:Y:S02]  /*5570*/  @P0 FSEL R5, R5, -INF , !P5 ;  /* 0xff80000005050808 */ /* 0x000fe40006800000 */
[----:B------:R-:W-:Y:S02]  /*5580*/  PLOP3.LUT P0, PT, PT, PT, UP0, 0x80, 0x0 ;  /* 0x000000000000781c */ /* 0x000fe40003f0f008 */
[----:B------:R-:W-:Y:S04]  /*5590*/  PLOP3.LUT P5, PT, PT, PT, UP0, 0x80, 0x0 ;  /* 0x000000000000781c */ /* 0x000fe80003faf008 */
[----:B------:R2:W-:Y:S10]  /*55a0*/  MUFU.EX2 R111, R6 ;  /* 0x00000006006f7308 */ /* 0x0005f40000000800 */
[----:B------:R-:W-:Y:S01]  /*55b0*/  MUFU.TANH R114, R18 ;  /* 0x0000001200727308 */ /* 0x000fe20000002400 */
[----:B-1----:R-:W-:Y:S05]  /*55c0*/  FMUL.FTZ R4, R251, 1.4426950216293334961 ;  /* 0x3fb8aa3bfb047820 */ /* 0x002fea0000410000 */
[----:B------:R-:W-:Y:S01]  /*55d0*/  FSEL R0, R4, RZ, P1 ;  /* 0x000000ff04007208 */ /* 0x000fe20000800000 */
[----:B---3--:R-:W-:Y:S01]  /*55e0*/  FFMA.FTZ R4, R105, -UR6, R120 ;  /* 0x8000000669047c23 */ /* 0x008fe20008010078 */
[----:B------:R-:W-:Y:S02]  /*55f0*/  PLOP3.LUT P1, PT, PT, PT, UP0, 0x80, 0x0 ;  /* 0x000000000000781c */ /* 0x000fe40003f2f008 */
[----:B------:R-:W1:Y:S01]  /*5600*/  MUFU.TANH R112, R19 ;  /* 0x0000001300707308 */ /* 0x000e620000002400 */
[--C-:B------:R-:W-:Y:S01]  /*5610*/  FFMA.FTZ R5, R5, c[0x0][0x23c], -R0.reuse ;  /* 0x00008f0005057a23 */ /* 0x100fe20000010800 */
[----:B--2---:R-:W-:Y:S02]  /*5620*/  @P3 IADD3 R6, R2, 0x8, RZ ;  /* 0x0000000802063810 */ /* 0x004fe40007ffe0ff */
[----:B------:R-:W-:Y:S02]  /*5630*/  PLOP3.LUT P3, PT, PT, PT, UP0, 0x80, 0x0 ;  /* 0x000000000000781c */ /* 0x000fe40003f6f008 */
[----:B------:R-:W-:Y:S02]  /*5640*/  @P6 ISETP.GE.AND P6, PT, R6, UR7, PT ;  /* 0x0000000706006c0c */ /* 0x000fe4000bfc6270 */
[----:B------:R-:W-:Y:S02]  /*5650*/  @P2 IADD3 R6, R2, 0x9, RZ ;  /* 0x0000000902062810 */ /* 0x000fe40007ffe0ff */
[----:B------:R4:W-:Y:S01]  /*5660*/  MUFU.EX2 R126, R5 ;  /* 0x00000005007e7308 */ /* 0x0009e20000000800 */
[----:B------:R-:W-:Y:S02]  /*5670*/  PLOP3.LUT P2, PT, PT, PT, UP0, 0x80, 0x0 ;  /* 0x000000000000781c */ /* 0x000fe40003f4f008 */
[----:B------:R-:W-:Y:S02]  /*5680*/  @P1 FSEL R4, R4, -INF , !P4 ;  /* 0xff80000004041808 */ /* 0x000fe40006000000 */
[----:B------:R-:W-:Y:S02]  /*5690*/  PLOP3.LUT P1, PT, PT, PT, UP0, 0x80, 0x0 ;  /* 0x000000000000781c */ /* 0x000fe40003f2f008 */
[----:B------:R-:W-:Y:S01]  /*56a0*/  PLOP3.LUT P4, PT, PT, PT, UP0, 0x80, 0x0 ;  /* 0x000000000000781c */ /* 0x000fe20003f8f008 */
[--C-:B------:R-:W-:Y:S01]  /*56b0*/  FFMA.FTZ R4, R4, c[0x0][0x23c], -R0.reuse ;  /* 0x00008f0004047a23 */ /* 0x100fe20000010800 */
[----:B------:R-:W-:Y:S03]  /*56c0*/  @P3 ISETP.GE.AND P3, PT, R6, UR7, PT ;  /* 0x0000000706003c0c */ /* 0x000fe6000bf66270 */
[----:B------:R2:W-:Y:S08]  /*56d0*/  MUFU.EX2 R125, R4 ;  /* 0x00000004007d7308 */ /* 0x0005f00000000800 */
[----:B------:R-:W-:Y:S02]  /*56e0*/  @P4 IADD3 R6, R2, 0x10, RZ ;  /* 0x0000001002064810 */ /* 0x000fe40007ffe0ff */
[----:B------:R-:W-:Y:S01]  /*56f0*/  PLOP3.LUT P4, PT, PT, PT, UP0, 0x80, 0x0 ;  /* 0x000000000000781c */ /* 0x000fe20003f8f008 */
[----:B----4-:R-:W-:Y:S01]  /*5700*/  FFMA.FTZ R5, R104, -UR6, R101 ;  /* 0x8000000668057c23 */ /* 0x010fe20008010065 */
[----:B------:R-:W-:Y:S04]  /*5710*/  @P5 ISETP.GE.AND P5, PT, R6, UR7, PT ;  /* 0x0000000706005c0c */ /* 0x000fe8000bfa6270 */
[----:B------:R-:W-:Y:S02]  /*5720*/  @P0 FSEL R5, R5, -INF , !P6 ;  /* 0xff80000005050808 */ /* 0x000fe40007000000 */
[----:B------:R-:W-:Y:S03]  /*5730*/  PLOP3.LUT P0, PT, PT, PT, UP0, 0x80, 0x0 ;  /* 0x000000000000781c */ /* 0x000fe60003f0f008 */
[----:B------:R-:W-:Y:S02]  /*5740*/  FFMA.FTZ R5, R5, c[0x0][0x23c], -R3 ;  /* 0x00008f0005057a23 */ /* 0x000fe40000010803 */
[----:B--2---:R-:W-:Y:S02]  /*5750*/  FFMA.FTZ R4, R100, -UR6, R99 ;  /* 0x8000000664047c23 */ /* 0x004fe40008010063 */
[----:B------:R2:W-:Y:S03]  /*5760*/  MUFU.EX2 R110, R5 ;  /* 0x00000005006e7308 */ /* 0x0005e60000000800 */
[----:B------:R-:W-:Y:S02]  /*5770*/  @P1 FSEL R4, R4, -INF , !P3 ;  /* 0xff80000004041808 */ /* 0x000fe40005800000 */
[----:B------:R-:W-:Y:S03]  /*5780*/  PLOP3.LUT P1, PT, PT, PT, UP0, 0x80, 0x0 ;  /* 0x000000000000781c */ /* 0x000fe60003f2f008 */
[----:B------:R-:W-:Y:S04]  /*5790*/  FFMA.FTZ R4, R4, c[0x0][0x23c], -R3 ;  /* 0x00008f0004047a23 */ /* 0x000fe80000010803 */
[----:B------:R3:W-:Y:S06]  /*57a0*/  MUFU.EX2 R105, R4 ;  /* 0x0000000400697308 */ /* 0x0007ec0000000800 */
[----:B------:R-:W-:Y:S02]  /*57b0*/  @P1 IADD3 R6, R2, 0x11, RZ ;  /* 0x0000001102061810 */ /* 0x000fe40007ffe0ff */
[----:B------:R-:W-:Y:S01]  /*57c0*/  PLOP3.LUT P1, PT, PT, PT, UP0, 0x80, 0x0 ;  /* 0x000000000000781c */ /* 0x000fe20003f2f008 */
[----:B--2---:R-:W-:Y:S05]  /*57d0*/  FFMA.FTZ R5, R108, -UR6, R119 ;  /* 0x800000066c057c23 */ /* 0x004fea0008010077 */
[----:B------:R-:W-:Y:S02]  /*57e0*/  @P2 FSEL R5, R5, -INF , !P6 ;  /* 0xff80000005052808 */ /* 0x000fe40007000000 */
[----:B------:R-:W-:Y:S02]  /*57f0*/  PLOP3.LUT P6, PT, PT, PT, UP0, 0x80, 0x0 ;  /* 0x000000000000781c */ /* 0x000fe40003fcf008 */
[----:B------:R-:W-:Y:S01]  /*5800*/  PLOP3.LUT P2, PT, PT, PT, UP0, 0x80, 0x0 ;  /* 0x000000000000781c */ /* 0x000fe20003f4f008 */
[----:B------:R-:W-:Y:S02]  /*5810*/  FFMA.FTZ R5, R5, c[0x0][0x23c], -R0 ;  /* 0x00008f0005057a23 */ /* 0x000fe40000010800 */
[----:B---3--:R-:W-:Y:S02]  /*5820*/  FFMA.FTZ R4, R107, -UR6, R118 ;  /* 0x800000066b047c23 */ /* 0x008fe40008010076 */
[----:B------:R2:W-:Y:S03]  /*5830*/  MUFU.EX2 R124, R5 ;  /* 0x00000005007c7308 */ /* 0x0005e60000000800 */
[----:B------:R-:W-:Y:S02]  /*5840*/  @P0 FSEL R4, R4, -INF , !P3 ;  /* 0xff80000004040808 */ /* 0x000fe40005800000 */
[----:B------:R-:W-:Y:S02]  /*5850*/  PLOP3.LUT P0, PT, PT, PT, UP0, 0x80, 0x0 ;  /* 0x000000000000781c */ /* 0x000fe40003f0f008 */
[----:B------:R-:W-:Y:S01]  /*5860*/  @P6 ISETP.GE.AND P6, PT, R6, UR7, PT ;  /* 0x0000000706006c0c */ /* 0x000fe2000bfc6270 */
[----:B------:R-:W-:Y:S01]  /*5870*/  FFMA.FTZ R4, R4, c[0x0][0x23c], -R0 ;  /* 0x00008f0004047a23 */ /* 0x000fe20000010800 */
[----:B------:R-:W-:Y:S03]  /*5880*/  PLOP3.LUT P3, PT, PT, PT, UP0, 0x80, 0x0 ;  /* 0x000000000000781c */ /* 0x000fe60003f6f008 */
[----:B------:R3:W4:Y:S01]  /*5890*/  MUFU.EX2 R123, R4 ;  /* 0x00000004007b7308 */ /* 0x0007220000000800 */
[----:B--2---:R-:W-:Y:S05]  /*58a0*/  FFMA.FTZ R5, R97, -UR6, R103 ;  /* 0x8000000661057c23 */ /* 0x004fea0008010067 */
[----:B------:R-:W-:Y:S02]  /*58b0*/  @P2 FSEL R5, R5, -INF , !P5 ;  /* 0xff80000005052808 */ /* 0x000fe40006800000 */
[----:B------:R-:W-:Y:S03]  /*58c0*/  PLOP3.LUT P2, PT, PT, PT, UP0, 0x80, 0x0 ;  /* 0x000000000000781c */ /* 0x000fe60003f4f008 */
[----:B------:R-:W-:Y:S02]  /*58d0*/  FFMA.FTZ R6, R5, c[0x0][0x23c], -R3 ;  /* 0x00008f0005067a23 */ /* 0x000fe40000010803 */
[----:B---3--:R-:W-:Y:S02]  /*58e0*/  FFMA.FTZ R4, R96, -UR6, R98 ;  /* 0x8000000660047c23 */ /* 0x008fe40008010062 */
[----:B------:R2:W-:Y:S01]  /*58f0*/  MUFU.EX2 R106, R6 ;  /* 0x00000006006a7308 */ /* 0x0005e20000000800 */
[----:B------:R-:W-:Y:S02]  /*5900*/  FFMA.FTZ R5, R104, -UR6, R117 ;  /* 0x8000000668057c23 */ /* 0x000fe40008010075 */
[----:B------:R-:W-:Y:S02]  /*5910*/  @P1 FSEL R4, R4, -INF , !P6 ;  /* 0xff80000004041808 */ /* 0x000fe40007000000 */
[----:B------:R-:W-:Y:S02]  /*5920*/  PLOP3.LUT P1, PT, PT, PT, UP0, 0x80, 0x0 ;  /* 0x000000000000781c */ /* 0x000fe40003f2f008 */
[----:B------:R-:W-:Y:S01]  /*5930*/  @P0 FSEL R5, R5, -INF , !P5 ;  /* 0xff80000005050808 */ /* 0x000fe20006800000 */
[----:B------:R-:W-:Y:S01]  /*5940*/  FFMA.FTZ R4, R4, c[0x0][0x23c], -R3 ;  /* 0x00008f0004047a23 */ /* 0x000fe20000010803 */
[----:B------:R-:W-:Y:S03]  /*5950*/  PLOP3.LUT P0, PT, PT, PT, UP0, 0x80, 0x0 ;  /* 0x000000000000781c */ /* 0x000fe60003f0f008 */
[----:B------:R3:W1:Y:S01]  /*5960*/  MUFU.EX2 R104, R4 ;  /* 0x0000000400687308 */ /* 0x0006620000000800 */
[--C-:B------:R-:W-:Y:S09]  /*5970*/  FFMA.FTZ R5, R5, c[0x0][0x23c], -R0.reuse ;  /* 0x00008f0005057a23 */ /* 0x100ff20000010800 */
[----:B------:R1:W-:Y:S01]  /*5980*/  MUFU.EX2 R122, R5 ;  /* 0x00000005007a7308 */ /* 0x0003e20000000800 */
[----:B--2---:R-:W-:Y:S04]  /*5990*/  @P2 IADD3 R6, R2, 0x18, RZ ;  /* 0x0000001802062810 */ /* 0x004fe80007ffe0ff */
[----:B------:R-:W-:Y:S02]  /*59a0*/  @P1 ISETP.GE.AND P2, PT, R6, UR7, PT ;  /* 0x0000000706001c0c */ /* 0x000fe4000bf46270 */
[----:B------:R-:W-:Y:S02]  /*59b0*/  PLOP3.LUT P1, PT, PT, PT, UP0, 0x80, 0x0 ;  /* 0x000000000000781c */ /* 0x000fe40003f2f008 */
[----:B---3--:R-:W-:Y:S01]  /*59c0*/  @P4 IADD3 R4, R2, 0x19, RZ ;  /* 0x0000001902044810 */ /* 0x008fe20007ffe0ff */
[----:B------:R-:W-:Y:S03]  /*59d0*/  FFMA.FTZ R2, R100, -UR6, R115 ;  /* 0x8000000664027c23 */ /* 0x000fe60008010073 */
[----:B------:R-:W-:Y:S01]  /*59e0*/  @P3 ISETP.GE.AND P3, PT, R4, UR7, PT ;  /* 0x0000000704003c0c */ /* 0x000fe2000bf66270 */
[----:B------:R-:W-:Y:S01]  /*59f0*/  FFMA.FTZ R4, R93, -UR6, R95 ;  /* 0x800000065d047c23 */ /* 0x000fe2000801005f */
[----:B------:R-:W-:Y:S02]  /*5a00*/  @P0 FSEL R2, R2, -INF , !P6 ;  /* 0xff80000002020808 */ /* 0x000fe40007000000 */
[----:B------:R-:W-:Y:S03]  /*5a10*/  PLOP3.LUT P0, PT, PT, PT, UP0, 0x80, 0x0 ;  /* 0x000000000000781c */ /* 0x000fe60003f0f008 */
[----:B------:R-:W-:Y:S01]  /*5a20*/  @P1 FSEL R4, R4, -INF , !P2 ;  /* 0xff80000004041808 */ /* 0x000fe20005000000 */
[----:B-1----:R-:W-:Y:S01]  /*5a30*/  FFMA.FTZ R5, R2, c[0x0][0x23c], -R0 ;  /* 0x00008f0002057a23 */ /* 0x002fe20000010800 */
[----:B------:R-:W-:Y:S01]  /*5a40*/  PLOP3.LUT P1, PT, PT, PT, UP0, 0x80, 0x0 ;  /* 0x000000000000781c */ /* 0x000fe20003f2f008 */
[----:B------:R-:W-:Y:S02]  /*5a50*/  FFMA.FTZ R2, R92, -UR6, R94 ;  /* 0x800000065c027c23 */ /* 0x000fe4000801005e */
[--C-:B------:R-:W-:Y:S01]  /*5a60*/  FFMA.FTZ R4, R4, c[0x0][0x23c], -R3.reuse ;  /* 0x00008f0004047a23 */ /* 0x100fe20000010803 */
[----:B------:R4:W-:Y:S04]  /*5a70*/  MUFU.EX2 R108, R5 ;  /* 0x00000005006c7308 */ /* 0x0009e80000000800 */
[----:B------:R-:W-:Y:S02]  /*5a80*/  @P0 FSEL R2, R2, -INF , !P3 ;  /* 0xff80000002020808 */ /* 0x000fe40005800000 */
[----:B------:R-:W-:Y:S01]  /*5a90*/  PLOP3.LUT P0, PT, PT, PT, UP0, 0x80, 0x0 ;  /* 0x000000000000781c */ /* 0x000fe20003f0f008 */
[----:B------:R-:W-:Y:S03]  /*5aa0*/  UISETP.GE.AND UP0, UPT, UR8, 0x1, UPT ;  /* 0x000000010800788c */ /* 0x000fe6000bf06270 */
[----:B------:R1:W-:Y:S01]  /*5ab0*/  MUFU.EX2 R100, R4 ;  /* 0x0000000400647308 */ /* 0x0003e20000000800 */
[----:B------:R-:W-:Y:S02]  /*5ac0*/  FFMA.FTZ R3, R2, c[0x0][0x23c], -R3 ;  /* 0x00008f0002037a23 */ /* 0x000fe40000010803 */
[----:B------:R-:W-:Y:S06]  /*5ad0*/  FFMA.FTZ R2, R96, -UR6, R112 ;  /* 0x8000000660027c23 */ /* 0x000fec0008010070 */
[----:B------:R-:W-:Y:S02]  /*5ae0*/  @P0 FSEL R2, R2, -INF , !P3 ;  /* 0xff80000002020808 */ /* 0x000fe40005800000 */
[----:B------:R-:W-:Y:S02]  /*5af0*/  IADD3 R92, P0, R127, UR13, RZ ;  /* 0x0000000d7f5c7c10 */ /* 0x000fe4000ff1e0ff */
[----:B----4-:R-:W-:Y:S02]  /*5b00*/  F2FP.PACK_AB R5, R123, R124 ;  /* 0x0000007c7b05723e */ /* 0x010fe400000000ff */
[----:B------:R-:W-:Y:S02]  /*5b10*/  IADD3.X R93, R128, UR12, RZ, P0, !PT ;  /* 0x0000000c805d7c10 */ /* 0x000fe400087fe4ff */
[C---:B------:R-:W-:Y:S04]  /*5b20*/  LEA R234, P0, R129.reuse, R234, 0x2 ;  /* 0x000000ea81ea7211 */ /* 0x040fe800078010ff */
[----:B------:R-:W-:Y:S01]  /*5b30*/  LEA.HI.X.SX32 R235, R129, R235, 0x2, P0 ;  /* 0x000000eb81eb7211 */ /* 0x000fe200000f16ff */
[----:B-1----:R-:W-:Y:S01]  /*5b40*/  FFMA.FTZ R4, R97, -UR6, R114 ;  /* 0x8000000661047c23 */ /* 0x002fe20008010072 */
[----:B------:R1:W5:Y:S01]  /*5b50*/  LDL R129, [R1+0x4] ;  /* 0x0000040001817983 */ /* 0x0003620000100800 */
[----:B------:R2:W3:Y:S03]  /*5b60*/  MUFU.EX2 R97, R3 ;  /* 0x0000000300617308 */ /* 0x0004e60000000800 */
[----:B------:R-:W-:Y:S02]  /*5b70*/  @P1 FSEL R4, R4, -INF , !P2 ;  /* 0xff80000004041808 */ /* 0x000fe40005000000 */
[----:B------:R-:W-:Y:S03]  /*5b80*/  PLOP3.LUT P1, PT, PT, PT, UP0, 0x80, 0x0 ;  /* 0x000000000000781c */ /* 0x000fe60003f2f008 */
[--C-:B------:R-:W-:Y:S02]  /*5b90*/  FFMA.FTZ R4, R4, c[0x0][0x23c], -R0.reuse ;  /* 0x00008f0004047a23 */ /* 0x100fe40000010800 */
[----:B------:R-:W-:Y:S01]  /*5ba0*/  FFMA.FTZ R0, R2, c[0x0][0x23c], -R0 ;  /* 0x00008f0002007a23 */ /* 0x000fe20000010800 */
[----:B------:R-:W-:Y:S01]  /*5bb0*/  F2FP.PACK_AB R2, R125, R126 ;  /* 0x0000007e7d02723e */ /* 0x000fe200000000ff */
[----:B------:R4:W-:Y:S04]  /*5bc0*/  MUFU.EX2 R107, R4 ;  /* 0x00000004006b7308 */ /* 0x0009e80000000800 */
[----:B------:R3:W-:Y:S06]  /*5bd0*/  STS [R246+0x2a400], R2 ;  /* 0x02a40002f6007388 */ /* 0x0007ec0000000800 */
[----:B------:R1:W1:Y:S01]  /*5be0*/  MUFU.EX2 R96, R0 ;  /* 0x0000000000607308 */ /* 0x0002620000000800 */
[----:B--2---:R-:W-:Y:S05]  /*5bf0*/  F2FP.PACK_AB R3, R111, R113 ;  /* 0x000000716f03723e */ /* 0x004fea00000000ff */
[----:B------:R2:W-:Y:S06]  /*5c00*/  STS [R246+0x2a000], R3 ;  /* 0x02a00003f6007388 */ /* 0x0005ec0000000800 */
[----:B------:R-:W-:Y:S01]  /*5c10*/  STS [R249+0x2a400], R5 ;  /* 0x02a40005f9007388 */ /* 0x000fe20000000800 */
[----:B----4-:R-:W-:Y:S02]  /*5c20*/  F2FP.PACK_AB R4, R104, R106 ;  /* 0x0000006a6804723e */ /* 0x010fe400000000ff */
[----:B---3--:R-:W-:Y:S02]  /*5c30*/  F2FP.PACK_AB R2, R97, R100 ;  /* 0x000000646102723e */ /* 0x008fe400000000ff */
[----:B-1----:R-:W-:Y:S05]  /*5c40*/  F2FP.PACK_AB R0, R105, R110 ;  /* 0x0000006e6900723e */ /* 0x002fea00000000ff */
[----:B------:R1:W-:Y:S01]  /*5c50*/  STS [R249+0x2a000], R0 ;  /* 0x02a00000f9007388 */ /* 0x0003e20000000800 */
[----:B--2---:R-:W-:Y:S05]  /*5c60*/  F2FP.PACK_AB R3, R108, R122 ;  /* 0x0000007a6c03723e */ /* 0x004fea00000000ff */
[----:B------:R-:W-:Y:S06]  /*5c70*/  STS [R247+0x2a000], R4 ;  /* 0x02a00004f7007388 */ /* 0x000fec0000000800 */
[----:B------:R2:W-:Y:S06]  /*5c80*/  STS [R247+0x2a400], R3 ;  /* 0x02a40003f7007388 */ /* 0x0005ec0000000800 */
[----:B------:R-:W-:Y:S01]  /*5c90*/  STS [R248+0x2a000], R2 ;  /* 0x02a00002f8007388 */ /* 0x000fe20000000800 */
[----:B-1----:R-:W-:Y:S05]  /*5ca0*/  F2FP.PACK_AB R0, R96, R107 ;  /* 0x0000006b6000723e */ /* 0x002fea00000000ff */
[----:B------:R1:W-:Y:S06]  /*5cb0*/  STS [R248+0x2a400], R0 ;  /* 0x02a40000f8007388 */ /* 0x0003ec0000000800 */
[----:B------:R-:W-:Y:S01]  /*5cc0*/  LDSM.16.M88.4 R16, [R228+0x10000] ;  /* 0x01000000e410783b */ /* 0x000fe20000000200 */
[CC--:B--2---:R-:W-:Y:S05]  /*5cd0*/  IADD3 R3, R217.reuse, R228.reuse, RZ ;  /* 0x000000e4d9037210 */ /* 0x0c4fea0007ffe0ff */
[----:B------:R-:W2:Y:S06]  /*5ce0*/  LDSM.16.M88.4 R8, [R221+0x20000] ;  /* 0x02000000dd08783b */ /* 0x000eac0000000200 */
[----:B------:R-:W3:Y:S01]  /*5cf0*/  LDSM.16.M88.4 R84, [R221+0x20800] ;  /* 0x02080000dd54783b */ /* 0x000ee20000000200 */
[----:B-1----:R-:W-:Y:S04]  /*5d00*/  IADD3 R0, R116, R228, RZ ;  /* 0x000000e474007210 */ /* 0x002fe80007ffe0ff */
[----:B------:R-:W-:Y:S01]  /*5d10*/  IADD3 R2, R217, R0, RZ ;  /* 0x00000000d9027210 */ /* 0x000fe20007ffe0ff */
[----:B------:R-:W-:Y:S01]  /*5d20*/  LDSM.16.M88.4 R88, [R0+0x10000] ;  /* 0x010000000058783b */ /* 0x000fe20000000200 */
[C---:B--2---:R-:W-:Y:S08]  /*5d30*/  HMMA.16816.F32 R4, R16.reuse, R8, RZ ;  /* 0x000000081004723c */ /* 0x044ff000000018ff */
        /* <DEDUP_REMOVED lines=129> */
[----:B------:R-:W-:Y:S02]  /*6550*/  FADD.FTZ R4, -R3, R5 ;  /* 0x0000000503047221 */ /* 0x000fe40000010100 */
        /* <DEDUP_REMOVED lines=8> */
[----:B------:R-:W-:Y:S02]  /*65e0*/  FADD.FTZ R8, -R3, R9 ;  /* 0x0000000903087221 */ /* 0x000fe40000010100 */
        /* <DEDUP_REMOVED lines=146> */
.L_x_1776:
        /* <DEDUP_REMOVED lines=173> */
.L_x_1777:
        /* <DEDUP_REMOVED lines=719> */
.L_x_1779:
        /* <DEDUP_REMOVED lines=18> */
.L_x_1780:
        /* <DEDUP_REMOVED lines=65> */
.L_x_1782:
[----:B--23--:R-:W-:Y:S05]  /*ac00*/  BSYNC B0 ;  /* 0x0000000000007941 */ /* 0x00cfea0003800000 */
.L_x_1781:
        /* <DEDUP_REMOVED lines=21> */
.L_x_1784:
[----:B------:R-:W-:Y:S05]  /*ad60*/  BSYNC B0 ;  /* 0x0000000000007941 */ /* 0x000fea0003800000 */
.L_x_1783:
        /* <DEDUP_REMOVED lines=31> */
.L_x_1786:
[----:B------:R-:W-:Y:S05]  /*af60*/  BSYNC B0 ;  /* 0x0000000000007941 */ /* 0x000fea0003800000 */
.L_x_1785:
        /* <DEDUP_REMOVED lines=21> */
.L_x_1757:
        /* <DEDUP_REMOVED lines=20> */
.L_x_1788:
        /* <DEDUP_REMOVED lines=18> */
.L_x_1789:
        /* <DEDUP_REMOVED lines=44> */
.L_x_1791:
[----:B------:R-:W-:Y:S05]  /*b5e0*/  BSYNC B0 ;  /* 0x0000000000007941 */ /* 0x000fea0003800000 */
.L_x_1790:
        /* <DEDUP_REMOVED lines=21> */
.L_x_1793:
[----:B------:R-:W-:Y:S05]  /*b740*/  BSYNC B0 ;  /* 0x0000000000007941 */ /* 0x000fea0003800000 */
.L_x_1792:
        /* <DEDUP_REMOVED lines=31> */
.L_x_1795:
[----:B------:R-:W-:Y:S05]  /*b940*/  BSYNC B0 ;  /* 0x0000000000007941 */ /* 0x000fea0003800000 */
.L_x_1794:
        /* <DEDUP_REMOVED lines=18> */
.L_x_1787:
[----:B------:R-:W-:Y:S05]  /*ba70*/  BSYNC B1 ;  /* 0x0000000000017941 */ /* 0x000fea0003800000 */
.L_x_1752:
        /* <DEDUP_REMOVED lines=12> */
.L_x_1796:
[----:B------:R-:W-:Y:S05]  /*bb40*/  EXIT ;  /* 0x000000000000794d */ /* 0x000fea0003800000 */
.L_x_1798:
        /* <DEDUP_REMOVED lines=11> */
.L_x_2047:


//--------------------- .text._ZN5flash44flash_bwd_dq_dk_dv_loop_seqk_parallel_kernelI23Flash_bwd_kernel_traitsILi256ELi64ELi64ELi8ELi4ELi2ELi2ELb0ELb0EN7cutlass6half_tE19Flash_kernel_traitsILi256ELi64ELi64ELi8ES3_EELb1ELb0ELb1ELb0ELb0ELb1ELb0EEEvNS_16Flash_bwd_paramsE --------------------------
	.section	.text._ZN5flash44flash_bwd_dq_dk_dv_loop_seqk_parallel_kernelI23Flash_bwd_kernel_traitsILi256ELi64ELi64ELi8ELi4ELi2ELi2ELb0ELb0EN7cutlass6half_tE19Flash_kernel_traitsILi256ELi64ELi64ELi8ES3_EELb1ELb0ELb1ELb0ELb0ELb1ELb0EEEvNS_16Flash_bwd_paramsE,"ax",@progbits
	.sectioninfo	@"SHI_REGISTERS=255"
	.align	128
        .global         _ZN5flash44flash_bwd_dq_dk_dv_loop_seqk_parallel_kernelI23Flash_bwd_kernel_traitsILi256ELi64ELi64ELi8ELi4ELi2ELi2ELb0ELb0EN7cutlass6half_tE19Flash_kernel_traitsILi256ELi64ELi64ELi8ES3_EELb1ELb0ELb1ELb0ELb0ELb1ELb0EEEvNS_16Flash_bwd_paramsE
        .type           _ZN5flash44flash_bwd_dq_dk_dv_loop_seqk_parallel_kernelI23Flash_bwd_kernel_traitsILi256ELi64ELi64ELi8ELi4ELi2ELi2ELb0ELb0EN7cutlass6half_tE19Flash_kernel_traitsILi256ELi64ELi64ELi8ES3_EELb1ELb0ELb1ELb0ELb0ELb1ELb0EEEvNS_16Flash_bwd_paramsE,@function
        .size           _ZN5flash44flash_bwd_dq_dk_dv_loop_seqk_parallel_kernelI23Flash_bwd_kernel_traitsILi256ELi64ELi64ELi8ELi4ELi2ELi2ELb0ELb0EN7cutlass6half_tE19Flash_kernel_traitsILi256ELi64ELi64ELi8ES3_EELb1ELb0ELb1ELb0ELb0ELb1ELb0EEEvNS_16Flash_bwd_paramsE,(.L_x_2048 - _ZN5flash44flash_bwd_dq_dk_dv_loop_seqk_parallel_kernelI23Flash_bwd_kernel_traitsILi256ELi64ELi64ELi8ELi4ELi2ELi2ELb0ELb0EN7cutlass6half_tE19Flash_kernel_traitsILi256ELi64ELi64ELi8ES3_EELb1ELb0ELb1ELb0ELb0ELb1ELb0EEEvNS_16Flash_bwd_paramsE)
        .other          _ZN5flash44flash_bwd_dq_dk_dv_loop_seqk_parallel_kernelI23Flash_bwd_kernel_traitsILi256ELi64ELi64ELi8ELi4ELi2ELi2ELb0ELb0EN7cutlass6half_tE19Flash_kernel_traitsILi256ELi64ELi64ELi8ES3_EELb1ELb0ELb1ELb0ELb0ELb1ELb0EEEvNS_16Flash_bwd_paramsE,@"STO_CUDA_ENTRY STV_DEFAULT"
_ZN5flash44flash_bwd_dq_dk_dv_loop_seqk_parallel_kernelI23Flash_bwd_kernel_traitsILi256ELi64ELi64ELi8ELi4ELi2ELi2ELb0ELb0EN7cutlass6half_tE19Flash_kernel_traitsILi256ELi64ELi64ELi8ES3_EELb1ELb0ELb1ELb0ELb0ELb1ELb0EEEvNS_16Flash_bwd_paramsE:
.text._ZN5flash44flash_bwd_dq_dk_dv_loop_seqk_parallel_kernelI23Flash_bwd_kernel_traitsILi256ELi64ELi64ELi8ELi4ELi2ELi2ELb0ELb0EN7cutlass6half_tE19Flash_kernel_traitsILi256ELi64ELi64ELi8ES3_EELb1ELb0ELb1ELb0ELb0ELb1ELb0EEEvNS_16Flash_bwd_paramsE:
        /* <DEDUP_REMOVED lines=21> */
[----:B------:R-:W-:-:S02]  /*0150*/  ULDC.U8 UR11, c[0x0][0x328] ;  /* 0x0000ca00000b7ab9 */ /* 0x000fc40000000000 */
[----:B------:R-:W-:Y:S02]  /*0160*/  UISETP.NE.AND UP5, UPT, UR11, URZ, UPT ;  /* 0x0000003f0b00728c */ /* 0x000fe4000bfa5270 */
[----:B------:R-:W-:Y:S02]  /*0170*/  ULDC UR17, c[0x0][0x224] ;  /* 0x0000890000117ab9 */ /* 0x000fe40000000800 */
        /* <DEDUP_REMOVED lines=8> */
[----:B------:R-:W-:Y:S01]  /*0200*/  UIMAD.WIDE UR42, UR52, UR42, URZ ;  /* 0x0000002a342a72a5 */ /* 0x000fe2000f8e023f */
[----:B------:R-:W-:Y:S01]  /*0210*/  LEA.HI R9, R4, R10, RZ, 0x3 ;  /* 0x0000000a04097211 */ /* 0x000fe200078f18ff */
[----:B------:R-:W-:Y:S01]  /*0220*/  IMAD.U32 R252, RZ, RZ, UR6 ;  /* 0x00000006fffc7e24 */ /* 0x000fe2000f8e00ff */
[--C-:B------:R-:W-:Y:S01]  /*0230*/  SHF.R.S32.HI R0, RZ, 0x5, R2.reuse ;  /* 0x00000005ff007819 */ /* 0x100fe20000011402 */
[----:B------:R-:W-:Y:S01]  /*0240*/  USHF.R.S32.HI UR6, URZ, 0x1f, UR41 ;  /* 0x0000001f3f067899 */ /* 0x000fe20008011429 */
        /* <DEDUP_REMOVED lines=11> */
[----:B---3--:R-:W-:Y:S01]  /*0300*/  UIMAD UR59, UR8, UR40, URZ ;  /* 0x00000028083b72a4 */ /* 0x008fe2000f8e023f */
[-C--:B------:R-:W-:Y:S01]  /*0310*/  LEA.HI R5, R4, R10.reuse, RZ, 0x4 ;  /* 0x0000000a04057211 */ /* 0x080fe200078f20ff */
[----:B------:R-:W-:Y:S01]  /*0320*/  IMAD.IADD R246, R0, 0x1, -R3 ;  /* 0x0000000100f67824 */ /* 0x000fe200078e0a03 */
[-C--:B------:R-:W-:Y:S01]  /*0330*/  LEA.HI R245, R4, R10.reuse, RZ, 0x7 ;  /* 0x0000000a04f57211 */ /* 0x080fe200078f38ff */
[----:B------:R-:W-:Y:S01]  /*0340*/  IMAD.IADD R218, R0, 0x1, -R2 ;  /* 0x0000000100da7824 */ /* 0x000fe200078e0a02 */
[CC--:B------:R-:W-:Y:S01]  /*0350*/  LEA.HI R13, R4.reuse, R10.reuse, RZ, 0x6 ;  /* 0x0000000a040d7211 */ /* 0x0c0fe200078f30ff */
[----:B------:R-:W-:Y:S01]  /*0360*/  UIMAD.WIDE.U32 UR48, UR40, UR17, URZ ;  /* 0x00000011283072a5 */ /* 0x000fe2000f8e003f */
[----:B------:R-:W-:Y:S01]  /*0370*/  LEA.HI R4, R4, R10, RZ, 0x2 ;  /* 0x0000000a04047211 */ /* 0x000fe200078f10ff */
[----:B------:R-:W-:Y:S01]  /*0380*/  @!UP5 UIMAD UR8, UR40, UR16, UR41 ;  /* 0x000000102808d2a4 */ /* 0x000fe2000f8e0229 */
[----:B------:R-:W-:Y:S01]  /*0390*/  SHF.R.S32.HI R3, RZ, 0x4, R5 ;  /* 0x00000004ff037819 */ /* 0x000fe20000011405 */
[----:B------:R-:W-:Y:S01]  /*03a0*/  USHF.L.U32 UR51, UR52, 0x6, URZ ;  /* 0x0000000634337899 */ /* 0x000fe2000800063f */
[--C-:B------:R-:W-:Y:S01]  /*03b0*/  SHF.R.S32.HI R2, RZ, 0x2, R4.reuse ;  /* 0x00000002ff027819 */ /* 0x100fe20000011404 */
[----:B------:R-:W-:Y:S01]  /*03c0*/  ULDC UR56, c[0x0][0x214] ;  /* 0x0000850000387ab9 */ /* 0x000fe20000000800 */
[----:B------:R-:W-:Y:S01]  /*03d0*/  SHF.R.S32.HI R0, RZ, 0x1f, R4 ;  /* 0x0000001fff007819 */ /* 0x000fe20000011404 */
[----:B------:R-:W-:Y:S01]  /*03e0*/  ULDC.U8 UR12, c[0x0][0x3d0] ;  /* 0x0000f400000c7ab9 */ /* 0x000fe20000000000 */
[----:B------:R-:W-:Y:S01]  /*03f0*/  SHF.R.S32.HI R239, RZ, 0x3, R9 ;  /* 0x00000003ffef7819 */ /* 0x000fe20000011409 */
[----:B------:R-:W-:Y:S01]  /*0400*/  ULDC UR57, c[0x0][0x224] ;  /* 0x0000890000397ab9 */ /* 0x000fe20000000800 */
[----:B------:R-:W-:Y:S01]  /*0410*/  LEA.HI R0, R0, R2, RZ, 0x3 ;  /* 0x0000000200007211 */ /* 0x000fe200078f18ff */
[----:B------:R-:W-:Y:S01]  /*0420*/  @UP5 UIMAD UR61, UR40, UR56, URZ ;  /* 0x00000038283d52a4 */ /* 0x000fe2000f8e023f */
[----:B------:R-:W-:Y:S01]  /*0430*/  LOP3.LUT R6, R9, 0xfffffff8, RZ, 0xc0, !PT ;  /* 0xfffffff809067812 */ /* 0x000fe200078ec0ff */
[----:B------:R-:W-:Y:S01]  /*0440*/  ULDC.64 UR4, c[0x0][0x118] ;  /* 0x0000460000047ab9 */ /* 0x000fe20000000a00 */
        /* <DEDUP_REMOVED lines=19> */
[----:B------:R-:W-:Y:S01]  /*0580*/  UISETP.NE.AND UP6, UPT, UR12, URZ, UPT ;  /* 0x0000003f0c00728c */ /* 0x000fe2000bfc5270 */
[----:B------:R-:W-:Y:S01]  /*0590*/  SHF.R.U32.HI R2, RZ, 0x3, R0 ;  /* 0x00000003ff027819 */ /* 0x000fe20000011600 */
[----:B------:R-:W-:Y:S01]  /*05a0*/  IMAD.SHL.U32 R215, R10, 0x200, RZ ;  /* 0x000002000ad77824 */ /* 0x000fe200078e00ff */
[----:B------:R-:W-:Y:S01]  /*05b0*/  LOP3.LUT R0, R0, 0x38, R248, 0xf8, !PT ;  /* 0x0000003800007812 */ /* 0x000fe200078ef8f8 */
[----:B------:R-:W-:Y:S01]  /*05c0*/  IMAD.SHL.U32 R247, R245, 0x20, RZ ;  /* 0x00000020f5f77824 */ /* 0x000fe200078e00ff */
[----:B------:R-:W-:Y:S01]  /*05d0*/  LEA.HI R11, R3, R7, RZ, 0x3 ;  /* 0x00000007030b7211 */ /* 0x000fe200078f18ff */
[----:B------:R-:W-:Y:S01]  /*05e0*/  UIMAD.WIDE.U32 UR46, UR42, UR48, URZ ;  /* 0x000000302a2e72a5 */ /* 0x000fe2000f8e003f */
[----:B------:R-:W-:Y:S01]  /*05f0*/  LOP3.LUT R8, R0, R2, RZ, 0x3c, !PT ;  /* 0x0000000200087212 */ /* 0x000fe200078e3cff */
[----:B------:R-:W-:Y:S01]  /*0600*/  IMAD.SHL.U32 R0, R6, 0x40, RZ ;  /* 0x0000004006007824 */ /* 0x000fe200078e00ff */
[----:B------:R-:W-:Y:S01]  /*0610*/  LOP3.LUT R2, R11, 0xfffffff8, RZ, 0xc0, !PT ;  /* 0xfffffff80b027812 */ /* 0x000fe200078ec0ff */
[----:B------:R-:W-:Y:S01]  /*0620*/  UIMAD UR58, UR43, UR48, URZ ;  /* 0x000000302b3a72a4 */ /* 0x000fe2000f8e023f */
[----:B------:R-:W-:Y:S01]  /*0630*/  LOP3.LUT R3, R5, 0x1, RZ, 0xc0, !PT ;  /* 0x0000000105037812 */ /* 0x000fe200078ec0ff */
[----:B------:R-:W-:Y:S01]  /*0640*/  USHF.R.S32.HI UR60, URZ, 0x1f, UR53 ;  /* 0x0000001f3f3c7899 */ /* 0x000fe20008011435 */
[----:B------:R-:W-:Y:S01]  /*0650*/  LOP3.LUT R0, R0, 0x1c0, RZ, 0xc0, !PT ;  /* 0x000001c000007812 */ /* 0x000fe200078ec0ff */
[----:B------:R-:W-:Y:S01]  /*0660*/  IMAD.IADD R14, R7, 0x1, -R2 ;  /* 0x00000001070e7824 */ /* 0x000fe200078e0a02 */
[----:B------:R-:W-:Y:S01]  /*0670*/  ISETP.NE.U32.AND P0, PT, R3, 0x1, PT ;  /* 0x000000010300780c */ /* 0x000fe20003f05070 */
[----:B------:R-:W-:Y:S01]  /*0680*/  IMAD.SHL.U32 R2, R218, 0x10, RZ ;  /* 0x00000010da027824 */ /* 0x000fe200078e00ff */
[----:B------:R-:W-:Y:S01]  /*0690*/  LOP3.LUT R211, R0, 0x8, R9, 0xf8, !PT ;  /* 0x0000000800d37812 */ /* 0x000fe200078ef809 */
[----:B------:R-:W-:Y:S01]  /*06a0*/  @!UP5 UIMAD UR56, UR8, UR56, URZ ;  /* 0x000000380838d2a4 */ /* 0x000fe2000f8e023f */
[----:B------:R-:W-:Y:S01]  /*06b0*/  LOP3.LUT P4, RZ, R6, 0x2, RZ, 0xc0, !PT ;  /* 0x0000000206ff7812 */ /* 0x000fe2000788c0ff */
[----:B------:R1:W-:Y:S01]  /*06c0*/  STL [R1], R14 ;  /* 0x0000000e01007387 */ /* 0x0003e20000100800 */
[----:B------:R-:W-:Y:S01]  /*06d0*/  LOP3.LUT R4, R0, 0x10, R2, 0xf8, !PT ;  /* 0x0000001000047812 */ /* 0x000fe200078ef802 */
[----:B------:R-:W-:Y:S01]  /*06e0*/  IMAD R2, R245, 0x800, R215 ;  /* 0x00000800f5027824 */ /* 0x000fe200078e02d7 */
[----:B------:R-:W-:Y:S01]  /*06f0*/  SHF.R.U32.HI R0, RZ, 0x3, R0 ;  /* 0x00000003ff007819 */ /* 0x000fe20000011600 */
[----:B------:R-:W-:Y:S01]  /*0700*/  USHF.R.S32.HI UR55, URZ, 0x1f, UR51 ;  /* 0x0000001f3f377899 */ /* 0x000fe20008011433 */
[----:B------:R-:W-:Y:S01]  /*0710*/  LOP3.LUT R3, R4, 0x8, R9, 0xf8, !PT ;  /* 0x0000000804037812 */ /* 0x000fe200078ef809 */
[----:B------:R-:W-:Y:S01]  /*0720*/  IMAD.SHL.U32 R4, R10, 0x20, RZ ;  /* 0x000000200a047824 */ /* 0x000fe200078e00ff */
[----:B------:R-:W-:Y:S01]  /*0730*/  LOP3.LUT P3, RZ, R6, 0x4, RZ, 0xc0, !PT ;  /* 0x0000000406ff7812 */ /* 0x000fe2000786c0ff */
[----:B------:R-:W-:Y:S01]  /*0740*/  IMAD.U32 R6, RZ, RZ, UR6 ;  /* 0x00000006ff067e24 */ /* 0x000fe2000f8e00ff */
[----:B------:R-:W-:Y:S01]  /*0750*/  LOP3.LUT R211, R211, R0, RZ, 0x3c, !PT ;  /* 0x00000000d3d37212 */ /* 0x000fe200078e3cff */
[----:B------:R-:W-:Y:S01]  /*0760*/  USHF.L.U32 UR6, UR40, 0x7, URZ ;  /* 0x0000000728067899 */ /* 0x000fe2000800063f */
[----:B------:R-:W-:Y:S01]  /*0770*/  LOP3.LUT R215, R215, R3, R0, 0xf6, !PT ;  /* 0x00000003d7d77212 */ /* 0x000fe200078ef600 */
[C---:B------:R-:W-:Y:S01]  /*0780*/  IMAD.SHL.U32 R3, R5.reuse, 0x40, RZ ;  /* 0x0000004005037824 */ /* 0x040fe200078e00ff */
[----:B------:R-:W-:Y:S01]  /*0790*/  SHF.R.S32.HI R0, RZ, 0x6, R13 ;  /* 0x00000006ff007819 */ /* 0x000fe2000001140d */
[----:B------:R-:W-:Y:S01]  /*07a0*/  IMAD.IADD R211, R2, 0x1, R211 ;  /* 0x0000000102d37824 */ /* 0x000fe200078e02d3 */
[----:B------:R-:W-:Y:S01]  /*07b0*/  R2P PR, R5, 0x6 ;  /* 0x0000000605007804 */ /* 0x000fe20000000000 */
[----:B------:R-:W-:Y:S01]  /*07c0*/  IMAD.U32 R2, RZ, RZ, UR6 ;  /* 0x00000006ff027e24 */ /* 0x000fe2000f8e00ff */
[----:B------:R-:W-:Y:S01]  /*07d0*/  UIMAD UR6, UR10, UR9, UR7 ;  /* 0x000000090a0672a4 */ /* 0x000fe2000f8e0207 */
[C---:B------:R-:W-:Y:S01]  /*07e0*/  IMAD R250, R0.reuse, 0x200, R8 ;  /* 0x0000020000fa7824 */ /* 0x040fe200078e0208 */
[----:B------:R-:W-:Y:S01]  /*07f0*/  USHF.R.S32.HI UR9, URZ, 0x1f, UR40 ;  /* 0x0000001f3f097899 */ /* 0x000fe20008011428 */
[----:B------:R-:W-:Y:S01]  /*0800*/  IMAD.SHL.U32 R2, R0, 0x8, RZ ;  /* 0x0000000800027824 */ /* 0x000fe200078e00ff */
[----:B------:R-:W-:Y:S01]  /*0810*/  LOP3.LUT R0, R3, 0x1c0, RZ, 0xc0, !PT ;  /* 0x000001c003007812 */ /* 0x000fe200078ec0ff */
[----:B------:R-:W-:Y:S01]  /*0820*/  IMAD.SHL.U32 R212, R211, 0x2, RZ ;  /* 0x00000002d3d47824 */ /* 0x000fe200078e00ff */
[----:B------:R-:W-:Y:S01]  /*0830*/  SEL R209, R209, 0xffffffe0, !P4 ;  /* 0xffffffe0d1d17807 */ /* 0x000fe20006000000 */
[----:B------:R-:W-:Y:S01]  /*0840*/  IMAD.U32 R251, RZ, RZ, UR6 ;  /* 0x00000006fffb7e24 */ /* 0x000fe2000f8e00ff */
[----:B------:R-:W-:Y:S01]  /*0850*/  LOP3.LUT R2, R2, 0x18, RZ, 0xc0, !PT ;  /* 0x0000001802027812 */ /* 0x000fe200078ec0ff */
[----:B------:R-:W-:Y:S01]  /*0860*/  IMAD.U32 R7, RZ, RZ, UR9 ;  /* 0x00000009ff077e24 */ /* 0x000fe2000f8e00ff */
[----:B------:R-:W-:Y:S01]  /*0870*/  SHF.R.U32.HI R3, RZ, 0x3, R0 ;  /* 0x00000003ff037819 */ /* 0x000fe20000011600 */
[----:B------:R-:W-:Y:S01]  /*0880*/  USHF.R.S32.HI UR9, URZ, 0x1f, UR41 ;  /* 0x0000001f3f097899 */ /* 0x000fe20008011429 */
[----:B------:R-:W-:Y:S01]  /*0890*/  LOP3.LUT R6, R2, 0x20, R4, 0xf8, !PT ;  /* 0x0000002002067812 */ /* 0x000fe200078ef804 */
[----:B------:R-:W-:Y:S01]  /*08a0*/  IMAD.SHL.U32 R4, R14, 0x40, RZ ;  /* 0x000000400e047824 */ /* 0x000fe200078e00ff */
[----:B------:R-:W-:Y:S01]  /*08b0*/  LOP3.LUT R5, R3, R0, R2, 0x1e, !PT ;  /* 0x0000000003057212 */ /* 0x000fe200078e1e02 */
[----:B------:R-:W-:Y:S01]  /*08c0*/  IMAD R209, R211, 0x2, R209 ;  /* 0x00000002d3d17824 */ /* 0x000fe200078e02d1 */
[----:B------:R-:W-:Y:S01]  /*08d0*/  LOP3.LUT R2, R0, 0x20, R247, 0xf8, !PT ;  /* 0x0000002000027812 */ /* 0x000fe200078ef8f7 */
[----:B------:R-:W-:Y:S01]  /*08e0*/  IMAD.SHL.U32 R0, R12, 0x2, RZ ;  /* 0x000000020c007824 */ /* 0x000fe200078e00ff */
[----:B------:R-:W-:Y:S01]  /*08f0*/  SEL R214, R214, 0xffffffc0, !P3 ;  /* 0xffffffc0d6d67807 */ /* 0x000fe20005800000 */
[----:B------:R-:W-:Y:S01]  /*0900*/  UIMAD UR6, UR40, UR15, UR41 ;  /* 0x0000000f280672a4 */ /* 0x000fe2000f8e0229 */
[----:B------:R-:W-:Y:S01]  /*0910*/  LOP3.LUT R3, R2, R3, RZ, 0x3c, !PT ;  /* 0x0000000302037212 */ /* 0x000fe200078e3cff */
[--C-:B------:R-:W-:Y:S01]  /*0920*/  IMAD R2, R246, 0x400, R0.reuse ;  /* 0x00000400f6027824 */ /* 0x100fe200078e0200 */
[----:B------:R-:W-:Y:S01]  /*0930*/  SEL R235, R235, 0x10, !P0 ;  /* 0x00000010ebeb7807 */ /* 0x000fe20004000000 */
[----:B------:R-:W-:Y:S01]  /*0940*/  IMAD R0, R218, 0x400, R0 ;  /* 0x00000400da007824 */ /* 0x000fe200078e0200 */
[----:B------:R-:W-:Y:S01]  /*0950*/  SHF.R.S32.HI R232, RZ, 0x2, R232 ;  /* 0x00000002ffe87819 */ /* 0x000fe200000114e8 */
[----:B------:R-:W-:Y:S01]  /*0960*/  IMAD.IADD R233, R2, 0x1, R3 ;  /* 0x0000000102e97824 */ /* 0x000fe200078e0203 */
[----:B------:R-:W-:Y:S01]  /*0970*/  LOP3.LUT R3, R4, 0x1c0, RZ, 0xc0, !PT ;  /* 0x000001c004037812 */ /* 0x000fe200078ec0ff */
[----:B------:R-:W-:Y:S01]  /*0980*/  IMAD.IADD R240, R0, 0x1, R5 ;  /* 0x0000000100f07824 */ /* 0x000fe200078e0205 */
[----:B------:R-:W-:Y:S01]  /*0990*/  UIMAD UR7, UR40, UR13, UR41 ;  /* 0x0000000d280772a4 */ /* 0x000fe2000f8e0229 */
[----:B------:R-:W-:Y:S01]  /*09a0*/  IMAD.SHL.U32 R0, R10, 0x8, RZ ;  /* 0x000000080a007824 */ /* 0x000fe200078e00ff */
[----:B------:R-:W-:Y:S01]  /*09b0*/  USHF.L.U32 UR50, UR6, 0x5, URZ ;  /* 0x0000000506327899 */ /* 0x000fe2000800063f */
[----:B------:R-:W-:Y:S01]  /*09c0*/  IMAD.SHL.U32 R4, R11, 0x40, RZ ;  /* 0x000000400b047824 */ /* 0x000fe200078e00ff */
[----:B------:R-:W-:Y:S01]  /*09d0*/  LEA R240, R240, 0x18000, 0x1 ;  /* 0x00018000f0f07811 */ /* 0x000fe200078e08ff */
[----:B------:R-:W-:Y:S01]  /*09e0*/  IMAD.U32 R2, RZ, RZ, UR9 ;  /* 0x00000009ff027e24 */ /* 0x000fe2000f8e00ff */
[----:B------:R-:W-:Y:S01]  /*09f0*/  SHF.R.U32.HI R2, RZ, 0x3, R3 ;  /* 0x00000003ff027819 */ /* 0x000fe20000011603 */
[----:B------:R-:W-:Y:S01]  /*0a00*/  IMAD.SHL.U32 R233, R233, 0x2, RZ ;  /* 0x00000002e9e97824 */ /* 0x000fe200078e00ff */
[----:B------:R-:W-:Y:S01]  /*0a10*/  LOP3.LUT R5, R3, 0x8, R0, 0xf8, !PT ;  /* 0x0000000803057812 */ /* 0x000fe200078ef800 */
[--C-:B------:R-:W-:Y:S01]  /*0a20*/  IMAD R211, R211, 0x2, R214.reuse ;  /* 0x00000002d3d37824 */ /* 0x100fe200078e02d6 */
[----:B------:R-:W-:Y:S01]  /*0a30*/  LOP3.LUT R0, R4, 0xfffffe00, RZ, 0xc0, !PT ;  /* 0xfffffe0004007812 */ /* 0x000fe200078ec0ff */
[----:B------:R-:W-:Y:S01]  /*0a40*/  IMAD.IADD R210, R214, 0x1, R209 ;  /* 0x00000001d6d27824 */ /* 0x000fe200078e02d1 */
[----:B------:R-:W-:Y:S01]  /*0a50*/  LOP3.LUT R3, R2, R6, R3, 0x1e, !PT ;  /* 0x0000000602037212 */ /* 0x000fe200078e1e03 */
[----:B------:R-:W-:Y:S01]  /*0a60*/  IMAD R214, R215, 0x2, R214 ;  /* 0x00000002d7d67824 */ /* 0x000fe200078e02d6 */
[----:B------:R-:W-:Y:S01]  /*0a70*/  LOP3.LUT R2, R5, R2, RZ, 0x3c, !PT ;  /* 0x0000000205027212 */ /* 0x000fe200078e3cff */
[--C-:B------:R-:W-:Y:S01]  /*0a80*/  IMAD R218, R218, 0x400, R0.reuse ;  /* 0x00000400dada7824 */ /* 0x100fe200078e0200 */
[C---:B------:R-:W-:Y:S01]  /*0a90*/  IADD3 R234, R233.reuse, 0x20, RZ ;  /* 0x00000020e9ea7810 */ /* 0x040fe20007ffe0ff */
[----:B------:R-:W-:Y:S01]  /*0aa0*/  IMAD R4, R246, 0x400, R0 ;  /* 0x00000400f6047824 */ /* 0x000fe200078e0200 */
[C---:B------:R-:W-:Y:S01]  /*0ab0*/  @P1 IADD3 R234, R233.reuse, -0x20, RZ ;  /* 0xffffffe0e9ea1810 */ /* 0x040fe20007ffe0ff */
[----:B------:R-:W-:Y:S01]  /*0ac0*/  IMAD.IADD R218, R2, 0x1, R218 ;  /* 0x0000000102da7824 */ /* 0x000fe200078e02da */
[----:B------:R-:W-:Y:S01]  /*0ad0*/  IADD3 R241, R240, 0x40, RZ ;  /* 0x00000040f0f17810 */ /* 0x000fe20007ffe0ff */
[----:B------:R-:W-:Y:S01]  /*0ae0*/  IMAD.IADD R236, R233, 0x1, R235 ;  /* 0x00000001e9ec7824 */ /* 0x000fe200078e02eb */
[----:B------:R-:W-:Y:S01]  /*0af0*/  LOP3.LUT R223, R3, R0, RZ, 0xfc, !PT ;  /* 0x0000000003df7212 */ /* 0x000fe200078efcff */
[----:B------:R-:W-:Y:S01]  /*0b00*/  IMAD.IADD R222, R4, 0x1, R2 ;  /* 0x0000000104de7824 */ /* 0x000fe200078e0202 */
[----:B------:R-:W-:Y:S01]  /*0b10*/  LEA R218, R218, 0x28000, 0x1 ;  /* 0x00028000dada7811 */ /* 0x000fe200078e08ff */
[----:B------:R-:W-:Y:S01]  /*0b20*/  IMAD R232, R246, 0x10, R232 ;  /* 0x00000010f6e87824 */ /* 0x000fe200078e02e8 */
[----:B------:R-:W-:Y:S01]  /*0b30*/  @P2 IADD3 R241, R240, -0x40, RZ ;  /* 0xffffffc0f0f12810 */ /* 0x000fe20007ffe0ff */
[----:B------:R-:W-:Y:S01]  /*0b40*/  IMAD.SHL.U32 R227, R250, 0x2, RZ ;  /* 0x00000002fae37824 */ /* 0x000fe200078e00ff */
[----:B------:R-:W-:Y:S01]  /*0b50*/  UIMAD UR57, UR7, UR57, URZ ;  /* 0x00000039073972a4 */ /* 0x000fe2000f8e023f */
[----:B------:R-:W-:Y:S01]  /*0b60*/  IMAD.SHL.U32 R215, R215, 0x2, RZ ;  /* 0x00000002d7d77824 */ /* 0x000fe200078e00ff */
[----:B------:R-:W-:Y:S01]  /*0b70*/  USHF.R.S32.HI UR54, URZ, 0x1f, UR50 ;  /* 0x0000001f3f367899 */ /* 0x000fe20008011432 */
[----:B------:R-:W-:Y:S01]  /*0b80*/  IMAD.IADD R235, R235, 0x1, R234 ;  /* 0x00000001ebeb7824 */ /* 0x000fe200078e02ea */
[----:B-1----:R-:W-:-:S02]  /*0b90*/  UMOV UR44, 0xffff8000 ;  /* 0xffff8000002c7882 */ /* 0x002fc40000000000 */
.L_x_1835:
        /* <DEDUP_REMOVED lines=27> */
[----:B----4-:R-:W4:Y:S01]  /*0d50*/  @P0 LDG.E R4, [R4.64] ;  /* 0x0000000404040981 */ /* 0x010f22000c1e1900 */
        /* <DEDUP_REMOVED lines=25> */
.L_x_1799:
        /* <DEDUP_REMOVED lines=23> */
[----:B------:R-:W-:Y:S02]  /*1060*/  ULDC.64 UR12, c[0x0][0x190] ;  /* 0x00006400000c7ab9 */ /* 0x000fe40000000a00 */
[----:B------:R-:W-:Y:S02]  /*1070*/  UIMAD.WIDE.U32 UR10, UR40, UR8, URZ ;  /* 0x00000008280a72a5 */ /* 0x000fe4000f8e003f */
[----:B------:R-:W-:Y:S02]  /*1080*/  UIMAD UR6, UR40, UR9, UR6 ;  /* 0x00000009280672a4 */ /* 0x000fe4000f8e0206 */
[----:B------:R-:W-:-:S02]  /*1090*/  UISETP.NE.AND UP3, UPT, UR14, -0x1, UPT ;  /* 0xffffffff0e00788c */ /* 0x000fc4000bf65270 */
[----:B------:R-:W-:Y:S02]  /*10a0*/  UIMAD.WIDE.U32 UR8, UR14, UR12, URZ ;  /* 0x0000000c0e0872a5 */ /* 0x000fe4000f8e003f */
[----:B------:R-:W-:Y:S02]  /*10b0*/  UIADD3 UR31, UR11, UR6, URZ ;  /* 0x000000060b1f7290 */ /* 0x000fe4000fffe03f */
[----:B------:R-:W-:Y:S02]  /*10c0*/  USEL UR32, UR10, UR8, !UP3 ;  /* 0x000000080a207287 */ /* 0x000fe4000d800000 */
[----:B------:R-:W-:Y:S02]  /*10d0*/  UIADD3 UR8, UR18, 0x40, UR38 ;  /* 0x0000004012087890 */ /* 0x000fe4000fffe026 */
[----:B------:R-:W-:Y:S02]  /*10e0*/  ULDC UR15, c[0x0][0x2e4] ;  /* 0x0000b900000f7ab9 */ /* 0x000fe40000000800 */
[----:B------:R-:W-:-:S02]  /*10f0*/  UIMAD UR6, UR14, UR13, URZ ;  /* 0x0000000d0e0672a4 */ /* 0x000fc4000f8e023f */
[----:B------:R-:W-:Y:S02]  /*1100*/  UIADD3 UR10, UR8, UR15, -UR7 ;  /* 0x0000000f080a7290 */ /* 0x000fe4000fffe807 */
[----:B------:R-:W-:Y:S02]  /*1110*/  @UP3 UIADD3 UR31, UR9, UR6, URZ ;  /* 0x00000006091f3290 */ /* 0x000fe4000fffe03f */
[----:B------:R-:W-:Y:S02]  /*1120*/  UIADD3 UR8, UR18, 0x3f, URZ ;  /* 0x0000003f12087890 */ /* 0x000fe4000fffe03f */
[----:B------:R-:W-:Y:S02]  /*1130*/  UIADD3 UR6, UR10, 0x3f, URZ ;  /* 0x0000003f0a067890 */ /* 0x000fe4000fffe03f */
[----:B------:R-:W-:Y:S02]  /*1140*/  USHF.R.S32.HI UR9, URZ, 0x1f, UR8 ;  /* 0x0000001f3f097899 */ /* 0x000fe40008011408 */
[----:B------:R-:W-:-:S02]  /*1150*/  USHF.R.S32.HI UR10, URZ, 0x1f, UR6 ;  /* 0x0000001f3f0a7899 */ /* 0x000fc40008011406 */
[----:B-1----:R-:W-:Y:S02]  /*1160*/  UISETP.NE.AND UP0, UPT, UR39, -0x1, UPT ;  /* 0xffffffff2700788c */ /* 0x002fe4000bf05270 */
        /* <DEDUP_REMOVED lines=20> */
[----:B------:R-:W-:Y:S02]  /*12b0*/  UIMAD.WIDE.U32 UR8, UR37, UR8, URZ ;  /* 0x00000008250872a5 */ /* 0x000fe4000f8e003f */
[----:B------:R-:W-:Y:S02]  /*12c0*/  UIMAD UR6, UR33, UR10, URZ ;  /* 0x0000000a210672a4 */ /* 0x000fe4000f8e023f */
[----:B------:R-:W-:Y:S02]  /*12d0*/  UIADD3 UR9, UR9, UR12, URZ ;  /* 0x0000000c09097290 */ /* 0x000fe4000fffe03f */
[----:B------:R-:W-:Y:S02]  /*12e0*/  UIMAD UR6, UR40, UR11, UR6 ;  /* 0x0000000b280672a4 */ /* 0x000fe4000f8e0206 */
[----:B------:R-:W-:-:S04]  /*12f0*/  UIMAD.WIDE.U32 UR8, UR40, UR10, UR8 ;  /* 0x0000000a280872a5 */ /* 0x000fc8000f8e0008 */
[----:B------:R-:W-:-:S03]  /*1300*/  UIADD3 UR27, UR9, UR6, URZ ;  /* 0x00000006091b7290 */ /* 0x000fc6000fffe03f */
[----:B------:R-:W-:Y:S02]  /*1310*/  UMOV UR26, UR8 ;  /* 0x00000008001a7c82 */ /* 0x000fe40008000000 */
.L_x_1801:
        /* <DEDUP_REMOVED lines=18> */
.L_x_1802:
[----:B------:R-:W-:Y:S01]  /*1440*/  IABS R5, c[0x0][0x1c8] ;  /* 0x0000720000057a13 */ /* 0x000fe20000000000 */
[----:B------:R-:W-:Y:S01]  /*1450*/  ULDC.64 UR10, c[0x0][0x370] ;  /* 0x0000dc00000a7ab9 */ /* 0x000fe20000000a00 */
[----:B------:R-:W-:Y:S01]  /*1460*/  IABS R4, UR41 ;  /* 0x0000002900047c13 */ /* 0x000fe20008000000 */
[----:B------:R-:W-:Y:S01]  /*1470*/  @UP3 UIMAD.WIDE.U32 UR8, UR14, UR10, URZ ;  /* 0x0000000a0e0832a5 */ /* 0x000fe2000f8e003f */
[----:B------:R-:W1:Y:S01]  /*1480*/  I2F.RP R2, R5 ;  /* 0x0000000500027306 */ /* 0x000e620000209400 */
[----:B------:R-:W2:Y:S01]  /*1490*/  S2UR UR13, SR_CTAID.X ;  /* 0x00000000000d79c3 */ /* 0x000ea20000002500 */
[----:B------:R-:W-:Y:S01]  /*14a0*/  ULDC UR12, c[0x0][0x224] ;  /* 0x00008900000c7ab9 */ /* 0x000fe20000000800 */
[----:B------:R-:W-:Y:S01]  /*14b0*/  ISETP.NE.AND P2, PT, RZ, c[0x0][0x1c8], PT ;  /* 0x00007200ff007a0c */ /* 0x000fe20003f45270 */
[----:B------:R-:W-:Y:S02]  /*14c0*/  @UP3 UIMAD UR28, UR14, UR11, UR9 ;  /* 0x0000000b0e1c32a4 */ /* 0x000fe4000f8e0209 */
[----:B------:R-:W-:-:S02]  /*14d0*/  @UP3 UMOV UR25, UR8 ;  /* 0x0000000800193c82 */ /* 0x000fc40008000000 */
[----:B------:R-:W-:Y:S02]  /*14e0*/  ULDC.64 UR8, c[0x0][0x368] ;  /* 0x0000da0000087ab9 */ /* 0x000fe40000000a00 */
[----:B------:R-:W-:Y:S02]  /*14f0*/  @!UP3 UIMAD UR6, UR33, UR8, URZ ;  /* 0x000000082106b2a4 */ /* 0x000fe4000f8e023f */
[----:B------:R-:W-:Y:S02]  /*1500*/  ULDC.64 UR10, c[0x0][0x3d8] ;  /* 0x0000f600000a7ab9 */ /* 0x000fe40000000a00 */
[----:B------:R-:W-:Y:S01]  /*1510*/  @!UP3 UIMAD UR6, UR40, UR9, UR6 ;  /* 0x000000092806b2a4 */ /* 0x000fe2000f8e0206 */
[----:B-1----:R-:W1:Y:S01]  /*1520*/  MUFU.RCP R2, R2 ;  /* 0x0000000200027308 */ /* 0x002e620000001000 */
[----:B------:R-:W-:Y:S02]  /*1530*/  @!UP3 UIMAD.WIDE.U32 UR8, UR40, UR8, URZ ;  /* 0x000000082808b2a5 */ /* 0x000fe4000f8e003f */
[----:B------:R-:W-:-:S02]  /*1540*/  USHF.R.S32.HI UR19, URZ, 0x1f, UR38 ;  /* 0x0000001f3f137899 */ /* 0x000fc40008011426 */
[----:B------:R-:W-:Y:S02]  /*1550*/  @!UP3 UIADD3 UR28, UR9, UR6, URZ ;  /* 0x00000006091cb290 */ /* 0x000fe4000fffe03f */
[----:B------:R-:W-:Y:S01]  /*1560*/  UIMAD UR6, UR33, UR12, UR59 ;  /* 0x0000000c210672a4 */ /* 0x000fe2000f8e023b */
[----:B------:R-:W3:Y:S01]  /*1570*/  R2UR UR12, R252 ;  /* 0x00000000fc0c73c2 */ /* 0x000ee200000e0000 */
        /* <DEDUP_REMOVED lines=10> */
[----:B--2---:R-:W-:Y:S02]  /*1620*/  UIMAD.WIDE.U32 UR8, UR13, UR10, URZ ;  /* 0x0000000a0d0872a5 */ /* 0x004fe4000f8e003f */
[----:B------:R-:W-:Y:S02]  /*1630*/  USHF.L.U64.HI UR6, UR40, 0x7, UR33 ;  /* 0x0000000728067899 */ /* 0x000fe40008010221 */
[----:B------:R-:W-:Y:S02]  /*1640*/  UIMAD UR11, UR13, UR11, UR9 ;  /* 0x0000000b0d0b72a4 */ /* 0x000fe4000f8e0209 */
[----:B------:R-:W-:Y:S02]  /*1650*/  USHF.L.U32 UR13, UR40, 0x7, URZ ;  /* 0x00000007280d7899 */ /* 0x000fe4000800063f */
[----:B------:R-:W-:Y:S01]  /*1660*/  USEL UR17, UR8, URZ, UP6 ;  /* 0x0000003f08117287 */ /* 0x000fe2000b000000 */
[----:B-1----:R-:W-:Y:S01]  /*1670*/  IMAD.MOV R0, RZ, RZ, -R3 ;  /* 0x000000ffff007224 */ /* 0x002fe200078e0a03 */
[----:B------:R-:W-:Y:S01]  /*1680*/  USEL UR8, UR13, URZ, UP1 ;  /* 0x0000003f0d087287 */ /* 0x000fe20008800000 */
[----:B------:R-:W-:Y:S01]  /*1690*/  IMAD.MOV.U32 R2, RZ, RZ, RZ ;  /* 0x000000ffff027224 */ /* 0x000fe200078e00ff */
[----:B------:R-:W-:Y:S01]  /*16a0*/  USEL UR6, UR6, URZ, UP1 ;  /* 0x0000003f06067287 */ /* 0x000fe20008800000 */
[----:B------:R-:W-:Y:S01]  /*16b0*/  IMAD R0, R0, R5, RZ ;  /* 0x0000000500007224 */ /* 0x000fe200078e02ff */
[----:B------:R-:W-:-:S03]  /*16c0*/  UIADD3 UR8, UP1, UR16, UR8, URZ ;  /* 0x0000000810087290 */ /* 0x000fc6000ff3e03f */
[----:B------:R-:W-:Y:S01]  /*16d0*/  IMAD.HI.U32 R0, R3, R0, R2 ;  /* 0x0000000003007227 */ /* 0x000fe200078e0002 */
[----:B------:R-:W-:Y:S02]  /*16e0*/  UIADD3.X UR9, UR29, UR6, URZ, UP1, !UPT ;  /* 0x000000061d097290 */ /* 0x000fe40008ffe43f */
[----:B------:R-:W-:Y:S01]  /*16f0*/  UIMAD UR6, UR43, UR8, URZ ;  /* 0x000000082b0672a4 */ /* 0x000fe2000f8e023f */
[----:B------:R-:W-:-:S03]  /*1700*/  IMAD.MOV.U32 R2, RZ, RZ, R4 ;  /* 0x000000ffff027224 */ /* 0x000fc600078e0004 */
[----:B------:R-:W-:Y:S01]  /*1710*/  UIMAD UR10, UR42, UR9, UR6 ;  /* 0x000000092a0a72a4 */ /* 0x000fe2000f8e0206 */
[----:B------:R-:W-:Y:S01]  /*1720*/  IMAD.HI.U32 R0, R0, R2, RZ ;  /* 0x0000000200007227 */ /* 0x000fe200078e00ff */
[----:B------:R-:W-:Y:S02]  /*1730*/  @UP5 USEL UR6, UR61, UR14, !UP3 ;  /* 0x0000000e3d065287 */ /* 0x000fe4000d800000 */
[----:B------:R-:W-:Y:S01]  /*1740*/  UIMAD.WIDE.U32 UR8, UR42, UR8, URZ ;  /* 0x000000082a0872a5 */ /* 0x000fe2000f8e003f */
[----:B------:R-:W-:-:S03]  /*1750*/  IMAD.MOV R3, RZ, RZ, -R0 ;  /* 0x000000ffff037224 */ /* 0x000fc600078e0a00 */
[----:B------:R-:W-:Y:S01]  /*1760*/  UIADD3 UR10, UR9, UR10, URZ ;  /* 0x0000000a090a7290 */ /* 0x000fe2000fffe03f */
[----:B------:R-:W-:-:S05]  /*1770*/  IMAD R2, R5, R3, R2 ;  /* 0x0000000305027224 */ /* 0x000fca00078e0202 */
[----:B------:R-:W-:-:S13]  /*1780*/  ISETP.GT.U32.AND P1, PT, R5, R2, PT ;  /* 0x000000020500720c */ /* 0x000fda0003f24070 */
[----:B------:R-:W-:Y:S01]  /*1790*/  @!P1 IMAD.IADD R2, R2, 0x1, -R5 ;  /* 0x0000000102029824 */ /* 0x000fe200078e0a05 */
[----:B------:R-:W-:Y:S02]  /*17a0*/  @!P1 IADD3 R0, R0, 0x1, RZ ;  /* 0x0000000100009810 */ /* 0x000fe40007ffe0ff */
[----:B---3--:R-:W-:Y:S01]  /*17b0*/  ISETP.LE.AND P1, PT, RZ, UR12, PT ;  /* 0x0000000cff007c0c */ /* 0x008fe2000bf23270 */
[----:B------:R-:W-:Y:S01]  /*17c0*/  ULDC UR12, c[0x0][0x234] ;  /* 0x00008d00000c7ab9 */ /* 0x000fe20000000800 */
[----:B------:R-:W-:Y:S01]  /*17d0*/  ISETP.GE.U32.AND P3, PT, R2, R5, PT ;  /* 0x000000050200720c */ /* 0x000fe20003f66070 */
[----:B------:R-:W-:Y:S02]  /*17e0*/  @UP5 UIMAD UR13, UR41, UR12, UR6 ;  /* 0x0000000c290d52a4 */ /* 0x000fe4000f8e0206 */
[----:B------:R-:W-:-:S05]  /*17f0*/  USEL UR12, UR11, URZ, UP6 ;  /* 0x0000003f0b0c7287 */ /* 0x000fca000b000000 */
[----:B------:R-:W-:-:S05]  /*1800*/  @!UP5 UMOV UR13, UR56 ;  /* 0x00000038000ddc82 */ /* 0x000fca0008000000 */
[----:B------:R-:W-:-:S05]  /*1810*/  @P3 IADD3 R0, R0, 0x1, RZ ;  /* 0x0000000100003810 */ /* 0x000fca0007ffe0ff */
[----:B------:R-:W-:Y:S01]  /*1820*/  @!P1 IMAD.MOV R0, RZ, RZ, -R0 ;  /* 0x000000ffff009224 */ /* 0x000fe200078e0a00 */
[----:B------:R-:W-:Y:S02]  /*1830*/  PLOP3.LUT P1, PT, PT, PT, UP5, 0x80, 0x0 ;  /* 0x000000000000781c */ /* 0x000fe40003f2f058 */
[----:B------:R-:W-:-:S04]  /*1840*/  @!P2 LOP3.LUT R0, RZ, c[0x0][0x1c8], RZ, 0x33, !PT ;  /* 0x00007200ff00aa12 */ /* 0x000fc800078e33ff */
[----:B------:R-:W-:-:S07]  /*1850*/  SHF.R.S32.HI R10, RZ, 0x1f, R0 ;  /* 0x0000001fff0a7819 */ /* 0x000fce0000011400 */
[----:B------:R-:W-:Y:S05]  /*1860*/  @!P1 BRA `(.L_x_1803) ;  /* 0x0000006000009947 */ /* 0x000fea0003800000 */
[----:B------:R-:W1:Y:S01]  /*1870*/  R2UR UR11, R251 ;  /* 0x00000000fb0b73c2 */ /* 0x000e6200000e0000 */
[----:B------:R-:W-:Y:S02]  /*1880*/  ULDC UR6, c[0x0][0x224] ;  /* 0x0000890000067ab9 */ /* 0x000fe40000000800 */
[----:B------:R-:W-:-:S04]  /*1890*/  @!UP3 UIMAD UR14, UR40, UR6, URZ ;  /* 0x00000006280eb2a4 */ /* 0x000fc8000f8e023f */
[----:B------:R-:W-:-:S04]  /*18a0*/  ULEA UR6, UR40, UR14, 0x7 ;  /* 0x0000000e28067291 */ /* 0x000fc8000f8e383f */
[----:B-1----:R-:W-:Y:S01]  /*18b0*/  UIMAD UR11, UR11, UR41, UR6 ;  /* 0x000000290b0b72a4 */ /* 0x002fe2000f8e0206 */
[----:B------:R-:W-:Y:S05]  /*18c0*/  BRA `(.L_x_1804) ;  /* 0x0000001000007947 */ /* 0x000fea0003800000 */
.L_x_1803:
[----:B------:R-:W-:Y:S02]  /*18d0*/  UMOV UR11, UR57 ;  /* 0x00000039000b7c82 */ /* 0x000fe40008000000 */
.L_x_1804:
[----:B------:R-:W1:Y:S01]  /*18e0*/  S2R R19, SR_TID.X ;  /* 0x0000000000137919 */ /* 0x000e620000002100 */
        /* <DEDUP_REMOVED lines=9> */
[----:B------:R-:W-:Y:S01]  /*1980*/  BSSY B1, `(.L_x_1800) ;  /* 0x00007f0000017945 */ /* 0x000fe20003800000 */
[----:B------:R-:W-:Y:S01]  /*1990*/  UIADD3.X UR21, UR12, UR6, UR15, UP2, UP1 ;  /* 0x000000060c157290 */ /* 0x000fe200097e240f */
[----:B------:R-:W-:Y:S01]  /*19a0*/  IMAD.WIDE.U32 R2, R4, c[0x0][0x190], R248 ;  /* 0x0000640004027a25 */ /* 0x000fe200078e00f8 */
[----:B------:R-:W-:-:S02]  /*19b0*/  UIMAD UR6, UR14, UR8, URZ ;  /* 0x000000080e0672a4 */ /* 0x000fc4000f8e023f */
[----:B------:R-:W-:Y:S01]  /*19c0*/  UIADD3 UR17, UR38, UR18, URZ ;  /* 0x0000001226117290 */ /* 0x000fe2000fffe03f */
[----:B------:R-:W-:Y:S01]  /*19d0*/  IMAD R5, R5, c[0x0][0x190], RZ ;  /* 0x0000640005057a24 */ /* 0x000fe200078e02ff */
[----:B------:R-:W-:Y:S01]  /*19e0*/  UIMAD UR20, UR41, UR9, UR6 ;  /* 0x00000009291472a4 */ /* 0x000fe2000f8e0206 */
[----:B------:R-:W-:Y:S01]  /*19f0*/  IADD3 R6, P1, R2, UR32, RZ ;  /* 0x0000002002067c10 */ /* 0x000fe2000ff3e0ff */
[----:B------:R-:W-:Y:S01]  /*1a00*/  UMOV UR34, 0x4 ;  /* 0x0000000400227882 */ /* 0x000fe20000000000 */
[----:B------:R-:W-:Y:S01]  /*1a10*/  IMAD R4, R4, c[0x0][0x194], R5 ;  /* 0x0000650004047a24 */ /* 0x000fe200078e0205 */
[----:B------:R-:W-:Y:S01]  /*1a20*/  ULDC.64 UR8, c[0x0][0x378] ;  /* 0x0000de0000087ab9 */ /* 0x000fe20000000a00 */
[----:B------:R-:W-:Y:S01]  /*1a30*/  IMAD.U32 R5, RZ, RZ, UR16 ;  /* 0x00000010ff057e24 */ /* 0x000fe2000f8e00ff */
[----:B------:R-:W-:Y:S02]  /*1a40*/  UIMAD UR6, UR14, UR8, URZ ;  /* 0x000000080e0672a4 */ /* 0x000fe4000f8e023f */
[----:B------:R-:W-:Y:S01]  /*1a50*/  IADD3.X R7, R3, UR31, R4, P1, !PT ;  /* 0x0000001f03077c10 */ /* 0x000fe20008ffe404 */
[----:B------:R-:W-:Y:S01]  /*1a60*/  ULDC.64 UR14, c[0x0][0x3c8] ;  /* 0x0000f200000e7ab9 */ /* 0x000fe20000000a00 */
[----:B-1----:R-:W-:Y:S01]  /*1a70*/  SHF.R.S32.HI R4, RZ, 0x1f, R19 ;  /* 0x0000001fff047819 */ /* 0x002fe20000011413 */
[----:B------:R-:W-:Y:S01]  /*1a80*/  UIMAD UR12, UR41, UR9, UR6 ;  /* 0x00000009290c72a4 */ /* 0x000fe2000f8e0206 */
[----:B------:R-:W-:-:S02]  /*1a90*/  IADD3 R2, P1, R248, UR25, RZ ;  /* 0x00000019f8027c10 */ /* 0x000fc4000ff3e0ff */
[----:B------:R-:W-:Y:S01]  /*1aa0*/  ULDC.64 UR8, c[0x0][0x370] ;  /* 0x0000dc0000087ab9 */ /* 0x000fe20000000a00 */
[----:B------:R-:W-:Y:S01]  /*1ab0*/  LEA.HI R4, R4, R19, RZ, 0x5 ;  /* 0x0000001304047211 */ /* 0x000fe200078f28ff */
[----:B------:R-:W-:Y:S01]  /*1ac0*/  UIMAD UR6, UR29, UR8, URZ ;  /* 0x000000081d0672a4 */ /* 0x000fe2000f8e023f */
[----:B------:R-:W-:Y:S01]  /*1ad0*/  IADD3.X R3, R249, UR28, RZ, P1, !PT ;  /* 0x0000001cf9037c10 */ /* 0x000fe20008ffe4ff */
[----:B------:R-:W-:Y:S01]  /*1ae0*/  UIADD3 UR8, UR16, UR11, URZ ;  /* 0x0000000b10087290 */ /* 0x000fe2000fffe03f */
[----:B------:R-:W-:Y:S01]  /*1af0*/  LOP3.LUT R8, R4, 0xffffffe0, RZ, 0xc0, !PT ;  /* 0xffffffe004087812 */ /* 0x000fe200078ec0ff */
[----:B------:R-:W-:Y:S01]  /*1b00*/  ULDC UR29, c[0x0][0x2e8] ;  /* 0x0000ba00001d7ab9 */ /* 0x000fe20000000800 */
[----:B------:R-:W-:Y:S01]  /*1b10*/  SHF.R.S32.HI R4, RZ, 0x5, R4 ;  /* 0x00000005ff047819 */ /* 0x000fe20000011404 */
[----:B------:R-:W-:Y:S01]  /*1b20*/  UIMAD UR10, UR16, UR9, UR6 ;  /* 0x00000009100a72a4 */ /* 0x000fe2000f8e0206 */
[----:B------:R-:W-:Y:S01]  /*1b30*/  IMAD.WIDE.U32 R2, R5, c[0x0][0x370], R2 ;  /* 0x0000dc0005027a25 */ /* 0x000fe200078e0002 */
[----:B------:R-:W-:-:S02]  /*1b40*/  UIADD3 UR6, UR17, -UR29, -UR7 ;  /* 0x8000001d11067290 */ /* 0x000fc4000fffe807 */
[----:B------:R-:W-:Y:S01]  /*1b50*/  UIADD3 UR11, UR16, UR13, URZ ;  /* 0x0000000d100b7290 */ /* 0x000fe2000fffe03f */
[----:B------:R-:W-:Y:S01]  /*1b60*/  IMAD.IADD R19, R19, 0x1, -R8 ;  /* 0x0000000113137824 */ /* 0x000fe200078e0a08 */
[----:B------:R-:W-:Y:S01]  /*1b70*/  USHF.R.S32.HI UR16, URZ, 0x1f, UR6 ;  /* 0x0000001f3f107899 */ /* 0x000fe20008011406 */
[----:B------:R-:W-:Y:S01]  /*1b80*/  IADD3 R3, R3, UR10, RZ ;  /* 0x0000000a03037c10 */ /* 0x000fe2000fffe0ff */
[----:B------:R-:W-:Y:S01]  /*1b90*/  UIMAD.WIDE UR8, UR8, UR34, UR14 ;  /* 0x00000022080872a5 */ /* 0x000fe2000f8e020e */
[----:B------:R-:W-:Y:S01]  /*1ba0*/  IMAD R4, R4, UR52, R19 ;  /* 0x0000003404047c24 */ /* 0x000fe2000f8e0213 */
[----:B------:R-:W-:Y:S02]  /*1bb0*/  ULEA.HI UR16, UR16, UR6, URZ, 0x6 ;  /* 0x0000000610107291 */ /* 0x000fe4000f8f303f */
[----:B------:R-:W-:Y:S02]  /*1bc0*/  UIADD3 UR6, UR30, -0x1, URZ ;  /* 0xffffffff1e067890 */ /* 0x000fe4000fffe03f */
[----:B------:R-:W-:Y:S01]  /*1bd0*/  USHF.R.S32.HI UR16, URZ, 0x6, UR16 ;  /* 0x000000063f107899 */ /* 0x000fe20008011410 */
[----:B------:R-:W-:Y:S01]  /*1be0*/  IADD3 R8, P1, R4, UR24, RZ ;  /* 0x0000001804087c10 */ /* 0x000fe2000ff3e0ff */
[----:B------:R-:W-:-:S02]  /*1bf0*/  UMOV UR15, UR8 ;  /* 0x00000008000f7c82 */ /* 0x000fc40008000000 */
[----:B------:R-:W-:Y:S01]  /*1c00*/  UISETP.LT.AND UP1, UPT, URZ, UR16, UPT ;  /* 0x000000103f00728c */ /* 0x000fe2000bf21270 */
[----:B------:R-:W-:Y:S01]  /*1c10*/  LEA.HI.X.SX32 R9, R4, UR21, 0x1, P1 ;  /* 0x0000001504097c11 */ /* 0x000fe200088f0eff */
[----:B------:R-:W-:Y:S01]  /*1c20*/  IMAD.U32 R4, RZ, RZ, UR41 ;  /* 0x00000029ff047e24 */ /* 0x000fe2000f8e00ff */
[----:B------:R-:W-:Y:S01]  /*1c30*/  LEA R224, P1, R8, c[0x0][0x350], 0x2 ;  /* 0x0000d40008e07a11 */ /* 0x000fe200078210ff */
[----:B------:R-:W-:Y:S02]  /*1c40*/  USEL UR16, URZ, UR16, !UP1 ;  /* 0x000000103f107287 */ /* 0x000fe4000c800000 */
[----:B------:R-:W-:Y:S01]  /*1c50*/  IMAD.WIDE.U32 R2, R4, c[0x0][0x378], R2 ;  /* 0x0000de0004027a25 */ /* 0x000fe200078e0002 */
[----:B------:R-:W-:Y:S01]  /*1c60*/  LEA.HI.X R225, R8, c[0x0][0x354], R9, 0x2, P1 ;  /* 0x0000d50008e17a11 */ /* 0x000fe200008f1409 */
[----:B------:R-:W-:Y:S02]  /*1c70*/  UISETP.GT.AND UP1, UPT, UR30, UR16, UPT ;  /* 0x000000101e00728c */ /* 0x000fe4000bf24270 */
[----:B------:R-:W-:Y:S01]  /*1c80*/  IMAD.WIDE.U32 R4, R4, c[0x0][0x1a8], R6 ;  /* 0x00006a0004047a25 */ /* 0x000fe200078e0006 */
[----:B------:R-:W-:Y:S01]  /*1c90*/  IADD3 R3, R3, UR12, RZ ;  /* 0x0000000c03037c10 */ /* 0x000fe2000fffe0ff */
[----:B------:R-:W-:-:S02]  /*1ca0*/  UMOV UR14, UR9 ;  /* 0x00000009000e7c82 */ /* 0x000fc40008000000 */
[----:B------:R-:W-:Y:S01]  /*1cb0*/  PLOP3.LUT P1, PT, PT, PT, UP1, 0x80, 0x0 ;  /* 0x000000000000781c */ /* 0x000fe20003f2f018 */
[----:B------:R-:W-:Y:S01]  /*1cc0*/  ULDC.64 UR8, c[0x0][0x200] ;  /* 0x0000800000087ab9 */ /* 0x000fe20000000a00 */
[----:B------:R-:W-:Y:S01]  /*1cd0*/  IADD3 R6, R5, UR20, RZ ;  /* 0x0000001405067c10 */ /* 0x000fe2000fffe0ff */
[----:B------:R-:W-:Y:S01]  /*1ce0*/  IMAD R5, R12, c[0x0][0x370], RZ ;  /* 0x0000dc000c057a24 */ /* 0x000fe200078e02ff */
[C---:B------:R-:W-:Y:S01]  /*1cf0*/  LEA R230, P3, R4.reuse, c[0x0][0x160], 0x1 ;  /* 0x0000580004e67a11 */ /* 0x040fe200078608ff */
[C---:B------:R-:W-:Y:S01]  /*1d00*/  IMAD.WIDE.U32 R2, R239.reuse, c[0x0][0x370], R2 ;  /* 0x0000dc00ef027a25 */ /* 0x040fe200078e0002 */
[----:B------:R-:W-:Y:S02]  /*1d10*/  UIMAD.WIDE UR8, UR11, UR34, UR8 ;  /* 0x000000220b0872a5 */ /* 0x000fe4000f8e0208 */
[----:B------:R-:W-:Y:S01]  /*1d20*/  LEA.HI.X R231, R4, c[0x0][0x164], R6, 0x1, P3 ;  /* 0x0000590004e77a11 */ /* 0x000fe200018f0c06 */
[----:B------:R-:W-:Y:S01]  /*1d30*/  IMAD R5, R239, c[0x0][0x374], R5 ;  /* 0x0000dd00ef057a24 */ /* 0x000fe200078e0205 */
[----:B------:R-:W-:-:S03]  /*1d40*/  LEA R228, P2, R2, c[0x0][0x330], 0x1 ;  /* 0x0000cc0002e47a11 */ /* 0x000fc600078408ff */
[----:B------:R-:W-:-:S05]  /*1d50*/  IMAD.IADD R3, R3, 0x1, R5 ;  /* 0x0000000103037824 */ /* 0x000fca00078e0205 */
[----:B------:R-:W-:Y:S01]  /*1d60*/  LEA.HI.X R229, R2, c[0x0][0x334], R3, 0x1, P2 ;  /* 0x0000cd0002e57a11 */ /* 0x000fe200010f0c03 */
        /* <DEDUP_REMOVED lines=19> */
.L_x_1806:
        /* <DEDUP_REMOVED lines=18> */
.L_x_1807:
[----:B------:R-:W-:Y:S01]  /*1fc0*/  ULDC.64 UR8, c[0x0][0x3a0] ;  /* 0x0000e80000087ab9 */ /* 0x000fe20000000a00 */
[----:B------:R-:W-:Y:S01]  /*1fd0*/  IMAD.U32 R2, RZ, RZ, UR38 ;  /* 0x00000026ff027e24 */ /* 0x000fe2000f8e00ff */
[----:B------:R-:W-:Y:S01]  /*1fe0*/  UIMAD UR6, UR19, UR8, URZ ;  /* 0x00000008130672a4 */ /* 0x000fe2000f8e023f */
[----:B------:R-:W-:Y:S01]  /*1ff0*/  BSSY B0, `(.L_x_1808) ;  /* 0x000001c000007945 */ /* 0x000fe20003800000 */
[----:B------:R-:W-:Y:S01]  /*2000*/  UIMAD UR7, UR35, -0x40, UR7 ;  /* 0xffffffc0230778a4 */ /* 0x000fe2000f8e0207 */
[----:B------:R-:W-:Y:S01]  /*2010*/  IMAD.WIDE.U32 R2, R2, c[0x0][0x3a0], R248 ;  /* 0x0000e80002027a25 */ /* 0x000fe200078e00f8 */
[----:B------:R-:W-:Y:S02]  /*2020*/  UIMAD UR6, UR38, UR9, UR6 ;  /* 0x00000009260672a4 */ /* 0x000fe4000f8e0206 */
[----:B------:R-:W-:-:S02]  /*2030*/  USHF.R.S32.HI UR12, URZ, 0x1f, UR41 ;  /* 0x0000001f3f0c7899 */ /* 0x000fc40008011429 */
[----:B------:R-:W-:Y:S01]  /*2040*/  IADD3 R4, P0, R2, UR14, RZ ;  /* 0x0000000e02047c10 */ /* 0x000fe2000ff1e0ff */
[----:B------:R-:W-:Y:S01]  /*2050*/  ULDC.64 UR8, c[0x0][0x3b8] ;  /* 0x0000ee0000087ab9 */ /* 0x000fe20000000a00 */
[----:B------:R-:W-:Y:S01]  /*2060*/  MOV R0, UR6 ;  /* 0x0000000600007c02 */ /* 0x000fe20008000f00 */
[----:B------:R-:W-:Y:S01]  /*2070*/  UIMAD UR6, UR12, UR8, URZ ;  /* 0x000000080c0672a4 */ /* 0x000fe2000f8e023f */
[----:B------:R-:W-:Y:S02]  /*2080*/  ISETP.GE.AND P1, PT, R239, UR7, PT ;  /* 0x00000007ef007c0c */ /* 0x000fe4000bf26270 */
        /* <DEDUP_REMOVED lines=18> */
.L_x_1809:
[----:B------:R-:W-:Y:S05]  /*21b0*/  BSYNC B0 ;  /* 0x0000000000007941 */ /* 0x000fea0003800000 */
.L_x_1808:
        /* <DEDUP_REMOVED lines=17> */
.L_x_1811:
[----:B------:R-:W-:Y:S05]  /*22d0*/  BSYNC B0 ;  /* 0x0000000000007941 */ /* 0x000fea0003800000 */
.L_x_1810:
        /* <DEDUP_REMOVED lines=29> */
.L_x_1813:
[----:B------:R-:W-:Y:S05]  /*24b0*/  BSYNC B0 ;  /* 0x0000000000007941 */ /* 0x000fea0003800000 */
.L_x_1812:
        /* <DEDUP_REMOVED lines=15> */
.L_x_1805:
[----:B------:R-:W-:Y:S01]  /*25b0*/  PLOP3.LUT P0, PT, PT, PT, UP6, 0x80, 0x0 ;  /* 0x000000000000781c */ /* 0x000fe20003f0f068 */
[----:B------:R-:W-:Y:S01]  /*25c0*/  ULEA.HI UR10, UR6, UR6, URZ, 0x1 ;  /* 0x00000006060a7291 */ /* 0x000fe2000f8f083f */
[----:B------:R-:W-:Y:S01]  /*25d0*/  IADD3 R8, R239, 0x20, RZ ;  /* 0x00000020ef087810 */ /* 0x000fe20007ffe0ff */
[----:B------:R-:W-:Y:S01]  /*25e0*/  IMAD.MOV.U32 R216, RZ, RZ, 0x40 ;  /* 0x00000040ffd87424 */ /* 0x000fe200078e00ff */
[----:B------:R-:W-:Y:S01]  /*25f0*/  BSSY B0, `(.L_x_1815) ;  /* 0x000003f000007945 */ /* 0x000fe20003800000 */
[----:B------:R-:W-:-:S02]  /*2600*/  ULOP3.LUT UR10, UR10, 0xfffffffe, URZ, 0xc0, !UPT ;  /* 0xfffffffe0a0a7892 */ /* 0x000fc4000f8ec03f */
[C---:B------:R-:W-:Y:S02]  /*2610*/  IMAD.WIDE.U32 R2, R216.reuse, c[0x0][0x370], RZ ;  /* 0x0000dc00d8027a25 */ /* 0x040fe400078e00ff */
[----:B------:R-:W-:Y:S02]  /*2620*/  UIADD3 UR10, UR6, -UR10, URZ ;  /* 0x8000000a060a7290 */ /* 0x000fe4000fffe03f */
[----:B------:R-:W-:Y:S02]  /*2630*/  IMAD R4, R216, c[0x0][0x374], RZ ;  /* 0x0000dd00d8047a24 */ /* 0x000fe400078e02ff */
[----:B------:R-:W-:Y:S01]  /*2640*/  @P0 BAR.SYNC.DEFER_BLOCKING 0x0 ;  /* 0x0000000000000b1d */ /* 0x000fe20000010000 */
[----:B------:R-:W-:Y:S02]  /*2650*/  UISETP.NE.AND UP0, UPT, UR10, 0x1, UPT ;  /* 0x000000010a00788c */ /* 0x000fe4000bf05270 */
[----:B------:R-:W-:-:S04]  /*2660*/  UIMAD UR10, UR6, -0x40, UR18 ;  /* 0xffffffc0060a78a4 */ /* 0x000fc8000f8e0212 */
[----:B------:R-:W-:Y:S02]  /*2670*/  PLOP3.LUT P0, PT, PT, PT, UP0, 0x80, 0x0 ;  /* 0x000000000000781c */ /* 0x000fe40003f0f008 */
[----:B------:R-:W-:Y:S02]  /*2680*/  ISETP.GE.AND P1, PT, R8, UR10, PT ;  /* 0x0000000a08007c0c */ /* 0x000fe4000bf26270 */
[----:B------:R-:W-:-:S11]  /*2690*/  ISETP.GE.AND P2, PT, R239, UR10, PT ;  /* 0x0000000aef007c0c */ /* 0x000fd6000bf46270 */
        /* <DEDUP_REMOVED lines=45> */
.L_x_1816:
[----:B------:R-:W-:Y:S01]  /*2970*/  @!PT LDS RZ, [RZ] ;  /* 0x00000000fffff984 */ /* 0x000fe20000000800 */
[----:B------:R-:W-:Y:S01]  /*2980*/  @!PT LDS RZ, [RZ] ;  /* 0x00000000fffff984 */ /* 0x000fe20000000800 */
[----:B------:R-:W-:Y:S01]  /*2990*/  @!PT LDS RZ, [RZ] ;  /* 0x00000000fffff984 */ /* 0x000fe20000000800 */
[----:B-1----:R1:W-:Y:S04]  /*29a0*/  LDGSTS.E.BYPASS.LTC128B.128 [R226], [R230.64] ;  /* 0x00000000e6e27fae */ /* 0x0023e8000b901d44 */
[----:B------:R1:W-:Y:S04]  /*29b0*/  LDGSTS.E.BYPASS.LTC128B.128 [R226+0x2000], [R230.64+0x80] ;  /* 0x02000080e6e27fae */ /* 0x0003e8000b901d44 */
[----:B------:R1:W-:Y:S04]  /*29c0*/  LDGSTS.E.BYPASS.LTC128B.128 [R226+0x4000], [R230.64+0x100] ;  /* 0x04000100e6e27fae */ /* 0x0003e8000b901d44 */
[----:B------:R1:W-:Y:S02]  /*29d0*/  LDGSTS.E.BYPASS.LTC128B.128 [R226+0x6000], [R230.64+0x180] ;  /* 0x06000180e6e27fae */ /* 0x0003e4000b901d44 */
.L_x_1817:
[----:B------:R-:W-:Y:S05]  /*29e0*/  BSYNC B0 ;  /* 0x0000000000007941 */ /* 0x000fea0003800000 */
.L_x_1815:
        /* <DEDUP_REMOVED lines=21> */
.L_x_1819:
        /* <DEDUP_REMOVED lines=9> */
.L_x_1820:
[----:B------:R-:W-:Y:S05]  /*2bd0*/  BSYNC B0 ;  /* 0x0000000000007941 */ /* 0x000fea0003800000 */
.L_x_1818:
[----:B------:R-:W-:Y:S01]  /*2be0*/  ULDC.64 UR12, c[0x0][0x1a0] ;  /* 0x00006800000c7ab9 */ /* 0x000fe20000000a00 */
[----:B------:R-:W3:Y:S01]  /*2bf0*/  LDL R20, [R1] ;  /* 0x0000000001147983 */ /* 0x000ee20000100800 */
[----:B------:R-:W-:Y:S01]  /*2c00*/  UIMAD UR11, UR19, UR12, URZ ;  /* 0x0000000c130b72a4 */ /* 0x000fe2000f8e023f */
[----:B--2---:R-:W-:Y:S01]  /*2c10*/  IMAD.U32 R2, RZ, RZ, UR38 ;  /* 0x00000026ff027e24 */ /* 0x004fe2000f8e00ff */
[----:B------:R-:W-:Y:S01]  /*2c20*/  ULDC.64 UR20, c[0x0][0x198] ;  /* 0x0000660000147ab9 */ /* 0x000fe20000000a00 */
[----:B------:R-:W-:Y:S01]  /*2c30*/  IMAD.U32 R4, RZ, RZ, UR38 ;  /* 0x00000026ff047e24 */ /* 0x000fe2000f8e00ff */
[----:B------:R-:W-:Y:S01]  /*2c40*/  UIMAD UR11, UR38, UR13, UR11 ;  /* 0x0000000d260b72a4 */ /* 0x000fe2000f8e020b */
[----:B------:R-:W-:Y:S01]  /*2c50*/  IMAD.WIDE.U32 R2, R2, c[0x0][0x1a0], R248 ;  /* 0x0000680002027a25 */ /* 0x000fe200078e00f8 */
[----:B------:R-:W-:-:S03]  /*2c60*/  UIMAD UR20, UR19, UR20, URZ ;  /* 0x00000014131472a4 */ /* 0x000fc6000f8e023f */
[----:B------:R-:W-:Y:S01]  /*2c70*/  IMAD.WIDE.U32 R4, R4, c[0x0][0x198], R248 ;  /* 0x0000660004047a25 */ /* 0x000fe200078e00f8 */
[----:B------:R-:W-:Y:S01]  /*2c80*/  IADD3 R2, P1, R2, UR22, RZ ;  /* 0x0000001602027c10 */ /* 0x000fe2000ff3e0ff */
[----:B------:R-:W-:Y:S02]  /*2c90*/  UIMAD UR21, UR38, UR21, UR20 ;  /* 0x00000015261572a4 */ /* 0x000fe4000f8e0214 */
[----:B------:R-:W-:Y:S01]  /*2ca0*/  IMAD.U32 R6, RZ, RZ, UR11 ;  /* 0x0000000bff067e24 */ /* 0x000fe2000f8e00ff */
[----:B------:R-:W-:Y:S01]  /*2cb0*/  UIMAD UR11, UR35, -0x40, UR7 ;  /* 0xffffffc0230b78a4 */ /* 0x000fe2000f8e0207 */
[----:B------:R-:W-:Y:S02]  /*2cc0*/  IADD3 R4, P2, R4, UR26, RZ ;  /* 0x0000001a04047c10 */ /* 0x000fe4000ff5e0ff */
[----:B------:R-:W-:Y:S02]  /*2cd0*/  MOV R7, UR21 ;  /* 0x0000001500077c02 */ /* 0x000fe40008000f00 */
[----:B------:R-:W-:Y:S01]  /*2ce0*/  IADD3.X R3, R3, UR23, R6, P1, !PT ;  /* 0x0000001703037c10 */ /* 0x000fe20008ffe406 */
[----:B------:R-:W-:Y:S01]  /*2cf0*/  IMAD R6, R10, c[0x0][0x1b0], RZ ;  /* 0x00006c000a067a24 */ /* 0x000fe200078e02ff */
[----:B------:R-:W-:-:S02]  /*2d00*/  ISETP.GE.AND P1, PT, R8, UR11, PT ;  /* 0x0000000b08007c0c */ /* 0x000fc4000bf26270 */
[----:B------:R-:W-:Y:S01]  /*2d10*/  IADD3.X R5, R5, UR27, R7, P2, !PT ;  /* 0x0000001b05057c10 */ /* 0x000fe200097fe407 */
[----:B------:R-:W-:Y:S01]  /*2d20*/  IMAD R7, R10, c[0x0][0x1b8], RZ ;  /* 0x00006e000a077a24 */ /* 0x000fe200078e02ff */
[----:B------:R-:W-:Y:S01]  /*2d30*/  ISETP.GE.AND P2, PT, R239, UR11, PT ;  /* 0x0000000bef007c0c */ /* 0x000fe2000bf46270 */
[C---:B------:R-:W-:Y:S02]  /*2d40*/  IMAD R6, R0.reuse, c[0x0][0x1b4], R6 ;  /* 0x00006d0000067a24 */ /* 0x040fe400078e0206 */
[----:B------:R-:W-:-:S04]  /*2d50*/  IMAD.WIDE.U32 R4, R0, c[0x0][0x1b0], R4 ;  /* 0x00006c0000047a25 */ /* 0x000fc800078e0004 */
[C---:B------:R-:W-:Y:S02]  /*2d60*/  IMAD R7, R0.reuse, c[0x0][0x1bc], R7 ;  /* 0x00006f0000077a24 */ /* 0x040fe400078e0207 */
[----:B------:R-:W-:Y:S01]  /*2d70*/  @!P1 IADD3 R16, P3, R239, 0x20, RZ ;  /* 0x00000020ef109810 */ /* 0x000fe20007f7e0ff */
[----:B------:R-:W-:-:S03]  /*2d80*/  IMAD.WIDE.U32 R2, R0, c[0x0][0x1b8], R2 ;  /* 0x00006e0000027a25 */ /* 0x000fc600078e0002 */
[----:B------:R2:W-:Y:S01]  /*2d90*/  @P2 STS.128 [R227+0x18000], RZ ;  /* 0x018000ffe3002388 */ /* 0x0005e20000000c00 */
[----:B------:R-:W-:Y:S01]  /*2da0*/  IMAD.IADD R5, R5, 0x1, R6 ;  /* 0x0000000105057824 */ /* 0x000fe200078e0206 */
[----:B------:R-:W-:Y:S01]  /*2db0*/  IADD3 R3, R3, R7, RZ ;  /* 0x0000000703037210 */ /* 0x000fe20007ffe0ff */
[----:B------:R-:W-:Y:S01]  /*2dc0*/  @!P1 IMAD.X R8, RZ, RZ, R12, P3 ;  /* 0x000000ffff089224 */ /* 0x000fe200018e060c */
[----:B------:R-:W-:Y:S01]  /*2dd0*/  @!P1 IADD3 R0, P3, R239, 0x20, RZ ;  /* 0x00000020ef009810 */ /* 0x000fe20007f7e0ff */
[----:B------:R-:W-:Y:S01]  /*2de0*/  @!P1 IMAD.MOV.U32 R6, RZ, RZ, R4 ;  /* 0x000000ffff069224 */ /* 0x000fe200078e0004 */
[----:B------:R-:W-:Y:S01]  /*2df0*/  @!P1 MOV R7, R5 ;  /* 0x0000000500079202 */ /* 0x000fe20000000f00 */
[----:B------:R-:W-:Y:S01]  /*2e00*/  @!P1 IMAD R8, R8, c[0x0][0x198], RZ ;  /* 0x0000660008089a24 */ /* 0x000fe200078e02ff */
[----:B------:R-:W-:Y:S01]  /*2e10*/  @!P1 IADD3.X R9, RZ, R12, RZ, P3, !PT ;  /* 0x0000000cff099210 */ /* 0x000fe20001ffe4ff */
[----:B------:R-:W-:Y:S01]  /*2e20*/  @!P2 IMAD R13, R12, c[0x0][0x198], RZ ;  /* 0x000066000c0daa24 */ /* 0x000fe200078e02ff */
[----:B------:R2:W-:Y:S01]  /*2e30*/  @P2 STS.128 [R227+0x1a000], RZ ;  /* 0x01a000ffe3002388 */ /* 0x0005e20000000c00 */
[----:B------:R-:W-:-:S02]  /*2e40*/  @!P1 IMAD R18, R16, c[0x0][0x19c], R8 ;  /* 0x0000670010129a24 */ /* 0x000fc400078e0208 */
[----:B------:R-:W-:Y:S01]  /*2e50*/  @!P1 IMAD.WIDE.U32 R16, R16, c[0x0][0x198], R6 ;  /* 0x0000660010109a25 */ /* 0x000fe200078e0006 */
[----:B------:R2:W-:Y:S03]  /*2e60*/  @P2 STS.128 [R227+0x1c000], RZ ;  /* 0x01c000ffe3002388 */ /* 0x0005e60000000c00 */
[C---:B------:R-:W-:Y:S01]  /*2e70*/  @!P2 IMAD R8, R239.reuse, c[0x0][0x19c], R13 ;  /* 0x00006700ef08aa24 */ /* 0x040fe200078e020d */
[----:B------:R2:W-:Y:S01]  /*2e80*/  @P2 STS.128 [R227+0x1e000], RZ ;  /* 0x01e000ffe3002388 */ /* 0x0005e20000000c00 */
[----:B------:R-:W-:-:S04]  /*2e90*/  @!P2 IMAD.WIDE.U32 R14, R239, c[0x0][0x198], R4 ;  /* 0x00006600ef0eaa25 */ /* 0x000fc800078e0004 */
[----:B------:R-:W-:Y:S02]  /*2ea0*/  @!P1 IMAD.MOV.U32 R10, RZ, RZ, R2 ;  /* 0x000000ffff0a9224 */ /* 0x000fe400078e0002 */
[----:B------:R-:W-:Y:S02]  /*2eb0*/  @!P1 IMAD.MOV.U32 R11, RZ, RZ, R3 ;  /* 0x000000ffff0b9224 */ /* 0x000fe400078e0003 */
[----:B------:R-:W-:Y:S02]  /*2ec0*/  @!P1 IMAD R6, R9, c[0x0][0x1a0], RZ ;  /* 0x0000680009069a24 */ /* 0x000fe400078e02ff */
[----:B------:R-:W-:Y:S02]  /*2ed0*/  @!P2 IMAD R12, R12, c[0x0][0x1a0], RZ ;  /* 0x000068000c0caa24 */ /* 0x000fe400078e02ff */
[----:B------:R-:W-:Y:S01]  /*2ee0*/  @!P2 IMAD.IADD R5, R15, 0x1, R8 ;  /* 0x000000010f05a824 */ /* 0x000fe200078e0208 */
[----:B------:R-:W-:Y:S01]  /*2ef0*/  @!P2 LEA R8, P6, R14, c[0x0][0x168], 0x1 ;  /* 0x00005a000e08aa11 */ /* 0x000fe200078c08ff */
[----:B------:R-:W-:-:S02]  /*2f00*/  @!P1 IMAD R6, R0, c[0x0][0x1a4], R6 ;  /* 0x0000690000069a24 */ /* 0x000fc400078e0206 */
[----:B------:R-:W-:Y:S01]  /*2f10*/  @!P1 IMAD.WIDE.U32 R10, R0, c[0x0][0x1a0], R10 ;  /* 0x00006800000a9a25 */ /* 0x000fe200078e000a */
[----:B------:R-:W-:-:S03]  /*2f20*/  @!P2 LEA.HI.X R9, R14, c[0x0][0x16c], R5, 0x1, P6 ;  /* 0x00005b000e09aa11 */ /* 0x000fc600030f0c05 */
[C---:B------:R-:W-:Y:S02]  /*2f30*/  @!P2 IMAD R7, R239.reuse, c[0x0][0x1a4], R12 ;  /* 0x00006900ef07aa24 */ /* 0x040fe400078e020c */
[----:B------:R-:W-:Y:S01]  /*2f40*/  @!P2 IMAD.WIDE.U32 R12, R239, c[0x0][0x1a0], R2 ;  /* 0x00006800ef0caa25 */ /* 0x000fe200078e0002 */
[----:B------:R-:W-:Y:S01]  /*2f50*/  @!PT LDS RZ, [RZ] ;  /* 0x00000000fffff984 */ /* 0x000fe20000000800 */
[----:B------:R-:W-:Y:S01]  /*2f60*/  @!PT LDS RZ, [RZ] ;  /* 0x00000000fffff984 */ /* 0x000fe20000000800 */
[----:B------:R-:W-:Y:S01]  /*2f70*/  @!PT LDS RZ, [RZ] ;  /* 0x00000000fffff984 */ /* 0x000fe20000000800 */
[----:B------:R2:W-:Y:S01]  /*2f80*/  @!P2 LDGSTS.E.BYPASS.LTC128B.128 [R227+0x18000], [R8.64] ;  /* 0x1800000008e3afae */ /* 0x0005e2000b901d44 */
[----:B------:R-:W-:Y:S02]  /*2f90*/  @!P1 LEA R2, P3, R10, c[0x0][0x170], 0x1 ;  /* 0x00005c000a029a11 */ /* 0x000fe400078608ff */
[----:B------:R-:W-:Y:S01]  /*2fa0*/  @!P1 IMAD.IADD R15, R17, 0x1, R18 ;  /* 0x00000001110f9824 */ /* 0x000fe200078e0212 */
[----:B------:R-:W-:Y:S01]  /*2fb0*/  @!P2 IADD3 R3, R13, R7, RZ ;  /* 0x000000070d03a210 */ /* 0x000fe20007ffe0ff */
[----:B------:R-:W-:Y:S01]  /*2fc0*/  @!P1 IMAD.IADD R0, R11, 0x1, R6 ;  /* 0x000000010b009824 */ /* 0x000fe200078e0206 */
[----:B------:R-:W-:Y:S01]  /*2fd0*/  @!P1 LEA R6, P5, R16, c[0x0][0x168], 0x1 ;  /* 0x00005a0010069a11 */ /* 0x000fe200078a08ff */
[----:B------:R2:W-:Y:S01]  /*2fe0*/  @!P2 LDGSTS.E.BYPASS.LTC128B.128 [R227+0x1a000], [R8.64+0x80] ;  /* 0x1a00008008e3afae */ /* 0x0005e2000b901d44 */
[----:B------:R-:W-:-:S02]  /*2ff0*/  @!P2 LEA R4, P4, R12, c[0x0][0x170], 0x1 ;  /* 0x00005c000c04aa11 */ /* 0x000fc400078808ff */
[----:B------:R-:W-:Y:S01]  /*3000*/  @!P1 LEA.HI.X R7, R16, c[0x0][0x16c], R15, 0x1, P5 ;  /* 0x00005b0010079a11 */ /* 0x000fe200028f0c0f */
[----:B------:R2:W-:Y:S01]  /*3010*/  @!P2 LDGSTS.E.BYPASS.LTC128B.128 [R227+0x1c000], [R8.64+0x100] ;  /* 0x1c00010008e3afae */ /* 0x0005e2000b901d44 */
[----:B------:R-:W-:Y:S02]  /*3020*/  @!P2 LEA.HI.X R5, R12, c[0x0][0x174], R3, 0x1, P4 ;  /* 0x00005d000c05aa11 */ /* 0x000fe400020f0c03 */
[----:B------:R-:W-:Y:S01]  /*3030*/  @!P1 LEA.HI.X R3, R10, c[0x0][0x174], R0, 0x1, P3 ;  /* 0x00005d000a039a11 */ /* 0x000fe200018f0c00 */
        /* <DEDUP_REMOVED lines=21> */
[----:B----4-:R-:W-:Y:S01]  /*3190*/  MOV R6, c[0x0][0x308] ;  /* 0x0000c20000067a02 */ /* 0x010fe20000000f00 */
        /* <DEDUP_REMOVED lines=10> */
[----:B------:R4:W-:Y:S01]  /*3240*/  @!P1 LDGSTS.E.BYPASS.LTC128B.128 [R227+0x21000], [R2.64] ;  /* 0x2100000002e39fae */ /* 0x0009e2000b901d44 */
[----:B------:R-:W-:-:S03]  /*3250*/  ISETP.GE.AND P2, PT, R232, UR10, PT ;  /* 0x0000000ae8007c0c */ /* 0x000fc6000bf46270 */
[----:B------:R4:W-:Y:S04]  /*3260*/  @!P1 LDGSTS.E.BYPASS.LTC128B.128 [R227+0x23000], [R2.64+0x80] ;  /* 0x2300008002e39fae */ /* 0x0009e8000b901d44 */
[----:B------:R4:W-:Y:S04]  /*3270*/  @!P1 LDGSTS.E.BYPASS.LTC128B.128 [R227+0x25000], [R2.64+0x100] ;  /* 0x2500010002e39fae */ /* 0x0009e8000b901d44 */
[----:B------:R4:W-:Y:S04]  /*3280*/  @!P1 LDGSTS.E.BYPASS.LTC128B.128 [R227+0x27000], [R2.64+0x180] ;  /* 0x2700018002e39fae */ /* 0x0009e8000b901d44 */
[----:B------:R-:W0:Y:S04]  /*3290*/  LDGDEPBAR ;  /* 0x00000000000079af */ /* 0x000e280000000000 */
[----:B-1----:R1:W2:Y:S04]  /*32a0*/  LDG.E.64 R4, [R6.64+0x8] ;  /* 0x0000080406047981 */ /* 0x0022a8000c1e1b00 */
[----:B-1----:R-:W3:Y:S01]  /*32b0*/  LDG.E.64 R6, [R6.64] ;  /* 0x0000000406067981 */ /* 0x002ee2000c1e1b00 */
[----:B------:R-:W-:Y:S01]  /*32c0*/  IADD3 R0, R232, 0x8, RZ ;  /* 0x00000008e8007810 */ /* 0x000fe20007ffe0ff */
[----:B------:R-:W-:Y:S01]  /*32d0*/  IMAD.MOV.U32 R237, RZ, RZ, 0x7f800000 ;  /* 0x7f800000ffed7424 */ /* 0x000fe200078e00ff */
[----:B----4-:R-:W-:-:S02]  /*32e0*/  MOV R2, 0x4 ;  /* 0x0000000400027802 */ /* 0x010fc40000000f00 */
[----:B------:R-:W-:Y:S02]  /*32f0*/  ISETP.GE.AND P1, PT, R0, UR10, PT ;  /* 0x0000000a00007c0c */ /* 0x000fe4000bf26270 */
[----:B------:R-:W-:Y:S01]  /*3300*/  MOV R238, 0x7f800000 ;  /* 0x7f80000000ee7802 */ /* 0x000fe20000000f00 */
[----:B------:R-:W-:Y:S01]  /*3310*/  IMAD.WIDE R2, R232, R2, UR8 ;  /* 0x00000008e8027e25 */ /* 0x000fe2000f8e0202 */
[----:B------:R-:W-:-:S04]  /*3320*/  SHF.R.S32.HI R0, RZ, 0x1f, R19 ;  /* 0x0000001fff007819 */ /* 0x000fc80000011413 */
[----:B------:R1:W5:Y:S05]  /*3330*/  @!P2 LDG.E R237, [R2.64] ;  /* 0x0000000402eda981 */ /* 0x00036a000c1e1900 */
[----:B------:R1:W5:Y:S01]  /*3340*/  @!P1 LDG.E R238, [R2.64+0x20] ;  /* 0x0000200402ee9981 */ /* 0x000362000c1e1900 */
[----:B------:R-:W-:Y:S01]  /*3350*/  IMAD.MOV.U32 R217, RZ, RZ, 0x20 ;  /* 0x00000020ffd97424 */ /* 0x000fe200078e00ff */
        /* <DEDUP_REMOVED lines=23> */
[----:B-1----:R-:W-:Y:S01]  /*34d0*/  IADD3 R2, R222, 0x4000, RZ ;  /* 0x00004000de027810 */ /* 0x002fe20007ffe0ff */
[----:B------:R-:W-:Y:S01]  /*34e0*/  CS2R R150, SRZ ;  /* 0x0000000000967805 */ /* 0x000fe2000001ff00 */
[----:B------:R-:W-:Y:S01]  /*34f0*/  CS2R R148, SRZ ;  /* 0x0000000000947805 */ /* 0x000fe2000001ff00 */
[----:B------:R-:W-:Y:S01]  /*3500*/  CS2R R142, SRZ ;  /* 0x00000000008e7805 */ /* 0x000fe2000001ff00 */
[----:B------:R-:W-:Y:S01]  /*3510*/  SEL R2, R2, R222, !P0 ;  /* 0x000000de02027207 */ /* 0x000fe20004000000 */
        /* <DEDUP_REMOVED lines=38> */
[----:B------:R-:W-:Y:S01]  /*3780*/  ULDC UR24, c[0x0][0x2e8] ;  /* 0x0000ba0000187ab9 */ /* 0x000fe20000000800 */
[----:B------:R-:W-:Y:S01]  /*3790*/  SHF.L.U32 R213, R2, 0x1, RZ ;  /* 0x0000000102d57819 */ /* 0x000fe200000006ff */
[----:B------:R-:W-:-:S02]  /*37a0*/  UIADD3 UR21, UR21, -UR24, URZ ;  /* 0x8000001815157290 */ /* 0x000fc4000fffe03f */
[----:B------:R-:W-:Y:S02]  /*37b0*/  UIADD3 UR34, UR38, 0x40, URZ ;  /* 0x0000004026227890 */ /* 0x000fe4000fffe03f */
[----:B------:R-:W-:Y:S01]  /*37c0*/  ULDC UR13, c[0x0][0x2e4] ;  /* 0x0000b900000d7ab9 */ /* 0x000fe20000000800 */
[----:B--2---:R-:W-:-:S04]  /*37d0*/  IADD3 R243, P2, P1, R4, UR50, R19 ;  /* 0x0000003204f37c10 */ /* 0x004fc8000f95e013 */
[----:B------:R-:W-:Y:S02]  /*37e0*/  IADD3.X R244, R5, UR54, R0, P2, P1 ;  /* 0x0000003605f47c10 */ /* 0x000fe400097e2400 */
[----:B---3--:R-:W-:Y:S02]  /*37f0*/  R2P PR, R20, 0x6 ;  /* 0x0000000614007804 */ /* 0x008fe40000000000 */
[----:B------:R-:W-:Y:S01]  /*3800*/  IADD3 R0, R223, 0x4000, RZ ;  /* 0x00004000df007810 */ /* 0x000fe20007ffe0ff */
[----:B------:R-:W-:Y:S02]  /*3810*/  CS2R R20, SRZ ;  /* 0x0000000000147805 */ /* 0x000fe4000001ff00 */
[----:B------:R-:W-:Y:S02]  /*3820*/  SEL R217, R217, 0xffffffe0, !P1 ;  /* 0xffffffe0d9d97807 */ /* 0x000fe40004800000 */
[----:B------:R-:W-:Y:S02]  /*3830*/  SEL R0, R0, R223, !P0 ;  /* 0x000000df00007207 */ /* 0x000fe40004000000 */
[----:B------:R-:W-:-:S02]  /*3840*/  SEL R216, R216, 0xffffffc0, !P2 ;  /* 0xffffffc0d8d87807 */ /* 0x000fc40005000000 */
[----:B------:R-:W-:Y:S01]  /*3850*/  IADD3 R219, R218, R217, RZ ;  /* 0x000000d9dadb7210 */ /* 0x000fe20007ffe0ff */
[----:B------:R-:W-:Y:S02]  /*3860*/  IMAD.SHL.U32 R208, R0, 0x2, RZ ;  /* 0x0000000200d07824 */ /* 0x000fe400078e00ff */
[----:B------:R-:W-:Y:S01]  /*3870*/  IMAD.IADD R220, R218, 0x1, R216 ;  /* 0x00000001dadc7824 */ /* 0x000fe200078e02d8 */
[----:B------:R-:W-:Y:S01]  /*3880*/  IADD3 R221, R216, R219, RZ ;  /* 0x000000dbd8dd7210 */ /* 0x000fe20007ffe0ff */
[----:B------:R-:W1:Y:S08]  /*3890*/  R2UR UR20, R6 ;  /* 0x00000000061473c2 */ /* 0x000e7000000e0000 */
[----:B------:R-:W2:Y:S01]  /*38a0*/  R2UR UR19, R7 ;  /* 0x00000000071373c2 */ /* 0x000ea200000e0000 */
[----:B-1----:R-:W-:-:S02]  /*38b0*/  UIADD3 UR33, UR20, -0x61c88647, URZ ;  /* 0x9e3779b914217890 */ /* 0x002fc4000fffe03f */
[----:B------:R-:W-:Y:S02]  /*38c0*/  UIADD3 UR31, UR20, 0x3c6ef372, URZ ;  /* 0x3c6ef372141f7890 */ /* 0x000fe4000fffe03f */
[----:B------:R-:W-:Y:S02]  /*38d0*/  UIADD3 UR29, UR20, -0x255992d5, URZ ;  /* 0xdaa66d2b141d7890 */ /* 0x000fe4000fffe03f */
[----:B------:R-:W-:Y:S02]  /*38e0*/  UIADD3 UR27, UR20, 0x78dde6e4, URZ ;  /* 0x78dde6e4141b7890 */ /* 0x000fe4000fffe03f */
[----:B--2---:R-:W-:Y:S02]  /*38f0*/  UIADD3 UR32, UR19, -0x4498517b, URZ ;  /* 0xbb67ae8513207890 */ /* 0x004fe4000fffe03f */
[----:B------:R-:W-:Y:S02]  /*3900*/  UIADD3 UR30, UR19, 0x76cf5d0a, URZ ;  /* 0x76cf5d0a131e7890 */ /* 0x000fe4000fffe03f */
[----:B------:R-:W-:-:S02]  /*3910*/  UIADD3 UR28, UR19, 0x32370b8f, URZ ;  /* 0x32370b8f131c7890 */ /* 0x000fc4000fffe03f */
[----:B------:R-:W-:Y:S02]  /*3920*/  UIADD3 UR26, UR19, -0x126145ec, URZ ;  /* 0xed9eba14131a7890 */ /* 0x000fe4000fffe03f */
[----:B------:R-:W-:Y:S02]  /*3930*/  UIADD3 UR25, UR20, 0x1715609d, URZ ;  /* 0x1715609d14197890 */ /* 0x000fe4000fffe03f */
[----:B------:R-:W-:Y:S02]  /*3940*/  UIADD3 UR24, UR19, -0x56f99767, URZ ;  /* 0xa906689913187890 */ /* 0x000fe4000fffe03f */
[----:B------:R-:W-:Y:S02]  /*3950*/  UIADD3 UR23, UR20, -0x4ab325aa, URZ ;  /* 0xb54cda5614177890 */ /* 0x000fe4000fffe03f */
[----:B------:R-:W-:Y:S02]  /*3960*/  UIADD3 UR22, UR19, 0x646e171e, URZ ;  /* 0x646e171e13167890 */ /* 0x000fe4000fffe03f */
.L_x_1825:
        /* <DEDUP_REMOVED lines=138> */
.L_x_1821:
[----:B------:R-:W-:Y:S01]  /*4210*/  IADD3 R0, R232, UR11, RZ ;  /* 0x0000000be8007c10 */ /* 0x000fe2000fffe0ff */
[----:B------:R-:W1:Y:S01]  /*4220*/  S2R R86, SR_TID.X ;  /* 0x0000000000567919 */ /* 0x000e620000002100 */
[----:B------:R-:W-:Y:S02]  /*4230*/  UIADD3 UR11, -UR10, UR7, -UR18 ;  /* 0x000000070a0b7290 */ /* 0x000fe4000fffe912 */
[C---:B------:R-:W-:Y:S01]  /*4240*/  IADD3 R2, R0.reuse, 0x8, RZ ;  /* 0x0000000800027810 */ /* 0x040fe20007ffe0ff */
[----:B------:R-:W-:Y:S03]  /*4250*/  UMOV UR13, UR10 ;  /* 0x0000000a000d7c82 */ /* 0x000fe60008000000 */
[----:B------:R-:W-:Y:S02]  /*4260*/  IADD3 R85, R0, UR11, RZ ;  /* 0x0000000b00557c10 */ /* 0x000fe4000fffe0ff */
[----:B------:R-:W-:Y:S01]  /*4270*/  IADD3 R3, R2, UR11, RZ ;  /* 0x0000000b02037c10 */ /* 0x000fe2000fffe0ff */
        /* <DEDUP_REMOVED lines=67> */
.L_x_1822:
        /* <DEDUP_REMOVED lines=8> */
[----:B------:R-:W-:Y:S01]  /*4730*/  FFMA.FTZ R8, R8, c[0x0][0x23c], -R2 ;  /* 0x00008f0008087a23 */ /* 0x000fe20000010802 */
        /* <DEDUP_REMOVED lines=267> */
[-C--:B------:R-:W-:Y:S01]  /*57f0*/  FSEL R0, R0, R113.reuse, P0 ;  /* 0x0000007100007208 */ /* 0x080fe20000000000 */
[----:B------:R-:W-:Y:S01]  /*5800*/  FADD.FTZ R2, -R113, R6 ;  /* 0x0000000671027221 */ /* 0x000fe20000010100 */
[----:B------:R-:W-:Y:S01]  /*5810*/  FSETP.GE.FTZ.AND P0, PT, R128, RZ, PT ;  /* 0x000000ff8000720b */ /* 0x000fe20003f16000 */
[C---:B------:R-:W-:Y:S01]  /*5820*/  FADD.FTZ R8, -R114.reuse, R8 ;  /* 0x0000000872087221 */ /* 0x040fe20000010100 */
[----:B------:R-:W-:Y:S01]  /*5830*/  FSEL R3, R3, R114, P2 ;  /* 0x0000007203037208 */ /* 0x000fe20001000000 */
[----:B------:R-:W-:Y:S01]  /*5840*/  FADD.FTZ R4, -R114, R4 ;  /* 0x0000000472047221 */ /* 0x000fe20000010100 */
[----:B------:R-:W-:Y:S02]  /*5850*/  FSETP.GE.FTZ.AND P2, PT, R118, RZ, PT ;  /* 0x000000ff7600720b */ /* 0x000fe40003f56000 */
[----:B------:R-:W-:Y:S01]  /*5860*/  FADD.FTZ R11, -R113, R11 ;  /* 0x0000000b710b7221 */ /* 0x000fe20000010100 */
[----:B------:R-:W-:Y:S01]  /*5870*/  FSEL R2, R2, R113, P1 ;  /* 0x0000007102027208 */ /* 0x000fe20000800000 */
[----:B------:R-:W-:Y:S01]  /*5880*/  FMUL.FTZ R89, R127, R0 ;  /* 0x000000007f597220 */ /* 0x000fe20000410000 */
[-C--:B------:R-:W-:Y:S01]  /*5890*/  FSEL R0, R8, R114.reuse, P0 ;  /* 0x0000007208007208 */ /* 0x080fe20000000000 */
[----:B------:R-:W-:Y:S01]  /*58a0*/  FMUL.FTZ R6, R121, R3 ;  /* 0x0000000379067220 */ /* 0x000fe20000410000 */
[----:B------:R-:W-:Y:S01]  /*58b0*/  FSETP.GE.FTZ.AND P0, PT, R129, RZ, PT ;  /* 0x000000ff8100720b */ /* 0x000fe20003f16000 */
[----:B------:R-:W-:Y:S01]  /*58c0*/  FADD.FTZ R3, -R114, R13 ;  /* 0x0000000d72037221 */ /* 0x000fe20000010100 */
[----:B------:R-:W-:Y:S01]  /*58d0*/  FSEL R4, R4, R114, P3 ;  /* 0x0000007204047208 */ /* 0x000fe20001800000 */
[----:B------:R-:W-:Y:S01]  /*58e0*/  FADD.FTZ R10, -R113, R10 ;  /* 0x0000000a710a7221 */ /* 0x000fe20000010100 */
[----:B------:R-:W-:Y:S01]  /*58f0*/  FSETP.GE.FTZ.AND P1, PT, R122, RZ, PT ;  /* 0x000000ff7a00720b */ /* 0x000fe20003f36000 */
        /* <DEDUP_REMOVED lines=11> */
[----:B------:R-:W-:Y:S01]  /*59b0*/  FSETP.GE.FTZ.AND P0, PT, R123, RZ, PT ;  /* 0x000000ff7b00720b */ /* 0x000fe20003f16000 */
[----:B------:R-:W-:Y:S01]  /*59c0*/  FADD.FTZ R0, -R113, R18 ;  /* 0x0000001271007221 */ /* 0x000fe20000010100 */
[----:B------:R-:W-:Y:S01]  /*59d0*/  FSEL R4, R4, R114, P3 ;  /* 0x0000007204047208 */ /* 0x000fe20001800000 */
[----:B------:R-:W-:Y:S01]  /*59e0*/  FMUL.FTZ R13, R118, R3 ;  /* 0x00000003760d7220 */ /* 0x000fe20000410000 */
[-C--:B------:R-:W-:Y:S01]  /*59f0*/  FSEL R3, R15, R113.reuse, P1 ;  /* 0x000000710f037208 */ /* 0x080fe20000800000 */
[----:B------:R-:W-:Y:S01]  /*5a00*/  FADD.FTZ R5, -R114, R9 ;  /* 0x0000000972057221 */ /* 0x000fe20000010100 */
[----:B------:R-:W-:Y:S01]  /*5a10*/  FSETP.GE.FTZ.AND P1, PT, R115, RZ, PT ;  /* 0x000000ff7300720b */ /* 0x000fe20003f36000 */
[----:B------:R-:W-:Y:S01]  /*5a20*/  FADD.FTZ R14, -R113, R14 ;  /* 0x0000000e710e7221 */ /* 0x000fe20000010100 */
[----:B------:R-:W-:Y:S01]  /*5a30*/  FSETP.GE.FTZ.AND P3, PT, R116, RZ, PT ;  /* 0x000000ff7400720b */ /* 0x000fe20003f76000 */
[----:B------:R-:W-:Y:S01]  /*5a40*/  FMUL.FTZ R86, R122, R2 ;  /* 0x000000027a567220 */ /* 0x000fe20000410000 */
[----:B------:R-:W-:Y:S01]  /*5a50*/  FSEL R0, R0, R113, P1 ;  /* 0x0000007100007208 */ /* 0x000fe20000800000 */
[----:B------:R-:W-:Y:S01]  /*5a60*/  FADD.FTZ R2, -R114, R16 ;  /* 0x0000001072027221 */ /* 0x000fe20000010100 */
[----:B------:R-:W-:Y:S01]  /*5a70*/  PLOP3.LUT P1, PT, PT, PT, UP2, 0x80, 0x0 ;  /* 0x000000000000781c */ /* 0x000fe20003f2f028 */
[----:B------:R-:W-:Y:S01]  /*5a80*/  FMUL.FTZ R85, R120, R4 ;  /* 0x0000000478557220 */ /* 0x000fe20000410000 */
[----:B------:R-:W-:Y:S01]  /*5a90*/  FSEL R5, R5, R114, P4 ;  /* 0x0000007205057208 */ /* 0x000fe20002000000 */
[----:B------:R-:W-:Y:S01]  /*5aa0*/  FMUL.FTZ R11, R119, R3 ;  /* 0x00000003770b7220 */ /* 0x000fe20000410000 */
        /* <DEDUP_REMOVED lines=39> */
.L_x_1823:
        /* <DEDUP_REMOVED lines=129> */
.L_x_1824:
        /* <DEDUP_REMOVED lines=16> */
[----:B------:R-:W-:Y:S05]  /*6630*/  LDSM.16.MT88.4 R200, [R0+0x18800] ;  /* 0x0188000000c8783b */ /* 0x000fea0000004200 */
[----:B------:R-:W-:Y:S05]  /*6640*/  LDSM.16.M88.4 R204, [R219+0x1000] ;  /* 0x00100000dbcc783b */ /* 0x000fea0000000200 */
        /* <DEDUP_REMOVED lines=18> */
[----:B------:R-:W2:Y:S07]  /*6770*/  LDSM.16.M88.4 R196, [R219] ;  /* 0x00000000dbc4783b */ /* 0x000eae0000000200 */
        /* <DEDUP_REMOVED lines=18> */
[----:B------:R-:W-:Y:S07]  /*68a0*/  LDSM.16.M88.4 R204, [R220+0x1000] ;  /* 0x00100000dccc783b */ /* 0x000fee0000000200 */
[----:B------:R-:W-:Y:S01]  /*68b0*/  HMMA.16816.F32 R128, R196, R202, R128 ;  /* 0x000000cac480723c */ /* 0x000fe20000001880 */
[----:B------:R-:W-:Y:S05]  /*68c0*/  LDSM.16.M88.4 R196, [R220] ;  /* 0x00000000dcc4783b */ /* 0x000fea0000000200 */
[----:B------:R-:W2:Y:S02]  /*68d0*/  LDSM.16.MT88.4 R200, [R0+0x19000] ;  /* 0x0190000000c8783b */ /* 0x000ea40000004200 */
        /* <DEDUP_REMOVED lines=41> */
[----:B------:R-:W-:Y:S01]  /*6b70*/  IMAD.SHL.U32 R200, R242, 0x8, RZ ;  /* 0x00000008f2c87824 */ /* 0x000fe200078e00ff */
[-C--:B------:R-:W-:Y:S04]  /*6b80*/  HMMA.16816.F32 R124, R204, R202.reuse, R124 ;  /* 0x000000cacc7c723c */ /* 0x080fe8000000187c */
[-C--:B-1----:R-:W-:Y:S01]  /*6b90*/  LEA R2, P0, R200, R224.reuse, 0x2 ;  /* 0x000000e0c8027211 */ /* 0x082fe200078010ff */
[----:B------:R-:W-:Y:S03]  /*6ba0*/  IMAD.SHL.U32 R201, R242, 0x10, RZ ;  /* 0x00000010f2c97824 */ /* 0x000fe600078e00ff */
[----:B------:R-:W-:Y:S04]  /*6bb0*/  HMMA.16816.F32 R128, R196, R202, R128 ;  /* 0x000000cac480723c */ /* 0x000fe80000001880 */
[-C--:B------:R-:W-:Y:S02]  /*6bc0*/  LEA.HI.X.SX32 R3, R200, R225.reuse, 0x2, P0 ;  /* 0x000000e1c8037211 */ /* 0x080fe400000f16ff */
[-C--:B------:R-:W-:Y:S01]  /*6bd0*/  LEA R4, P0, R0, R224.reuse, 0x2 ;  /* 0x000000e000047211 */ /* 0x080fe200078010ff */
[C---:B------:R-:W-:Y:S01]  /*6be0*/  IMAD.SHL.U32 R197, R242.reuse, 0x20, RZ ;  /* 0x00000020f2c57824 */ /* 0x040fe200078e00ff */
[CC--:B------:R-:W-:Y:S01]  /*6bf0*/  LEA R198, P1, R201.reuse, R224.reuse, 0x2 ;  /* 0x000000e0c9c67211 */ /* 0x0c0fe200078210ff */
[----:B------:R1:W-:Y:S03]  /*6c00*/  RED.E.ADD.F32.FTZ.RN.STRONG.GPU [R2.64], R5 ;  /* 0x000000050200798e */ /* 0x0003e6000c10e784 */
[-C--:B------:R-:W-:Y:S01]  /*6c10*/  LEA.HI.X.SX32 R199, R201, R225.reuse, 0x2, P1 ;  /* 0x000000e1c9c77211 */ /* 0x080fe200008f16ff */
[----:B------:R-:W-:Y:S01]  /*6c20*/  IMAD R202, R242, 0x28, RZ ;  /* 0x00000028f2ca7824 */ /* 0x000fe200078e02ff */
        /* <DEDUP_REMOVED lines=573> */
.L_x_1826:
        /* <DEDUP_REMOVED lines=19> */
.L_x_1827:
[----:B------:R-:W-:Y:S01]  /*9130*/  BAR.SYNC.DEFER_BLOCKING 0x0 ;  /* 0x0000000000007b1d */ /* 0x000fe20000010000 */
[----:B------:R-:W-:Y:S01]  /*9140*/  USHF.R.S32.HI UR10, URZ, 0x1f, UR38 ;  /* 0x0000001f3f0a7899 */ /* 0x000fe20008011426 */
[--C-:B-1----:R-:W-:Y:S01]  /*9150*/  SHF.R.S32.HI R5, RZ, 0x1f, R248.reuse ;  /* 0x0000001fff057819 */ /* 0x102fe200000114f8 */
[----:B------:R-:W-:Y:S01]  /*9160*/  IMAD.U32 R2, RZ, RZ, UR38 ;  /* 0x00000026ff027e24 */ /* 0x000fe2000f8e00ff */
[----:B------:R-:W-:Y:S01]  /*9170*/  UIMAD UR7, UR35, -0x40, UR7 ;  /* 0xffffffc0230778a4 */ /* 0x000fe2000f8e0207 */
[----:B------:R-:W-:Y:S01]  /*9180*/  IMAD.MOV.U32 R4, RZ, RZ, R248 ;  /* 0x000000ffff047224 */ /* 0x000fe200078e00f8 */
[----:B------:R-:W-:Y:S01]  /*9190*/  ULDC.64 UR8, c[0x0][0x3a0] ;  /* 0x0000e80000087ab9 */ /* 0x000fe20000000a00 */
[----:B------:R-:W-:Y:S01]  /*91a0*/  IMAD.U32 R6, RZ, RZ, UR41 ;  /* 0x00000029ff067e24 */ /* 0x000fe2000f8e00ff */
[----:B------:R-:W-:Y:S01]  /*91b0*/  UIMAD UR6, UR10, UR8, URZ ;  /* 0x000000080a0672a4 */ /* 0x000fe2000f8e023f */
[----:B------:R-:W-:Y:S01]  /*91c0*/  IMAD.WIDE.U32 R2, R2, c[0x0][0x3a0], R4 ;  /* 0x0000e80002027a25 */ /* 0x000fe200078e0004 */
[----:B------:R-:W-:Y:S01]  /*91d0*/  USHF.R.S32.HI UR13, URZ, 0x1f, UR41 ;  /* 0x0000001f3f0d7899 */ /* 0x000fe20008011429 */
[----:B------:R-:W-:Y:S01]  /*91e0*/  ISETP.GE.AND P2, PT, R239, UR7, PT ;  /* 0x00000007ef007c0c */ /* 0x000fe2000bf46270 */
[----:B------:R-:W-:Y:S01]  /*91f0*/  UIMAD UR6, UR38, UR9, UR6 ;  /* 0x00000009260672a4 */ /* 0x000fe2000f8e0206 */
[----:B------:R-:W-:Y:S01]  /*9200*/  BSSY B0, `(.L_x_1828) ;  /* 0x0000027000007945 */ /* 0x000fe20003800000 */
[----:B------:R-:W-:Y:S01]  /*9210*/  IADD3 R2, P0, R2, UR14, RZ ;  /* 0x0000000e02027c10 */ /* 0x000fe2000ff1e0ff */
[----:B------:R-:W-:Y:S01]  /*9220*/  ULDC.64 UR8, c[0x0][0x3b8] ;  /* 0x0000ee0000087ab9 */ /* 0x000fe20000000a00 */
[----:B------:R-:W-:-:S02]  /*9230*/  SHF.R.S32.HI R11, RZ, 0x1f, R239 ;  /* 0x0000001fff0b7819 */ /* 0x000fc400000114ef */
[----:B------:R-:W-:Y:S01]  /*9240*/  IMAD.U32 R0, RZ, RZ, UR6 ;  /* 0x00000006ff007e24 */ /* 0x000fe2000f8e00ff */
[----:B------:R-:W-:-:S04]  /*9250*/  UIMAD UR6, UR13, UR8, URZ ;  /* 0x000000080d0672a4 */ /* 0x000fc8000f8e023f */
[----:B------:R-:W-:Y:S01]  /*9260*/  IADD3.X R3, R3, UR15, R0, P0, !PT ;  /* 0x0000000f03037c10 */ /* 0x000fe200087fe400 */
[----:B------:R1:W2:Y:S01]  /*9270*/  LDS.128 R40, [R227+0x19000] ;  /* 0x01900000e3287984 */ /* 0x0002a20000000c00 */
[----:B------:R-:W-:-:S03]  /*9280*/  UIMAD UR6, UR41, UR9, UR6 ;  /* 0x00000009290672a4 */ /* 0x000fc6000f8e0206 */
        /* <DEDUP_REMOVED lines=30> */
.L_x_1829:
[----:B--23--:R-:W-:Y:S05]  /*9470*/  BSYNC B0 ;  /* 0x0000000000007941 */ /* 0x00cfea0003800000 */
.L_x_1828:
        /* <DEDUP_REMOVED lines=18> */
.L_x_1831:
[----:B------:R-:W-:Y:S05]  /*95a0*/  BSYNC B0 ;  /* 0x0000000000007941 */ /* 0x000fea0003800000 */
.L_x_1830:
[----:B------:R-:W-:Y:S01]  /*95b0*/  ULDC.64 UR6, c[0x0][0x3a8] ;  /* 0x0000ea0000067ab9 */ /* 0x000fe20000000a00 */
[----:B--2---:R-:W-:Y:S01]  /*95c0*/  IMAD.U32 R2, RZ, RZ, UR38 ;  /* 0x00000026ff027e24 */ /* 0x004fe2000f8e00ff */
[----:B------:R-:W-:Y:S01]  /*95d0*/  UIMAD UR6, UR10, UR6, URZ ;  /* 0x000000060a0672a4 */ /* 0x000fe2000f8e023f */
[----:B------:R-:W-:Y:S01]  /*95e0*/  BSSY B0, `(.L_x_1832) ;  /* 0x000001a000007945 */ /* 0x000fe20003800000 */
[----:B------:R-:W-:Y:S01]  /*95f0*/  USHF.R.S32.HI UR8, URZ, 0x1f, UR41 ;  /* 0x0000001f3f087899 */ /* 0x000fe20008011429 */
        /* <DEDUP_REMOVED lines=24> */
.L_x_1833:
[----:B------:R-:W-:Y:S05]  /*9780*/  BSYNC B0 ;  /* 0x0000000000007941 */ /* 0x000fea0003800000 */
.L_x_1832:
        /* <DEDUP_REMOVED lines=15> */
.L_x_1814:
[----:B------:R-:W-:Y:S05]  /*9880*/  BSYNC B1 ;  /* 0x0000000000017941 */ /* 0x000fea0003800000 */
.L_x_1800:
        /* <DEDUP_REMOVED lines=11> */
.L_x_1834:
[----:B------:R-:W-:Y:S05]  /*9940*/  EXIT ;  /* 0x000000000000794d */ /* 0x000fea0003800000 */
.L_x_1836:
        /* <DEDUP_REMOVED lines=11> */
.L_x_2048:


//--------------------- .text._ZN5flash44flash_bwd_dq_dk_dv_loop_seqk_parallel_kernelI23Flash_bwd_kernel_traitsILi256ELi64ELi64ELi8ELi4ELi2ELi2ELb0ELb0EN7cutlass6half_tE19Flash_kernel_traitsILi256ELi64ELi64ELi8ES3_EELb0ELb0ELb1ELb0ELb0ELb1ELb1EEEvNS_16Flash_bwd_paramsE --------------------------
	.section	.text._ZN5flash44flash_bwd_dq_dk_dv_loop_seqk_parallel_kernelI23Flash_bwd_kernel_traitsILi256ELi64ELi64ELi8ELi4ELi2ELi2ELb0ELb0EN7cutlass6half_tE19Flash_kernel_traitsILi256ELi64ELi64ELi8ES3_EELb0ELb0ELb1ELb0ELb0ELb1ELb1EEEvNS_16Flash_bwd_paramsE,"ax",@progbits
	.sectioninfo	@"SHI_REGISTERS=255"
	.align	128
        .global         _ZN5flash44flash_bwd_dq_dk_dv_loop_seqk_parallel_kernelI23Flash_bwd_kernel_traitsILi256ELi64ELi64ELi8ELi4ELi2ELi2ELb0ELb0EN7cutlass6half_tE19Flash_kernel_traitsILi256ELi64ELi64ELi8ES3_EELb0ELb0ELb1ELb0ELb0ELb1ELb1EEEvNS_16Flash_bwd_paramsE
        .type           _ZN5flash44flash_bwd_dq_dk_dv_loop_seqk_parallel_kernelI23Flash_bwd_kernel_traitsILi256ELi64ELi64ELi8ELi4ELi2ELi2ELb0ELb0EN7cutlass6half_tE19Flash_kernel_traitsILi256ELi64ELi64ELi8ES3_EELb0ELb0ELb1ELb0ELb0ELb1ELb1EEEvNS_16Flash_bwd_paramsE,@function
        .size           _ZN5flash44flash_bwd_dq_dk_dv_loop_seqk_parallel_kernelI23Flash_bwd_kernel_traitsILi256ELi64ELi64ELi8ELi4ELi2ELi2ELb0ELb0EN7cutlass6half_tE19Flash_kernel_traitsILi256ELi64ELi64ELi8ES3_EELb0ELb0ELb1ELb0ELb0ELb1ELb1EEEvNS_16Flash_bwd_paramsE,(.L_x_2049 - _ZN5flash44flash_bwd_dq_dk_dv_loop_seqk_parallel_kernelI23Flash_bwd_kernel_traitsILi256ELi64ELi64ELi8ELi4ELi2ELi2ELb0ELb0EN7cutlass6half_tE19Flash_kernel_traitsILi256ELi64ELi64ELi8ES3_EELb0ELb0ELb1ELb0ELb0ELb1ELb1EEEvNS_16Flash_bwd_paramsE)
        .other          _ZN5flash44flash_bwd_dq_dk_dv_loop_seqk_parallel_kernelI23Flash_bwd_kernel_traitsILi256ELi64ELi64ELi8ELi4ELi2ELi2ELb0ELb0EN7cutlass6half_tE19Flash_kernel_traitsILi256ELi64ELi64ELi8ES3_EELb0ELb0ELb1ELb0ELb0ELb1ELb1EEEvNS_16Flash_bwd_paramsE,@"STO_CUDA_ENTRY STV_DEFAULT"
_ZN5flash44flash_bwd_dq_dk_dv_loop_seqk_parallel_kernelI23Flash_bwd_kernel_traitsILi256ELi64ELi64ELi8ELi4ELi2ELi2ELb0ELb0EN7cutlass6half_tE19Flash_kernel_traitsILi256ELi64ELi64ELi8ES3_EELb0ELb0ELb1ELb0ELb0ELb1ELb1EEEvNS_16Flash_bwd_paramsE:
.text._ZN5flash44flash_bwd_dq_dk_dv_loop_seqk_parallel_kernelI23Flash_bwd_kernel_traitsILi256ELi64ELi64ELi8ELi4ELi2ELi2ELb0ELb0EN7cutlass6half_tE19Flash_kernel_traitsILi256ELi64ELi64ELi8ES3_EELb0ELb0ELb1ELb0ELb0ELb1ELb1EEEvNS_16Flash_bwd_paramsE:
        /* <DEDUP_REMOVED lines=29> */
[----:B--2---:R-:W-:Y:S01]  /*01d0*/  UIMAD.WIDE.U32 UR46, UR34, UR14, URZ ;  /* 0x0000000e222e72a5 */ /* 0x004fe2000f8e003f */
[----:B------:R-:W-:Y:S01]  /*01e0*/  IMAD.SHL.U32 R252, R13, 0x2, RZ ;  /* 0x000000020dfc7824 */ /* 0x000fe200078e00ff */
        /* <DEDUP_REMOVED lines=34> */
[----:B------:R-:W-:Y:S01]  /*0410*/  IMAD.IADD R0, R13, 0x1, -R0 ;  /* 0x000000010d007824 */ /* 0x000fe200078e0a00 */
[----:B------:R-:W-:Y:S01]  /*0420*/  LOP3.LUT R2, R2, 0xfffffff8, RZ, 0xc0, !PT ;  /* 0xfffffff802027812 */ /* 0x000fe200078ec0ff */
[----:B------:R-:W-:Y:S01]  /*0430*/  @UP5 UIMAD UR56, UR34, UR51, URZ ;  /* 0x00000033223852a4 */ /* 0x000fe2000f8e023f */
[----:B------:R-:W-:Y:S01]  /*0440*/  SHF.R.S32.HI R247, RZ, 0x3, R11 ;  /* 0x00000003fff77819 */ /* 0x000fe2000001140b */
[----:B------:R-:W-:Y:S01]  /*0450*/  ULDC.64 UR4, c[0x0][0x118] ;  /* 0x0000460000047ab9 */ /* 0x000fe20000000a00 */
[----:B------:R-:W-:Y:S01]  /*0460*/  SHF.R.S32.HI R3, RZ, 0x1f, R0 ;  /* 0x0000001fff037819 */ /* 0x000fe20000011400 */
[----:B------:R-:W-:Y:S01]  /*0470*/  IMAD.IADD R6, R5, 0x1, -R2 ;  /* 0x0000000105067824 */ /* 0x000fe200078e0a02 */
[----:B------:R-:W-:Y:S01]  /*0480*/  LOP3.LUT R2, R7, 0xfffffff0, RZ, 0xc0, !PT ;  /* 0xfffffff007027812 */ /* 0x000fe200078ec0ff */
[----:B------:R-:W-:Y:S01]  /*0490*/  ULDC UR42, c[0x0][0x2e8] ;  /* 0x0000ba00002a7ab9 */ /* 0x000fe20000000800 */
[----:B------:R-:W-:Y:S01]  /*04a0*/  LEA.HI R15, R3, R0, RZ, 0x2 ;  /* 0x00000000030f7211 */ /* 0x000fe200078f10ff */
[----:B------:R-:W-:Y:S01]  /*04b0*/  IMAD.SHL.U32 R3, R247, 0x40, RZ ;  /* 0x00000040f7037824 */ /* 0x000fe200078e00ff */
[----:B------:R-:W-:Y:S01]  /*04c0*/  LOP3.LUT R0, R11, 0xfffffff8, RZ, 0xc0, !PT ;  /* 0xfffffff80b007812 */ /* 0x000fe200078ec0ff */
[----:B------:R-:W-:Y:S01]  /*04d0*/  IMAD.IADD R2, R13, 0x1, -R2 ;  /* 0x000000010d027824 */ /* 0x000fe200078e0a02 */
[----:B------:R-:W-:-:S02]  /*04e0*/  ULOP3.LUT UR58, UR38, UR58, URZ, 0x3c, !UPT ;  /* 0x0000003a263a7292 */ /* 0x000fc4000f8e3c3f */
[----:B------:R-:W-:Y:S01]  /*04f0*/  LOP3.LUT R3, R3, 0x1c0, RZ, 0xc0, !PT ;  /* 0x000001c003037812 */ /* 0x000fe200078ec0ff */
[----:B------:R-:W-:Y:S01]  /*0500*/  IMAD.IADD R0, R13, 0x1, -R0 ;  /* 0x000000010d007824 */ /* 0x000fe200078e0a00 */
[----:B------:R-:W-:Y:S01]  /*0510*/  SHF.R.S32.HI R4, RZ, 0x1f, R2 ;  /* 0x0000001fff047819 */ /* 0x000fe20000011402 */
[----:B------:R-:W-:Y:S01]  /*0520*/  USHF.R.S32.HI UR59, URZ, 0x1f, UR38 ;  /* 0x0000001f3f3b7899 */ /* 0x000fe20008011426 */
[----:B------:R-:W-:Y:S01]  /*0530*/  SHF.R.U32.HI R5, RZ, 0x3, R3 ;  /* 0x00000003ff057819 */ /* 0x000fe20000011603 */
[----:B------:R-:W-:Y:S01]  /*0540*/  IMAD.SHL.U32 R16, R0, 0x8, RZ ;  /* 0x0000000800107824 */ /* 0x000fe200078e00ff */
[----:B------:R-:W-:Y:S01]  /*0550*/  LEA.HI R9, R4, R2, RZ, 0x3 ;  /* 0x0000000204097211 */ /* 0x000fe200078f18ff */
[----:B------:R-:W-:Y:S01]  /*0560*/  UISETP.NE.AND UP6, UPT, UR10, URZ, UPT ;  /* 0x0000003f0a00728c */ /* 0x000fe2000bfc5270 */
[C---:B------:R-:W-:Y:S01]  /*0570*/  LOP3.LUT P4, RZ, R0.reuse, 0x2, RZ, 0xc0, !PT ;  /* 0x0000000200ff7812 */ /* 0x040fe2000788c0ff */
[----:B------:R-:W-:Y:S01]  /*0580*/  USHF.R.S32.HI UR61, URZ, 0x1f, UR34 ;  /* 0x0000001f3f3d7899 */ /* 0x000fe20008011422 */
[----:B------:R-:W-:Y:S01]  /*0590*/  LOP3.LUT R4, R3, 0x38, R16, 0xf8, !PT ;  /* 0x0000003803047812 */ /* 0x000fe200078ef810 */
[----:B------:R1:W-:Y:S01]  /*05a0*/  STL [R1], R16 ;  /* 0x0000001001007387 */ /* 0x0003e20000100800 */
[----:B------:R-:W-:Y:S01]  /*05b0*/  LOP3.LUT R3, R9, 0xfffffff8, RZ, 0xc0, !PT ;  /* 0xfffffff809037812 */ /* 0x000fe200078ec0ff */
[----:B------:R-:W-:Y:S01]  /*05c0*/  USHF.R.S32.HI UR60, URZ, 0x1f, UR38 ;  /* 0x0000001f3f3c7899 */ /* 0x000fe20008011426 */
[C---:B------:R-:W-:Y:S01]  /*05d0*/  LOP3.LUT P3, RZ, R0.reuse, 0x4, RZ, 0xc0, !PT ;  /* 0x0000000400ff7812 */ /* 0x040fe2000786c0ff */
[----:B------:R-:W-:Y:S01]  /*05e0*/  IMAD.SHL.U32 R0, R0, 0x40, RZ ;  /* 0x0000004000007824 */ /* 0x000fe200078e00ff */
[----:B------:R-:W-:Y:S01]  /*05f0*/  LOP3.LUT R7, R4, R5, RZ, 0x3c, !PT ;  /* 0x0000000504077212 */ /* 0x000fe200078e3cff */
[----:B------:R-:W-:Y:S01]  /*0600*/  UIMAD.WIDE.U32 UR44, UR36, UR46, URZ ;  /* 0x0000002e242c72a5 */ /* 0x000fe2000f8e003f */
[-C--:B------:R-:W-:Y:S01]  /*0610*/  LEA.HI R5, R12, R13.reuse, RZ, 0x7 ;  /* 0x0000000d0c057211 */ /* 0x080fe200078f38ff */
[----:B------:R-:W-:Y:S01]  /*0620*/  UIMAD UR53, UR37, UR46, URZ ;  /* 0x0000002e253572a4 */ /* 0x000fe2000f8e023f */
[----:B------:R-:W-:Y:S01]  /*0630*/  LOP3.LUT R0, R0, 0x1c0, RZ, 0xc0, !PT ;  /* 0x000001c000007812 */ /* 0x000fe200078ec0ff */
[----:B------:R-:W-:Y:S01]  /*0640*/  USHF.R.S32.HI UR55, URZ, 0x1f, UR49 ;  /* 0x0000001f3f377899 */ /* 0x000fe20008011431 */
[----:B------:R-:W-:Y:S01]  /*0650*/  SHF.R.S32.HI R5, RZ, 0x7, R5 ;  /* 0x00000007ff057819 */ /* 0x000fe20000011405 */
[----:B------:R-:W-:Y:S01]  /*0660*/  UIMAD UR52, UR6, UR52, URZ ;  /* 0x00000034063472a4 */ /* 0x000fe2000f8e023f */
[----:B------:R-:W-:Y:S01]  /*0670*/  LOP3.LUT R213, R0, 0x8, R11, 0xf8, !PT ;  /* 0x0000000800d57812 */ /* 0x000fe200078ef80b */
[----:B------:R-:W-:Y:S01]  /*0680*/  @!UP5 UIMAD UR51, UR7, UR51, URZ ;  /* 0x000000330733d2a4 */ /* 0x000fe2000f8e023f */
[----:B------:R-:W-:Y:S01]  /*0690*/  SHF.R.U32.HI R218, RZ, 0x3, R0 ;  /* 0x00000003ffda7819 */ /* 0x000fe20000011600 */
[----:B------:R-:W-:Y:S01]  /*06a0*/  USHF.R.S32.HI UR50, URZ, 0x1f, UR43 ;  /* 0x0000001f3f327899 */ /* 0x000fe2000801142b */
[----:B------:R-:W-:Y:S01]  /*06b0*/  LEA.HI R4, R12, R13, RZ, 0x6 ;  /* 0x0000000d0c047211 */ /* 0x000fe200078f30ff */
[----:B------:R-:W-:Y:S01]  /*06c0*/  UMOV UR41, 0xffff8000 ;  /* 0xffff800000297882 */ /* 0x000fe20000000000 */
[----:B------:R-:W-:-:S02]  /*06d0*/  LOP3.LUT R213, R213, R218, RZ, 0x3c, !PT ;  /* 0x000000dad5d57212 */ /* 0x000fc400078e3cff */
        /* <DEDUP_REMOVED lines=8> */
[----:B------:R1:W-:Y:S01]  /*0760*/  STL [R1+0xc], R16 ;  /* 0x00000c1001007387 */ /* 0x0003e20000100800 */
        /* <DEDUP_REMOVED lines=11> */
[----:B------:R-:W-:Y:S01]  /*0820*/  IMAD.SHL.U32 R4, R0, 0x8, RZ ;  /* 0x0000000800047824 */ /* 0x000fe200078e00ff */
[----:B------:R-:W-:Y:S01]  /*0830*/  LOP3.LUT R252, R3, 0x6, R252, 0xf8, !PT ;  /* 0x0000000603fc7812 */ /* 0x000fe200078ef8fc */
[----:B------:R-:W-:Y:S01]  /*0840*/  IMAD.SHL.U32 R0, R6, 0x40, RZ ;  /* 0x0000004006007824 */ /* 0x000fe200078e00ff */
[----:B------:R1:W-:Y:S01]  /*0850*/  STL [R1+0x8], R11 ;  /* 0x0000080b01007387 */ /* 0x0003e20000100800 */
[----:B------:R-:W-:Y:S01]  /*0860*/  IMAD.IADD R6, R13, 0x1, -R2 ;  /* 0x000000010d067824 */ /* 0x000fe200078e0a02 */
[----:B------:R-:W-:Y:S01]  /*0870*/  LOP3.LUT R2, R4, 0x18, RZ, 0xc0, !PT ;  /* 0x0000001804027812 */ /* 0x000fe200078ec0ff */
[----:B------:R-:W-:Y:S01]  /*0880*/  IMAD.SHL.U32 R5, R8, 0x20, RZ ;  /* 0x0000002008057824 */ /* 0x000fe200078e00ff */
[----:B------:R-:W-:Y:S01]  /*0890*/  LOP3.LUT R0, R0, 0x1c0, RZ, 0xc0, !PT ;  /* 0x000001c000007812 */ /* 0x000fe200078ec0ff */
[----:B------:R-:W-:-:S02]  /*08a0*/  IMAD.SHL.U32 R213, R213, 0x2, RZ ;  /* 0x00000002d5d57824 */ /* 0x000fc400078e00ff */
[----:B------:R-:W-:Y:S01]  /*08b0*/  IMAD.SHL.U32 R219, R218, 0x2, RZ ;  /* 0x00000002dadb7824 */ /* 0x000fe200078e00ff */
[----:B------:R-:W-:Y:S01]  /*08c0*/  SHF.R.U32.HI R4, RZ, 0x3, R0 ;  /* 0x00000003ff047819 */ /* 0x000fe20000011600 */
[C---:B------:R-:W-:Y:S01]  /*08d0*/  IMAD.IADD R214, R213.reuse, 0x1, R214 ;  /* 0x00000001d5d67824 */ /* 0x040fe200078e02d6 */
[----:B------:R-:W-:Y:S01]  /*08e0*/  LOP3.LUT R7, R2, 0x20, R5, 0xf8, !PT ;  /* 0x0000002002077812 */ /* 0x000fe200078ef805 */
[----:B------:R-:W-:Y:S01]  /*08f0*/  IMAD R218, R218, 0x2, R215 ;  /* 0x00000002dada7824 */ /* 0x000fe200078e02d7 */
[----:B------:R-:W-:Y:S01]  /*0900*/  LOP3.LUT R3, R0, 0x20, R3, 0xf8, !PT ;  /* 0x0000002000037812 */ /* 0x000fe200078ef803 */
[----:B------:R-:W-:Y:S01]  /*0910*/  IMAD.IADD R216, R213, 0x1, R215 ;  /* 0x00000001d5d87824 */ /* 0x000fe200078e02d7 */
[----:B------:R-:W-:Y:S01]  /*0920*/  LOP3.LUT R5, R4, R0, R2, 0x1e, !PT ;  /* 0x0000000004057212 */ /* 0x000fe200078e1e02 */
[----:B------:R-:W-:Y:S01]  /*0930*/  IMAD.SHL.U32 R0, R6, 0x2, RZ ;  /* 0x0000000206007824 */ /* 0x000fe200078e00ff */
[----:B------:R-:W-:Y:S01]  /*0940*/  LOP3.LUT R4, R3, R4, RZ, 0x3c, !PT ;  /* 0x0000000403047212 */ /* 0x000fe200078e3cff */
[----:B------:R-:W-:-:S02]  /*0950*/  IMAD.SHL.U32 R3, R16, 0x40, RZ ;  /* 0x0000004010037824 */ /* 0x000fc400078e00ff */
[--C-:B------:R-:W-:Y:S02]  /*0960*/  IMAD R2, R10, 0x400, R0.reuse ;  /* 0x000004000a027824 */ /* 0x100fe400078e0200 */
[----:B------:R-:W-:Y:S01]  /*0970*/  IMAD R0, R222, 0x400, R0 ;  /* 0x00000400de007824 */ /* 0x000fe200078e0200 */
[----:B------:R-:W-:Y:S01]  /*0980*/  LOP3.LUT R3, R3, 0x1c0, RZ, 0xc0, !PT ;  /* 0x000001c003037812 */ /* 0x000fe200078ec0ff */
[----:B------:R-:W-:Y:S01]  /*0990*/  IMAD.IADD R239, R2, 0x1, R4 ;  /* 0x0000000102ef7824 */ /* 0x000fe200078e0204 */
[----:B------:R-:W-:Y:S01]  /*09a0*/  SHF.R.S32.HI R4, RZ, 0x2, R15 ;  /* 0x00000002ff047819 */ /* 0x000fe2000001140f */
[----:B------:R-:W-:Y:S01]  /*09b0*/  IMAD.IADD R248, R0, 0x1, R5 ;  /* 0x0000000100f87824 */ /* 0x000fe200078e0205 */
[----:B------:R-:W-:Y:S01]  /*09c0*/  SHF.R.U32.HI R2, RZ, 0x3, R3 ;  /* 0x00000003ff027819 */ /* 0x000fe20000011603 */
[----:B------:R-:W-:Y:S02]  /*09d0*/  IMAD.SHL.U32 R0, R8, 0x8, RZ ;  /* 0x0000000808007824 */ /* 0x000fe400078e00ff */
[----:B------:R-:W-:Y:S01]  /*09e0*/  IMAD.SHL.U32 R5, R9, 0x40, RZ ;  /* 0x0000004009057824 */ /* 0x000fe200078e00ff */
[----:B------:R-:W-:Y:S01]  /*09f0*/  LEA R248, R248, 0x18000, 0x1 ;  /* 0x00018000f8f87811 */ /* 0x000fe200078e08ff */
[----:B------:R-:W-:Y:S01]  /*0a00*/  IMAD.SHL.U32 R239, R239, 0x2, RZ ;  /* 0x00000002efef7824 */ /* 0x000fe200078e00ff */
[----:B------:R-:W-:Y:S01]  /*0a10*/  LOP3.LUT R6, R3, 0x8, R0, 0xf8, !PT ;  /* 0x0000000803067812 */ /* 0x000fe200078ef800 */
[----:B------:R-:W-:Y:S01]  /*0a20*/  IMAD R251, R10, 0x10, R4 ;  /* 0x000000100afb7824 */ /* 0x000fe200078e0204 */
[----:B------:R-:W-:Y:S01]  /*0a30*/  LOP3.LUT R0, R5, 0xfffffe00, RZ, 0xc0, !PT ;  /* 0xfffffe0005007812 */ /* 0x000fe200078ec0ff */
[----:B------:R-:W-:Y:S01]  /*0a40*/  IMAD.IADD R242, R239, 0x1, R241 ;  /* 0x00000001eff27824 */ /* 0x000fe200078e02f1 */
[----:B------:R-:W-:Y:S01]  /*0a50*/  LOP3.LUT R3, R2, R7, R3, 0x1e, !PT ;  /* 0x0000000702037212 */ /* 0x000fe200078e1e03 */
[----:B------:R-:W-:Y:S01]  /*0a60*/  IMAD.SHL.U32 R231, R11, 0x2, RZ ;  /* 0x000000020be77824 */ /* 0x000fe200078e00ff */
        /* <DEDUP_REMOVED lines=10> */
[----:B------:R-:W-:Y:S01]  /*0b10*/  LEA R222, R222, 0x28000, 0x1 ;  /* 0x00028000dede7811 */ /* 0x000fe200078e08ff */
[----:B------:R-:W-:Y:S01]  /*0b20*/  IMAD.IADD R241, R241, 0x1, R240 ;  /* 0x00000001f1f17824 */ /* 0x000fe200078e02f0 */
[----:B-1----:R-:W-:-:S02]  /*0b30*/  @P2 IADD3 R249, R248, -0x40, RZ ;  /* 0xffffffc0f8f92810 */ /* 0x002fc40007ffe0ff */
.L_x_1873:
        /* <DEDUP_REMOVED lines=53> */
.L_x_1837:
        /* <DEDUP_REMOVED lines=67> */
.L_x_1839:
        /* <DEDUP_REMOVED lines=18> */
.L_x_1840:
        /* <DEDUP_REMOVED lines=71> */
.L_x_1841:
[----:B------:R-:W-:Y:S02]  /*1850*/  UMOV UR15, UR52 ;  /* 0x00000034000f7c82 */ /* 0x000fe40008000000 */
.L_x_1842:
[----:B------:R-:W2:Y:S04]  /*1860*/  LDL.64 R2, [R1] ;  /* 0x0000000001027983 */ /* 0x000ea80000100a00 */
[----:B------:R1:W2:Y:S01]  /*1870*/  LDL.64 R14, [R1] ;  /* 0x00000000010e7983 */ /* 0x0002a20000100a00 */
        /* <DEDUP_REMOVED lines=11> */
[----:B------:R-:W-:Y:S01]  /*1930*/  BSSY B1, `(.L_x_1838) ;  /* 0x0000782000017945 */ /* 0x000fe20003800000 */
[----:B------:R-:W-:-:S02]  /*1940*/  UIMAD UR6, UR59, UR8, URZ ;  /* 0x000000083b0672a4 */ /* 0x000fc4000f8e023f */
[----:B------:R-:W-:Y:S01]  /*1950*/  UMOV UR17, 0x4 ;  /* 0x0000000400117882 */ /* 0x000fe20000000000 */
[----:B------:R-:W-:Y:S01]  /*1960*/  IMAD R5, R5, c[0x0][0x190], RZ ;  /* 0x0000640005057a24 */ /* 0x000fe200078e02ff */
[----:B------:R-:W-:Y:S02]  /*1970*/  UIMAD UR18, UR38, UR9, UR6 ;  /* 0x00000009261272a4 */ /* 0x000fe4000f8e0206 */
[----:B------:R-:W-:Y:S02]  /*1980*/  ULDC.64 UR4, c[0x0][0x200] ;  /* 0x0000800000047ab9 */ /* 0x000fe40000000a00 */
[----:B------:R-:W-:Y:S02]  /*1990*/  ULDC.64 UR8, c[0x0][0x378] ;  /* 0x0000de0000087ab9 */ /* 0x000fe40000000a00 */
        /* <DEDUP_REMOVED lines=13> */
[----:B------:R3:W4:Y:S02]  /*1a70*/  R2UR UR4, R9 ;  /* 0x00000000090473c2 */ /* 0x00072400000e0000 */
[----:B------:R-:W-:Y:S02]  /*1a80*/  ULDC UR17, c[0x0][0x2e8] ;  /* 0x0000ba0000117ab9 */ /* 0x000fe40000000800 */
[----:B------:R-:W-:-:S02]  /*1a90*/  UIADD3 UR6, UR6, -UR17, URZ ;  /* 0x8000001106067290 */ /* 0x000fc4000fffe03f */
[----:B------:R-:W-:Y:S02]  /*1aa0*/  UMOV UR16, UR8 ;  /* 0x0000000800107c82 */ /* 0x000fe40008000000 */
[----:B------:R-:W-:Y:S01]  /*1ab0*/  USHF.R.S32.HI UR17, URZ, 0x1f, UR6 ;  /* 0x0000001f3f117899 */ /* 0x000fe20008011406 */
[----:B------:R1:W1:Y:S01]  /*1ac0*/  R2UR UR5, R10 ;  /* 0x000000000a0573c2 */ /* 0x00026200000e0000 */
[----:B------:R-:W-:Y:S02]  /*1ad0*/  UMOV UR15, UR9 ;  /* 0x00000009000f7c82 */ /* 0x000fe40008000000 */
[----:B------:R-:W-:Y:S02]  /*1ae0*/  ULEA.HI UR17, UR17, UR6, URZ, 0x6 ;  /* 0x0000000611117291 */ /* 0x000fe4000f8f303f */
[----:B------:R-:W-:Y:S02]  /*1af0*/  UIADD3 UR6, UR33, -0x1, URZ ;  /* 0xffffffff21067890 */ /* 0x000fe4000fffe03f */
[----:B------:R-:W-:-:S04]  /*1b00*/  USHF.R.S32.HI UR17, URZ, 0x6, UR17 ;  /* 0x000000063f117899 */ /* 0x000fc80008011411 */
[----:B------:R-:W-:Y:S01]  /*1b10*/  UISETP.LT.AND UP1, UPT, URZ, UR17, UPT ;  /* 0x000000113f00728c */ /* 0x000fe2000bf21270 */
[----:B---3--:R-:W3:Y:S03]  /*1b20*/  S2R R9, SR_TID.X ;  /* 0x0000000000097919 */ /* 0x008ee60000002100 */
[----:B------:R-:W-:-:S04]  /*1b30*/  USEL UR17, URZ, UR17, !UP1 ;  /* 0x000000113f117287 */ /* 0x000fc8000c800000 */
[----:B------:R-:W-:Y:S01]  /*1b40*/  UISETP.GT.AND UP1, UPT, UR33, UR17, UPT ;  /* 0x000000112100728c */ /* 0x000fe2000bf24270 */
[----:B--2---:R-:W-:-:S05]  /*1b50*/  IMAD.MOV.U32 R14, RZ, RZ, R2 ;  /* 0x000000ffff0e7224 */ /* 0x004fca00078e0002 */
[----:B------:R-:W-:-:S05]  /*1b60*/  SHF.R.S32.HI R15, RZ, 0x1f, R14 ;  /* 0x0000001fff0f7819 */ /* 0x000fca000001140e */
[C---:B------:R-:W-:Y:S01]  /*1b70*/  IMAD.WIDE.U32 R2, R4.reuse, c[0x0][0x190], R14 ;  /* 0x0000640004027a25 */ /* 0x040fe200078e000e */
[----:B------:R2:W-:Y:S03]  /*1b80*/  STL [R1+0x4], R15 ;  /* 0x0000040f01007387 */ /* 0x0005e60000100800 */
[----:B------:R-:W-:Y:S01]  /*1b90*/  IMAD R4, R4, c[0x0][0x194], R5 ;  /* 0x0000650004047a24 */ /* 0x000fe200078e0205 */
[----:B------:R-:W-:-:S04]  /*1ba0*/  IADD3 R6, P0, R2, UR39, RZ ;  /* 0x0000002702067c10 */ /* 0x000fc8000ff1e0ff */
[----:B------:R-:W-:Y:S02]  /*1bb0*/  IADD3.X R7, R3, UR35, R4, P0, !PT ;  /* 0x0000002303077c10 */ /* 0x000fe400087fe404 */
[----:B---3--:R-:W-:Y:S02]  /*1bc0*/  SHF.R.S32.HI R4, RZ, 0x1f, R9 ;  /* 0x0000001fff047819 */ /* 0x008fe40000011409 */
[----:B------:R-:W-:Y:S02]  /*1bd0*/  IADD3 R2, P0, R14, UR27, RZ ;  /* 0x0000001b0e027c10 */ /* 0x000fe4000ff1e0ff */
[----:B------:R-:W-:Y:S02]  /*1be0*/  LEA.HI R4, R4, R9, RZ, 0x5 ;  /* 0x0000000904047211 */ /* 0x000fe400078f28ff */
[----:B------:R-:W-:Y:S02]  /*1bf0*/  IADD3.X R3, R15, UR31, RZ, P0, !PT ;  /* 0x0000001f0f037c10 */ /* 0x000fe400087fe4ff */
[----:B------:R-:W-:-:S02]  /*1c00*/  LOP3.LUT R5, R4, 0xffffffe0, RZ, 0xc0, !PT ;  /* 0xffffffe004057812 */ /* 0x000fc400078ec0ff */
[----:B------:R-:W-:Y:S01]  /*1c10*/  SHF.R.S32.HI R4, RZ, 0x5, R4 ;  /* 0x00000005ff047819 */ /* 0x000fe20000011404 */
[----:B------:R-:W-:-:S04]  /*1c20*/  IMAD.WIDE.U32 R2, R8, c[0x0][0x370], R2 ;  /* 0x0000dc0008027a25 */ /* 0x000fc800078e0002 */
[----:B------:R-:W-:Y:S01]  /*1c30*/  IMAD.IADD R5, R9, 0x1, -R5 ;  /* 0x0000000109057824 */ /* 0x000fe200078e0a05 */
[----:B------:R-:W-:-:S03]  /*1c40*/  IADD3 R3, R3, UR10, RZ ;  /* 0x0000000a03037c10 */ /* 0x000fc6000fffe0ff */
[----:B------:R-:W-:-:S05]  /*1c50*/  IMAD R4, R4, UR48, R5 ;  /* 0x0000003004047c24 */ /* 0x000fca000f8e0205 */
[----:B------:R-:W-:-:S04]  /*1c60*/  IADD3 R9, P0, R4, UR28, RZ ;  /* 0x0000001c04097c10 */ /* 0x000fc8000ff1e0ff */
[----:B------:R-:W-:Y:S01]  /*1c70*/  LEA.HI.X.SX32 R8, R4, UR19, 0x1, P0 ;  /* 0x0000001304087c11 */ /* 0x000fe200080f0eff */
[----:B------:R-:W-:Y:S01]  /*1c80*/  IMAD.U32 R4, RZ, RZ, UR38 ;  /* 0x00000026ff047e24 */ /* 0x000fe2000f8e00ff */
[----:B------:R-:W-:-:S03]  /*1c90*/  LEA R228, P2, R9, c[0x0][0x350], 0x2 ;  /* 0x0000d40009e47a11 */ /* 0x000fc600078410ff */
[----:B------:R-:W-:Y:S01]  /*1ca0*/  IMAD.WIDE.U32 R2, R4, c[0x0][0x378], R2 ;  /* 0x0000de0004027a25 */ /* 0x000fe200078e0002 */
[----:B------:R-:W-:-:S03]  /*1cb0*/  LEA.HI.X R229, R9, c[0x0][0x354], R8, 0x2, P2 ;  /* 0x0000d50009e57a11 */ /* 0x000fc600010f1408 */
[----:B------:R-:W-:Y:S01]  /*1cc0*/  IMAD.WIDE.U32 R4, R4, c[0x0][0x1a8], R6 ;  /* 0x00006a0004047a25 */ /* 0x000fe200078e0006 */
[----:B------:R-:W-:-:S04]  /*1cd0*/  IADD3 R3, R3, UR11, RZ ;  /* 0x0000000b03037c10 */ /* 0x000fc8000fffe0ff */
[----:B------:R-:W-:Y:S01]  /*1ce0*/  IADD3 R6, R5, UR18, RZ ;  /* 0x0000001205067c10 */ /* 0x000fe2000fffe0ff */
[----:B------:R-:W-:Y:S01]  /*1cf0*/  IMAD R5, R13, c[0x0][0x370], RZ ;  /* 0x0000dc000d057a24 */ /* 0x000fe200078e02ff */
[----:B------:R-:W-:Y:S01]  /*1d00*/  LEA R234, P0, R4, c[0x0][0x160], 0x1 ;  /* 0x0000580004ea7a11 */ /* 0x000fe200078008ff */
[----:B------:R-:W-:-:S03]  /*1d10*/  IMAD.WIDE.U32 R2, R247, c[0x0][0x370], R2 ;  /* 0x0000dc00f7027a25 */ /* 0x000fc600078e0002 */
[----:B------:R-:W-:Y:S01]  /*1d20*/  LEA.HI.X R235, R4, c[0x0][0x164], R6, 0x1, P0 ;  /* 0x0000590004eb7a11 */ /* 0x000fe200000f0c06 */
[----:B------:R-:W-:Y:S01]  /*1d30*/  IMAD R5, R247, c[0x0][0x374], R5 ;  /* 0x0000dd00f7057a24 */ /* 0x000fe200078e0205 */
[----:B------:R-:W-:Y:S02]  /*1d40*/  PLOP3.LUT P0, PT, PT, PT, UP1, 0x80, 0x0 ;  /* 0x000000000000781c */ /* 0x000fe40003f0f018 */
[----:B------:R-:W-:Y:S01]  /*1d50*/  LEA R232, P3, R2, c[0x0][0x330], 0x1 ;  /* 0x0000cc0002e87a11 */ /* 0x000fe200078608ff */
[----:B------:R-:W-:-:S05]  /*1d60*/  IMAD.IADD R3, R3, 0x1, R5 ;  /* 0x0000000103037824 */ /* 0x000fca00078e0205 */
[----:B------:R-:W-:-:S05]  /*1d70*/  LEA.HI.X R233, R2, c[0x0][0x334], R3, 0x1, P3 ;  /* 0x0000cd0002e97a11 */ /* 0x000fca00018f0c03 */
[----:B-1--4-:R-:W-:Y:S05]  /*1d80*/  @P0 BRA `(.L_x_1843) ;  /* 0x0000081000000947 */ /* 0x012fea0003800000 */
[----:B--2---:R-:W-:Y:S02]  /*1d90*/  @UP0 UIADD3 UR6, UR21, UR24, URZ ;  /* 0x0000001815060290 */ /* 0x004fe4000fffe03f */
        /* <DEDUP_REMOVED lines=17> */
.L_x_1844:
        /* <DEDUP_REMOVED lines=18> */
.L_x_1845:
[----:B------:R-:W-:Y:S01]  /*1fd0*/  ULDC.64 UR8, c[0x0][0x3a0] ;  /* 0x0000e80000087ab9 */ /* 0x000fe20000000a00 */
[----:B------:R-:W-:Y:S01]  /*1fe0*/  IMAD.U32 R2, RZ, RZ, UR23 ;  /* 0x00000017ff027e24 */ /* 0x000fe2000f8e00ff */
[----:B------:R-:W-:Y:S01]  /*1ff0*/  UIMAD UR6, UR20, UR8, URZ ;  /* 0x00000008140672a4 */ /* 0x000fe2000f8e023f */
[----:B------:R-:W-:Y:S01]  /*2000*/  BSSY B0, `(.L_x_1846) ;  /* 0x000001b000007945 */ /* 0x000fe20003800000 */
[----:B------:R-:W-:Y:S01]  /*2010*/  UIMAD UR7, UR22, -0x40, UR7 ;  /* 0xffffffc0160778a4 */ /* 0x000fe2000f8e0207 */
[----:B------:R-:W-:Y:S01]  /*2020*/  IMAD.WIDE.U32 R2, R2, c[0x0][0x3a0], R14 ;  /* 0x0000e80002027a25 */ /* 0x000fe200078e000e */
[----:B------:R-:W-:-:S03]  /*2030*/  UIMAD UR6, UR23, UR9, UR6 ;  /* 0x00000009170672a4 */ /* 0x000fc6000f8e0206 */
[----:B------:R-:W-:Y:S01]  /*2040*/  ULDC.64 UR8, c[0x0][0x3b8] ;  /* 0x0000ee0000087ab9 */ /* 0x000fe20000000a00 */
[----:B------:R-:W-:Y:S02]  /*2050*/  IADD3 R4, P0, R2, UR14, RZ ;  /* 0x0000000e02047c10 */ /* 0x000fe4000ff1e0ff */
        /* <DEDUP_REMOVED lines=21> */
.L_x_1847:
[----:B------:R-:W-:Y:S05]  /*21b0*/  BSYNC B0 ;  /* 0x0000000000007941 */ /* 0x000fea0003800000 */
.L_x_1846:
        /* <DEDUP_REMOVED lines=17> */
.L_x_1849:
[----:B------:R-:W-:Y:S05]  /*22d0*/  BSYNC B0 ;  /* 0x0000000000007941 */ /* 0x000fea0003800000 */
.L_x_1848:
        /* <DEDUP_REMOVED lines=28> */
.L_x_1851:
[----:B------:R-:W-:Y:S05]  /*24a0*/  BSYNC B0 ;  /* 0x0000000000007941 */ /* 0x000fea0003800000 */
.L_x_1850:
        /* <DEDUP_REMOVED lines=15> */
.L_x_1843:
[----:B--2---:R-:W2:Y:S01]  /*25a0*/  LDL R5, [R1+0x8] ;  /* 0x0000080001057983 */ /* 0x004ea20000100800 */
        /* <DEDUP_REMOVED lines=9> */
[----:B------:R-:W-:Y:S01]  /*2640*/  UISETP.NE.AND UP0, UPT, UR8, 0x1, UPT ;  /* 0x000000010800788c */ /* 0x000fe2000bf05270 */
[----:B------:R-:W-:Y:S01]  /*2650*/  @P0 BAR.SYNC.DEFER_BLOCKING 0x0 ;  /* 0x0000000000000b1d */ /* 0x000fe20000010000 */
        /* <DEDUP_REMOVED lines=49> */
.L_x_1854:
[----:B------:R-:W-:Y:S01]  /*2970*/  @!PT LDS RZ, [RZ] ;  /* 0x00000000fffff984 */ /* 0x000fe20000000800 */
[----:B------:R-:W-:Y:S01]  /*2980*/  @!PT LDS RZ, [RZ] ;  /* 0x00000000fffff984 */ /* 0x000fe20000000800 */
[----:B------:R-:W-:Y:S01]  /*2990*/  @!PT LDS RZ, [RZ] ;  /* 0x00000000fffff984 */ /* 0x000fe20000000800 */
[----:B-1----:R1:W-:Y:S04]  /*29a0*/  LDGSTS.E.BYPASS.LTC128B.128 [R230], [R234.64] ;  /* 0x00000000eae67fae */ /* 0x0023e8000b901d44 */
[----:B------:R1:W-:Y:S04]  /*29b0*/  LDGSTS.E.BYPASS.LTC128B.128 [R230+0x2000], [R234.64+0x80] ;  /* 0x02000080eae67fae */ /* 0x0003e8000b901d44 */
[----:B------:R1:W-:Y:S04]  /*29c0*/  LDGSTS.E.BYPASS.LTC128B.128 [R230+0x4000], [R234.64+0x100] ;  /* 0x04000100eae67fae */ /* 0x0003e8000b901d44 */
[----:B------:R1:W-:Y:S02]  /*29d0*/  LDGSTS.E.BYPASS.LTC128B.128 [R230+0x6000], [R234.64+0x180] ;  /* 0x06000180eae67fae */ /* 0x0003e4000b901d44 */
.L_x_1855:
[----:B------:R-:W-:Y:S05]  /*29e0*/  BSYNC B0 ;  /* 0x0000000000007941 */ /* 0x000fea0003800000 */
.L_x_1853:
        /* <DEDUP_REMOVED lines=21> */
.L_x_1857:
        /* <DEDUP_REMOVED lines=9> */
.L_x_1858:
[----:B------:R-:W-:Y:S05]  /*2bd0*/  BSYNC B0 ;  /* 0x0000000000007941 */ /* 0x000fea0003800000 */
.L_x_1856:
[----:B------:R-:W-:Y:S01]  /*2be0*/  ULDC.64 UR10, c[0x0][0x1a0] ;  /* 0x00006800000a7ab9 */ /* 0x000fe20000000a00 */
[----:B------:R-:W-:Y:S01]  /*2bf0*/  IMAD.U32 R4, RZ, RZ, UR23 ;  /* 0x00000017ff047e24 */ /* 0x000fe2000f8e00ff */
[----:B------:R-:W-:Y:S01]  /*2c00*/  ULDC.64 UR18, c[0x0][0x198] ;  /* 0x0000660000127ab9 */ /* 0x000fe20000000a00 */
[----:B--2---:R-:W-:Y:S01]  /*2c10*/  MOV R2, UR23 ;  /* 0x0000001700027c02 */ /* 0x004fe20008000f00 */
[----:B------:R-:W-:Y:S01]  /*2c20*/  UIMAD UR9, UR20, UR10, URZ ;  /* 0x0000000a140972a4 */ /* 0x000fe2000f8e023f */
[--C-:B------:R-:W-:Y:S01]  /*2c30*/  IMAD.WIDE.U32 R4, R4, c[0x0][0x198], R14.reuse ;  /* 0x0000660004047a25 */ /* 0x100fe200078e000e */
[----:B------:R-:W-:Y:S01]  /*2c40*/  UIMAD UR18, UR20, UR18, URZ ;  /* 0x00000012141272a4 */ /* 0x000fe2000f8e023f */
[----:B------:R-:W2:Y:S01]  /*2c50*/  LDL R19, [R1+0xc] ;  /* 0x00000c0001137983 */ /* 0x000ea20000100800 */
[----:B------:R-:W-:Y:S01]  /*2c60*/  UIMAD UR10, UR23, UR11, UR9 ;  /* 0x0000000b170a72a4 */ /* 0x000fe2000f8e0209 */
[----:B------:R-:W-:Y:S01]  /*2c70*/  IMAD.WIDE.U32 R2, R2, c[0x0][0x1a0], R14 ;  /* 0x0000680002027a25 */ /* 0x000fe200078e000e */
[----:B------:R-:W-:Y:S01]  /*2c80*/  UIMAD UR19, UR23, UR19, UR18 ;  /* 0x00000013171372a4 */ /* 0x000fe2000f8e0212 */
[----:B------:R-:W-:Y:S01]  /*2c90*/  IADD3 R6, P3, R4, UR29, RZ ;  /* 0x0000001d04067c10 */ /* 0x000fe2000ff7e0ff */
[----:B------:R-:W-:-:S02]  /*2ca0*/  UIMAD UR9, UR22, -0x40, UR7 ;  /* 0xffffffc0160978a4 */ /* 0x000fc4000f8e0207 */
[----:B------:R-:W-:Y:S02]  /*2cb0*/  IMAD.U32 R8, RZ, RZ, UR10 ;  /* 0x0000000aff087e24 */ /* 0x000fe4000f8e00ff */
[----:B------:R-:W-:Y:S02]  /*2cc0*/  IMAD.U32 R7, RZ, RZ, UR19 ;  /* 0x00000013ff077e24 */ /* 0x000fe4000f8e00ff */
[----:B------:R-:W-:Y:S02]  /*2cd0*/  ISETP.GE.AND P1, PT, R9, UR9, PT ;  /* 0x0000000909007c0c */ /* 0x000fe4000bf26270 */
[----:B------:R-:W-:Y:S02]  /*2ce0*/  IADD3 R4, P2, R2, UR25, RZ ;  /* 0x0000001902047c10 */ /* 0x000fe4000ff5e0ff */
[----:B------:R-:W-:Y:S02]  /*2cf0*/  IADD3.X R7, R5, UR30, R7, P3, !PT ;  /* 0x0000001e05077c10 */ /* 0x000fe40009ffe407 */
[----:B------:R-:W-:Y:S01]  /*2d00*/  IADD3.X R5, R3, UR26, R8, P2, !PT ;  /* 0x0000001a03057c10 */ /* 0x000fe200097fe408 */
[----:B------:R-:W-:Y:S01]  /*2d10*/  IMAD R8, R11, c[0x0][0x1b8], RZ ;  /* 0x00006e000b087a24 */ /* 0x000fe200078e02ff */
[----:B------:R-:W-:Y:S01]  /*2d20*/  ISETP.GE.AND P2, PT, R247, UR9, PT ;  /* 0x00000009f7007c0c */ /* 0x000fe2000bf46270 */
[----:B------:R-:W-:-:S02]  /*2d30*/  IMAD R2, R11, c[0x0][0x1b0], RZ ;  /* 0x00006c000b027a24 */ /* 0x000fc400078e02ff */
[C---:B------:R-:W-:Y:S02]  /*2d40*/  IMAD R8, R0.reuse, c[0x0][0x1bc], R8 ;  /* 0x00006f0000087a24 */ /* 0x040fe400078e0208 */
[----:B------:R-:W-:Y:S01]  /*2d50*/  IMAD.WIDE.U32 R4, R0, c[0x0][0x1b8], R4 ;  /* 0x00006e0000047a25 */ /* 0x000fe200078e0004 */
[----:B------:R-:W-:-:S03]  /*2d60*/  @!P1 IADD3 R14, P3, R247, 0x20, RZ ;  /* 0x00000020f70e9810 */ /* 0x000fc60007f7e0ff */
[C---:B------:R-:W-:Y:S01]  /*2d70*/  IMAD R9, R0.reuse, c[0x0][0x1b4], R2 ;  /* 0x00006d0000097a24 */ /* 0x040fe200078e0202 */
[----:B------:R-:W-:Y:S01]  /*2d80*/  IADD3 R5, R5, R8, RZ ;  /* 0x0000000805057210 */ /* 0x000fe20007ffe0ff */
[----:B------:R-:W-:Y:S01]  /*2d90*/  IMAD.WIDE.U32 R2, R0, c[0x0][0x1b0], R6 ;  /* 0x00006c0000027a25 */ /* 0x000fe200078e0006 */
[-C--:B------:R-:W-:Y:S02]  /*2da0*/  @!P1 IADD3.X R8, RZ, R13.reuse, RZ, P3, !PT ;  /* 0x0000000dff089210 */ /* 0x080fe40001ffe4ff */
[----:B------:R-:W-:Y:S01]  /*2db0*/  @!P1 IADD3 R10, P3, R247, 0x20, RZ ;  /* 0x00000020f70a9810 */ /* 0x000fe20007f7e0ff */
[----:B------:R-:W-:Y:S02]  /*2dc0*/  IMAD.IADD R3, R3, 0x1, R9 ;  /* 0x0000000103037824 */ /* 0x000fe400078e0209 */
[----:B------:R-:W-:Y:S01]  /*2dd0*/  @!P2 IMAD R0, R13, c[0x0][0x198], RZ ;  /* 0x000066000d00aa24 */ /* 0x000fe200078e02ff */
[----:B------:R-:W-:Y:S01]  /*2de0*/  @!P1 IADD3.X R9, RZ, R13, RZ, P3, !PT ;  /* 0x0000000dff099210 */ /* 0x000fe20001ffe4ff */
[----:B------:R-:W-:-:S02]  /*2df0*/  @!P1 IMAD.MOV.U32 R6, RZ, RZ, R2 ;  /* 0x000000ffff069224 */ /* 0x000fc400078e0002 */
[--C-:B------:R-:W-:Y:S02]  /*2e00*/  @!P1 IMAD.MOV.U32 R7, RZ, RZ, R3.reuse ;  /* 0x000000ffff079224 */ /* 0x100fe400078e0003 */
[----:B------:R-:W-:Y:S02]  /*2e10*/  @!P1 IMAD R8, R8, c[0x0][0x198], RZ ;  /* 0x0000660008089a24 */ /* 0x000fe400078e02ff */
[C---:B------:R-:W-:Y:S02]  /*2e20*/  @!P2 IMAD R11, R247.reuse, c[0x0][0x19c], R0 ;  /* 0x00006700f70baa24 */ /* 0x040fe400078e0200 */
[----:B------:R-:W-:-:S04]  /*2e30*/  @!P2 IMAD.WIDE.U32 R2, R247, c[0x0][0x198], R2 ;  /* 0x00006600f702aa25 */ /* 0x000fc800078e0002 */
[----:B------:R-:W-:Y:S02]  /*2e40*/  @!P1 IMAD R0, R9, c[0x0][0x1a0], RZ ;  /* 0x0000680009009a24 */ /* 0x000fe400078e02ff */
[----:B------:R-:W-:Y:S02]  /*2e50*/  @!P1 IMAD.MOV.U32 R16, RZ, RZ, R4 ;  /* 0x000000ffff109224 */ /* 0x000fe400078e0004 */
[----:B------:R-:W-:Y:S02]  /*2e60*/  @!P1 IMAD.MOV.U32 R17, RZ, RZ, R5 ;  /* 0x000000ffff119224 */ /* 0x000fe400078e0005 */
[----:B------:R-:W-:Y:S01]  /*2e70*/  @!P1 IMAD R18, R14, c[0x0][0x19c], R8 ;  /* 0x000067000e129a24 */ /* 0x000fe200078e0208 */
[----:B------:R-:W-:Y:S01]  /*2e80*/  @!P2 LEA R8, P3, R2, c[0x0][0x168], 0x1 ;  /* 0x00005a000208aa11 */ /* 0x000fe200078608ff */
[----:B------:R-:W-:Y:S02]  /*2e90*/  @!P2 IMAD R12, R13, c[0x0][0x1a0], RZ ;  /* 0x000068000d0caa24 */ /* 0x000fe400078e02ff */
[----:B------:R-:W-:-:S04]  /*2ea0*/  @!P1 IMAD.WIDE.U32 R14, R14, c[0x0][0x198], R6 ;  /* 0x000066000e0e9a25 */ /* 0x000fc800078e0006 */
[----:B------:R-:W-:Y:S02]  /*2eb0*/  @!P2 IMAD.IADD R3, R3, 0x1, R11 ;  /* 0x000000010303a824 */ /* 0x000fe400078e020b */
[C---:B------:R-:W-:Y:S02]  /*2ec0*/  @!P1 IMAD R6, R10.reuse, c[0x0][0x1a4], R0 ;  /* 0x000069000a069a24 */ /* 0x040fe400078e0200 */
[----:B------:R-:W-:Y:S01]  /*2ed0*/  @!P1 IMAD.WIDE.U32 R10, R10, c[0x0][0x1a0], R16 ;  /* 0x000068000a0a9a25 */ /* 0x000fe200078e0010 */
[----:B------:R-:W-:-:S03]  /*2ee0*/  @!P2 LEA.HI.X R9, R2, c[0x0][0x16c], R3, 0x1, P3 ;  /* 0x00005b000209aa11 */ /* 0x000fc600018f0c03 */
[C---:B------:R-:W-:Y:S02]  /*2ef0*/  @!P2 IMAD R7, R247.reuse, c[0x0][0x1a4], R12 ;  /* 0x00006900f707aa24 */ /* 0x040fe400078e020c */
[----:B------:R-:W-:-:S04]  /*2f00*/  @!P2 IMAD.WIDE.U32 R12, R247, c[0x0][0x1a0], R4 ;  /* 0x00006800f70caa25 */ /* 0x000fc800078e0004 */
[----:B------:R-:W-:Y:S02]  /*2f10*/  @!P1 IMAD.IADD R3, R15, 0x1, R18 ;  /* 0x000000010f039824 */ /* 0x000fe400078e0212 */
[----:B------:R-:W-:Y:S01]  /*2f20*/  @!P1 IMAD.IADD R11, R11, 0x1, R6 ;  /* 0x000000010b0b9824 */ /* 0x000fe200078e0206 */
[C---:B------:R-:W-:Y:S01]  /*2f30*/  @!P1 LEA R6, P5, R14.reuse, c[0x0][0x168], 0x1 ;  /* 0x00005a000e069a11 */ /* 0x040fe200078a08ff */
[----:B------:R3:W-:Y:S01]  /*2f40*/  @P2 STS.128 [R231+0x18000], RZ ;  /* 0x018000ffe7002388 */ /* 0x0007e20000000c00 */
[----:B------:R-:W-:Y:S02]  /*2f50*/  @!P2 IADD3 R5, R13, R7, RZ ;  /* 0x000000070d05a210 */ /* 0x000fe40007ffe0ff */
[----:B------:R-:W-:Y:S01]  /*2f60*/  @!P1 LEA.HI.X R7, R14, c[0x0][0x16c], R3, 0x1, P5 ;  /* 0x00005b000e079a11 */ /* 0x000fe200028f0c03 */
[----:B------:R3:W-:Y:S01]  /*2f70*/  @P2 STS.128 [R231+0x1a000], RZ ;  /* 0x01a000ffe7002388 */ /* 0x0007e20000000c00 */
[----:B------:R-:W-:-:S03]  /*2f80*/  @!P2 LEA R4, P4, R12, c[0x0][0x170], 0x1 ;  /* 0x00005c000c04aa11 */ /* 0x000fc600078808ff */
[----:B------:R3:W-:Y:S04]  /*2f90*/  @P2 STS.128 [R231+0x1c000], RZ ;  /* 0x01c000ffe7002388 */ /* 0x0007e80000000c00 */
[----:B------:R3:W-:Y:S04]  /*2fa0*/  @P2 STS.128 [R231+0x1e000], RZ ;  /* 0x01e000ffe7002388 */ /* 0x0007e80000000c00 */
[----:B------:R-:W-:Y:S01]  /*2fb0*/  @!PT LDS RZ, [RZ] ;  /* 0x00000000fffff984 */ /* 0x000fe20000000800 */
[----:B------:R-:W-:Y:S01]  /*2fc0*/  @!PT LDS RZ, [RZ] ;  /* 0x00000000fffff984 */ /* 0x000fe20000000800 */
[----:B------:R-:W-:Y:S01]  /*2fd0*/  @!PT LDS RZ, [RZ] ;  /* 0x00000000fffff984 */ /* 0x000fe20000000800 */
[----:B------:R3:W-:Y:S04]  /*2fe0*/  @!P2 LDGSTS.E.BYPASS.LTC128B.128 [R231+0x18000], [R8.64] ;  /* 0x1800000008e7afae */ /* 0x0007e8000b901d44 */
[----:B------:R3:W-:Y:S01]  /*2ff0*/  @!P2 LDGSTS.E.BYPASS.LTC128B.128 [R231+0x1a000], [R8.64+0x80] ;  /* 0x1a00008008e7afae */ /* 0x0007e2000b901d44 */
[----:B------:R-:W-:-:S03]  /*3000*/  IADD3 R0, R251, 0x8, RZ ;  /* 0x00000008fb007810 */ /* 0x000fc60007ffe0ff */
[----:B------:R3:W-:Y:S01]  /*3010*/  @!P2 LDGSTS.E.BYPASS.LTC128B.128 [R231+0x1c000], [R8.64+0x100] ;  /* 0x1c00010008e7afae */ /* 0x0007e2000b901d44 */
[----:B------:R-:W-:-:S03]  /*3020*/  @!P1 LEA R2, P3, R10, c[0x0][0x170], 0x1 ;  /* 0x00005c000a029a11 */ /* 0x000fc600078608ff */
[----:B------:R3:W-:Y:S01]  /*3030*/  @!P2 LDGSTS.E.BYPASS.LTC128B.128 [R231+0x1e000], [R8.64+0x180] ;  /* 0x1e00018008e7afae */ /* 0x0007e2000b901d44 */
[----:B------:R-:W-:-:S03]  /*3040*/  @!P2 LEA.HI.X R5, R12, c[0x0][0x174], R5, 0x1, P4 ;  /* 0x00005d000c05aa11 */ /* 0x000fc600020f0c05 */
        /* <DEDUP_REMOVED lines=9> */
[----:B------:R3:W-:Y:S01]  /*30e0*/  @!P1 LDGSTS.E.BYPASS.LTC128B.128 [R231+0x1b000], [R6.64+0x80] ;  /* 0x1b00008006e79fae */ /* 0x0007e2000b901d44 */
[----:B------:R-:W-:Y:S01]  /*30f0*/  @!P1 LEA.HI.X R3, R10, c[0x0][0x174], R11, 0x1, P3 ;  /* 0x00005d000a039a11 */ /* 0x000fe200018f0c0b */
[----:B------:R-:W-:Y:S02]  /*3100*/  IMAD.SHL.U32 R246, R251, 0x4, RZ ;  /* 0x00000004fbf67824 */ /* 0x000fe400078e00ff */
[----:B------:R3:W-:Y:S01]  /*3110*/  @!P1 LDGSTS.E.BYPASS.LTC128B.128 [R231+0x1d000], [R6.64+0x100] ;  /* 0x1d00010006e79fae */ /* 0x0007e2000b901d44 */
[----:B------:R-:W-:-:S03]  /*3120*/  SHF.R.S32.HI R0, RZ, 0x1f, R251 ;  /* 0x0000001fff007819 */ /* 0x000fc600000114fb */
        /* <DEDUP_REMOVED lines=10> */
[----:B------:R-:W-:-:S03]  /*31d0*/  SHF.L.U64.HI R245, R251, 0x2, R0 ;  /* 0x00000002fbf57819 */ /* 0x000fc60000010200 */
[----:B------:R4:W-:Y:S04]  /*31e0*/  @!P2 LDGSTS.E.BYPASS.LTC128B.128 [R231+0x22000], [R4.64+0x80] ;  /* 0x2200008004e7afae */ /* 0x0009e8000b901d44 */
[----:B------:R4:W-:Y:S04]  /*31f0*/  @!P2 LDGSTS.E.BYPASS.LTC128B.128 [R231+0x24000], [R4.64+0x100] ;  /* 0x2400010004e7afae */ /* 0x0009e8000b901d44 */
[----:B------:R4:W-:Y:S01]  /*3200*/  @!P2 LDGSTS.E.BYPASS.LTC128B.128 [R231+0x26000], [R4.64+0x180] ;  /* 0x2600018004e7afae */ /* 0x0009e2000b901d44 */
[----:B------:R-:W-:Y:S01]  /*3210*/  MOV R243, 0x7f800000 ;  /* 0x7f80000000f37802 */ /* 0x000fe20000000f00 */
[----:B------:R-:W-:Y:S01]  /*3220*/  IMAD.MOV.U32 R244, RZ, RZ, 0x7f800000 ;  /* 0x7f800000fff47424 */ /* 0x000fe200078e00ff */
[----:B----4-:R-:W-:-:S04]  /*3230*/  IADD3 R4, P2, R246, UR14, RZ ;  /* 0x0000000ef6047c10 */ /* 0x010fc8000ff5e0ff */
[----:B------:R-:W-:-:S05]  /*3240*/  IADD3.X R5, R245, UR13, RZ, P2, !PT ;  /* 0x0000000df5057c10 */ /* 0x000fca00097fe4ff */
[----:B------:R3:W5:Y:S04]  /*3250*/  @!P3 LDG.E R243, [R4.64] ;  /* 0x0000000404f3b981 */ /* 0x000768000c1e1900 */
[----:B------:R3:W5:Y:S04]  /*3260*/  @!P6 LDG.E R244, [R4.64+0x20] ;  /* 0x0000200404f4e981 */ /* 0x000768000c1e1900 */
        /* <DEDUP_REMOVED lines=13> */
[----:B------:R-:W-:Y:S01]  /*3340*/  IADD3 R0, R227, 0x4000, RZ ;  /* 0x00004000e3007810 */ /* 0x000fe20007ffe0ff */
[----:B------:R-:W-:-:S03]  /*3350*/  UIADD3 UR18, UR23, UR12, URZ ;  /* 0x0000000c17127290 */ /* 0x000fc6000fffe03f */
[----:B------:R-:W-:Y:S01]  /*3360*/  SEL R0, R0, R227, !P0 ;  /* 0x000000e300007207 */ /* 0x000fe20004000000 */
        /* <DEDUP_REMOVED lines=9> */
[----:B----4-:R-:W-:-:S04]  /*3400*/  IADD3 R2, R226, 0x4000, RZ ;  /* 0x00004000e2027810 */ /* 0x010fc80007ffe0ff */
        /* <DEDUP_REMOVED lines=11> */
[----:B--2---:R-:W-:-:S05]  /*34c0*/  R2P PR, R19, 0x6 ;  /* 0x0000000613007804 */ /* 0x004fca0000000000 */
[----:B------:R-:W-:Y:S02]  /*34d0*/  SEL R221, R221, 0xffffffe0, !P1 ;  /* 0xffffffe0dddd7807 */ /* 0x000fe40004800000 */
[----:B------:R-:W-:Y:S02]  /*34e0*/  SEL R220, R220, 0xffffffc0, !P2 ;  /* 0xffffffc0dcdc7807 */ /* 0x000fe40005000000 */
[----:B------:R-:W-:Y:S01]  /*34f0*/  IADD3 R223, R222, R221, RZ ;  /* 0x000000dddedf7210 */ /* 0x000fe20007ffe0ff */
        /* <DEDUP_REMOVED lines=53> */
[----:B---3--:R-:W-:Y:S02]  /*3850*/  ULDC UR11, c[0x0][0x2e4] ;  /* 0x0000b900000b7ab9 */ /* 0x008fe40000000800 */
.L_x_1863:
        /* <DEDUP_REMOVED lines=10> */
[----:B------:R-:W2:Y:S05]  /*3900*/  LDSM.16.M88.4 R8, [R213+0x18000] ;  /* 0x01800000d508783b */ /* 0x000eaa0000000200 */
[----:B------:R-:W3:Y:S05]  /*3910*/  LDSM.16.M88.4 R84, [R213+0x18800] ;  /* 0x01880000d554783b */ /* 0x000eea0000000200 */
[----:B------:R-:W-:Y:S05]  /*3920*/  LDSM.16.M88.4 R88, [R3] ;  /* 0x000000000358783b */ /* 0x000fea0000000200 */
[----:B------:R-:W4:Y:S05]  /*3930*/  LDSM.16.M88.4 R92, [R214+0x18000] ;  /* 0x01800000d65c783b */ /* 0x000f2a0000000200 */
[----:B------:R-:W1:Y:S05]  /*3940*/  LDSM.16.M88.4 R96, [R214+0x18800] ;  /* 0x01880000d660783b */ /* 0x000e6a0000000200 */
[----:B------:R-:W-:Y:S05]  /*3950*/  LDSM.16.M88.4 R100, [R2] ;  /* 0x000000000264783b */ /* 0x000fea0000000200 */
[----:B------:R-:W1:Y:S05]  /*3960*/  LDSM.16.M88.4 R104, [R216+0x18000] ;  /* 0x01800000d868783b */ /* 0x000e6a0000000200 */
[----:B------:R-:W1:Y:S01]  /*3970*/  LDSM.16.M88.4 R108, [R216+0x18800] ;  /* 0x01880000d86c783b */ /* 0x000e620000000200 */
[C---:B--2---:R-:W-:Y:S04]  /*3980*/  HMMA.16816.F32 R4, R16.reuse, R8, RZ ;  /* 0x000000081004723c */ /* 0x044fe800000018ff */
[----:B------:R-:W-:Y:S04]  /*3990*/  LDSM.16.M88.4 R112, [R215+0x18800] ;  /* 0x01880000d770783b */ /* 0x000fe80000000200 */
[C---:B------:R-:W-:Y:S08]  /*39a0*/  HMMA.16816.F32 R8, R16.reuse, R10, RZ ;  /* 0x0000000a1008723c */ /* 0x040ff000000018ff */
[C---:B---3--:R-:W-:Y:S08]  /*39b0*/  HMMA.16816.F32 R12, R16.reuse, R84, RZ ;  /* 0x00000054100c723c */ /* 0x048ff000000018ff */
[----:B------:R-:W-:Y:S01]  /*39c0*/  HMMA.16816.F32 R16, R16, R86, RZ ;  /* 0x000000561010723c */ /* 0x000fe200000018ff */
[----:B------:R-:W-:Y:S07]  /*39d0*/  LDSM.16.M88.4 R84, [R0] ;  /* 0x000000000054783b */ /* 0x000fee0000000200 */
[C---:B----4-:R-:W-:Y:S08]  /*39e0*/  HMMA.16816.F32 R4, R88.reuse, R92, R4 ;  /* 0x0000005c5804723c */ /* 0x050ff00000001804 */
[C---:B------:R-:W-:Y:S01]  /*39f0*/  HMMA.16816.F32 R8, R88.reuse, R94, R8 ;  /* 0x0000005e5808723c */ /* 0x040fe20000001808 */
[----:B------:R-:W2:Y:S07]  /*3a00*/  LDSM.16.M88.4 R92, [R215+0x18000] ;  /* 0x01800000d75c783b */ /* 0x000eae0000000200 */
[C---:B-1----:R-:W-:Y:S08]  /*3a10*/  HMMA.16816.F32 R12, R88.reuse, R96, R12 ;  /* 0x00000060580c723c */ /* 0x042ff0000000180c */
[----:B------:R-:W-:Y:S01]  /*3a20*/  HMMA.16816.F32 R16, R88, R98, R16 ;  /* 0x000000625810723c */ /* 0x000fe20000001810 */
[----:B------:R-:W-:Y:S05]  /*3a30*/  LDSM.16.M88.4 R88, [R217+0x2000] ;  /* 0x00200000d958783b */ /* 0x000fea0000000200 */
[----:B------:R-:W1:Y:S02]  /*3a40*/  LDSM.16.M88.4 R96, [R213+0x1a000] ;  /* 0x01a00000d560783b */ /* 0x000e640000000200 */
[C---:B------:R-:W-:Y:S08]  /*3a50*/  HMMA.16816.F32 R4, R100.reuse, R104, R4 ;  /* 0x000000686404723c */ /* 0x040ff00000001804 */
[C---:B------:R-:W-:Y:S01]  /*3a60*/  HMMA.16816.F32 R8, R100.reuse, R106, R8 ;  /* 0x0000006a6408723c */ /* 0x040fe20000001808 */
[----:B------:R-:W3:Y:S07]  /*3a70*/  LDSM.16.M88.4 R104, [R213+0x1a800] ;  /* 0x01a80000d568783b */ /* 0x000eee0000000200 */
        /* <DEDUP_REMOVED lines=9> */
[----:B------:R-:W-:Y:S05]  /*3b10*/  LDSM.16.M88.4 R84, [R2+0x2000] ;  /* 0x002000000254783b */ /* 0x000fea0000000200 */
[----:B------:R-:W-:Y:S02]  /*3b20*/  LDSM.16.M88.4 R112, [R216+0x1a800] ;  /* 0x01a80000d870783b */ /* 0x000fe40000000200 */
[C---:B-1----:R-:W-:Y:S08]  /*3b30*/  HMMA.16816.F32 R4, R88.reuse, R96, R4 ;  /* 0x000000605804723c */ /* 0x042ff00000001804 */
[C---:B------:R-:W-:Y:S01]  /*3b40*/  HMMA.16816.F32 R8, R88.reuse, R98, R8 ;  /* 0x000000625808723c */ /* 0x040fe20000001808 */
[----:B------:R-:W1:Y:S07]  /*3b50*/  LDSM.16.M88.4 R96, [R216+0x1a000] ;  /* 0x01a00000d860783b */ /* 0x000e6e0000000200 */
[C---:B---3--:R-:W-:Y:S08]  /*3b60*/  HMMA.16816.F32 R12, R88.reuse, R104, R12 ;  /* 0x00000068580c723c */ /* 0x048ff0000000180c */
        /* <DEDUP_REMOVED lines=15> */
[----:B------:R-:W3:Y:S05]  /*3c60*/  LDSM.16.M88.4 R84, [R213+0x1c800] ;  /* 0x01c80000d554783b */ /* 0x000eea0000000200 */
[----:B------:R-:W-:Y:S02]  /*3c70*/  LDSM.16.M88.4 R112, [R216+0x1c000] ;  /* 0x01c00000d870783b */ /* 0x000fe40000000200 */
[C---:B--2---:R-:W-:Y:S08]  /*3c80*/  HMMA.16816.F32 R4, R88.reuse, R100, R4 ;  /* 0x000000645804723c */ /* 0x044ff00000001804 */
[C---:B------:R-:W-:Y:S01]  /*3c90*/  HMMA.16816.F32 R8, R88.reuse, R102, R8 ;  /* 0x000000665808723c */ /* 0x040fe20000001808 */
[----:B------:R-:W2:Y:S07]  /*3ca0*/  LDSM.16.M88.4 R100, [R3+0x4000] ;  /* 0x004000000364783b */ /* 0x000eae0000000200 */
[C---:B------:R-:W-:Y:S08]  /*3cb0*/  HMMA.16816.F32 R12, R88.reuse, R104, R12 ;  /* 0x00000068580c723c */ /* 0x040ff0000000180c */
[----:B------:R-:W-:Y:S01]  /*3cc0*/  HMMA.16816.F32 R16, R88, R106, R16 ;  /* 0x0000006a5810723c */ /* 0x000fe20000001810 */
[----:B------:R-:W-:Y:S06]  /*3cd0*/  LDSM.16.M88.4 R104, [R2+0x4000] ;  /* 0x004000000268783b */ /* 0x000fec0000000200 */
[----:B------:R-:W-:Y:S01]  /*3ce0*/  IADD3 R88, P0, R246, UR16, RZ ;  /* 0x00000010f6587c10 */ /* 0x000fe2000ff1e0ff */
[C---:B-1----:R-:W-:Y:S05]  /*3cf0*/  HMMA.16816.F32 R4, R92.reuse, R96, R4 ;  /* 0x000000605c04723c */ /* 0x042fea0000001804 */
        /* <DEDUP_REMOVED lines=10> */
[C---:B--2---:R-:W-:Y:S08]  /*3da0*/  HMMA.16816.F32 R4, R100.reuse, R108, R4 ;  /* 0x0000006c6404723c */ /* 0x044ff00000001804 */
[C---:B------:R-:W-:Y:S01]  /*3db0*/  HMMA.16816.F32 R8, R100.reuse, R110, R8 ;  /* 0x0000006e6408723c */ /* 0x040fe20000001808 */
[----:B------:R-:W-:Y:S05]  /*3dc0*/  LDSM.16.M88.4 R108, [R213+0x1e000] ;  /* 0x01e00000d56c783b */ /* 0x000fea0000000200 */
[----:B-1----:R-:W1:Y:S02]  /*3dd0*/  LDSM.16.M88.4 R88, [R214+0x1c800] ;  /* 0x01c80000d658783b */ /* 0x002e640000000200 */
        /* <DEDUP_REMOVED lines=97> */
.L_x_1859:
[----:B---34-:R-:W-:Y:S01]  /*43f0*/  IADD3 R2, R251, UR9, RZ ;  /* 0x00000009fb027c10 */ /* 0x018fe2000fffe0ff */
[----:B------:R-:W-:Y:S01]  /*4400*/  UIADD3 UR9, -UR8, UR7, -UR12 ;  /* 0x0000000708097290 */ /* 0x000fe2000fffe90c */
[----:B------:R-:W-:Y:S01]  /*4410*/  IMAD.U32 R0, RZ, RZ, UR22 ;  /* 0x00000016ff007e24 */ /* 0x000fe2000f8e00ff */
[----:B------:R-:W-:Y:S01]  /*4420*/  UMOV UR11, UR8 ;  /* 0x00000008000b7c82 */ /* 0x000fe20008000000 */
[----:B------:R-:W-:Y:S02]  /*4430*/  IADD3 R3, R2, 0x8, RZ ;  /* 0x0000000802037810 */ /* 0x000fe40007ffe0ff */
[----:B------:R-:W-:Y:S01]  /*4440*/  IMAD R0, R0, 0x40, R252 ;  /* 0x0000004000007824 */ /* 0x000fe200078e02fc */
[----:B--2---:R-:W-:Y:S02]  /*4450*/  IADD3 R4, R2, UR9, RZ ;  /* 0x0000000902047c10 */ /* 0x004fe4000fffe0ff */
[----:B------:R-:W-:Y:S01]  /*4460*/  IADD3 R14, R3, UR9, RZ ;  /* 0x00000009030e7c10 */ /* 0x000fe2000fffe0ff */
[----:B------:R-:W-:Y:S01]  /*4470*/  UIADD3 UR9, UR7, 0x1, -UR12 ;  /* 0x0000000107097890 */ /* 0x000fe2000fffe80c */
[C---:B------:R-:W-:Y:S02]  /*4480*/  IADD3 R11, R0.reuse, 0x1, RZ ;  /* 0x00000001000b7810 */ /* 0x040fe40007ffe0ff */
[C---:B------:R-:W-:Y:S01]  /*4490*/  IADD3 R10, R0.reuse, 0x8, RZ ;  /* 0x00000008000a7810 */ /* 0x040fe20007ffe0ff */
[----:B------:R-:W-:Y:S01]  /*44a0*/  UIADD3 UR9, UR9, UR42, URZ ;  /* 0x0000002a09097290 */ /* 0x000fe2000fffe03f */
[C---:B------:R-:W-:Y:S02]  /*44b0*/  IADD3 R9, R0.reuse, 0x9, RZ ;  /* 0x0000000900097810 */ /* 0x040fe40007ffe0ff */
[C---:B------:R-:W-:Y:S02]  /*44c0*/  IADD3 R8, R0.reuse, 0x10, RZ ;  /* 0x0000001000087810 */ /* 0x040fe40007ffe0ff */
[----:B------:R-:W-:Y:S02]  /*44d0*/  IADD3 R7, R0, 0x11, RZ ;  /* 0x0000001100077810 */ /* 0x000fe40007ffe0ff */
[----:B------:R-:W-:Y:S02]  /*44e0*/  IADD3 R12, R2, UR9, RZ ;  /* 0x00000009020c7c10 */ /* 0x000fe4000fffe0ff */
[----:B------:R-:W-:Y:S02]  /*44f0*/  IMNMX R2, RZ, R4, !PT ;  /* 0x00000004ff027217 */ /* 0x000fe40007800200 */
[----:B------:R-:W-:Y:S02]  /*4500*/  IMNMX R4, R12, UR7, PT ;  /* 0x000000070c047c17 */ /* 0x000fe4000b800200 */
[CC--:B------:R-:W-:Y:S02]  /*4510*/  ISETP.GE.AND P1, PT, R0.reuse, R2.reuse, PT ;  /* 0x000000020000720c */ /* 0x0c0fe40003f26270 */
[----:B------:R-:W-:Y:S02]  /*4520*/  ISETP.GE.AND P0, PT, R11, R2, PT ;  /* 0x000000020b00720c */ /* 0x000fe40003f06270 */
[----:B------:R-:W-:Y:S02]  /*4530*/  IADD3 R13, R3, UR9, RZ ;  /* 0x00000009030d7c10 */ /* 0x000fe4000fffe0ff */
        /* <DEDUP_REMOVED lines=50> */
.L_x_1860:
[C---:B------:R-:W-:Y:S01]  /*4860*/  FMUL.FTZ R2, R243.reuse, 1.4426950216293334961 ;  /* 0x3fb8aa3bf3027820 */ /* 0x040fe20000410000 */
[----:B------:R-:W-:Y:S01]  /*4870*/  FSETP.NEU.FTZ.AND P0, PT, R243, -INF , PT ;  /* 0xff800000f300780b */ /* 0x000fe20003f1d000 */
[----:B------:R-:W-:Y:S01]  /*4880*/  FMUL.FTZ R10, R244, 1.4426950216293334961 ;  /* 0x3fb8aa3bf40a7820 */ /* 0x000fe20000410000 */
        /* <DEDUP_REMOVED lines=66> */
[----:B------:R-:W3:Y:S01]  /*4cb0*/  LDSM.16.M88.4 R104, [R216+0x20000] ;  /* 0x02000000d868783b */ /* 0x000ee20000000200 */
[C---:B-1----:R-:W-:Y:S05]  /*4cc0*/  HMMA.16816.F32 R4, R16.reuse, R8, RZ ;  /* 0x000000081004723c */ /* 0x042fea00000018ff */
[----:B------:R-:W-:Y:S03]  /*4cd0*/  LDSM.16.M88.4 R108, [R215+0x20000] ;  /* 0x02000000d76c783b */ /* 0x000fe60000000200 */
[C---:B------:R-:W-:Y:S03]  /*4ce0*/  HMMA.16816.F32 R8, R16.reuse, R10, RZ ;  /* 0x0000000a1008723c */ /* 0x040fe600000018ff */
[----:B------:R-:W-:Y:S05]  /*4cf0*/  LDSM.16.M88.4 R112, [R216+0x26000] ;  /* 0x02600000d870783b */ /* 0x000fea0000000200 */
[C---:B----4-:R-:W-:Y:S08]  /*4d00*/  HMMA.16816.F32 R12, R16.reuse, R84, RZ ;  /* 0x00000054100c723c */ /* 0x050ff000000018ff */
[----:B------:R-:W-:Y:S01]  /*4d10*/  HMMA.16816.F32 R16, R16, R86, RZ ;  /* 0x000000561010723c */ /* 0x000fe200000018ff */
[----:B------:R-:W1:Y:S07]  /*4d20*/  LDSM.16.M88.4 R84, [R216+0x20800] ;  /* 0x02080000d854783b */ /* 0x000e6e0000000200 */
        /* <DEDUP_REMOVED lines=62> */
[----:B------:R2:W-:Y:S01]  /*5110*/  LDSM.16.M88.4 R92, [R0+0x16000] ;  /* 0x01600000005c783b */ /* 0x0005e20000000200 */
[C---:B----4-:R-:W-:Y:S08]  /*5120*/  HMMA.16816.F32 R4, R96.reuse, R104, R4 ;  /* 0x000000686004723c */ /* 0x050ff00000001804 */
[C---:B------:R-:W-:Y:S01]  /*5130*/  HMMA.16816.F32 R8, R96.reuse, R106, R8 ;  /* 0x0000006a6008723c */ /* 0x040fe20000001808 */
[----:B------:R-:W4:Y:S07]  /*5140*/  LDSM.16.M88.4 R104, [R213+0x26000] ;  /* 0x02600000d568783b */ /* 0x000f2e0000000200 */
[C---:B-1----:R-:W-:Y:S04]  /*5150*/  HMMA.16816.F32 R12, R96.reuse, R84, R12 ;  /* 0x00000054600c723c */ /* 0x042fe8000000180c */
[----:B--2---:R-:W-:Y:S04]  /*5160*/  LEA R0, -R250, RZ, 0x6 ;  /* 0x000000fffa007211 */ /* 0x004fe800078e31ff */
[----:B------:R-:W-:Y:S01]  /*5170*/  HMMA.16816.F32 R16, R96, R86, R16 ;  /* 0x000000566010723c */ /* 0x000fe20000001810 */
[----:B------:R-:W1:Y:S03]  /*5180*/  LDSM.16.M88.4 R84, [R213+0x26800] ;  /* 0x02680000d554783b */ /* 0x000e660000000200 */
[C---:B------:R-:W-:Y:S03]  /*5190*/  LEA R228, P0, R0.reuse, R228, 0x2 ;  /* 0x000000e400e47211 */ /* 0x040fe600078010ff */
[----:B------:R2:W-:Y:S01]  /*51a0*/  LDSM.16.M88.4 R96, [R2+0x16000] ;  /* 0x016000000260783b */ /* 0x0005e20000000200 */
[C---:B------:R-:W-:Y:S05]  /*51b0*/  HMMA.16816.F32 R4, R100.reuse, R108, R4 ;  /* 0x0000006c6404723c */ /* 0x040fea0000001804 */
[----:B------:R-:W-:Y:S01]  /*51c0*/  LEA.HI.X.SX32 R229, R0, R229, 0x2, P0 ;  /* 0x000000e500e57211 */ /* 0x000fe200000f16ff */
[----:B------:R-:W-:Y:S02]  /*51d0*/  FFMA.FTZ R0, -R119, R119, 1 ;  /* 0x3f80000077007423 */ /* 0x000fe40000010177 */
[C---:B------:R-:W-:Y:S01]  /*51e0*/  HMMA.16816.F32 R8, R100.reuse, R110, R8 ;  /* 0x0000006e6408723c */ /* 0x040fe20000001808 */
[----:B------:R-:W1:Y:S03]  /*51f0*/  LDSM.16.M88.4 R108, [R214+0x26000] ;  /* 0x02600000d66c783b */ /* 0x000e660000000200 */
[----:B------:R-:W-:Y:S04]  /*5200*/  FMUL.FTZ R0, R0, c[0x0][0x2ec] ;  /* 0x0000bb0000007a20 */ /* 0x000fe80000410000 */
[C---:B---3--:R-:W-:Y:S04]  /*5210*/  HMMA.16816.F32 R12, R100.reuse, R88, R12 ;  /* 0x00000058640c723c */ /* 0x048fe8000000180c */
[----:B--2---:R-:W-:Y:S04]  /*5220*/  FFMA.FTZ R2, -R120, R120, 1 ;  /* 0x3f80000078027423 */ /* 0x004fe80000010178 */
[----:B------:R-:W-:Y:S01]  /*5230*/  HMMA.16816.F32 R16, R100, R90, R16 ;  /* 0x0000005a6410723c */ /* 0x000fe20000001810 */
[----:B------:R-:W2:Y:S03]  /*5240*/  LDSM.16.M88.4 R88, [R214+0x26800] ;  /* 0x02680000d658783b */ /* 0x000ea60000000200 */
[----:B------:R-:W-:Y:S03]  /*5250*/  FMUL.FTZ R2, R2, c[0x0][0x2ec] ;  /* 0x0000bb0002027a20 */ /* 0x000fe60000410000 */
[----:B------:R3:W2:Y:S01]  /*5260*/  LDSM.16.M88.4 R100, [R3+0x16000] ;  /* 0x016000000364783b */ /* 0x0006a20000000200 */
[C---:B----4-:R-:W-:Y:S08]  /*5270*/  HMMA.16816.F32 R4, R92.reuse, R104, R4 ;  /* 0x000000685c04723c */ /* 0x050ff00000001804 */
[C---:B------:R-:W-:Y:S01]  /*5280*/  HMMA.16816.F32 R8, R92.reuse, R106, R8 ;  /* 0x0000006a5c08723c */ /* 0x040fe20000001808 */
[----:B------:R-:W-:Y:S07]  /*5290*/  LDSM.16.M88.4 R104, [R215+0x26000] ;  /* 0x02600000d768783b */ /* 0x000fee0000000200 */
[C---:B-1----:R-:W-:Y:S04]  /*52a0*/  HMMA.16816.F32 R12, R92.reuse, R84, R12 ;  /* 0x000000545c0c723c */ /* 0x042fe8000000180c */
[----:B---3--:R-:W-:Y:S04]  /*52b0*/  FFMA.FTZ R3, -R121, R121, 1 ;  /* 0x3f80000079037423 */ /* 0x008fe80000010179 */
[----:B------:R-:W-:Y:S01]  /*52c0*/  HMMA.16816.F32 R16, R92, R86, R16 ;  /* 0x000000565c10723c */ /* 0x000fe20000001810 */
[----:B------:R-:W1:Y:S03]  /*52d0*/  LDSM.16.M88.4 R84, [R216+0x26800] ;  /* 0x02680000d854783b */ /* 0x000e660000000200 */
[----:B------:R-:W-:Y:S03]  /*52e0*/  FMUL.FTZ R3, R3, c[0x0][0x2ec] ;  /* 0x0000bb0003037a20 */ /* 0x000fe60000410000 */
[----:B------:R-:W3:Y:S01]  /*52f0*/  LDSM.16.M88.4 R92, [R116+0x16000] ;  /* 0x01600000745c783b */ /* 0x000ee20000000200 */
[C---:B------:R-:W-:Y:S08]  /*5300*/  HMMA.16816.F32 R4, R96.reuse, R108, R4 ;  /* 0x0000006c6004723c */ /* 0x040ff00000001804 */
[C---:B------:R-:W-:Y:S08]  /*5310*/  HMMA.16816.F32 R8, R96.reuse, R110, R8 ;  /* 0x0000006e6008723c */ /* 0x040ff00000001808 */
[C---:B--2---:R-:W-:Y:S08]  /*5320*/  HMMA.16816.F32 R12, R96.reuse, R88, R12 ;  /* 0x00000058600c723c */ /* 0x044ff0000000180c */
[----:B------:R-:W-:Y:S01]  /*5330*/  HMMA.16816.F32 R16, R96, R90, R16 ;  /* 0x0000005a6010723c */ /* 0x000fe20000001810 */
[----:B------:R-:W2:Y:S07]  /*5340*/  LDSM.16.M88.4 R88, [R215+0x26800] ;  /* 0x02680000d758783b */ /* 0x000eae0000000200 */
[C---:B------:R-:W-:Y:S08]  /*5350*/  HMMA.16816.F32 R4, R100.reuse, R112, R4 ;  /* 0x000000706404723c */ /* 0x040ff00000001804 */
[C---:B------:R-:W-:Y:S08]  /*5360*/  HMMA.16816.F32 R8, R100.reuse, R114, R8 ;  /* 0x000000726408723c */ /* 0x040ff00000001808 */
[C---:B-1----:R-:W-:Y:S08]  /*5370*/  HMMA.16816.F32 R12, R100.reuse, R84, R12 ;  /* 0x00000054640c723c */ /* 0x042ff0000000180c */
[----:B------:R-:W-:Y:S08]  /*5380*/  HMMA.16816.F32 R16, R100, R86, R16 ;  /* 0x000000566410723c */ /* 0x000ff00000001810 */
[C---:B---3--:R-:W-:Y:S08]  /*5390*/  HMMA.16816.F32 R4, R92.reuse, R104, R4 ;  /* 0x000000685c04723c */ /* 0x048ff00000001804 */
[C---:B------:R-:W-:Y:S08]  /*53a0*/  HMMA.16816.F32 R8, R92.reuse, R106, R8 ;  /* 0x0000006a5c08723c */ /* 0x040ff00000001808 */
[C---:B--2---:R-:W-:Y:S08]  /*53b0*/  HMMA.16816.F32 R12, R92.reuse, R88, R12 ;  /* 0x000000585c0c723c */ /* 0x044ff0000000180c */
        /* <DEDUP_REMOVED lines=27> */
[----:B------:R-:W-:Y:S02]  /*5570*/  FADD.FTZ R13, -R118, R13 ;  /* 0x0000000d760d7221 */ /* 0x000fe40000010100 */
[----:B------:R-:W-:Y:S02]  /*5580*/  FADD.FTZ R15, -R117, R15 ;  /* 0x0000000f750f7221 */ /* 0x000fe40000010100 */
[----:B------:R-:W-:Y:S02]  /*5590*/  FMUL.FTZ R4, R4, c[0x0][0x2ec] ;  /* 0x0000bb0004047a20 */ /* 0x000fe40000410000 */
[----:B------:R-:W-:Y:S02]  /*55a0*/  FMUL.FTZ R3, R3, c[0x0][0x2ec] ;  /* 0x0000bb0003037a20 */ /* 0x000fe40000410000 */
[----:B------:R-:W-:Y:S02]  /*55b0*/  FMUL.FTZ R2, R2, c[0x0][0x2ec] ;  /* 0x0000bb0002027a20 */ /* 0x000fe40000410000 */
[----:B------:R-:W-:Y:S02]  /*55c0*/  FMUL.FTZ R0, R0, c[0x0][0x2ec] ;  /* 0x0000bb0000007a20 */ /* 0x000fe40000410000 */
[----:B------:R-:W-:Y:S02]  /*55d0*/  FADD.FTZ R12, -R118, R12 ;  /* 0x0000000c760c7221 */ /* 0x000fe40000010100 */
[----:B------:R-:W-:Y:S02]  /*55e0*/  FADD.FTZ R14, -R117, R14 ;  /* 0x0000000e750e7221 */ /* 0x000fe40000010100 */
        /* <DEDUP_REMOVED lines=67> */
.L_x_1861:
        /* <DEDUP_REMOVED lines=129> */
.L_x_1862:
[----:B------:R-:W-:Y:S01]  /*6230*/  LDSM.16.M88.4 R128, [R222] ;  /* 0x00000000de80783b */ /* 0x000fe20000000200 */
[----:B-1----:R-:W-:Y:S01]  /*6240*/  @P1 IADD3 R2, P0, R246, UR14, RZ ;  /* 0x0000000ef6021c10 */ /* 0x002fe2000ff1e0ff */
[----:B------:R-:W-:Y:S02]  /*6250*/  ULOP3.LUT UR8, UR6, 0x1, URZ, 0xc0, !UPT ;  /* 0x0000000106087892 */ /* 0x000fe4000f8ec03f */
[----:B------:R-:W-:Y:S01]  /*6260*/  UISETP.GT.AND UP2, UPT, UR6, UR17, UPT ;  /* 0x000000110600728c */ /* 0x000fe2000bf44270 */
[----:B------:R-:W1:Y:S01]  /*6270*/  LDSM.16.MT88.4 R16, [R0+0x18000] ;  /* 0x018000000010783b */ /* 0x000e620000004200 */
[----:B------:R-:W-:Y:S01]  /*6280*/  @P1 IADD3.X R3, R245, UR13, RZ, P0, !PT ;  /* 0x0000000df5031c10 */ /* 0x000fe200087fe4ff */
[----:B------:R-:W-:Y:S02]  /*6290*/  UISETP.NE.U32.AND UP0, UPT, UR8, 0x1, UPT ;  /* 0x000000010800788c */ /* 0x000fe4000bf05070 */
[----:B------:R-:W-:Y:S01]  /*62a0*/  @UP3 UIADD3 UR8, UP1, UR14, -0x100, URZ ;  /* 0xffffff000e083890 */ /* 0x000fe2000ff3e03f */
[----:B------:R-:W2:Y:S01]  /*62b0*/  LDSM.16.M88.4 R124, [R222+0x1000] ;  /* 0x00100000de7c783b */ /* 0x000ea20000000200 */
[----:B------:R-:W-:Y:S04]  /*62c0*/  UIADD3 UR6, UR6, -0x1, URZ ;  /* 0xffffffff06067890 */ /* 0x000fe8000fffe03f */
[----:B------:R-:W3:Y:S01]  /*62d0*/  LDSM.16.MT88.4 R96, [R0+0x1a000] ;  /* 0x01a000000060783b */ /* 0x000ee20000004200 */
[----:B------:R-:W-:Y:S02]  /*62e0*/  @UP3 UMOV UR14, UR8 ;  /* 0x00000008000e3c82 */ /* 0x000fe40008000000 */
[----:B------:R-:W-:Y:S02]  /*62f0*/  @UP3 UIADD3.X UR8, UR13, -0x1, URZ, UP1, !UPT ;  /* 0xffffffff0d083890 */ /* 0x000fe40008ffe43f */
[----:B------:R-:W4:Y:S05]  /*6300*/  LDSM.16.MT88.4 R112, [R0+0x1c000] ;  /* 0x01c000000070783b */ /* 0x000f2a0000004200 */
[----:B------:R-:W3:Y:S01]  /*6310*/  LDSM.16.MT88.4 R196, [R0+0x1e000] ;  /* 0x01e0000000c4783b */ /* 0x000ee20000004200 */
[----:B------:R-:W-:Y:S04]  /*6320*/  @UP3 UMOV UR13, UR8 ;  /* 0x00000008000d3c82 */ /* 0x000fe80008000000 */
[----:B------:R-:W-:Y:S05]  /*6330*/  LDSM.16.M88.4 R200, [R223] ;  /* 0x00000000dfc8783b */ /* 0x000fea0000000200 */
[----:B------:R-:W3:Y:S05]  /*6340*/  LDSM.16.MT88.4 R204, [R0+0x18800] ;  /* 0x0188000000cc783b */ /* 0x000eea0000004200 */
[----:B------:R-:W4:Y:S01]  /*6350*/  LDSM.16.M88.4 R208, [R223+0x1000] ;  /* 0x00100000dfd0783b */ /* 0x000f220000000200 */
[-C--:B-1----:R-:W-:Y:S04]  /*6360*/  HMMA.16816.F32 R4, R128, R16.reuse, RZ ;  /* 0x000000108004723c */ /* 0x082fe800000018ff */
[----:B------:R1:W5:Y:S05]  /*6370*/  @P1 LDG.E R243, [R2.64+-0x100] ;  /* 0xffff000402f31981 */ /* 0x00036a000c1e1900 */
[----:B------:R1:W5:Y:S01]  /*6380*/  @P1 LDG.E R244, [R2.64+-0xe0] ;  /* 0xffff200402f41981 */ /* 0x000362000c1e1900 */
        /* <DEDUP_REMOVED lines=21> */
[-C--:B--2---:R-:W-:Y:S08]  /*64e0*/  HMMA.16816.F32 R84, R200, R196.reuse, R84 ;  /* 0x000000c4c854723c */ /* 0x084ff00000001854 */
[C---:B------:R-:W-:Y:S08]  /*64f0*/  HMMA.16816.F32 R88, R208.reuse, R196, R88 ;  /* 0x000000c4d058723c */ /* 0x040ff00000001858 */
[-C--:B------:R-:W-:Y:S08]  /*6500*/  HMMA.16816.F32 R92, R208, R198.reuse, R92 ;  /* 0x000000c6d05c723c */ /* 0x080ff0000000185c */
[C---:B------:R-:W-:Y:S01]  /*6510*/  HMMA.16816.F32 R96, R200.reuse, R198, R96 ;  /* 0x000000c6c860723c */ /* 0x040fe20000001860 */
[----:B------:R-:W2:Y:S07]  /*6520*/  LDSM.16.MT88.4 R196, [R0+0x1e800] ;  /* 0x01e8000000c4783b */ /* 0x000eae0000004200 */
[-C--:B---3--:R-:W-:Y:S08]  /*6530*/  HMMA.16816.F32 R100, R200, R204.reuse, R100 ;  /* 0x000000ccc864723c */ /* 0x088ff00000001864 */
[C---:B------:R-:W-:Y:S08]  /*6540*/  HMMA.16816.F32 R104, R208.reuse, R204, R104 ;  /* 0x000000ccd068723c */ /* 0x040ff00000001868 */
[-C--:B------:R-:W-:Y:S08]  /*6550*/  HMMA.16816.F32 R108, R208, R206.reuse, R108 ;  /* 0x000000ced06c723c */ /* 0x080ff0000000186c */
[C---:B------:R-:W-:Y:S01]  /*6560*/  HMMA.16816.F32 R112, R200.reuse, R206, R112 ;  /* 0x000000cec870723c */ /* 0x040fe20000001870 */
[----:B------:R-:W-:Y:S07]  /*6570*/  LDSM.16.M88.4 R204, [R224] ;  /* 0x00000000e0cc783b */ /* 0x000fee0000000200 */
[-C--:B--2---:R-:W-:Y:S08]  /*6580*/  HMMA.16816.F32 R116, R200, R196.reuse, R116 ;  /* 0x000000c4c874723c */ /* 0x084ff00000001874 */
[C---:B------:R-:W-:Y:S08]  /*6590*/  HMMA.16816.F32 R120, R208.reuse, R196, R120 ;  /* 0x000000c4d078723c */ /* 0x040ff00000001878 */
[-C--:B------:R-:W-:Y:S01]  /*65a0*/  HMMA.16816.F32 R124, R208, R198.reuse, R124 ;  /* 0x000000c6d07c723c */ /* 0x080fe2000000187c */
[----:B------:R-:W2:Y:S07]  /*65b0*/  LDSM.16.MT88.4 R208, [R0+0x19000] ;  /* 0x0190000000d0783b */ /* 0x000eae0000004200 */
[----:B------:R-:W-:Y:S01]  /*65c0*/  HMMA.16816.F32 R128, R200, R198, R128 ;  /* 0x000000c6c880723c */ /* 0x000fe20000001880 */
[----:B------:R-:W3:Y:S05]  /*65d0*/  LDSM.16.M88.4 R196, [R224+0x1000] ;  /* 0x00100000e0c4783b */ /* 0x000eea0000000200 */
[----:B------:R-:W4:Y:S02]  /*65e0*/  LDSM.16.MT88.4 R200, [R0+0x1b000] ;  /* 0x01b0000000c8783b */ /* 0x000f240000004200 */
[-C--:B--2---:R-:W-:Y:S08]  /*65f0*/  HMMA.16816.F32 R4, R204, R208.reuse, R4 ;  /* 0x000000d0cc04723c */ /* 0x084ff00000001804 */
[C---:B---3--:R-:W-:Y:S08]  /*6600*/  HMMA.16816.F32 R8, R196.reuse, R208, R8 ;  /* 0x000000d0c408723c */ /* 0x048ff00000001808 */
[-C--:B------:R-:W-:Y:S08]  /*6610*/  HMMA.16816.F32 R12, R196, R210.reuse, R12 ;  /* 0x000000d2c40c723c */ /* 0x080ff0000000180c */
[C---:B------:R-:W-:Y:S01]  /*6620*/  HMMA.16816.F32 R16, R204.reuse, R210, R16 ;  /* 0x000000d2cc10723c */ /* 0x040fe20000001810 */
[----:B------:R-:W2:Y:S07]  /*6630*/  LDSM.16.MT88.4 R208, [R0+0x1d000] ;  /* 0x01d0000000d0783b */ /* 0x000eae0000004200 */
[-C--:B----4-:R-:W-:Y:S08]  /*6640*/  HMMA.16816.F32 R84, R204, R200.reuse, R84 ;  /* 0x000000c8cc54723c */ /* 0x090ff00000001854 */
        /* <DEDUP_REMOVED lines=12> */
[----:B------:R-:W2:Y:S07]  /*6710*/  LDSM.16.M88.4 R196, [R225] ;  /* 0x00000000e1c4783b */ /* 0x000eae0000000200 */
[----:B------:R-:W-:Y:S01]  /*6720*/  HMMA.16816.F32 R128, R204, R202, R128 ;  /* 0x000000cacc80723c */ /* 0x000fe20000001880 */
[----:B------:R-:W3:Y:S05]  /*6730*/  LDSM.16.M88.4 R200, [R225+0x1000] ;  /* 0x00100000e1c8783b */ /* 0x000eea0000000200 */
[----:B------:R-:W4:Y:S02]  /*6740*/  LDSM.16.MT88.4 R204, [R0+0x1b800] ;  /* 0x01b8000000cc783b */ /* 0x000f240000004200 */
[-C--:B--2---:R-:W-:Y:S08]  /*6750*/  HMMA.16816.F32 R4, R196, R208.reuse, R4 ;  /* 0x000000d0c404723c */ /* 0x084ff00000001804 */
[C---:B---3--:R-:W-:Y:S08]  /*6760*/  HMMA.16816.F32 R8, R200.reuse, R208, R8 ;  /* 0x000000d0c808723c */ /* 0x048ff00000001808 */
[-C--:B------:R-:W-:Y:S07]  /*6770*/  HMMA.16816.F32 R12, R200, R210.reuse, R12 ;  /* 0x000000d2c80c723c */ /* 0x080fee000000180c */
[----:B------:R-:W-:Y:S01]  /*6780*/  RED.E.ADD.F32.FTZ.RN.STRONG.GPU [R228.64], R4 ;  /* 0x00000004e400798e */ /* 0x000fe2000c10e784 */
[C---:B------:R-:W-:Y:S04]  /*6790*/  HMMA.16816.F32 R16, R196.reuse, R210, R16 ;  /* 0x000000d2c410723c */ /* 0x040fe80000001810 */
[----:B------:R-:W2:Y:S04]  /*67a0*/  LDSM.16.MT88.4 R208, [R0+0x1d800] ;  /* 0x01d8000000d0783b */ /* 0x000ea80000004200 */
[-C--:B----4-:R-:W-:Y:S08]  /*67b0*/  HMMA.16816.F32 R84, R196, R204.reuse, R84 ;  /* 0x000000ccc454723c */ /* 0x090ff00000001854 */
[C---:B------:R-:W-:Y:S08]  /*67c0*/  HMMA.16816.F32 R88, R200.reuse, R204, R88 ;  /* 0x000000ccc858723c */ /* 0x040ff00000001858 */
[-C--:B------:R-:W-:Y:S08]  /*67d0*/  HMMA.16816.F32 R92, R200, R206.reuse, R92 ;  /* 0x000000cec85c723c */ /* 0x080ff0000000185c */
[C---:B------:R-:W-:Y:S01]  /*67e0*/  HMMA.16816.F32 R96, R196.reuse, R206, R96 ;  /* 0x000000cec460723c */ /* 0x040fe20000001860 */
[----:B------:R3:W4:Y:S07]  /*67f0*/  LDSM.16.MT88.4 R204, [R0+0x1f800] ;  /* 0x01f8000000cc783b */ /* 0x00072e0000004200 */
[-C--:B--2---:R-:W-:Y:S08]  /*6800*/  HMMA.16816.F32 R100, R196, R208.reuse, R100 ;  /* 0x000000d0c464723c */ /* 0x084ff00000001864 */
[C---:B------:R-:W-:Y:S04]  /*6810*/  HMMA.16816.F32 R104, R200.reuse, R208, R104 ;  /* 0x000000d0c868723c */ /* 0x040fe80000001868 */
[C---:B---3--:R-:W-:Y:S04]  /*6820*/  IMAD R0, R250.reuse, 0x18, RZ ;  /* 0x00000018fa007824 */ /* 0x048fe800078e02ff */
[-C--:B------:R-:W-:Y:S08]  /*6830*/  HMMA.16816.F32 R108, R200, R210.reuse, R108 ;  /* 0x000000d2c86c723c */ /* 0x080ff0000000186c */
[C---:B------:R-:W-:Y:S08]  /*6840*/  HMMA.16816.F32 R112, R196.reuse, R210, R112 ;  /* 0x000000d2c470723c */ /* 0x040ff00000001870 */
[-C--:B----4-:R-:W-:Y:S08]  /*6850*/  HMMA.16816.F32 R116, R196, R204.reuse, R116 ;  /* 0x000000ccc474723c */ /* 0x090ff00000001874 */
[C---:B------:R-:W-:Y:S08]  /*6860*/  HMMA.16816.F32 R120, R200.reuse, R204, R120 ;  /* 0x000000ccc878723c */ /* 0x040ff00000001878 */
[-C--:B------:R-:W-:Y:S07]  /*6870*/  HMMA.16816.F32 R124, R200, R206.reuse, R124 ;  /* 0x000000cec87c723c */ /* 0x080fee000000187c */
[----:B------:R-:W-:Y:S01]  /*6880*/  IMAD.SHL.U32 R200, R250, 0x8, RZ ;  /* 0x00000008fac87824 */ /* 0x000fe200078e00ff */
[----:B------:R-:W-:Y:S04]  /*6890*/  HMMA.16816.F32 R128, R196, R206, R128 ;  /* 0x000000cec480723c */ /* 0x000fe80000001880 */
[-C--:B-1----:R-:W-:Y:S01]  /*68a0*/  LEA R2, P0, R200, R228.reuse, 0x2 ;  /* 0x000000e4c8027211 */ /* 0x082fe200078010ff */
[C---:B------:R-:W-:Y:S02]  /*68b0*/  IMAD.SHL.U32 R201, R250.reuse, 0x10, RZ ;  /* 0x00000010fac97824 */ /* 0x040fe400078e00ff */
[----:B------:R-:W-:Y:S01]  /*68c0*/  IMAD.SHL.U32 R197, R250, 0x20, RZ ;  /* 0x00000020fac57824 */ /* 0x000fe200078e00ff */
[-C--:B------:R-:W-:Y:S01]  /*68d0*/  LEA.HI.X.SX32 R3, R200, R229.reuse, 0x2, P0 ;  /* 0x000000e5c8037211 */ /* 0x080fe200000f16ff */
[----:B------:R-:W-:Y:S03]  /*68e0*/  IMAD R202, R250, 0x28, RZ ;  /* 0x00000028faca7824 */ /* 0x000fe600078e02ff */
        /* <DEDUP_REMOVED lines=512> */
.L_x_1864:
        /* <DEDUP_REMOVED lines=18> */
.L_x_1865:
[----:B-1----:R-:W2:Y:S01]  /*8a10*/  LDL.64 R6, [R1] ;  /* 0x0000000001067983 */ /* 0x002ea20000100a00 */
[----:B------:R-:W-:Y:S01]  /*8a20*/  USHF.R.S32.HI UR10, URZ, 0x1f, UR23 ;  /* 0x0000001f3f0a7899 */ /* 0x000fe20008011417 */
[----:B------:R-:W-:Y:S01]  /*8a30*/  IMAD.U32 R2, RZ, RZ, UR23 ;  /* 0x00000017ff027e24 */ /* 0x000fe2000f8e00ff */
[----:B------:R-:W-:Y:S01]  /*8a40*/  ULDC.64 UR8, c[0x0][0x3a0] ;  /* 0x0000e80000087ab9 */ /* 0x000fe20000000a00 */
[----:B------:R-:W-:Y:S01]  /*8a50*/  BAR.SYNC.DEFER_BLOCKING 0x0 ;  /* 0x0000000000007b1d */ /* 0x000fe20000010000 */
[----:B------:R-:W-:Y:S01]  /*8a60*/  UIMAD UR6, UR10, UR8, URZ ;  /* 0x000000080a0672a4 */ /* 0x000fe2000f8e023f */
[----:B------:R-:W-:Y:S01]  /*8a70*/  SHF.R.S32.HI R11, RZ, 0x1f, R247 ;  /* 0x0000001fff0b7819 */ /* 0x000fe200000114f7 */
[----:B------:R-:W-:Y:S02]  /*8a80*/  UIMAD UR7, UR22, -0x40, UR7 ;  /* 0xffffffc0160778a4 */ /* 0x000fe4000f8e0207 */
[----:B------:R-:W-:Y:S01]  /*8a90*/  UIMAD UR6, UR23, UR9, UR6 ;  /* 0x00000009170672a4 */ /* 0x000fe2000f8e0206 */
[----:B------:R-:W-:Y:S02]  /*8aa0*/  BSSY B0, `(.L_x_1866) ;  /* 0x000002b000007945 */ /* 0x000fe40003800000 */
[----:B------:R-:W-:Y:S01]  /*8ab0*/  ULDC.64 UR8, c[0x0][0x3b8] ;  /* 0x0000ee0000087ab9 */ /* 0x000fe20000000a00 */
[----:B------:R-:W-:-:S02]  /*8ac0*/  ISETP.GE.AND P2, PT, R247, UR7, PT ;  /* 0x00000007f7007c0c */ /* 0x000fc4000bf46270 */
[----:B------:R-:W-:Y:S01]  /*8ad0*/  IMAD.U32 R0, RZ, RZ, UR6 ;  /* 0x00000006ff007e24 */ /* 0x000fe2000f8e00ff */
[----:B------:R-:W-:-:S04]  /*8ae0*/  UIMAD UR6, UR60, UR8, URZ ;  /* 0x000000083c0672a4 */ /* 0x000fc8000f8e023f */
[----:B------:R-:W-:Y:S01]  /*8af0*/  UIMAD UR6, UR38, UR9, UR6 ;  /* 0x00000009260672a4 */ /* 0x000fe2000f8e0206 */
[----:B------:R1:W3:Y:S04]  /*8b00*/  LDS.128 R40, [R231+0x19000] ;  /* 0x01900000e7287984 */ /* 0x0002e80000000c00 */
[----:B------:R1:W4:Y:S04]  /*8b10*/  LDS.128 R36, [R231+0x1b000] ;  /* 0x01b00000e7247984 */ /* 0x0003280000000c00 */
        /* <DEDUP_REMOVED lines=35> */
.L_x_1867:
[----:B-1-34-:R-:W-:Y:S05]  /*8d50*/  BSYNC B0 ;  /* 0x0000000000007941 */ /* 0x01afea0003800000 */
.L_x_1866:
        /* <DEDUP_REMOVED lines=18> */
.L_x_1869:
[----:B------:R-:W-:Y:S05]  /*8e80*/  BSYNC B0 ;  /* 0x0000000000007941 */ /* 0x000fea0003800000 */
.L_x_1868:
        /* <DEDUP_REMOVED lines=28> */
.L_x_1871:
[----:B------:R-:W-:Y:S05]  /*9050*/  BSYNC B0 ;  /* 0x0000000000007941 */ /* 0x000fea0003800000 */
.L_x_1870:
        /* <DEDUP_REMOVED lines=15> */
.L_x_1852:
[----:B------:R-:W-:Y:S05]  /*9150*/  BSYNC B1 ;  /* 0x0000000000017941 */ /* 0x000fea0003800000 */
.L_x_1838:
        /* <DEDUP_REMOVED lines=11> */
.L_x_1872:
[----:B------:R-:W-:Y:S05]  /*9210*/  EXIT ;  /* 0x000000000000794d */ /* 0x000fea0003800000 */
.L_x_1874:
        /* <DEDUP_REMOVED lines=14> */
.L_x_2049:


//--------------------- .text._ZN5flash44flash_bwd_dq_dk_dv_loop_seqk_parallel_kernelI23Flash_bwd_kernel_traitsILi256ELi64ELi64ELi8ELi4ELi2ELi2ELb0ELb0EN7cutlass6half_tE19Flash_kernel_traitsILi256ELi64ELi64ELi8ES3_EELb1ELb0ELb1ELb1ELb0ELb0ELb0EEEvNS_16Flash_bwd_paramsE --------------------------
	.section	.text._ZN5flash44flash_bwd_dq_dk_dv_loop_seqk_parallel_kernelI23Flash_bwd_kernel_traitsILi256ELi64ELi64ELi8ELi4ELi2ELi2ELb0ELb0EN7cutlass6half_tE19Flash_kernel_traitsILi256ELi64ELi64ELi8ES3_EELb1ELb0ELb1ELb1ELb0ELb0ELb0EEEvNS_16Flash_bwd_paramsE,"ax",@progbits
	.sectioninfo	@"SHI_REGISTERS=255"
	.align	128
        .global         _ZN5flash44flash_bwd_dq_dk_dv_loop_seqk_parallel_kernelI23Flash_bwd_kernel_traitsILi256ELi64ELi64ELi8ELi4ELi2ELi2ELb0ELb0EN7cutlass6half_tE19Flash_kernel_traitsILi256ELi64ELi64ELi8ES3_EELb1ELb0ELb1ELb1ELb0ELb0ELb0EEEvNS_16Flash_bwd_paramsE
        .type           _ZN5flash44flash_bwd_dq_dk_dv_loop_seqk_parallel_kernelI23Flash_bwd_kernel_traitsILi256ELi64ELi64ELi8ELi4ELi2ELi2ELb0ELb0EN7cutlass6half_tE19Flash_kernel_traitsILi256ELi64ELi64ELi8ES3_EELb1ELb0ELb1ELb1ELb0ELb0ELb0EEEvNS_16Flash_bwd_paramsE,@function
        .size           _ZN5flash44flash_bwd_dq_dk_dv_loop_seqk_parallel_kernelI23Flash_bwd_kernel_traitsILi256ELi64ELi64ELi8ELi4ELi2ELi2ELb0ELb0EN7cutlass6half_tE19Flash_kernel_traitsILi256ELi64ELi64ELi8ES3_EELb1ELb0ELb1ELb1ELb0ELb0ELb0EEEvNS_16Flash_bwd_paramsE,(.L_x_2050 - _ZN5flash44flash_bwd_dq_dk_dv_loop_seqk_parallel_kernelI23Flash_bwd_kernel_traitsILi256ELi64ELi64ELi8ELi4ELi2ELi2ELb0ELb0EN7cutlass6half_tE19Flash_kernel_traitsILi256ELi64ELi64ELi8ES3_EELb1ELb0ELb1ELb1ELb0ELb0ELb0EEEvNS_16Flash_bwd_paramsE)
        .other          _ZN5flash44flash_bwd_dq_dk_dv_loop_seqk_parallel_kernelI23Flash_bwd_kernel_traitsILi256ELi64ELi64ELi8ELi4ELi2ELi2ELb0ELb0EN7cutlass6half_tE19Flash_kernel_traitsILi256ELi64ELi64ELi8ES3_EELb1ELb0ELb1ELb1ELb0ELb0ELb0EEEvNS_16Flash_bwd_paramsE,@"STO_CUDA_ENTRY STV_DEFAULT"
_ZN5flash44flash_bwd_dq_dk_dv_loop_seqk_parallel_kernelI23Flash_bwd_kernel_traitsILi256ELi64ELi64ELi8ELi4ELi2ELi2ELb0ELb0EN7cutlass6half_tE19Flash_kernel_traitsILi256ELi64ELi64ELi8ES3_EELb1ELb0ELb1ELb1ELb0ELb0ELb0EEEvNS_16Flash_bwd_paramsE:
.text._ZN5flash44flash_bwd_dq_dk_dv_loop_seqk_parallel_kernelI23Flash_bwd_kernel_traitsILi256ELi64ELi64ELi8ELi4ELi2ELi2ELb0ELb0EN7cutlass6half_tE19Flash_kernel_traitsILi256ELi64ELi64ELi8ES3_EELb1ELb0ELb1ELb1ELb0ELb0ELb0EEEvNS_16Flash_bwd_paramsE:
        /* <DEDUP_REMOVED lines=21> */
[----:B------:R-:W-:-:S02]  /*0150*/  ULDC.U8 UR7, c[0x0][0x328] ;  /* 0x0000ca0000077ab9 */ /* 0x000fc40000000000 */
        /* <DEDUP_REMOVED lines=36> */
[----:B------:R-:W-:Y:S01]  /*03a0*/  UIMAD UR4, UR35, UR13, UR36 ;  /* 0x0000000d230472a4 */ /* 0x000fe2000f8e0224 */
        /* <DEDUP_REMOVED lines=9> */
[C---:B------:R-:W-:Y:S01]  /*0440*/  IMAD.IADD R226, R0.reuse, 0x1, -R2 ;  /* 0x0000000100e27824 */ /* 0x040fe200078e0a02 */
[----:B------:R-:W-:Y:S01]  /*0450*/  SHF.R.S32.HI R2, RZ, 0x3, R11 ;  /* 0x00000003ff027819 */ /* 0x000fe2000001140b */
[----:B------:R-:W-:Y:S01]  /*0460*/  IMAD.IADD R16, R0, 0x1, -R7 ;  /* 0x0000000100107824 */ /* 0x000fe200078e0a07 */
[--C-:B------:R-:W-:Y:S01]  /*0470*/  SHF.R.S32.HI R0, RZ, 0x1f, R6.reuse ;  /* 0x0000001fff007819 */ /* 0x100fe20000011406 */
[----:B------:R-:W-:Y:S01]  /*0480*/  IMAD.IADD R12, R5, 0x1, -R3 ;  /* 0x00000001050c7824 */ /* 0x000fe200078e0a03 */
[----:B------:R-:W-:Y:S01]  /*0490*/  SHF.R.S32.HI R3, RZ, 0x2, R6 ;  /* 0x00000002ff037819 */ /* 0x000fe20000011406 */
[----:B------:R-:W-:Y:S01]  /*04a0*/  IMAD.SHL.U32 R2, R2, 0x40, RZ ;  /* 0x0000004002027824 */ /* 0x000fe200078e00ff */
[----:B------:R-:W-:Y:S01]  /*04b0*/  SHF.R.S32.HI R5, RZ, 0x1f, R9 ;  /* 0x0000001fff057819 */ /* 0x000fe20000011409 */
[----:B------:R-:W-:Y:S01]  /*04c0*/  IMAD.SHL.U32 R223, R12, 0x200, RZ ;  /* 0x000002000cdf7824 */ /* 0x000fe200078e00ff */
[----:B------:R-:W-:Y:S01]  /*04d0*/  LEA.HI R0, R0, R3, RZ, 0x3 ;  /* 0x0000000300007211 */ /* 0x000fe200078f18ff */
[----:B------:R-:W-:Y:S01]  /*04e0*/  STL [R1+0x24], R16 ;  /* 0x0000241001007387 */ /* 0x000fe20000100800 */
[----:B------:R-:W-:Y:S01]  /*04f0*/  SHF.R.S32.HI R6, RZ, 0x7, R13 ;  /* 0x00000007ff067819 */ /* 0x000fe2000001140d */
[----:B------:R-:W-:Y:S01]  /*0500*/  @!UP5 UIMAD UR6, UR35, UR14, UR36 ;  /* 0x0000000e2306d2a4 */ /* 0x000fe2000f8e0224 */
[----:B------:R-:W-:Y:S01]  /*0510*/  LOP3.LUT R0, R0, 0xfffffff8, RZ, 0xc0, !PT ;  /* 0xfffffff800007812 */ /* 0x000fe200078ec0ff */
[----:B------:R-:W-:Y:S01]  /*0520*/  USHF.L.U32 UR48, UR49, 0x6, URZ ;  /* 0x0000000631307899 */ /* 0x000fe2000800063f */
        /* <DEDUP_REMOVED lines=8> */
[----:B------:R-:W-:Y:S01]  /*05b0*/  LOP3.LUT R2, R0, 0x38, R242, 0xf8, !PT ;  /* 0x0000003800027812 */ /* 0x000fe200078ef8f2 */
[----:B------:R-:W-:Y:S01]  /*05c0*/  ULDC UR54, c[0x0][0x224] ;  /* 0x0000890000367ab9 */ /* 0x000fe20000000800 */
[----:B------:R-:W-:Y:S01]  /*05d0*/  SHF.R.U32.HI R0, RZ, 0x3, R0 ;  /* 0x00000003ff007819 */ /* 0x000fe20000011600 */
[----:B------:R-:W-:Y:S01]  /*05e0*/  @UP5 UIMAD UR58, UR35, UR53, URZ ;  /* 0x00000035233a52a4 */ /* 0x000fe2000f8e023f */
[----:B------:R-:W-:Y:S01]  /*05f0*/  LEA.HI R244, R3, R10, RZ, 0x2 ;  /* 0x0000000a03f47211 */ /* 0x000fe200078f10ff */
[----:B------:R-:W-:Y:S01]  /*0600*/  UMOV UR40, URZ ;  /* 0x0000003f00287c82 */ /* 0x000fe20008000000 */
[----:B------:R-:W-:Y:S01]  /*0610*/  LEA.HI R10, R5, R9, RZ, 0x3 ;  /* 0x00000009050a7211 */ /* 0x000fe200078f18ff */
[----:B------:R-:W-:Y:S01]  /*0620*/  IMAD.U32 R5, RZ, RZ, UR15 ;  /* 0x0000000fff057e24 */ /* 0x000fe2000f8e00ff */
[----:B------:R-:W-:Y:S01]  /*0630*/  LOP3.LUT R7, R2, R0, RZ, 0x3c, !PT ;  /* 0x0000000002077212 */ /* 0x000fe200078e3cff */
[----:B------:R-:W-:Y:S01]  /*0640*/  IMAD.SHL.U32 R0, R8, 0x40, RZ ;  /* 0x0000004008007824 */ /* 0x000fe200078e00ff */
[----:B------:R-:W-:Y:S01]  /*0650*/  LOP3.LUT R2, R10, 0xfffffff8, RZ, 0xc0, !PT ;  /* 0xfffffff80a027812 */ /* 0x000fe200078ec0ff */
[----:B------:R-:W-:Y:S01]  /*0660*/  ULDC.64 UR8, c[0x0][0x118] ;  /* 0x0000460000087ab9 */ /* 0x000fe20000000a00 */
[----:B------:R-:W-:Y:S01]  /*0670*/  LOP3.LUT R3, R4, 0x1, RZ, 0xc0, !PT ;  /* 0x0000000104037812 */ /* 0x000fe200078ec0ff */
[----:B------:R-:W-:Y:S01]  /*0680*/  ULDC UR42, c[0x0][0x2e8] ;  /* 0x0000ba00002a7ab9 */ /* 0x000fe20000000800 */
[----:B------:R-:W-:Y:S01]  /*0690*/  LOP3.LUT R0, R0, 0x1c0, RZ, 0xc0, !PT ;  /* 0x000001c000007812 */ /* 0x000fe200078ec0ff */
[----:B------:R-:W-:Y:S01]  /*06a0*/  IMAD.IADD R9, R9, 0x1, -R2 ;  /* 0x0000000109097824 */ /* 0x000fe200078e0a02 */
[----:B------:R-:W-:Y:S01]  /*06b0*/  ISETP.NE.U32.AND P0, PT, R3, 0x1, PT ;  /* 0x000000010300780c */ /* 0x000fe20003f05070 */
[----:B------:R-:W-:Y:S01]  /*06c0*/  IMAD.SHL.U32 R2, R226, 0x10, RZ ;  /* 0x00000010e2027824 */ /* 0x000fe200078e00ff */
[----:B------:R-:W-:Y:S01]  /*06d0*/  LOP3.LUT R219, R0, 0x8, R11, 0xf8, !PT ;  /* 0x0000000800db7812 */ /* 0x000fe200078ef80b */
[C---:B------:R-:W-:Y:S01]  /*06e0*/  IMAD.SHL.U32 R3, R4.reuse, 0x40, RZ ;  /* 0x0000004004037824 */ /* 0x040fe200078e00ff */
[----:B------:R-:W-:Y:S01]  /*06f0*/  R2P PR, R4, 0x6 ;  /* 0x0000000604007804 */ /* 0x000fe20000000000 */
[----:B------:R-:W-:Y:S01]  /*0700*/  ULOP3.LUT UR60, UR36, UR60, URZ, 0x3c, !UPT ;  /* 0x0000003c243c7292 */ /* 0x000fe2000f8e3c3f */
[----:B------:R-:W-:Y:S01]  /*0710*/  LOP3.LUT R5, R0, 0x10, R2, 0xf8, !PT ;  /* 0x0000001000057812 */ /* 0x000fe200078ef802 */
[C---:B------:R-:W-:Y:S01]  /*0720*/  IMAD R2, R6.reuse, 0x800, R223 ;  /* 0x0000080006027824 */ /* 0x040fe200078e02df */
[----:B------:R-:W-:Y:S01]  /*0730*/  SHF.R.U32.HI R0, RZ, 0x3, R0 ;  /* 0x00000003ff007819 */ /* 0x000fe20000011600 */
[----:B------:R-:W-:Y:S01]  /*0740*/  USHF.R.S32.HI UR61, URZ, 0x1f, UR36 ;  /* 0x0000001f3f3d7899 */ /* 0x000fe20008011424 */
[----:B------:R-:W-:Y:S01]  /*0750*/  LOP3.LUT R5, R5, 0x8, R11, 0xf8, !PT ;  /* 0x0000000805057812 */ /* 0x000fe200078ef80b */
[----:B------:R-:W-:Y:S01]  /*0760*/  UIMAD.WIDE.U32 UR44, UR38, UR46, URZ ;  /* 0x0000002e262c72a5 */ /* 0x000fe2000f8e003f */
[----:B------:R-:W-:Y:S01]  /*0770*/  LOP3.LUT R219, R219, R0, RZ, 0x3c, !PT ;  /* 0x00000000dbdb7212 */ /* 0x000fe200078e3cff */
[----:B------:R-:W-:Y:S01]  /*0780*/  UIMAD UR55, UR39, UR46, URZ ;  /* 0x0000002e273772a4 */ /* 0x000fe2000f8e023f */
        /* <DEDUP_REMOVED lines=8> */
[----:B------:R-:W-:Y:S01]  /*0810*/  SEL R217, R217, 0xffffffe0, !P3 ;  /* 0xffffffe0d9d97807 */ /* 0x000fe20005800000 */
[----:B------:R-:W-:Y:S01]  /*0820*/  IMAD R4, R2, 0x200, R7 ;  /* 0x0000020002047824 */ /* 0x000fe200078e0207 */
[----:B------:R-:W-:Y:S01]  /*0830*/  SEL R222, R222, 0xffffffc0, !P4 ;  /* 0xffffffc0dede7807 */ /* 0x000fe20006000000 */
[----:B------:R-:W-:Y:S01]  /*0840*/  IMAD.SHL.U32 R2, R2, 0x8, RZ ;  /* 0x0000000802027824 */ /* 0x000fe200078e00ff */
[----:B------:R-:W-:Y:S01]  /*0850*/  SEL R247, R247, 0x10, !P0 ;  /* 0x00000010f7f77807 */ /* 0x000fe20004000000 */
[----:B------:R-:W-:Y:S01]  /*0860*/  IMAD.U32 R7, RZ, RZ, UR7 ;  /* 0x00000007ff077e24 */ /* 0x000fe2000f8e00ff */
[----:B------:R1:W-:Y:S01]  /*0870*/  STL [R1+0x28], R4 ;  /* 0x0000280401007387 */ /* 0x0003e20000100800 */
[C---:B------:R-:W-:Y:S01]  /*0880*/  IMAD R217, R219.reuse, 0x2, R217 ;  /* 0x00000002dbd97824 */ /* 0x040fe200078e02d9 */
[----:B------:R-:W-:Y:S01]  /*0890*/  LOP3.LUT R2, R2, 0x18, RZ, 0xc0, !PT ;  /* 0x0000001802027812 */ /* 0x000fe200078ec0ff */
[----:B------:R-:W-:Y:S01]  /*08a0*/  IMAD R219, R219, 0x2, R222 ;  /* 0x00000002dbdb7824 */ /* 0x000fe200078e02de */
[----:B------:R-:W-:Y:S01]  /*08b0*/  SHF.R.S32.HI R244, RZ, 0x2, R244 ;  /* 0x00000002fff47819 */ /* 0x000fe200000114f4 */
[----:B------:R-:W-:Y:S01]  /*08c0*/  IMAD.IADD R218, R222, 0x1, R217 ;  /* 0x00000001deda7824 */ /* 0x000fe200078e02d9 */
[C---:B------:R-:W-:Y:S01]  /*08d0*/  IADD3 R252, R242.reuse, 0x40, RZ ;  /* 0x00000040f2fc7810 */ /* 0x040fe20007ffe0ff */
[C---:B------:R-:W-:Y:S01]  /*08e0*/  IMAD R222, R223.reuse, 0x2, R222 ;  /* 0x00000002dfde7824 */ /* 0x040fe200078e02de */
[----:B------:R-:W-:Y:S01]  /*08f0*/  IADD3 R251, R242, 0x80, RZ ;  /* 0x00000080f2fb7810 */ /* 0x000fe20007ffe0ff */
[----:B------:R-:W-:Y:S01]  /*0900*/  IMAD R244, R16, 0x10, R244 ;  /* 0x0000001010f47824 */ /* 0x000fe200078e02f4 */
        /* <DEDUP_REMOVED lines=13> */
[----:B------:R-:W-:Y:S02]  /*09e0*/  IMAD R2, R16, 0x400, R0 ;  /* 0x0000040010027824 */ /* 0x000fe400078e0200 */
[----:B------:R-:W-:-:S02]  /*09f0*/  IMAD.SHL.U32 R4, R9, 0x40, RZ ;  /* 0x0000004009047824 */ /* 0x000fc400078e00ff */
        /* <DEDUP_REMOVED lines=12> */
[----:B------:R-:W-:Y:S01]  /*0ac0*/  LOP3.LUT R2, R5, R2, RZ, 0x3c, !PT ;  /* 0x0000000205027212 */ /* 0x000fe200078e3cff */
[--C-:B------:R-:W-:Y:S01]  /*0ad0*/  IMAD R4, R16, 0x400, R0.reuse ;  /* 0x0000040010047824 */ /* 0x100fe200078e0200 */
[----:B------:R-:W-:Y:S01]  /*0ae0*/  LOP3.LUT R231, R3, R0, RZ, 0xfc, !PT ;  /* 0x0000000003e77212 */ /* 0x000fe200078efcff */
[----:B------:R-:W-:Y:S01]  /*0af0*/  IMAD R226, R226, 0x400, R0 ;  /* 0x00000400e2e27824 */ /* 0x000fe200078e0200 */
[----:B------:R-:W-:Y:S01]  /*0b00*/  IADD3 R0, R242, 0xc0, RZ ;  /* 0x000000c0f2007810 */ /* 0x000fe20007ffe0ff */
[----:B------:R-:W-:Y:S01]  /*0b10*/  IMAD.IADD R230, R4, 0x1, R2 ;  /* 0x0000000104e67824 */ /* 0x000fe200078e0202 */
[----:B------:R-:W-:Y:S01]  /*0b20*/  IADD3 R246, R245, 0x20, RZ ;  /* 0x00000020f5f67810 */ /* 0x000fe20007ffe0ff */
[----:B------:R-:W-:Y:S01]  /*0b30*/  IMAD.IADD R226, R2, 0x1, R226 ;  /* 0x0000000102e27824 */ /* 0x000fe200078e02e2 */
[----:B------:R-:W-:Y:S01]  /*0b40*/  LEA R2, R7, 0x18000, 0x1 ;  /* 0x0001800007027811 */ /* 0x000fe200078e08ff */
[----:B------:R1:W-:Y:S01]  /*0b50*/  STL [R1], R0 ;  /* 0x0000000001007387 */ /* 0x0003e20000100800 */
[----:B------:R-:W-:-:S02]  /*0b60*/  @P1 IADD3 R246, R245, -0x20, RZ ;  /* 0xffffffe0f5f61810 */ /* 0x000fc40007ffe0ff */
[----:B------:R-:W-:Y:S01]  /*0b70*/  LEA R226, R226, 0x28000, 0x1 ;  /* 0x00028000e2e27811 */ /* 0x000fe200078e08ff */
[----:B------:R2:W-:Y:S02]  /*0b80*/  STL [R1+0x4], R2 ;  /* 0x0000040201007387 */ /* 0x0005e40000100800 */
[----:B------:R-:W-:Y:S01]  /*0b90*/  IMAD.IADD R247, R247, 0x1, R246 ;  /* 0x00000001f7f77824 */ /* 0x000fe200078e02f6 */
[C---:B-1----:R-:W-:Y:S02]  /*0ba0*/  IADD3 R0, R2.reuse, 0x40, RZ ;  /* 0x0000004002007810 */ /* 0x042fe40007ffe0ff */
[----:B------:R-:W-:-:S05]  /*0bb0*/  @P2 IADD3 R0, R2, -0x40, RZ ;  /* 0xffffffc002002810 */ /* 0x000fca0007ffe0ff */
[----:B------:R2:W-:Y:S02]  /*0bc0*/  STL [R1+0x8], R0 ;  /* 0x0000080001007387 */ /* 0x0005e40000100800 */
.L_x_1923:
        /* <DEDUP_REMOVED lines=66> */
.L_x_1875:
        /* <DEDUP_REMOVED lines=28> */
[----:B------:R-:W-:Y:S02]  /*11b0*/  ULDC UR17, c[0x0][0x2e4] ;  /* 0x0000b90000117ab9 */ /* 0x000fe40000000800 */
[----:B------:R-:W-:Y:S02]  /*11c0*/  USEL UR33, UR6, UR4, !UP3 ;  /* 0x0000000406217287 */ /* 0x000fe4000d800000 */
[----:B------:R-:W-:Y:S02]  /*11d0*/  UIADD3 UR6, UR15, 0x40, UR22 ;  /* 0x000000400f067890 */ /* 0x000fe4000fffe016 */
[----:B------:R-:W-:Y:S02]  /*11e0*/  UIMAD UR4, UR14, UR11, URZ ;  /* 0x0000000b0e0472a4 */ /* 0x000fe4000f8e023f */
[----:B------:R-:W-:-:S02]  /*11f0*/  UIADD3 UR6, UR6, UR17, -UR12 ;  /* 0x0000001106067290 */ /* 0x000fc4000fffe80c */
[----:B------:R-:W-:Y:S02]  /*1200*/  UIADD3 UR32, UR7, UR13, URZ ;  /* 0x0000000d07207290 */ /* 0x000fe4000fffe03f */
        /* <DEDUP_REMOVED lines=33> */
.L_x_1877:
        /* <DEDUP_REMOVED lines=43> */
.L_x_1878:
        /* <DEDUP_REMOVED lines=45> */
.L_x_1879:
[----:B------:R-:W-:-:S04]  /*19a0*/  UMOV UR11, UR54 ;  /* 0x00000036000b7c82 */ /* 0x000fc80008000000 */
.L_x_1880:
[----:B------:R-:W-:Y:S01]  /*19b0*/  UIADD3 UR4, UP4, UP3, UR4, UR48, UR50 ;  /* 0x0000003004047290 */ /* 0x000fe2000fb9e032 */
[----:B------:R-:W-:Y:S01]  /*19c0*/  LEA.HI R2, R23, R24, RZ, 0x5 ;  /* 0x0000001817027211 */ /* 0x000fe200078f28ff */
[----:B------:R-:W-:Y:S01]  /*19d0*/  UIADD3 UR16, UR17, UR16, URZ ;  /* 0x0000001011107290 */ /* 0x000fe2000fffe03f */
[----:B------:R-:W-:Y:S01]  /*19e0*/  IADD3 R9, P0, R12, UR17, RZ ;  /* 0x000000110c097c10 */ /* 0x000fe2000ff1e0ff */
[----:B------:R-:W-:Y:S01]  /*19f0*/  UIADD3 UR14, UP2, UP1, UR18, UR4, UR19 ;  /* 0x00000004120e7290 */ /* 0x000fe2000f95e013 */
[----:B------:R-:W-:Y:S01]  /*1a00*/  LOP3.LUT R0, R2, 0xffffffe0, RZ, 0xc0, !PT ;  /* 0xffffffe002007812 */ /* 0x000fe200078ec0ff */
[----:B------:R-:W-:Y:S01]  /*1a10*/  UIADD3.X UR4, UR7, UR52, UR57, UP4, UP3 ;  /* 0x0000003407047290 */ /* 0x000fe2000a7e6439 */
[----:B------:R-:W-:Y:S01]  /*1a20*/  IMAD.U32 R4, RZ, RZ, UR17 ;  /* 0x00000011ff047e24 */ /* 0x000fe2000f8e00ff */
[----:B------:R-:W-:Y:S01]  /*1a30*/  ULDC.64 UR18, c[0x0][0x3c8] ;  /* 0x0000f20000127ab9 */ /* 0x000fe20000000a00 */
[----:B------:R-:W-:Y:S01]  /*1a40*/  SHF.R.S32.HI R2, RZ, 0x5, R2 ;  /* 0x00000005ff027819 */ /* 0x000fe20000011402 */
[----:B------:R-:W-:Y:S01]  /*1a50*/  UIADD3.X UR13, UR10, UR4, UR13, UP2, UP1 ;  /* 0x000000040a0d7290 */ /* 0x000fe200097e240d */
[----:B------:R-:W-:Y:S01]  /*1a60*/  IMAD.IADD R19, R24, 0x1, -R0 ;  /* 0x0000000118137824 */ /* 0x000fe200078e0a00 */
[----:B------:R-:W-:Y:S01]  /*1a70*/  IADD3.X R13, R21, UR21, RZ, P0, !PT ;  /* 0x00000015150d7c10 */ /* 0x000fe200087fe4ff */
[----:B------:R-:W-:Y:S01]  /*1a80*/  ULDC.64 UR4, c[0x0][0x1a8] ;  /* 0x00006a0000047ab9 */ /* 0x000fe20000000a00 */
[----:B------:R-:W-:Y:S01]  /*1a90*/  SHF.R.S32.HI R243, RZ, 0x1f, R242 ;  /* 0x0000001ffff37819 */ /* 0x000fe200000114f2 */
[----:B------:R-:W-:Y:S01]  /*1aa0*/  UIMAD UR4, UR61, UR4, URZ ;  /* 0x000000043d0472a4 */ /* 0x000fe2000f8e023f */
[----:B------:R-:W-:Y:S01]  /*1ab0*/  IMAD R0, R2, UR49, R19 ;  /* 0x0000003102007c24 */ /* 0x000fe2000f8e0213 */
[----:B------:R-:W-:Y:S01]  /*1ac0*/  IADD3 R2, P2, R242, UR23, RZ ;  /* 0x00000017f2027c10 */ /* 0x000fe2000ff5e0ff */
[----:B------:R-:W-:Y:S01]  /*1ad0*/  IMAD.U32 R7, RZ, RZ, UR36 ;  /* 0x00000024ff077e24 */ /* 0x000fe2000f8e00ff */
[----:B------:R-:W-:Y:S01]  /*1ae0*/  UIMAD UR7, UR36, UR5, UR4 ;  /* 0x00000005240772a4 */ /* 0x000fe2000f8e0204 */
[----:B------:R-:W-:Y:S01]  /*1af0*/  IMAD.U32 R10, RZ, RZ, UR36 ;  /* 0x00000024ff0a7e24 */ /* 0x000fe2000f8e00ff */
[----:B------:R-:W-:Y:S01]  /*1b00*/  IADD3.X R3, R243, UR26, RZ, P2, !PT ;  /* 0x0000001af3037c10 */ /* 0x000fe200097fe4ff */
[----:B------:R-:W-:Y:S01]  /*1b10*/  ULDC.64 UR4, c[0x0][0x370] ;  /* 0x0000dc0000047ab9 */ /* 0x000fe20000000a00 */
[----:B------:R-:W-:Y:S01]  /*1b20*/  IADD3 R8, P0, R0, UR14, RZ ;  /* 0x0000000e00087c10 */ /* 0x000fe2000ff1e0ff */
[----:B------:R-:W-:Y:S01]  /*1b30*/  UIMAD UR4, UR21, UR4, URZ ;  /* 0x00000004150472a4 */ /* 0x000fe2000f8e023f */
[----:B------:R-:W-:Y:S01]  /*1b40*/  BSSY B1, `(.L_x_1876) ;  /* 0x0000a0c000017945 */ /* 0x000fe20003800000 */
[----:B------:R-:W-:Y:S01]  /*1b50*/  IMAD.WIDE.U32 R2, R4, c[0x0][0x370], R2 ;  /* 0x0000dc0004027a25 */ /* 0x000fe200078e0002 */
[----:B------:R-:W-:Y:S01]  /*1b60*/  LEA.HI.X.SX32 R15, R0, UR13, 0x1, P0 ;  /* 0x0000000d000f7c11 */ /* 0x000fe200080f0eff */
[----:B------:R-:W-:-:S02]  /*1b70*/  UIMAD UR10, UR17, UR5, UR4 ;  /* 0x00000005110a72a4 */ /* 0x000fc4000f8e0204 */
[----:B------:R-:W-:Y:S01]  /*1b80*/  IMAD R0, R13, c[0x0][0x190], RZ ;  /* 0x000064000d007a24 */ /* 0x000fe200078e02ff */
[----:B------:R-:W-:Y:S01]  /*1b90*/  ULDC.64 UR4, c[0x0][0x378] ;  /* 0x0000de0000047ab9 */ /* 0x000fe20000000a00 */
[----:B------:R-:W-:Y:S01]  /*1ba0*/  IMAD.WIDE.U32 R4, R9, c[0x0][0x190], R242 ;  /* 0x0000640009047a25 */ /* 0x000fe200078e00f2 */
[----:B------:R-:W-:Y:S01]  /*1bb0*/  UIMAD UR4, UR61, UR4, URZ ;  /* 0x000000043d0472a4 */ /* 0x000fe2000f8e023f */
[----:B------:R-:W-:Y:S01]  /*1bc0*/  IADD3 R3, R3, UR10, RZ ;  /* 0x0000000a03037c10 */ /* 0x000fe2000fffe0ff */
[----:B------:R-:W-:Y:S01]  /*1bd0*/  UIADD3 UR10, UR34, -0x1, URZ ;  /* 0xffffffff220a7890 */ /* 0x000fe2000fffe03f */
[----:B------:R-:W-:Y:S01]  /*1be0*/  IMAD R16, R9, c[0x0][0x194], R0 ;  /* 0x0000650009107a24 */ /* 0x000fe200078e0200 */
[----:B------:R-:W-:Y:S01]  /*1bf0*/  UIMAD UR6, UR36, UR5, UR4 ;  /* 0x00000005240672a4 */ /* 0x000fe2000f8e0204 */
[----:B------:R-:W-:Y:S01]  /*1c00*/  IADD3 R6, P0, R4, UR33, RZ ;  /* 0x0000002104067c10 */ /* 0x000fe2000ff1e0ff */
[----:B------:R-:W-:Y:S01]  /*1c10*/  UIADD3 UR4, UR17, UR11, URZ ;  /* 0x0000000b11047290 */ /* 0x000fe2000fffe03f */
[----:B------:R-:W-:-:S02]  /*1c20*/  IMAD.WIDE.U32 R2, R7, c[0x0][0x378], R2 ;  /* 0x0000de0007027a25 */ /* 0x000fc400078e0002 */
[----:B------:R-:W-:Y:S01]  /*1c30*/  UMOV UR11, 0x4 ;  /* 0x00000004000b7882 */ /* 0x000fe20000000000 */
[----:B------:R-:W-:Y:S01]  /*1c40*/  IADD3.X R7, R5, UR32, R16, P0, !PT ;  /* 0x0000002005077c10 */ /* 0x000fe200087fe410 */
[----:B------:R-:W-:Y:S01]  /*1c50*/  UIMAD.WIDE UR4, UR4, UR11, UR18 ;  /* 0x0000000b040472a5 */ /* 0x000fe2000f8e0212 */
[C---:B------:R-:W-:Y:S01]  /*1c60*/  LEA R232, P0, R8.reuse, c[0x0][0x350], 0x2 ;  /* 0x0000d40008e87a11 */ /* 0x040fe200078010ff */
[----:B------:R-:W-:Y:S01]  /*1c70*/  UIADD3 UR18, UR22, UR15, URZ ;  /* 0x0000000f16127290 */ /* 0x000fe2000fffe03f */
[----:B------:R-:W-:Y:S01]  /*1c80*/  IADD3 R5, R3, UR6, RZ ;  /* 0x0000000603057c10 */ /* 0x000fe2000fffe0ff */
[----:B------:R-:W-:Y:S01]  /*1c90*/  ULDC UR17, c[0x0][0x2e8] ;  /* 0x0000ba0000117ab9 */ /* 0x000fe20000000800 */
[----:B------:R-:W-:Y:S01]  /*1ca0*/  LEA.HI.X R233, R8, c[0x0][0x354], R15, 0x2, P0 ;  /* 0x0000d50008e97a11 */ /* 0x000fe200000f140f */
[----:B------:R-:W-:Y:S01]  /*1cb0*/  IMAD R0, R21, c[0x0][0x370], RZ ;  /* 0x0000dc0015007a24 */ /* 0x000fe200078e02ff */
[----:B------:R-:W-:Y:S01]  /*1cc0*/  UMOV UR20, UR4 ;  /* 0x0000000400147c82 */ /* 0x000fe20008000000 */
[----:B------:R-:W-:Y:S01]  /*1cd0*/  IMAD.MOV.U32 R4, RZ, RZ, R2 ;  /* 0x000000ffff047224 */ /* 0x000fe200078e0002 */
[----:B------:R-:W-:Y:S01]  /*1ce0*/  UIADD3 UR4, UR18, -UR17, -UR12 ;  /* 0x8000001112047290 */ /* 0x000fe2000fffe80c */
[----:B------:R-:W-:Y:S01]  /*1cf0*/  IMAD.WIDE.U32 R10, R10, c[0x0][0x1a8], R6 ;  /* 0x00006a000a0a7a25 */ /* 0x000fe200078e0006 */
[----:B------:R-:W-:-:S02]  /*1d00*/  UMOV UR19, UR5 ;  /* 0x0000000500137c82 */ /* 0x000fc40008000000 */
[----:B------:R-:W-:Y:S01]  /*1d10*/  USHF.R.S32.HI UR21, URZ, 0x1f, UR4 ;  /* 0x0000001f3f157899 */ /* 0x000fe20008011404 */
[C---:B------:R-:W-:Y:S01]  /*1d20*/  IMAD R0, R12.reuse, c[0x0][0x374], R0 ;  /* 0x0000dd000c007a24 */ /* 0x040fe200078e0200 */
[----:B------:R-:W-:Y:S01]  /*1d30*/  IADD3 R15, R11, UR7, RZ ;  /* 0x000000070b0f7c10 */ /* 0x000fe2000fffe0ff */
[----:B------:R-:W-:Y:S01]  /*1d40*/  IMAD.WIDE.U32 R4, R12, c[0x0][0x370], R4 ;  /* 0x0000dc000c047a25 */ /* 0x000fe200078e0004 */
[----:B------:R-:W-:Y:S01]  /*1d50*/  ULEA.HI UR21, UR21, UR4, URZ, 0x6 ;  /* 0x0000000415157291 */ /* 0x000fe2000f8f303f */
[----:B------:R-:W-:Y:S02]  /*1d60*/  LEA R239, P3, R10, c[0x0][0x160], 0x1 ;  /* 0x000058000aef7a11 */ /* 0x000fe400078608ff */
[----:B------:R-:W-:Y:S01]  /*1d70*/  IMAD.IADD R8, R5, 0x1, R0 ;  /* 0x0000000105087824 */ /* 0x000fe200078e0200 */
[----:B------:R-:W-:Y:S01]  /*1d80*/  USHF.R.S32.HI UR21, URZ, 0x6, UR21 ;  /* 0x000000063f157899 */ /* 0x000fe20008011415 */
[----:B------:R-:W-:Y:S01]  /*1d90*/  LEA R238, P2, R4, c[0x0][0x330], 0x1 ;  /* 0x0000cc0004ee7a11 */ /* 0x000fe200078408ff */
[----:B------:R-:W-:Y:S01]  /*1da0*/  ULDC.64 UR4, c[0x0][0x200] ;  /* 0x0000800000047ab9 */ /* 0x000fe20000000a00 */
[----:B------:R-:W-:Y:S01]  /*1db0*/  LEA.HI.X R240, R10, c[0x0][0x164], R15, 0x1, P3 ;  /* 0x000059000af07a11 */ /* 0x000fe200018f0c0f */
[----:B------:R-:W-:Y:S01]  /*1dc0*/  UISETP.LT.AND UP1, UPT, URZ, UR21, UPT ;  /* 0x000000153f00728c */ /* 0x000fe2000bf21270 */
[----:B------:R-:W-:Y:S01]  /*1dd0*/  LEA.HI.X R241, R4, c[0x0][0x334], R8, 0x1, P2 ;  /* 0x0000cd0004f17a11 */ /* 0x000fe200010f0c08 */
[----:B------:R-:W-:-:S02]  /*1de0*/  UIMAD.WIDE UR16, UR16, UR11, UR4 ;  /* 0x0000000b101072a5 */ /* 0x000fc4000f8e0204 */
[----:B------:R-:W-:-:S04]  /*1df0*/  USEL UR21, URZ, UR21, !UP1 ;  /* 0x000000153f157287 */ /* 0x000fc8000c800000 */
[----:B------:R-:W-:-:S06]  /*1e00*/  UISETP.GT.AND UP1, UPT, UR34, UR21, UPT ;  /* 0x000000152200728c */ /* 0x000fcc000bf24270 */
        /* <DEDUP_REMOVED lines=20> */
.L_x_1882:
        /* <DEDUP_REMOVED lines=18> */
.L_x_1883:
[----:B------:R1:W5:Y:S01]  /*2070*/  LDL R10, [R1] ;  /* 0x00000000010a7983 */ /* 0x0003620000100800 */
        /* <DEDUP_REMOVED lines=19> */
[----:B-1----:R-:W-:Y:S01]  /*21b0*/  IMAD R0, R21, c[0x0][0x3a0], RZ ;  /* 0x0000e80015007a24 */ /* 0x002fe200078e02ff */
[----:B------:R-:W-:Y:S01]  /*21c0*/  ISETP.GE.AND P4, PT, R242, c[0x0][0x220], PT ;  /* 0x00008800f2007a0c */ /* 0x000fe20003f86270 */
[----:B------:R-:W-:Y:S01]  /*21d0*/  IMAD.MOV.U32 R2, RZ, RZ, R4 ;  /* 0x000000ffff027224 */ /* 0x000fe200078e0004 */
[----:B------:R-:W-:Y:S01]  /*21e0*/  ISETP.GE.AND P3, PT, R252, c[0x0][0x220], PT ;  /* 0x00008800fc007a0c */ /* 0x000fe20003f66270 */
[----:B------:R-:W-:Y:S01]  /*21f0*/  IMAD.MOV.U32 R3, RZ, RZ, R8 ;  /* 0x000000ffff037224 */ /* 0x000fe200078e0008 */
[----:B------:R-:W-:Y:S01]  /*2200*/  ISETP.GE.AND P2, PT, R251, c[0x0][0x220], PT ;  /* 0x00008800fb007a0c */ /* 0x000fe20003f46270 */
[----:B------:R-:W-:Y:S01]  /*2210*/  IMAD R0, R12, c[0x0][0x3a4], R0 ;  /* 0x0000e9000c007a24 */ /* 0x000fe200078e0200 */
[----:B-----5:R-:W-:Y:S01]  /*2220*/  ISETP.GE.AND P1, PT, R10, c[0x0][0x220], PT ;  /* 0x000088000a007a0c */ /* 0x020fe20003f26270 */
        /* <DEDUP_REMOVED lines=8> */
.L_x_1885:
[----:B-1----:R-:W-:Y:S05]  /*22b0*/  BSYNC B0 ;  /* 0x0000000000007941 */ /* 0x002fea0003800000 */
.L_x_1884:
        /* <DEDUP_REMOVED lines=11> */
[----:B-----5:R-:W-:-:S03]  /*2370*/  ISETP.GE.AND P0, PT, R10, c[0x0][0x220], PT ;  /* 0x000088000a007a0c */ /* 0x020fc60003f06270 */
        /* <DEDUP_REMOVED lines=9> */
.L_x_1887:
[----:B------:R-:W-:Y:S05]  /*2410*/  BSYNC B0 ;  /* 0x0000000000007941 */ /* 0x000fea0003800000 */
.L_x_1886:
        /* <DEDUP_REMOVED lines=31> */
.L_x_1889:
[----:B------:R-:W-:Y:S05]  /*2610*/  BSYNC B0 ;  /* 0x0000000000007941 */ /* 0x000fea0003800000 */
.L_x_1888:
        /* <DEDUP_REMOVED lines=16> */
[----:B-----5:R-:W-:-:S13]  /*2720*/  ISETP.GE.AND P0, PT, R10, c[0x0][0x220], PT ;  /* 0x000088000a007a0c */ /* 0x020fda0003f06270 */
[----:B------:R-:W-:Y:S05]  /*2730*/  @P0 BRA `(.L_x_1890) ;  /* 0x000094c000000947 */ /* 0x000fea0003800000 */
[----:B------:R2:W-:Y:S01]  /*2740*/  STG.E.128 [R2.64+0x180], RZ ;  /* 0x000180ff02007986 */ /* 0x0005e2000c101d08 */
[----:B------:R-:W-:Y:S05]  /*2750*/  BRA `(.L_x_1890) ;  /* 0x000094a000007947 */ /* 0x000fea0003800000 */
.L_x_1881:
        /* <DEDUP_REMOVED lines=16> */
[----:B------:R-:W2:Y:S01]  /*2860*/  LDL R22, [R1] ;  /* 0x0000000001167983 */ /* 0x000ea20000100800 */
        /* <DEDUP_REMOVED lines=8> */
[----:B------:R-:W-:-:S03]  /*28f0*/  ISETP.GE.AND P2, PT, R251, c[0x0][0x220], PT ;  /* 0x00008800fb007a0c */ /* 0x000fc60003f46270 */
        /* <DEDUP_REMOVED lines=23> */
[----:B------:R3:W-:Y:S01]  /*2a70*/  @!P2 LDGSTS.E.BYPASS.LTC128B.128 [R235+0x14000], [R2.64+0x100] ;  /* 0x1400010002ebafae */ /* 0x0007e2000b901d48 */
[----:B--2---:R-:W-:-:S13]  /*2a80*/  ISETP.GE.AND P1, PT, R22, c[0x0][0x220], PT ;  /* 0x0000880016007a0c */ /* 0x004fda0003f26270 */
[----:B------:R3:W-:Y:S01]  /*2a90*/  @P1 STS.128 [R235+0x16000], RZ ;  /* 0x016000ffeb001388 */ /* 0x0007e20000000c00 */
[----:B------:R-:W-:Y:S05]  /*2aa0*/  @P1 BRA `(.L_x_1892) ;  /* 0x0000004000001947 */ /* 0x000fea0003800000 */
[----:B------:R-:W-:Y:S01]  /*2ab0*/  @!PT LDS RZ, [RZ] ;  /* 0x00000000fffff984 */ /* 0x000fe20000000800 */
[----:B------:R-:W-:Y:S01]  /*2ac0*/  @!PT LDS RZ, [RZ] ;  /* 0x00000000fffff984 */ /* 0x000fe20000000800 */
[----:B------:R-:W-:Y:S01]  /*2ad0*/  @!PT LDS RZ, [RZ] ;  /* 0x00000000fffff984 */ /* 0x000fe20000000800 */
[----:B------:R2:W-:Y:S02]  /*2ae0*/  LDGSTS.E.BYPASS.LTC128B.128 [R235+0x16000], [R2.64+0x180] ;  /* 0x1600018002eb7fae */ /* 0x0005e4000b901d48 */
.L_x_1892:
[----:B------:R-:W-:Y:S05]  /*2af0*/  BSYNC B0 ;  /* 0x0000000000007941 */ /* 0x000fea0003800000 */
.L_x_1891:
[----:B------:R-:W-:Y:S01]  /*2b00*/  IADD3 R22, R12, 0x20, RZ ;  /* 0x000000200c167810 */ /* 0x000fe20007ffe0ff */
[----:B------:R-:W-:Y:S01]  /*2b10*/  BSSY B0, `(.L_x_1893) ;  /* 0x0000030000007945 */ /* 0x000fe20003800000 */
[----:B------:R-:W-:Y:S02]  /*2b20*/  IMAD.MOV.U32 R225, RZ, RZ, 0x20 ;  /* 0x00000020ffe17424 */ /* 0x000fe400078e00ff */
[----:B------:R-:W-:-:S13]  /*2b30*/  ISETP.GE.AND P5, PT, R22, UR4, PT ;  /* 0x0000000416007c0c */ /* 0x000fda000bfa6270 */
[----:B------:R4:W-:Y:S04]  /*2b40*/  @P5 STS.128 [R235+0x11000], RZ ;  /* 0x011000ffeb005388 */ /* 0x0009e80000000c00 */
[----:B------:R4:W-:Y:S04]  /*2b50*/  @P5 STS.128 [R235+0x13000], RZ ;  /* 0x013000ffeb005388 */ /* 0x0009e80000000c00 */
[----:B------:R4:W-:Y:S04]  /*2b60*/  @P5 STS.128 [R235+0x15000], RZ ;  /* 0x015000ffeb005388 */ /* 0x0009e80000000c00 */
[----:B------:R4:W-:Y:S01]  /*2b70*/  @P5 STS.128 [R235+0x17000], RZ ;  /* 0x017000ffeb005388 */ /* 0x0009e20000000c00 */
[----:B------:R-:W-:Y:S05]  /*2b80*/  @P5 BRA `(.L_x_1894) ;  /* 0x0000028000005947 */ /* 0x000fea0003800000 */
[----:B------:R-:W5:Y:S01]  /*2b90*/  LDL R13, [R1] ;  /* 0x00000000010d7983 */ /* 0x000f620000100800 */
[----:B------:R-:W-:Y:S01]  /*2ba0*/  ISETP.GE.AND P4, PT, R242, c[0x0][0x220], PT ;  /* 0x00008800f2007a0c */ /* 0x000fe20003f86270 */
[----:B---3--:R-:W-:Y:S01]  /*2bb0*/  IMAD.WIDE.U32 R6, R225, c[0x0][0x370], RZ ;  /* 0x0000dc00e1067a25 */ /* 0x008fe200078e00ff */
[----:B------:R-:W-:-:S02]  /*2bc0*/  ISETP.GE.AND P3, PT, R252, c[0x0][0x220], PT ;  /* 0x00008800fc007a0c */ /* 0x000fc40003f66270 */
[----:B------:R-:W-:Y:S02]  /*2bd0*/  ISETP.GE.AND P2, PT, R251, c[0x0][0x220], PT ;  /* 0x00008800fb007a0c */ /* 0x000fe40003f46270 */
[----:B------:R-:W-:Y:S01]  /*2be0*/  IADD3 R0, P1, R4, R6, RZ ;  /* 0x0000000604007210 */ /* 0x000fe20007f3e0ff */
[----:B------:R-:W-:-:S05]  /*2bf0*/  IMAD R4, R225, c[0x0][0x374], RZ ;  /* 0x0000dd00e1047a24 */ /* 0x000fca00078e02ff */
[----:B------:R-:W-:Y:S01]  /*2c00*/  IADD3.X R8, R8, R7, R4, P1, !PT ;  /* 0x0000000708087210 */ /* 0x000fe20000ffe404 */
[----:B--2---:R-:W-:Y:S01]  /*2c10*/  @!P4 IMAD.MOV.U32 R2, RZ, RZ, c[0x0][0x370] ;  /* 0x0000dc00ff02c624 */ /* 0x004fe200078e00ff */
        /* <DEDUP_REMOVED lines=22> */
[----:B-----5:R-:W-:-:S13]  /*2d80*/  ISETP.GE.AND P0, PT, R13, c[0x0][0x220], PT ;  /* 0x000088000d007a0c */ /* 0x020fda0003f06270 */
        /* <DEDUP_REMOVED lines=8> */
.L_x_1894:
[----:B------:R-:W-:Y:S05]  /*2e10*/  BSYNC B0 ;  /* 0x0000000000007941 */ /* 0x000fea0003800000 */
.L_x_1893:
        /* <DEDUP_REMOVED lines=23> */
.L_x_1896:
[----:B------:R-:W5:Y:S01]  /*2f90*/  LDL R8, [R1] ;  /* 0x0000000001087983 */ /* 0x000f620000100800 */
        /* <DEDUP_REMOVED lines=39> */
[----:B------:R2:W-:Y:S01]  /*3210*/  @!P2 LDGSTS.E.BYPASS.LTC128B.128 [R234+0x4000], [R2.64+0x100] ;  /* 0x0400010002eaafae */ /* 0x0005e2000b901d48 */
[----:B-----5:R-:W-:-:S13]  /*3220*/  ISETP.GE.AND P1, PT, R8, c[0x0][0x220], PT ;  /* 0x0000880008007a0c */ /* 0x020fda0003f26270 */
        /* <DEDUP_REMOVED lines=9> */
.L_x_1897:
[----:B------:R-:W-:Y:S05]  /*32c0*/  BSYNC B0 ;  /* 0x0000000000007941 */ /* 0x000fea0003800000 */
.L_x_1895:
        /* <DEDUP_REMOVED lines=21> */
.L_x_1899:
[----:B------:R-:W2:Y:S01]  /*3420*/  LDL R13, [R1] ;  /* 0x00000000010d7983 */ /* 0x000ea20000100800 */
[----:B------:R-:W-:-:S02]  /*3430*/  ISETP.GE.AND P4, PT, R242, c[0x0][0x220], PT ;  /* 0x00008800f2007a0c */ /* 0x000fc40003f86270 */
[----:B------:R-:W-:Y:S02]  /*3440*/  ISETP.GE.AND P2, PT, R251, c[0x0][0x220], PT ;  /* 0x00008800fb007a0c */ /* 0x000fe40003f46270 */
        /* <DEDUP_REMOVED lines=35> */
[----:B--2---:R-:W-:-:S13]  /*3680*/  ISETP.GE.AND P1, PT, R13, c[0x0][0x220], PT ;  /* 0x000088000d007a0c */ /* 0x004fda0003f26270 */
[----:B------:R3:W-:Y:S04]  /*3690*/  @P1 STS [R234+0x7000], RZ ;  /* 0x007000ffea001388 */ /* 0x0007e80000000800 */
[----:B------:R3:W-:Y:S04]  /*36a0*/  @P1 STS [R234+0x7004], RZ ;  /* 0x007004ffea001388 */ /* 0x0007e80000000800 */
[----:B------:R3:W-:Y:S04]  /*36b0*/  @P1 STS [R234+0x7008], RZ ;  /* 0x007008ffea001388 */ /* 0x0007e80000000800 */
[----:B------:R3:W-:Y:S01]  /*36c0*/  @P1 STS [R234+0x700c], RZ ;  /* 0x00700cffea001388 */ /* 0x0007e20000000800 */
[----:B------:R-:W-:Y:S05]  /*36d0*/  @P1 BRA `(.L_x_1900) ;  /* 0x0000006000001947 */ /* 0x000fea0003800000 */
[----:B---3--:R-:W-:-:S04]  /*36e0*/  LEA R2, P1, R0, c[0x0][0x160], 0x1 ;  /* 0x0000580000027a11 */ /* 0x008fc800078208ff */
[----:B------:R-:W-:-:S05]  /*36f0*/  LEA.HI.X R3, R0, c[0x0][0x164], R8, 0x1, P1 ;  /* 0x0000590000037a11 */ /* 0x000fca00008f0c08 */
[----:B------:R-:W-:Y:S01]  /*3700*/  @!PT LDS RZ, [RZ] ;  /* 0x00000000fffff984 */ /* 0x000fe20000000800 */
[----:B------:R-:W-:Y:S01]  /*3710*/  @!PT LDS RZ, [RZ] ;  /* 0x00000000fffff984 */ /* 0x000fe20000000800 */
[----:B------:R-:W-:Y:S01]  /*3720*/  @!PT LDS RZ, [RZ] ;  /* 0x00000000fffff984 */ /* 0x000fe20000000800 */
[----:B------:R2:W-:Y:S04]  /*3730*/  LDGSTS.E.BYPASS.LTC128B.128 [R234+0x7000], [R2.64+0x180] ;  /* 0x0700018002ea7fae */ /* 0x0005e8000b901d48 */
.L_x_1900:
[----:B------:R-:W-:Y:S05]  /*3740*/  BSYNC B0 ;  /* 0x0000000000007941 */ /* 0x000fea0003800000 */
.L_x_1898:
[C---:B------:R-:W-:Y:S01]  /*3750*/  IADD3 R0, R244.reuse, 0x8, RZ ;  /* 0x00000008f4007810 */ /* 0x040fe20007ffe0ff */
[----:B------:R-:W-:Y:S01]  /*3760*/  USHF.R.S32.HI UR5, URZ, 0x1f, UR22 ;  /* 0x0000001f3f057899 */ /* 0x000fe20008011416 */
[----:B------:R-:W-:Y:S01]  /*3770*/  ISETP.GE.AND P2, PT, R244, UR4, PT ;  /* 0x00000004f4007c0c */ /* 0x000fe2000bf46270 */
        /* <DEDUP_REMOVED lines=27> */
[----:B---3--:R-:W2:Y:S01]  /*3930*/  LDL R25, [R1] ;  /* 0x0000000001197983 */ /* 0x008ea20000100800 */
        /* <DEDUP_REMOVED lines=21> */
[----:B------:R-:W-:Y:S02]  /*3a90*/  IADD3 R0, R13, R5, RZ ;  /* 0x000000050d007210 */ /* 0x000fe40007ffe0ff */
        /* <DEDUP_REMOVED lines=23> */
.L_x_1902:
[----:B---3--:R-:W-:Y:S05]  /*3c10*/  BSYNC B0 ;  /* 0x0000000000007941 */ /* 0x008fea0003800000 */
.L_x_1901:
[----:B------:R-:W-:Y:S01]  /*3c20*/  ISETP.GE.AND P5, PT, R22, UR4, PT ;  /* 0x0000000416007c0c */ /* 0x000fe2000bfa6270 */
[----:B------:R-:W-:-:S12]  /*3c30*/  BSSY B0, `(.L_x_1903) ;  /* 0x0000037000007945 */ /* 0x000fd80003800000 */
[----:B------:R3:W-:Y:S04]  /*3c40*/  @P5 STS.128 [R235+0x19000], RZ ;  /* 0x019000ffeb005388 */ /* 0x0007e80000000c00 */
[----:B------:R3:W-:Y:S04]  /*3c50*/  @P5 STS.128 [R235+0x1b000], RZ ;  /* 0x01b000ffeb005388 */ /* 0x0007e80000000c00 */
[----:B------:R3:W-:Y:S04]  /*3c60*/  @P5 STS.128 [R235+0x1d000], RZ ;  /* 0x01d000ffeb005388 */ /* 0x0007e80000000c00 */
[----:B------:R3:W-:Y:S01]  /*3c70*/  @P5 STS.128 [R235+0x1f000], RZ ;  /* 0x01f000ffeb005388 */ /* 0x0007e20000000c00 */
[----:B------:R-:W-:Y:S05]  /*3c80*/  @P5 BRA `(.L_x_1904) ;  /* 0x0000031000005947 */ /* 0x000fea0003800000 */
[----:B--2---:R-:W2:Y:S01]  /*3c90*/  LDL R10, [R1] ;  /* 0x00000000010a7983 */ /* 0x004ea20000100800 */
[----:B------:R-:W-:Y:S01]  /*3ca0*/  IADD3 R0, P1, R17, 0x20, RZ ;  /* 0x0000002011007810 */ /* 0x000fe20007f3e0ff */
[----:B------:R-:W-:Y:S01]  /*3cb0*/  IMAD.U32 R3, RZ, RZ, UR29 ;  /* 0x0000001dff037e24 */ /* 0x000fe2000f8e00ff */
        /* <DEDUP_REMOVED lines=24> */
[----:B------:R-:W-:-:S05]  /*3e40*/  @!P4 LEA.HI.X R7, R8, c[0x0][0x16c], R0, 0x1, P1 ;  /* 0x00005b000807ca11 */ /* 0x000fca00008f0c00 */
        /* <DEDUP_REMOVED lines=21> */
.L_x_1904:
[----:B------:R-:W-:Y:S05]  /*3fa0*/  BSYNC B0 ;  /* 0x0000000000007941 */ /* 0x000fea0003800000 */
.L_x_1903:
[----:B------:R-:W-:Y:S01]  /*3fb0*/  ULDC.64 UR6, c[0x0][0x1a0] ;  /* 0x0000680000067ab9 */ /* 0x000fe20000000a00 */
[----:B------:R1:W-:Y:S01]  /*3fc0*/  @P6 STS.128 [R235+0x20000], RZ ;  /* 0x020000ffeb006388 */ /* 0x0003e20000000c00 */
[----:B------:R-:W-:Y:S01]  /*3fd0*/  UIMAD UR4, UR5, UR6, URZ ;  /* 0x00000006050472a4 */ /* 0x000fe2000f8e023f */
[----:B-12---:R-:W-:Y:S01]  /*3fe0*/  IMAD.WIDE.U32 R2, R16, c[0x0][0x1a0], R242 ;  /* 0x0000680010027a25 */ /* 0x006fe200078e00f2 */
[----:B------:R-:W-:Y:S01]  /*3ff0*/  BSSY B0, `(.L_x_1905) ;  /* 0x000003b000007945 */ /* 0x000fe20003800000 */
[----:B------:R1:W-:Y:S01]  /*4000*/  @P6 STS.128 [R235+0x22000], RZ ;  /* 0x022000ffeb006388 */ /* 0x0003e20000000c00 */
[----:B------:R-:W-:Y:S02]  /*4010*/  UIMAD UR4, UR22, UR7, UR4 ;  /* 0x00000007160472a4 */ /* 0x000fe4000f8e0204 */
        /* <DEDUP_REMOVED lines=10> */
[----:B------:R-:W2:Y:S01]  /*40c0*/  LDL R22, [R1] ;  /* 0x0000000001167983 */ /* 0x000ea20000100800 */
        /* <DEDUP_REMOVED lines=45> */
.L_x_1906:
[----:B------:R-:W-:Y:S05]  /*43a0*/  BSYNC B0 ;  /* 0x0000000000007941 */ /* 0x000fea0003800000 */
.L_x_1905:
[----:B------:R1:W-:Y:S01]  /*43b0*/  @P5 STS.128 [R235+0x21000], RZ ;  /* 0x021000ffeb005388 */ /* 0x0003e20000000c00 */
[----:B------:R-:W-:Y:S03]  /*43c0*/  BSSY B0, `(.L_x_1907) ;  /* 0x0000035000007945 */ /* 0x000fe60003800000 */
[----:B------:R1:W-:Y:S04]  /*43d0*/  @P5 STS.128 [R235+0x23000], RZ ;  /* 0x023000ffeb005388 */ /* 0x0003e80000000c00 */
[----:B------:R1:W-:Y:S04]  /*43e0*/  @P5 STS.128 [R235+0x25000], RZ ;  /* 0x025000ffeb005388 */ /* 0x0003e80000000c00 */
[----:B------:R1:W-:Y:S01]  /*43f0*/  @P5 STS.128 [R235+0x27000], RZ ;  /* 0x027000ffeb005388 */ /* 0x0003e20000000c00 */
[----:B------:R-:W-:Y:S05]  /*4400*/  @P5 BRA `(.L_x_1908) ;  /* 0x0000030000005947 */ /* 0x000fea0003800000 */
[----:B-12---:R-:W2:Y:S01]  /*4410*/  LDL R10, [R1] ;  /* 0x00000000010a7983 */ /* 0x006ea20000100800 */
[----:B------:R-:W-:Y:S01]  /*4420*/  IADD3 R0, P1, R17, 0x20, RZ ;  /* 0x0000002011007810 */ /* 0x000fe20007f3e0ff */
[----:B------:R-:W-:Y:S01]  /*4430*/  IMAD.U32 R3, RZ, RZ, UR30 ;  /* 0x0000001eff037e24 */ /* 0x000fe2000f8e00ff */
        /* <DEDUP_REMOVED lines=11> */
[----:B------:R-:W-:Y:S02]  /*44f0*/  IMAD R0, R0, c[0x0][0x1a4], R5 ;  /* 0x0000690000007a24 */ /* 0x000fe400078e0205 */
        /* <DEDUP_REMOVED lines=28> */
[----:B------:R1:W-:Y:S04]  /*46c0*/  @P1 STS.128 [R235+0x27000], RZ ;  /* 0x027000ffeb001388 */ /* 0x0003e80000000c00 */
[----:B------:R-:W-:Y:S01]  /*46d0*/  @!PT LDS RZ, [RZ] ;  /* 0x00000000fffff984 */ /* 0x000fe20000000800 */
[----:B------:R-:W-:Y:S01]  /*46e0*/  @!PT LDS RZ, [RZ] ;  /* 0x00000000fffff984 */ /* 0x000fe20000000800 */
[----:B------:R-:W-:Y:S01]  /*46f0*/  @!PT LDS RZ, [RZ] ;  /* 0x00000000fffff984 */ /* 0x000fe20000000800 */
[----:B------:R1:W-:Y:S02]  /*4700*/  @!P1 LDGSTS.E.BYPASS.LTC128B.128 [R235+0x27000], [R2.64+0x180] ;  /* 0x2700018002eb9fae */ /* 0x0003e4000b901d48 */
.L_x_1908:
[----:B------:R-:W-:Y:S05]  /*4710*/  BSYNC B0 ;  /* 0x0000000000007941 */ /* 0x000fea0003800000 */
.L_x_1907:
[----:B------:R-:W-:Y:S02]  /*4720*/  ULDC.64 UR6, c[0x0][0x318] ;  /* 0x0000c60000067ab9 */ /* 0x000fe40000000a00 */
[----:B------:R-:W-:Y:S01]  /*4730*/  ULDC.64 UR22, c[0x0][0x320] ;  /* 0x0000c80000167ab9 */ /* 0x000fe20000000a00 */
[----:B------:R-:W-:Y:S01]  /*4740*/  IMAD.MOV.U32 R8, RZ, RZ, c[0x0][0x308] ;  /* 0x0000c200ff087624 */ /* 0x000fe200078e00ff */
[----:B------:R-:W-:Y:S01]  /*4750*/  UISETP.NE.U32.AND UP1, UPT, URZ, UR6, UPT ;  /* 0x000000063f00728c */ /* 0x000fe2000bf25070 */
[----:B------:R-:W-:Y:S01]  /*4760*/  IMAD.MOV.U32 R9, RZ, RZ, c[0x0][0x30c] ;  /* 0x0000c300ff097624 */ /* 0x000fe200078e00ff */
[----:B------:R-:W-:Y:S01]  /*4770*/  LEA.HI R5, R23, R24, RZ, 0x4 ;  /* 0x0000001817057211 */ /* 0x000fe200078f20ff */
[----:B-1----:R-:W1:Y:S01]  /*4780*/  S2R R7, SR_TID.X ;  /* 0x0000000000077919 */ /* 0x002e620000002100 */
[----:B------:R-:W-:-:S03]  /*4790*/  UISETP.NE.AND.EX UP1, UPT, URZ, UR7, UPT, UP1 ;  /* 0x000000073f00728c */ /* 0x000fc6000bf25310 */
[----:B--2---:R-:W2:Y:S03]  /*47a0*/  LDG.E.64 R10, [R8.64] ;  /* 0x00000008080a7981 */ /* 0x004ea6000c1e1b00 */
[----:B------:R-:W-:Y:S01]  /*47b0*/  PLOP3.LUT P1, PT, PT, PT, UP1, 0x80, 0x0 ;  /* 0x000000000000781c */ /* 0x000fe20003f2f018 */
[----:B------:R-:W0:Y:S04]  /*47c0*/  LDGDEPBAR ;  /* 0x00000000000079af */ /* 0x000e280000000000 */
[----:B------:R-:W-:Y:S02]  /*47d0*/  @UP1 UIMAD UR11, UR37, UR22, URZ ;  /* 0x00000016250b12a4 */ /* 0x000fe4000f8e023f */
[----:B------:R-:W-:-:S02]  /*47e0*/  @UP1 UMOV UR4, UR36 ;  /* 0x0000002400041c82 */ /* 0x000fc40008000000 */
[----:B------:R-:W-:Y:S02]  /*47f0*/  @UP1 UMOV UR5, UR61 ;  /* 0x0000003d00051c82 */ /* 0x000fe40008000000 */
[----:B------:R-:W-:Y:S02]  /*4800*/  @UP1 UIMAD.WIDE.U32 UR4, UR35, UR22, UR4 ;  /* 0x00000016230412a5 */ /* 0x000fe4000f8e0004 */
[----:B------:R-:W-:Y:S02]  /*4810*/  @UP1 UIMAD UR23, UR35, UR23, UR11 ;  /* 0x00000017231712a4 */ /* 0x000fe4000f8e020b */
[----:B------:R-:W-:Y:S02]  /*4820*/  @UP1 ULEA UR6, UP0, UR4, UR6, 0x2 ;  /* 0x0000000604061291 */ /* 0x000fe4000f80103f */
[----:B------:R-:W-:-:S04]  /*4830*/  @UP1 UIADD3 UR23, UR5, UR23, URZ ;  /* 0x0000001705171290 */ /* 0x000fc8000fffe03f */
[----:B------:R-:W-:Y:S01]  /*4840*/  @UP1 ULEA.HI.X UR7, UR4, UR7, UR23, 0x2, UP0 ;  /* 0x0000000704071291 */ /* 0x000fe200080f1417 */
[----:B------:R-:W-:-:S05]  /*4850*/  IMAD.U32 R2, RZ, RZ, UR6 ;  /* 0x00000006ff027e24 */ /* 0x000fca000f8e00ff */
[----:B------:R-:W-:-:S05]  /*4860*/  IMAD.U32 R3, RZ, RZ, UR7 ;  /* 0x00000007ff037e24 */ /* 0x000fca000f8e00ff */
[----:B----4-:R3:W4:Y:S04]  /*4870*/  @P1 LDG.E R0, [R2.64] ;  /* 0x0000000802001981 */ /* 0x010728000c1e1900 */
[----:B---3--:R-:W3:Y:S01]  /*4880*/  LDG.E.64 R2, [R8.64+0x8] ;  /* 0x0000080808027981 */ /* 0x008ee2000c1e1b00 */
[----:B------:R-:W4:Y:S01]  /*4890*/  @P1 MUFU.RCP R4, c[0x0][0x238] ;  /* 0x00008e0000041b08 */ /* 0x000f220000001000 */
[----:B------:R-:W-:Y:S02]  /*48a0*/  LOP3.LUT R5, R5, 0xfffffff0, RZ, 0xc0, !PT ;  /* 0xfffffff005057812 */ /* 0x000fe400078ec0ff */
[----:B------:R-:W-:Y:S01]  /*48b0*/  LEA.HI R6, R23, R24, RZ, 0x7 ;  /* 0x0000001817067211 */ /* 0x000fe200078f38ff */
[----:B------:R-:W-:Y:S01]  /*48c0*/  IMAD.MOV.U32 R224, RZ, RZ, 0x40 ;  /* 0x00000040ffe07424 */ /* 0x000fe200078e00ff */
[----:B------:R-:W-:Y:S01]  /*48d0*/  UIADD3 UR22, -UR12, 0x40, UR18 ;  /* 0x000000400c167890 */ /* 0x000fe2000fffe112 */
        /* <DEDUP_REMOVED lines=68> */
[----:B--2---:R-:W2:Y:S01]  /*4d20*/  R2UR UR14, R11 ;  /* 0x000000000b0e73c2 */ /* 0x004ea200000e0000 */
[----:B----4-:R-:W-:Y:S02]  /*4d30*/  @P1 FMUL.FTZ R4, R0, R4 ;  /* 0x0000000400041220 */ /* 0x010fe40000410000 */
[----:B------:R-:W-:-:S05]  /*4d40*/  IMAD.IADD R0, R24, 0x1, -R5 ;  /* 0x0000000118007824 */ /* 0x000fca00078e0a05 */
[----:B------:R-:W-:-:S04]  /*4d50*/  SHF.R.S32.HI R5, RZ, 0x1f, R0 ;  /* 0x0000001fff057819 */ /* 0x000fc80000011400 */
[----:B------:R-:W-:-:S04]  /*4d60*/  LEA.HI R5, R5, R0, RZ, 0x3 ;  /* 0x0000000005057211 */ /* 0x000fc800078f18ff */
[----:B------:R-:W-:Y:S01]  /*4d70*/  LOP3.LUT R5, R5, 0xfffffff8, RZ, 0xc0, !PT ;  /* 0xfffffff805057812 */ /* 0x000fe200078ec0ff */
[----:B------:R4:W1:Y:S04]  /*4d80*/  @P1 R2UR UR4, R4 ;  /* 0x00000000040413c2 */ /* 0x00086800000e0000 */
[----:B------:R-:W-:-:S05]  /*4d90*/  IMAD.IADD R0, R0, 0x1, -R5 ;  /* 0x0000000100007824 */ /* 0x000fca00078e0a05 */
[----:B------:R-:W-:Y:S02]  /*4da0*/  R2P PR, R0, 0x6 ;  /* 0x0000000600007804 */ /* 0x000fe40000000000 */
[--C-:B------:R-:W-:Y:S02]  /*4db0*/  SHF.R.S32.HI R0, RZ, 0x1f, R19.reuse ;  /* 0x0000001fff007819 */ /* 0x100fe40000011413 */
[----:B---3--:R-:W-:-:S04]  /*4dc0*/  IADD3 R19, P4, P3, R2, UR43, R19 ;  /* 0x0000002b02137c10 */ /* 0x008fc8000fb9e013 */
[----:B------:R-:W-:Y:S02]  /*4dd0*/  IADD3.X R0, R3, UR51, R0, P4, P3 ;  /* 0x0000003303007c10 */ /* 0x000fe4000a7e6400 */
[----:B----4-:R-:W-:Y:S01]  /*4de0*/  SHF.R.S32.HI R4, RZ, 0x7, R6 ;  /* 0x00000007ff047819 */ /* 0x010fe20000011406 */
[----:B-1----:R-:W-:-:S04]  /*4df0*/  IMAD.SHL.U32 R6, R7, 0x2, RZ ;  /* 0x0000000207067824 */ /* 0x002fc800078e00ff */
[----:B------:R-:W-:Y:S01]  /*4e00*/  IMAD.SHL.U32 R8, R4, 0x20, RZ ;  /* 0x0000002004087824 */ /* 0x000fe200078e00ff */
[----:B------:R1:W-:Y:S01]  /*4e10*/  STL [R1+0x20], R0 ;  /* 0x0000200001007387 */ /* 0x0003e20000100800 */
[----:B------:R-:W-:-:S03]  /*4e20*/  IMAD.U32 R7, RZ, RZ, UR25 ;  /* 0x00000019ff077e24 */ /* 0x000fc6000f8e00ff */
[----:B------:R-:W-:Y:S01]  /*4e30*/  LOP3.LUT R8, R8, 0x6, R6, 0xf8, !PT ;  /* 0x0000000608087812 */ /* 0x000fe200078ef806 */
[----:B------:R-:W-:Y:S01]  /*4e40*/  IMAD.U32 R6, RZ, RZ, UR25 ;  /* 0x00000019ff067e24 */ /* 0x000fe2000f8e00ff */
[----:B------:R-:W-:-:S03]  /*4e50*/  IADD3 R2, R231, 0x4000, RZ ;  /* 0x00004000e7027810 */ /* 0x000fc60007ffe0ff */
[----:B------:R-:W-:Y:S01]  /*4e60*/  IMAD R236, R7, 0x40, R8 ;  /* 0x0000004007ec7824 */ /* 0x000fe200078e0208 */
[----:B------:R-:W-:Y:S01]  /*4e70*/  SEL R2, R2, R231, !P0 ;  /* 0x000000e702027207 */ /* 0x000fe20004000000 */
[----:B------:R-:W-:Y:S02]  /*4e80*/  IMAD R6, R6, 0x2, R4 ;  /* 0x0000000206067824 */ /* 0x000fe400078e0204 */
[----:B------:R-:W-:Y:S01]  /*4e90*/  IMAD.WIDE.U32 R4, R19, -0x2daee0ad, RZ ;  /* 0xd2511f5313047825 */ /* 0x000fe200078e00ff */
[----:B------:R-:W-:Y:S02]  /*4ea0*/  IADD3 R3, R244, -UR15, -R236 ;  /* 0x8000000ff4037c10 */ /* 0x000fe4000fffe8ec */
[----:B-1----:R-:W-:-:S04]  /*4eb0*/  IADD3 R0, R230, 0x4000, RZ ;  /* 0x00004000e6007810 */ /* 0x002fc80007ffe0ff */
[----:B------:R-:W-:Y:S01]  /*4ec0*/  SEL R0, R0, R230, !P0 ;  /* 0x000000e600007207 */ /* 0x000fe20004000000 */
[----:B------:R-:W-:Y:S01]  /*4ed0*/  IMAD.SHL.U32 R216, R2, 0x2, RZ ;  /* 0x0000000202d87824 */ /* 0x000fe200078e00ff */
[----:B------:R-:W-:-:S03]  /*4ee0*/  IADD3 R2, R3, UR12, RZ ;  /* 0x0000000c03027c10 */ /* 0x000fc6000fffe0ff */
[----:B------:R-:W-:Y:S01]  /*4ef0*/  IMAD.SHL.U32 R221, R0, 0x2, RZ ;  /* 0x0000000200dd7824 */ /* 0x000fe200078e00ff */
[----:B--2---:R-:W-:Y:S01]  /*4f00*/  LOP3.LUT R0, R6, UR14, RZ, 0x3c, !PT ;  /* 0x0000000e06007c12 */ /* 0x004fe2000f8e3cff */
[----:B------:R1:W-:Y:S03]  /*4f10*/  STL [R1+0x1c], R2 ;  /* 0x00001c0201007387 */ /* 0x0003e60000100800 */
[----:B------:R-:W-:Y:S01]  /*4f20*/  LOP3.LUT R0, R0, R5, RZ, 0x3c, !PT ;  /* 0x0000000500007212 */ /* 0x000fe200078e3cff */
[----:B------:R1:W-:Y:S01]  /*4f30*/  STL.64 [R1+0x10], R4 ;  /* 0x0000100401007387 */ /* 0x0003e20000100a00 */
[----:B------:R1:W2:Y:S03]  /*4f40*/  R2UR UR13, R10 ;  /* 0x000000000a0d73c2 */ /* 0x0002a600000e0000 */
[----:B------:R1:W-:Y:S01]  /*4f50*/  STL [R1+0x18], R0 ;  /* 0x0000180001007387 */ /* 0x0003e20000100800 */
[----:B------:R-:W-:-:S02]  /*4f60*/  SEL R225, R225, 0xffffffe0, !P1 ;  /* 0xffffffe0e1e17807 */ /* 0x000fc40004800000 */
[----:B------:R-:W-:-:S03]  /*4f70*/  SEL R224, R224, 0xffffffc0, !P2 ;  /* 0xffffffc0e0e07807 */ /* 0x000fc60005000000 */
[C---:B------:R-:W-:Y:S01]  /*4f80*/  IMAD.IADD R227, R226.reuse, 0x1, R225 ;  /* 0x00000001e2e37824 */ /* 0x040fe200078e02e1 */
[----:B------:R-:W-:Y:S01]  /*4f90*/  CS2R R24, SRZ ;  /* 0x0000000000187805 */ /* 0x000fe2000001ff00 */
[----:B------:R-:W-:Y:S02]  /*4fa0*/  IMAD.IADD R228, R226, 0x1, R224 ;  /* 0x00000001e2e47824 */ /* 0x000fe400078e02e0 */
[----:B------:R-:W-:Y:S01]  /*4fb0*/  IMAD.IADD R229, R224, 0x1, R227 ;  /* 0x00000001e0e57824 */ /* 0x000fe200078e02e3 */
[----:B-12---:R-:W-:Y:S02]  /*4fc0*/  @UP1 UMOV UR6, UR4 ;  /* 0x0000000400061c82 */ /* 0x006fe40008000000 */
.L_x_1913:
[----:B------:R-:W0:Y:S01]  /*4fd0*/  LDGDEPBAR ;  /* 0x00000000000079af */ /* 0x000e220000000000 */
[C---:B------:R-:W-:Y:S01]  /*4fe0*/  IMAD.IADD R3, R221.reuse, 0x1, R225 ;  /* 0x00000001dd037824 */ /* 0x040fe200078e02e1 */
[----:B------:R-:W-:Y:S01]  /*4ff0*/  USHF.L.U32 UR4, UR10, 0x6, URZ ;  /* 0x000000060a047899 */ /* 0x000fe2000800063f */
[--C-:B------:R-:W-:Y:S01]  /*5000*/  IMAD.IADD R2, R221, 0x1, R224.reuse ;  /* 0x00000001dd027824 */ /* 0x100fe200078e02e0 */
[----:B------:R-:W-:Y:S01]  /*5010*/  ULDC UR5, c[0x0][0x2e4] ;  /* 0x0000b90000057ab9 */ /* 0x000fe20000000800 */
[----:B------:R-:W-:Y:S01]  /*5020*/  IMAD.IADD R0, R3, 0x1, R224 ;  /* 0x0000000103007824 */ /* 0x000fe200078e02e0 */
[----:B------:R-:W2:Y:S01]  /*5030*/  LDL R118, [R1+0x1c] ;  /* 0x00001c0001767983 */ /* 0x000ea20000100800 */
[----:B------:R-:W-:Y:S01]  /*5040*/  UISETP.GE.AND UP0, UPT, UR4, UR22, UPT ;  /* 0x000000160400728c */ /* 0x000fe2000bf06270 */
[----:B------:R-:W-:Y:S04]  /*5050*/  DEPBAR.LE SB0, 0x0 ;  /* 0x000080000000791a */ /* 0x000fe80000000000 */
[----:B------:R-:W-:Y:S06]  /*5060*/  BAR.SYNC.DEFER_BLOCKING 0x0 ;  /* 0x0000000000007b1d */ /* 0x000fec0000010000 */
[----:B------:R-:W-:Y:S05]  /*5070*/  LDSM.16.M88.4 R16, [R221] ;  /* 0x00000000dd10783b */ /* 0x000fea0000000200 */
[----:B------:R-:W1:Y:S05]  /*5080*/  LDSM.16.M88.4 R8, [R220+0x18000] ;  /* 0x01800000dc08783b */ /* 0x000e6a0000000200 */
[----:B------:R-:W3:Y:S05]  /*5090*/  LDSM.16.M88.4 R84, [R220+0x18800] ;  /* 0x01880000dc54783b */ /* 0x000eea0000000200 */
[----:B------:R-:W-:Y:S05]  /*50a0*/  LDSM.16.M88.4 R88, [R3] ;  /* 0x000000000358783b */ /* 0x000fea0000000200 */
[----:B------:R-:W4:Y:S05]  /*50b0*/  LDSM.16.M88.4 R92, [R217+0x18000] ;  /* 0x01800000d95c783b */ /* 0x000f2a0000000200 */
[----:B------:R-:W4:Y:S05]  /*50c0*/  LDSM.16.M88.4 R96, [R217+0x18800] ;  /* 0x01880000d960783b */ /* 0x000f2a0000000200 */
[----:B------:R-:W-:Y:S05]  /*50d0*/  LDSM.16.M88.4 R100, [R2] ;  /* 0x000000000264783b */ /* 0x000fea0000000200 */
[----:B------:R-:W4:Y:S05]  /*50e0*/  LDSM.16.M88.4 R104, [R219+0x18000] ;  /* 0x01800000db68783b */ /* 0x000f2a0000000200 */
[----:B------:R-:W4:Y:S01]  /*50f0*/  LDSM.16.M88.4 R108, [R219+0x18800] ;  /* 0x01880000db6c783b */ /* 0x000f220000000200 */
[C---:B-1----:R-:W-:Y:S04]  /*5100*/  HMMA.16816.F32 R4, R16.reuse, R8, RZ ;  /* 0x000000081004723c */ /* 0x042fe800000018ff */
[----:B------:R-:W-:Y:S04]  /*5110*/  LDSM.16.M88.4 R112, [R218+0x18800] ;  /* 0x01880000da70783b */ /* 0x000fe80000000200 */
[C---:B------:R-:W-:Y:S08]  /*5120*/  HMMA.16816.F32 R8, R16.reuse, R10, RZ ;  /* 0x0000000a1008723c */ /* 0x040ff000000018ff */
[C---:B---3--:R-:W-:Y:S08]  /*5130*/  HMMA.16816.F32 R12, R16.reuse, R84, RZ ;  /* 0x00000054100c723c */ /* 0x048ff000000018ff */
[----:B------:R-:W-:Y:S01]  /*5140*/  HMMA.16816.F32 R16, R16, R86, RZ ;  /* 0x000000561010723c */ /* 0x000fe200000018ff */
[----:B------:R-:W-:Y:S07]  /*5150*/  LDSM.16.M88.4 R84, [R0] ;  /* 0x000000000054783b */ /* 0x000fee0000000200 */
[C---:B----4-:R-:W-:Y:S08]  /*5160*/  HMMA.16816.F32 R4, R88.reuse, R92, R4 ;  /* 0x0000005c5804723c */ /* 0x050ff00000001804 */
[C---:B------:R-:W-:Y:S01]  /*5170*/  HMMA.16816.F32 R8, R88.reuse, R94, R8 ;  /* 0x0000005e5808723c */ /* 0x040fe20000001808 */
[----:B------:R-:W1:Y:S07]  /*5180*/  LDSM.16.M88.4 R92, [R218+0x18000] ;  /* 0x01800000da5c783b */ /* 0x000e6e0000000200 */
[C---:B------:R-:W-:Y:S08]  /*5190*/  HMMA.16816.F32 R12, R88.reuse, R96, R12 ;  /* 0x00000060580c723c */ /* 0x040ff0000000180c */
[----:B------:R-:W-:Y:S01]  /*51a0*/  HMMA.16816.F32 R16, R88, R98, R16 ;  /* 0x000000625810723c */ /* 0x000fe20000001810 */
[----:B------:R-:W-:Y:S05]  /*51b0*/  LDSM.16.M88.4 R88, [R221+0x2000] ;  /* 0x00200000dd58783b */ /* 0x000fea0000000200 */
[----:B------:R-:W3:Y:S02]  /*51c0*/  LDSM.16.M88.4 R96, [R220+0x1a000] ;  /* 0x01a00000dc60783b */ /* 0x000ee40000000200 */
[C---:B------:R-:W-:Y:S08]  /*51d0*/  HMMA.16816.F32 R4, R100.reuse, R104, R4 ;  /* 0x000000686404723c */ /* 0x040ff00000001804 */
[C---:B------:R-:W-:Y:S01]  /*51e0*/  HMMA.16816.F32 R8, R100.reuse, R106, R8 ;  /* 0x0000006a6408723c */ /* 0x040fe20000001808 */
[----:B------:R-:W4:Y:S07]  /*51f0*/  LDSM.16.M88.4 R104, [R220+0x1a800] ;  /* 0x01a80000dc68783b */ /* 0x000f2e0000000200 */
        /* <DEDUP_REMOVED lines=12> */
[C---:B---3--:R-:W-:Y:S08]  /*52c0*/  HMMA.16816.F32 R4, R88.reuse, R96, R4 ;  /* 0x000000605804723c */ /* 0x048ff00000001804 */
[C---:B------:R-:W-:Y:S01]  /*52d0*/  HMMA.16816.F32 R8, R88.reuse, R98, R8 ;  /* 0x000000625808723c */ /* 0x040fe20000001808 */
[----:B------:R-:W3:Y:S07]  /*52e0*/  LDSM.16.M88.4 R96, [R219+0x1a000] ;  /* 0x01a00000db60783b */ /* 0x000eee0000000200 */
[C---:B----4-:R-:W-:Y:S08]  /*52f0*/  HMMA.16816.F32 R12, R88.reuse, R104, R12 ;  /* 0x00000068580c723c */ /* 0x050ff0000000180c */
[----:B------:R-:W-:Y:S01]  /*5300*/  HMMA.16816.F32 R16, R88, R106, R16 ;  /* 0x0000006a5810723c */ /* 0x000fe20000001810 */
[----:B------:R-:W4:Y:S05]  /*5310*/  LDSM.16.M88.4 R88, [R219+0x1a800] ;  /* 0x01a80000db58783b */ /* 0x000f2a0000000200 */
[----:B------:R-:W-:Y:S02]  /*5320*/  LDSM.16.M88.4 R104, [R218+0x1a000] ;  /* 0x01a00000da68783b */ /* 0x000fe40000000200 */
[C---:B-1----:R-:W-:Y:S08]  /*5330*/  HMMA.16816.F32 R4, R92.reuse, R100, R4 ;  /* 0x000000645c04723c */ /* 0x042ff00000001804 */
[C---:B------:R-:W-:Y:S01]  /*5340*/  HMMA.16816.F32 R8, R92.reuse, R102, R8 ;  /* 0x000000665c08723c */ /* 0x040fe20000001808 */
[----:B------:R-:W1:Y:S07]  /*5350*/  LDSM.16.M88.4 R100, [R0+0x2000] ;  /* 0x002000000064783b */ /* 0x000e6e0000000200 */
[C---:B------:R-:W-:Y:S07]  /*5360*/  HMMA.16816.F32 R12, R92.reuse, R108, R12 ;  /* 0x0000006c5c0c723c */ /* 0x040fee000000180c */
[C---:B------:R-:W-:Y:S01]  /*5370*/  LEA R108, P0, R244.reuse, R112, 0x2 ;  /* 0x00000070f46c7211 */ /* 0x040fe200078010ff */
[----:B------:R-:W-:Y:S01]  /*5380*/  HMMA.16816.F32 R16, R92, R110, R16 ;  /* 0x0000006e5c10723c */ /* 0x000fe20000001810 */
[----:B------:R-:W2:Y:S03]  /*5390*/  LDSM.16.M88.4 R92, [R218+0x1a800] ;  /* 0x01a80000da5c783b */ /* 0x000ea60000000200 */
[----:B------:R-:W-:Y:S02]  /*53a0*/  LEA.HI.X.SX32 R109, R244, R113, 0x2, P0 ;  /* 0x00000071f46d7211 */ /* 0x000fe400000f16ff */
[----:B------:R-:W-:Y:S02]  /*53b0*/  LDSM.16.M88.4 R112, [R220+0x1c000] ;  /* 0x01c00000dc70783b */ /* 0x000fe40000000200 */
[C---:B---3--:R-:W-:Y:S03]  /*53c0*/  HMMA.16816.F32 R4, R84.reuse, R96, R4 ;  /* 0x000000605404723c */ /* 0x048fe60000001804 */
[----:B-----5:R3:W5:Y:S05]  /*53d0*/  LDG.E R117, [R108.64] ;  /* 0x000000086c757981 */ /* 0x02076a000c1e1900 */
[C---:B------:R-:W-:Y:S01]  /*53e0*/  HMMA.16816.F32 R8, R84.reuse, R98, R8 ;  /* 0x000000625408723c */ /* 0x040fe20000001808 */
[----:B------:R3:W5:Y:S05]  /*53f0*/  LDG.E R116, [R108.64+0x20] ;  /* 0x000020086c747981 */ /* 0x00076a000c1e1900 */
[----:B------:R-:W-:Y:S02]  /*5400*/  LDSM.16.M88.4 R96, [R217+0x1c000] ;  /* 0x01c00000d960783b */ /* 0x000fe40000000200 */
[C---:B----4-:R-:W-:Y:S08]  /*5410*/  HMMA.16816.F32 R12, R84.reuse, R88, R12 ;  /* 0x00000058540c723c */ /* 0x050ff0000000180c */
[----:B------:R-:W-:Y:S01]  /*5420*/  HMMA.16816.F32 R16, R84, R90, R16 ;  /* 0x0000005a5410723c */ /* 0x000fe20000001810 */
[----:B------:R-:W-:Y:S05]  /*5430*/  LDSM.16.M88.4 R84, [R220+0x1c800] ;  /* 0x01c80000dc54783b */ /* 0x000fea0000000200 */
[----:B------:R-:W-:Y:S02]  /*5440*/  LDSM.16.M88.4 R88, [R3+0x4000] ;  /* 0x004000000358783b */ /* 0x000fe40000000200 */
[C---:B-1----:R-:W-:Y:S03]  /*5450*/  HMMA.16816.F32 R4, R100.reuse, R104, R4 ;  /* 0x000000686404723c */ /* 0x042fe60000001804 */
[----:B---3--:R-:W1:Y:S05]  /*5460*/  LDSM.16.M88.4 R108, [R221+0x4000] ;  /* 0x00400000dd6c783b */ /* 0x008e6a0000000200 */
[C---:B------:R-:W-:Y:S01]  /*5470*/  HMMA.16816.F32 R8, R100.reuse, R106, R8 ;  /* 0x0000006a6408723c */ /* 0x040fe20000001808 */
[----:B------:R-:W-:Y:S07]  /*5480*/  LDSM.16.M88.4 R104, [R219+0x1c000] ;  /* 0x01c00000db68783b */ /* 0x000fee0000000200 */
[C---:B--2---:R-:W-:Y:S08]  /*5490*/  HMMA.16816.F32 R12, R100.reuse, R92, R12 ;  /* 0x0000005c640c723c */ /* 0x044ff0000000180c */
        /* <DEDUP_REMOVED lines=34> */
[----:B------:R1:W-:Y:S05]  /*56c0*/  LDSM.16.M88.4 R84, [R2+0x6000] ;  /* 0x006000000254783b */ /* 0x0003ea0000000200 */
[----:B------:R-:W4:Y:S02]  /*56d0*/  LDSM.16.M88.4 R92, [R219+0x1e000] ;  /* 0x01e00000db5c783b */ /* 0x000f240000000200 */
[C---:B---3--:R-:W-:Y:S08]  /*56e0*/  HMMA.16816.F32 R4, R100.reuse, R104, R4 ;  /* 0x000000686404723c */ /* 0x048ff00000001804 */
[C---:B------:R-:W-:Y:S04]  /*56f0*/  HMMA.16816.F32 R8, R100.reuse, R106, R8 ;  /* 0x0000006a6408723c */ /* 0x040fe80000001808 */
[----:B-1----:R-:W-:Y:S04]  /*5700*/  IADD3 R2, R118, UR4, RZ ;  /* 0x0000000476027c10 */ /* 0x002fe8000fffe0ff */
[C---:B--2---:R-:W-:Y:S04]  /*5710*/  HMMA.16816.F32 R12, R100.reuse, R88, R12 ;  /* 0x00000058640c723c */ /* 0x044fe8000000180c */
[----:B------:R-:W-:Y:S02]  /*5720*/  IABS R104, R2 ;  /* 0x0000000200687213 */ /* 0x000fe40000000000 */
[C---:B------:R-:W-:Y:S02]  /*5730*/  IADD3 R3, R2.reuse, 0x8, RZ ;  /* 0x0000000802037810 */ /* 0x040fe40007ffe0ff */
[C---:B------:R-:W-:Y:S01]  /*5740*/  IADD3 R105, R2.reuse, 0x7, RZ ;  /* 0x0000000702697810 */ /* 0x040fe20007ffe0ff */
[----:B------:R-:W-:Y:S01]  /*5750*/  IMAD.MOV.U32 R88, RZ, RZ, R104 ;  /* 0x000000ffff587224 */ /* 0x000fe200078e0068 */
[----:B------:R-:W-:Y:S01]  /*5760*/  HMMA.16816.F32 R16, R100, R90, R16 ;  /* 0x0000005a6410723c */ /* 0x000fe20000001810 */
[----:B------:R-:W-:Y:S02]  /*5770*/  LDSM.16.M88.4 R100, [R218+0x1e000] ;  /* 0x01e00000da64783b */ /* 0x000fe40000000200 */
[----:B------:R1:W-:Y:S01]  /*5780*/  I2F R107, R88 ;  /* 0x00000058006b7306 */ /* 0x0003e20000201400 */
[----:B------:R-:W-:Y:S02]  /*5790*/  ISETP.GE.AND P1, PT, R3, RZ, PT ;  /* 0x000000ff0300720c */ /* 0x000fe40003f26270 */
[C---:B------:R-:W-:Y:S02]  /*57a0*/  IADD3 R104, R2.reuse, -0x1, RZ ;  /* 0xffffffff02687810 */ /* 0x040fe40007ffe0ff */
[----:B------:R-:W-:Y:S01]  /*57b0*/  ISETP.GE.AND P0, PT, R105, RZ, PT ;  /* 0x000000ff6900720c */ /* 0x000fe20003f06270 */
[C---:B----4-:R-:W-:Y:S08]  /*57c0*/  HMMA.16816.F32 R4, R84.reuse, R92, R4 ;  /* 0x0000005c5404723c */ /* 0x050ff00000001804 */
[----:B------:R-:W-:Y:S02]  /*57d0*/  @!P1 IADD3 R3, -R2, -0x8, RZ ;  /* 0xfffffff802039810 */ /* 0x000fe40007ffe1ff */
[----:B------:R-:W-:Y:S01]  /*57e0*/  ISETP.GE.AND P1, PT, R104, RZ, PT ;  /* 0x000000ff6800720c */ /* 0x000fe20003f26270 */
[C---:B------:R-:W-:Y:S01]  /*57f0*/  HMMA.16816.F32 R8, R84.reuse, R94, R8 ;  /* 0x0000005e5408723c */ /* 0x040fe20000001808 */
[----:B------:R2:W3:Y:S01]  /*5800*/  I2F R106, R3 ;  /* 0x00000003006a7306 */ /* 0x0004e20000201400 */
[----:B------:R-:W-:Y:S01]  /*5810*/  LDSM.16.M88.4 R92, [R218+0x1e800] ;  /* 0x01e80000da5c783b */ /* 0x000fe20000000200 */
[C---:B------:R-:W-:Y:S04]  /*5820*/  @!P0 IADD3 R105, -R2.reuse, -0x7, RZ ;  /* 0xfffffff902698810 */ /* 0x040fe80007ffe1ff */
[----:B-1----:R1:W4:Y:S01]  /*5830*/  LDSM.16.M88.4 R88, [R0+0x6000] ;  /* 0x006000000058783b */ /* 0x0023220000000200 */
[C---:B------:R-:W-:Y:S03]  /*5840*/  HMMA.16816.F32 R12, R84.reuse, R96, R12 ;  /* 0x00000060540c723c */ /* 0x040fe6000000180c */
[----:B------:R-:W3:Y:S01]  /*5850*/  I2F R105, R105 ;  /* 0x0000006900697306 */ /* 0x000ee20000201400 */
[C---:B------:R-:W-:Y:S03]  /*5860*/  @!P1 IADD3 R104, -R2.reuse, 0x1, RZ ;  /* 0x0000000102689810 */ /* 0x040fe60007ffe1ff */
[C---:B------:R-:W-:Y:S01]  /*5870*/  IADD3 R96, R2.reuse, -0x10, RZ ;  /* 0xfffffff002607810 */ /* 0x040fe20007ffe0ff */
[----:B------:R-:W-:Y:S05]  /*5880*/  HMMA.16816.F32 R16, R84, R98, R16 ;  /* 0x000000625410723c */ /* 0x000fea0000001810 */
[----:B------:R-:W3:Y:S02]  /*5890*/  I2F R104, R104 ;  /* 0x0000006800687306 */ /* 0x000ee40000201400 */
[C---:B------:R-:W-:Y:S02]  /*58a0*/  IADD3 R84, R2.reuse, -0x19, RZ ;  /* 0xffffffe702547810 */ /* 0x040fe40007ffe0ff */
[C---:B--2---:R-:W-:Y:S04]  /*58b0*/  IADD3 R3, R2.reuse, -0x8, RZ ;  /* 0xfffffff802037810 */ /* 0x044fe80007ffe0ff */
[----:B------:R-:W-:Y:S02]  /*58c0*/  ISETP.GE.AND P0, PT, R3, RZ, PT ;  /* 0x000000ff0300720c */ /* 0x000fe40003f06270 */
[----:B-1----:R-:W-:Y:S04]  /*58d0*/  IADD3 R0, R2, -0x9, RZ ;  /* 0xfffffff702007810 */ /* 0x002fe80007ffe0ff */
[----:B------:R-:W-:Y:S07]  /*58e0*/  ISETP.GE.AND P1, PT, R0, RZ, PT ;  /* 0x000000ff0000720c */ /* 0x000fee0003f26270 */
[----:B------:R-:W-:Y:S02]  /*58f0*/  @!P0 IADD3 R3, -R2, 0x8, RZ ;  /* 0x0000000802038810 */ /* 0x000fe40007ffe1ff */
[----:B------:R-:W-:Y:S02]  /*5900*/  ISETP.GE.AND P0, PT, R96, RZ, PT ;  /* 0x000000ff6000720c */ /* 0x000fe40003f06270 */
[----:B------:R1:W2:Y:S01]  /*5910*/  I2F R97, R3 ;  /* 0x0000000300617306 */ /* 0x0002a20000201400 */
[C---:B----4-:R-:W-:Y:S05]  /*5920*/  HMMA.16816.F32 R4, R88.reuse, R100, R4 ;  /* 0x000000645804723c */ /* 0x050fea0000001804 */
[C---:B------:R-:W-:Y:S03]  /*5930*/  @!P1 IADD3 R0, -R2.reuse, 0x9, RZ ;  /* 0x0000000902009810 */ /* 0x040fe60007ffe1ff */
[C---:B------:R-:W-:Y:S01]  /*5940*/  HMMA.16816.F32 R8, R88.reuse, R102, R8 ;  /* 0x000000665808723c */ /* 0x040fe20000001808 */
[----:B------:R4:W2:Y:S03]  /*5950*/  I2F R85, R0 ;  /* 0x0000000000557306 */ /* 0x0008a60000201400 */
[----:B------:R-:W-:Y:S02]  /*5960*/  @!P0 IADD3 R96, -R2, 0x10, RZ ;  /* 0x0000001002608810 */ /* 0x000fe40007ffe1ff */
[----:B------:R-:W-:Y:S02]  /*5970*/  ISETP.GE.AND P0, PT, R84, RZ, PT ;  /* 0x000000ff5400720c */ /* 0x000fe40003f06270 */
[C---:B------:R-:W-:Y:S03]  /*5980*/  HMMA.16816.F32 R12, R88.reuse, R92, R12 ;  /* 0x0000005c580c723c */ /* 0x040fe6000000180c */
[----:B------:R-:W2:Y:S01]  /*5990*/  I2F R96, R96 ;  /* 0x0000006000607306 */ /* 0x000ea20000201400 */
[----:B-1----:R-:W-:Y:S04]  /*59a0*/  IADD3 R3, R2, -0x11, RZ ;  /* 0xffffffef02037810 */ /* 0x002fe80007ffe0ff */
[----:B---3--:R-:W-:Y:S01]  /*59b0*/  FFMA.FTZ R6, R106, -UR6, R6 ;  /* 0x800000066a067c23 */ /* 0x008fe20008010006 */
[----:B------:R-:W-:Y:S03]  /*59c0*/  HMMA.16816.F32 R16, R88, R94, R16 ;  /* 0x0000005e5810723c */ /* 0x000fe60000001810 */
[----:B------:R-:W-:Y:S01]  /*59d0*/  ISETP.GE.AND P2, PT, R3, RZ, PT ;  /* 0x000000ff0300720c */ /* 0x000fe20003f46270 */
[----:B------:R-:W-:Y:S01]  /*59e0*/  FFMA.FTZ R7, R105, -UR6, R7 ;  /* 0x8000000669077c23 */ /* 0x000fe20008010007 */
[----:B------:R-:W-:Y:S01]  /*59f0*/  @!P0 IADD3 R84, -R2, 0x19, RZ ;  /* 0x0000001902548810 */ /* 0x000fe20007ffe1ff */
[----:B------:R-:W-:Y:S01]  /*5a00*/  FFMA.FTZ R5, R104, -UR6, R5 ;  /* 0x8000000668057c23 */ /* 0x000fe20008010005 */
[----:B------:R-:W-:Y:S01]  /*5a10*/  PLOP3.LUT P0, PT, PT, PT, UP0, 0x80, 0x0 ;  /* 0x000000000000781c */ /* 0x000fe20003f0f008 */
[C---:B------:R-:W-:Y:S01]  /*5a20*/  FFMA.FTZ R4, R107.reuse, -UR6, R4 ;  /* 0x800000066b047c23 */ /* 0x040fe20008010004 */
[----:B----4-:R-:W-:Y:S02]  /*5a30*/  IADD3 R0, R2, -0x18, RZ ;  /* 0xffffffe802007810 */ /* 0x010fe40007ffe0ff */
[----:B------:R-:W1:Y:S01]  /*5a40*/  I2F R84, R84 ;  /* 0x0000005400547306 */ /* 0x000e620000201400 */
[----:B------:R-:W-:Y:S01]  /*5a50*/  FFMA.FTZ R11, R104, -UR6, R11 ;  /* 0x80000006680b7c23 */ /* 0x000fe2000801000b */
[----:B------:R-:W-:Y:S01]  /*5a60*/  ISETP.GE.AND P1, PT, R0, RZ, PT ;  /* 0x000000ff0000720c */ /* 0x000fe20003f26270 */
[----:B------:R-:W-:Y:S02]  /*5a70*/  FFMA.FTZ R10, R107, -UR6, R10 ;  /* 0x800000066b0a7c23 */ /* 0x000fe4000801000a */
[----:B------:R-:W-:Y:S01]  /*5a80*/  @!P2 IADD3 R3, -R2, 0x11, RZ ;  /* 0x000000110203a810 */ /* 0x000fe20007ffe1ff */
[----:B--2---:R-:W-:Y:S02]  /*5a90*/  FFMA.FTZ R8, R97, -UR6, R8 ;  /* 0x8000000661087c23 */ /* 0x004fe40008010008 */
[----:B------:R-:W-:Y:S02]  /*5aa0*/  FFMA.FTZ R9, R85, -UR6, R9 ;  /* 0x8000000655097c23 */ /* 0x000fe40008010009 */
[----:B------:R-:W-:Y:S01]  /*5ab0*/  FFMA.FTZ R14, R97, -UR6, R14 ;  /* 0x80000006610e7c23 */ /* 0x000fe2000801000e */
[----:B------:R-:W2:Y:S01]  /*5ac0*/  I2F R3, R3 ;  /* 0x0000000300037306 */ /* 0x000ea20000201400 */
[----:B------:R-:W-:Y:S02]  /*5ad0*/  FFMA.FTZ R15, R85, -UR6, R15 ;  /* 0x80000006550f7c23 */ /* 0x000fe4000801000f */
[----:B------:R-:W-:Y:S01]  /*5ae0*/  FFMA.FTZ R12, R96, -UR6, R12 ;  /* 0x80000006600c7c23 */ /* 0x000fe2000801000c */
[----:B------:R-:W-:Y:S01]  /*5af0*/  @!P1 IADD3 R0, -R2, 0x18, RZ ;  /* 0x0000001802009810 */ /* 0x000fe20007ffe1ff */
[----:B------:R-:W-:Y:S05]  /*5b00*/  FFMA.FTZ R18, R96, -UR6, R18 ;  /* 0x8000000660127c23 */ /* 0x000fea0008010012 */
[----:B------:R-:W3:Y:S01]  /*5b10*/  I2F R0, R0 ;  /* 0x0000000000007306 */ /* 0x000ee20000201400 */
[----:B-1----:R-:W-:Y:S02]  /*5b20*/  FFMA.FTZ R17, R84, -UR6, R17 ;  /* 0x8000000654117c23 */ /* 0x002fe40008010011 */
[C---:B--2---:R-:W-:Y:S02]  /*5b30*/  FFMA.FTZ R13, R3.reuse, -UR6, R13 ;  /* 0x80000006030d7c23 */ /* 0x044fe4000801000d */
[----:B------:R-:W-:Y:S02]  /*5b40*/  FFMA.FTZ R19, R3, -UR6, R19 ;  /* 0x8000000603137c23 */ /* 0x000fe40008010013 */
[----:B---3--:R-:W-:Y:S01]  /*5b50*/  FFMA.FTZ R16, R0, -UR6, R16 ;  /* 0x8000000600107c23 */ /* 0x008fe20008010010 */
        /* <DEDUP_REMOVED lines=13> */
.L_x_1909:
[----:B------:R-:W-:Y:S01]  /*5c30*/  IADD3 R0, R244, UR4, RZ ;  /* 0x00000004f4007c10 */ /* 0x000fe2000fffe0ff */
[----:B------:R-:W-:Y:S01]  /*5c40*/  UIADD3 UR4, -UR5, UR12, -UR15 ;  /* 0x0000000c05047290 */ /* 0x000fe2000fffe90f */
[----:B------:R-:W-:Y:S01]  /*5c50*/  IADD3 R90, R236, 0x1, RZ ;  /* 0x00000001ec5a7810 */ /* 0x000fe20007ffe0ff */
[----:B------:R-:W-:Y:S01]  /*5c60*/  UMOV UR18, UR5 ;  /* 0x0000000500127c82 */ /* 0x000fe20008000000 */
[----:B------:R-:W-:Y:S02]  /*5c70*/  IADD3 R2, R0, 0x8, RZ ;  /* 0x0000000800027810 */ /* 0x000fe40007ffe0ff */
[----:B------:R-:W-:Y:S02]  /*5c80*/  IADD3 R89, R236, 0x8, RZ ;  /* 0x00000008ec597810 */ /* 0x000fe40007ffe0ff */
[----:B------:R-:W-:Y:S02]  /*5c90*/  IADD3 R3, R0, UR4, RZ ;  /* 0x0000000400037c10 */ /* 0x000fe4000fffe0ff */
        /* <DEDUP_REMOVED lines=11> */
[-C--:B------:R-:W-:Y:S02]  /*5d50*/  ISETP.GE.AND P0, PT, R236, R0.reuse, PT ;  /* 0x00000000ec00720c */ /* 0x080fe40003f06270 */
[-C--:B------:R-:W-:Y:S02]  /*5d60*/  ISETP.GE.AND P6, PT, R90, R0.reuse, PT ;  /* 0x000000005a00720c */ /* 0x080fe40003fc6270 */
[----:B------:R-:W-:Y:S02]  /*5d70*/  IADD3 R92, R2, UR4, RZ ;  /* 0x00000004025c7c10 */ /* 0x000fe4000fffe0ff */
[----:B------:R-:W-:Y:S02]  /*5d80*/  IMNMX R2, RZ, R93, !PT ;  /* 0x0000005dff027217 */ /* 0x000fe40007800200 */
[-C--:B------:R-:W-:Y:S02]  /*5d90*/  ISETP.GE.OR P0, PT, R236, R3.reuse, !P0 ;  /* 0x00000003ec00720c */ /* 0x080fe40004706670 */
[-C--:B------:R-:W-:Y:S02]  /*5da0*/  ISETP.GE.OR P6, PT, R90, R3.reuse, !P6 ;  /* 0x000000035a00720c */ /* 0x080fe400077c6670 */
        /* <DEDUP_REMOVED lines=45> */
.L_x_1910:
[----:B------:R-:W2:Y:S01]  /*6080*/  LDL R3, [R1+0x24] ;  /* 0x0000240001037983 */ /* 0x000ea20000100800 */
[----:B------:R-:W-:Y:S01]  /*6090*/  IMAD.U32 R0, RZ, RZ, UR10 ;  /* 0x0000000aff007e24 */ /* 0x000fe2000f8e00ff */
[----:B------:R-:W-:Y:S01]  /*60a0*/  UIADD3 UR4, UR13, -0x61c88647, URZ ;  /* 0x9e3779b90d047890 */ /* 0x000fe2000fffe03f */
[----:B------:R-:W-:Y:S01]  /*60b0*/  FSETP.NEU.FTZ.AND P0, PT, R249, -INF , PT ;  /* 0xff800000f900780b */ /* 0x000fe20003f1d000 */
[----:B------:R-:W3:Y:S01]  /*60c0*/  LDL R2, [R1+0x18] ;  /* 0x0000180001027983 */ /* 0x000ee20000100800 */
[----:B------:R-:W-:Y:S03]  /*60d0*/  UISETP.GT.AND UP2, UPT, UR10, UR21, UPT ;  /* 0x000000150a00728c */ /* 0x000fe6000bf44270 */
[----:B------:R-:W4:Y:S04]  /*60e0*/  LDL R89, [R1+0x20] ;  /* 0x0000200001597983 */ /* 0x000f280000100800 */
[----:B------:R-:W4:Y:S01]  /*60f0*/  LDL.64 R86, [R1+0x10] ;  /* 0x0000100001567983 */ /* 0x000f220000100a00 */
[----:B--2---:R-:W-:Y:S02]  /*6100*/  IMAD R0, R0, 0x4, R3 ;  /* 0x0000000400007824 */ /* 0x004fe400078e0203 */
[----:B---3--:R-:W-:Y:S04]  /*6110*/  IMAD.WIDE.U32 R84, R2, -0x326172a9, RZ ;  /* 0xcd9e8d5702547825 */ /* 0x008fe800078e00ff */
[----:B------:R-:W-:Y:S04]  /*6120*/  IMAD.WIDE.U32 R2, R0, -0x326172a9, RZ ;  /* 0xcd9e8d5700027825 */ /* 0x000fe800078e00ff */
[----:B------:R-:W-:Y:S01]  /*6130*/  FMUL.FTZ R0, R250, 1.4426950216293334961 ;  /* 0x3fb8aa3bfa007820 */ /* 0x000fe20000410000 */
[----:B------:R-:W-:Y:S01]  /*6140*/  LOP3.LUT R88, R85, UR4, R2, 0x96, !PT ;  /* 0x0000000455587c12 */ /* 0x000fe2000f8e9602 */
[----:B------:R-:W-:Y:S01]  /*6150*/  UIADD3 UR4, UR14, -0x4498517b, URZ ;  /* 0xbb67ae850e047890 */ /* 0x000fe2000fffe03f */
[----:B----4-:R-:W-:Y:S03]  /*6160*/  LOP3.LUT R2, R3, UR13, R89, 0x96, !PT ;  /* 0x0000000d03027c12 */ /* 0x010fe6000f8e9659 */
        /* <DEDUP_REMOVED lines=27> */
[----:B------:R-:W-:Y:S04]  /*6320*/  UIADD3 UR4, UR14, 0x646e171e, URZ ;  /* 0x646e171e0e047890 */ /* 0x000fe8000fffe03f */
        /* <DEDUP_REMOVED lines=8> */
[----:B------:R-:W-:Y:S01]  /*63b0*/  FSEL R0, R0, RZ, P0 ;  /* 0x000000ff00007208 */ /* 0x000fe20000000000 */
[--C-:B------:R-:W-:Y:S01]  /*63c0*/  FFMA.FTZ R4, R4, c[0x0][0x23c], -R2.reuse ;  /* 0x00008f0004047a23 */ /* 0x100fe20000010802 */
[----:B------:R-:W-:Y:S01]  /*63d0*/  ULDC.U8 UR4, c[0x0][0x2d8] ;  /* 0x0000b60000047ab9 */ /* 0x000fe20000000000 */
[----:B------:R1:W2:Y:S01]  /*63e0*/  MUFU.EX2 R128, R8 ;  /* 0x0000000800807308 */ /* 0x0002a20000000800 */
[----:B------:R-:W-:Y:S02]  /*63f0*/  FFMA.FTZ R16, R16, c[0x0][0x23c], -R2 ;  /* 0x00008f0010107a23 */ /* 0x000fe40000010802 */
[--C-:B------:R-:W-:Y:S02]  /*6400*/  FFMA.FTZ R7, R7, c[0x0][0x23c], -R0.reuse ;  /* 0x00008f0007077a23 */ /* 0x100fe40000010800 */
[--C-:B------:R-:W-:Y:S02]  /*6410*/  FFMA.FTZ R6, R6, c[0x0][0x23c], -R0.reuse ;  /* 0x00008f0006067a23 */ /* 0x100fe40000010800 */
[----:B------:R-:W-:Y:S02]  /*6420*/  FFMA.FTZ R11, R11, c[0x0][0x23c], -R0 ;  /* 0x00008f000b0b7a23 */ /* 0x000fe40000010800 */
[--C-:B------:R-:W-:Y:S01]  /*6430*/  FFMA.FTZ R5, R5, c[0x0][0x23c], -R2.reuse ;  /* 0x00008f0005057a23 */ /* 0x100fe20000010802 */
[----:B------:R3:W-:Y:S01]  /*6440*/  MUFU.EX2 R125, R4 ;  /* 0x00000004007d7308 */ /* 0x0007e20000000800 */
[--C-:B------:R-:W-:Y:S02]  /*6450*/  FFMA.FTZ R9, R9, c[0x0][0x23c], -R2.reuse ;  /* 0x00008f0009097a23 */ /* 0x100fe40000010802 */
[--C-:B------:R-:W-:Y:S02]  /*6460*/  FFMA.FTZ R12, R12, c[0x0][0x23c], -R2.reuse ;  /* 0x00008f000c0c7a23 */ /* 0x100fe40000010802 */
[--C-:B------:R-:W-:Y:S02]  /*6470*/  FFMA.FTZ R13, R13, c[0x0][0x23c], -R2.reuse ;  /* 0x00008f000d0d7a23 */ /* 0x100fe40000010802 */
[----:B------:R-:W-:Y:S02]  /*6480*/  FFMA.FTZ R2, R17, c[0x0][0x23c], -R2 ;  /* 0x00008f0011027a23 */ /* 0x000fe40000010802 */
[--C-:B------:R-:W-:Y:S01]  /*6490*/  FFMA.FTZ R19, R19, c[0x0][0x23c], -R0.reuse ;  /* 0x00008f0013137a23 */ /* 0x100fe20000010800 */
[----:B------:R4:W-:Y:S01]  /*64a0*/  MUFU.EX2 R126, R7 ;  /* 0x00000007007e7308 */ /* 0x0009e20000000800 */
[--C-:B------:R-:W-:Y:S02]  /*64b0*/  FFMA.FTZ R10, R10, c[0x0][0x23c], -R0.reuse ;  /* 0x00008f000a0a7a23 */ /* 0x100fe40000010800 */
[--C-:B------:R-:W-:Y:S01]  /*64c0*/  FFMA.FTZ R15, R15, c[0x0][0x23c], -R0.reuse ;  /* 0x00008f000f0f7a23 */ /* 0x100fe20000010800 */
[----:B-1----:R-:W-:Y:S01]  /*64d0*/  LOP3.LUT R8, R86, 0xff, RZ, 0xc0, !PT ;  /* 0x000000ff56087812 */ /* 0x002fe200078ec0ff */
[--C-:B------:R-:W-:Y:S02]  /*64e0*/  FFMA.FTZ R14, R14, c[0x0][0x23c], -R0.reuse ;  /* 0x00008f000e0e7a23 */ /* 0x100fe40000010800 */
[----:B------:R-:W-:Y:S01]  /*64f0*/  FFMA.FTZ R0, R18, c[0x0][0x23c], -R0 ;  /* 0x00008f0012007a23 */ /* 0x000fe20000010800 */
[----:B------:R-:W-:Y:S02]  /*6500*/  ISETP.LE.U32.AND P6, PT, R8, UR4, PT ;  /* 0x0000000408007c0c */ /* 0x000fe4000bfc3070 */
[----:B------:R1:W-:Y:S01]  /*6510*/  MUFU.EX2 R123, R6 ;  /* 0x00000006007b7308 */ /* 0x0003e20000000800 */
[----:B------:R-:W-:Y:S02]  /*6520*/  SHF.R.U32.HI R8, RZ, 0x10, R84 ;  /* 0x00000010ff087819 */ /* 0x000fe40000011654 */
[----:B---3--:R-:W-:Y:S04]  /*6530*/  LOP3.LUT R4, R84, 0xff, RZ, 0xc0, !PT ;  /* 0x000000ff54047812 */ /* 0x008fe800078ec0ff */
[----:B------:R-:W-:Y:S03]  /*6540*/  ISETP.LE.U32.AND P1, PT, R4, UR4, PT ;  /* 0x0000000404007c0c */ /* 0x000fe6000bf23070 */
[----:B------:R-:W3:Y:S01]  /*6550*/  MUFU.EX2 R130, R16 ;  /* 0x0000001000827308 */ /* 0x000ee20000000800 */
[----:B------:R-:W-:Y:S02]  /*6560*/  LOP3.LUT R4, R3, 0xff, RZ, 0xc0, !PT ;  /* 0x000000ff03047812 */ /* 0x000fe400078ec0ff */
[----:B----4-:R-:W-:Y:S02]  /*6570*/  SHF.R.U32.HI R7, RZ, 0x18, R86 ;  /* 0x00000018ff077819 */ /* 0x010fe40000011656 */
[----:B------:R-:W-:Y:S02]  /*6580*/  ISETP.LE.U32.AND P5, PT, R4, UR4, PT ;  /* 0x0000000404007c0c */ /* 0x000fe4000bfa3070 */
[----:B------:R-:W-:Y:S03]  /*6590*/  SHF.R.U32.HI R4, RZ, 0x18, R88 ;  /* 0x00000018ff047819 */ /* 0x000fe60000011658 */
[----:B------:R-:W4:Y:S01]  /*65a0*/  MUFU.EX2 R129, R11 ;  /* 0x0000000b00817308 */ /* 0x000f220000000800 */
[----:B------:R-:W-:Y:S01]  /*65b0*/  ISETP.LE.U32.AND P0, PT, R7, UR4, PT ;  /* 0x0000000407007c0c */ /* 0x000fe2000bf03070 */
[----:B--2---:R-:W-:Y:S01]  /*65c0*/  @!P1 FADD.FTZ R128, -R128, -RZ ;  /* 0x800000ff80809221 */ /* 0x004fe20000010100 */
[----:B------:R-:W-:Y:S02]  /*65d0*/  SHF.R.U32.HI R7, RZ, 0x18, R84 ;  /* 0x00000018ff077819 */ /* 0x000fe40000011654 */
[--C-:B-1----:R-:W-:Y:S02]  /*65e0*/  SHF.R.U32.HI R6, RZ, 0x18, R3.reuse ;  /* 0x00000018ff067819 */ /* 0x102fe40000011603 */
[----:B------:R-:W-:Y:S02]  /*65f0*/  ISETP.LE.U32.AND P2, PT, R4, UR4, PT ;  /* 0x0000000404007c0c */ /* 0x000fe4000bf43070 */
[----:B------:R-:W-:Y:S01]  /*6600*/  ISETP.LE.U32.AND P3, PT, R6, UR4, PT ;  /* 0x0000000406007c0c */ /* 0x000fe2000bf63070 */
[----:B------:R1:W2:Y:S01]  /*6610*/  MUFU.EX2 R121, R5 ;  /* 0x0000000500797308 */ /* 0x0002a20000000800 */
[----:B------:R-:W-:Y:S02]  /*6620*/  LOP3.LUT R6, R88, 0xff, RZ, 0xc0, !PT ;  /* 0x000000ff58067812 */ /* 0x000fe400078ec0ff */
[----:B------:R-:W-:Y:S01]  /*6630*/  LOP3.LUT R4, R8, 0xff, RZ, 0xc0, !PT ;  /* 0x000000ff08047812 */ /* 0x000fe200078ec0ff */
[----:B---3--:R-:W-:Y:S01]  /*6640*/  @!P6 FADD.FTZ R130, -R130, -RZ ;  /* 0x800000ff8282e221 */ /* 0x008fe20000010100 */
[----:B------:R-:W-:Y:S02]  /*6650*/  ISETP.LE.U32.AND P4, PT, R7, UR4, PT ;  /* 0x0000000407007c0c */ /* 0x000fe4000bf83070 */
[----:B------:R-:W-:Y:S02]  /*6660*/  ISETP.LE.U32.AND P6, PT, R6, UR4, PT ;  /* 0x0000000406007c0c */ /* 0x000fe4000bfc3070 */
[----:B------:R-:W-:Y:S01]  /*6670*/  ISETP.LE.U32.AND P1, PT, R4, UR4, PT ;  /* 0x0000000404007c0c */ /* 0x000fe2000bf23070 */
[----:B------:R-:W3:Y:S01]  /*6680*/  MUFU.EX2 R124, R9 ;  /* 0x00000009007c7308 */ /* 0x000ee20000000800 */
[----:B------:R-:W-:Y:S01]  /*6690*/  SHF.R.U32.HI R4, RZ, 0x10, R88 ;  /* 0x00000010ff047819 */ /* 0x000fe20000011658 */
[----:B------:R-:W-:Y:S01]  /*66a0*/  @!P2 FADD.FTZ R126, -R126, -RZ ;  /* 0x800000ff7e7ea221 */ /* 0x000fe20000010100 */
[----:B------:R-:W-:Y:S02]  /*66b0*/  LOP3.LUT R88, R88, 0xffff, RZ, 0xc0, !PT ;  /* 0x0000ffff58587812 */ /* 0x000fe400078ec0ff */
[----:B------:R-:W-:Y:S02]  /*66c0*/  LOP3.LUT R84, R84, 0xffff, RZ, 0xc0, !PT ;  /* 0x0000ffff54547812 */ /* 0x000fe400078ec0ff */
[----:B------:R-:W-:Y:S01]  /*66d0*/  LOP3.LUT R6, R4, 0xff, RZ, 0xc0, !PT ;  /* 0x000000ff04067812 */ /* 0x000fe200078ec0ff */
[----:B----4-:R-:W-:Y:S01]  /*66e0*/  @!P4 FADD.FTZ R129, -R129, -RZ ;  /* 0x800000ff8181c221 */ /* 0x010fe20000010100 */
[----:B------:R-:W-:Y:S01]  /*66f0*/  SHF.R.U32.HI R4, RZ, 0x8, R88 ;  /* 0x00000008ff047819 */ /* 0x000fe20000011658 */
[----:B------:R4:W-:Y:S01]  /*6700*/  MUFU.EX2 R119, R2 ;  /* 0x0000000200777308 */ /* 0x0009e20000000800 */
[----:B------:R-:W-:Y:S01]  /*6710*/  SHF.R.U32.HI R7, RZ, 0x8, R84 ;  /* 0x00000008ff077819 */ /* 0x000fe20000011654 */
[----:B------:R-:W-:Y:S01]  /*6720*/  @!P6 FADD.FTZ R125, -R125, -RZ ;  /* 0x800000ff7d7de221 */ /* 0x000fe20000010100 */
[----:B------:R-:W-:Y:S02]  /*6730*/  LOP3.LUT R4, R4, 0xffff, RZ, 0xc0, !PT ;  /* 0x0000ffff04047812 */ /* 0x000fe400078ec0ff */
[----:B------:R-:W-:Y:S02]  /*6740*/  ISETP.LE.U32.AND P4, PT, R6, UR4, PT ;  /* 0x0000000406007c0c */ /* 0x000fe4000bf83070 */
[----:B------:R-:W-:Y:S02]  /*6750*/  ISETP.LE.U32.AND P6, PT, R4, UR4, PT ;  /* 0x0000000404007c0c */ /* 0x000fe4000bfc3070 */
[----:B-1----:R-:W-:Y:S01]  /*6760*/  LOP3.LUT R5, R7, 0xffff, RZ, 0xc0, !PT ;  /* 0x0000ffff07057812 */ /* 0x002fe200078ec0ff */
[----:B------:R1:W-:Y:S03]  /*6770*/  MUFU.EX2 R114, R0 ;  /* 0x0000000000727308 */ /* 0x0003e60000000800 */
[----:B------:R-:W-:Y:S02]  /*6780*/  ISETP.LE.U32.AND P2, PT, R5, UR4, PT ;  /* 0x0000000405007c0c */ /* 0x000fe4000bf43070 */
[----:B------:R-:W-:Y:S02]  /*6790*/  SHF.R.U32.HI R5, RZ, 0x10, R3 ;  /* 0x00000010ff057819 */ /* 0x000fe40000011603 */
[----:B------:R-:W-:Y:S01]  /*67a0*/  LOP3.LUT R3, R3, 0xffff, RZ, 0xc0, !PT ;  /* 0x0000ffff03037812 */ /* 0x000fe200078ec0ff */
[----:B------:R-:W-:Y:S01]  /*67b0*/  @!P4 FADD.FTZ R123, -R123, -RZ ;  /* 0x800000ff7b7bc221 */ /* 0x000fe20000010100 */
[----:B------:R-:W-:Y:S01]  /*67c0*/  LOP3.LUT R5, R5, 0xff, RZ, 0xc0, !PT ;  /* 0x000000ff05057812 */ /* 0x000fe200078ec0ff */
[----:B--2---:R-:W-:Y:S01]  /*67d0*/  @!P6 FADD.FTZ R121, -R121, -RZ ;  /* 0x800000ff7979e221 */ /* 0x004fe20000010100 */
[----:B------:R-:W-:Y:S01]  /*67e0*/  SHF.R.U32.HI R3, RZ, 0x8, R3 ;  /* 0x00000008ff037819 */ /* 0x000fe20000011603 */
[----:B------:R-:W2:Y:S01]  /*67f0*/  MUFU.EX2 R127, R10 ;  /* 0x0000000a007f7308 */ /* 0x000ea20000000800 */
[----:B------:R-:W-:Y:S02]  /*6800*/  ISETP.LE.U32.AND P4, PT, R5, UR4, PT ;  /* 0x0000000405007c0c */ /* 0x000fe4000bf83070 */
[----:B------:R-:W-:Y:S01]  /*6810*/  LOP3.LUT R3, R3, 0xffff, RZ, 0xc0, !PT ;  /* 0x0000ffff03037812 */ /* 0x000fe200078ec0ff */
[----:B---3--:R-:W-:Y:S01]  /*6820*/  @!P2 FADD.FTZ R124, -R124, -RZ ;  /* 0x800000ff7c7ca221 */ /* 0x008fe20000010100 */
[----:B----4-:R-:W-:Y:S02]  /*6830*/  F2FP.RELU.PACK_AB R2, R126, R123 ;  /* 0x0000007b7e02723e */ /* 0x010fe400000008ff */
[----:B------:R-:W-:Y:S02]  /*6840*/  ISETP.LE.U32.AND P6, PT, R3, UR4, PT ;  /* 0x0000000403007c0c */ /* 0x000fe4000bfc3070 */
[----:B------:R-:W-:Y:S01]  /*6850*/  F2FP.RELU.PACK_AB R3, R121, R125 ;  /* 0x0000007d7903723e */ /* 0x000fe200000008ff */
[----:B------:R-:W-:Y:S01]  /*6860*/  STS [R245+0x2a400], R2 ;  /* 0x02a40002f5007388 */ /* 0x000fe20000000800 */
[----:B------:R-:W3:Y:S01]  /*6870*/  MUFU.EX2 R118, R12 ;  /* 0x0000000c00767308 */ /* 0x000ee20000000800 */
[----:B-1----:R-:W-:Y:S02]  /*6880*/  F2FP.RELU.PACK_AB R0, R124, R128 ;  /* 0x000000807c00723e */ /* 0x002fe400000008ff */
[----:B------:R-:W-:Y:S04]  /*6890*/  STS [R245+0x2a000], R3 ;  /* 0x02a00003f5007388 */ /* 0x000fe80000000800 */
[----:B------:R1:W-:Y:S03]  /*68a0*/  STS [R248+0x2a000], R0 ;  /* 0x02a00000f8007388 */ /* 0x0003e60000000800 */
[----:B------:R-:W4:Y:S01]  /*68b0*/  MUFU.EX2 R120, R15 ;  /* 0x0000000f00787308 */ /* 0x000f220000000800 */
[----:B--2---:R-:W-:Y:S01]  /*68c0*/  @!P1 FADD.FTZ R127, -R127, -RZ ;  /* 0x800000ff7f7f9221 */ /* 0x004fe20000010100 */
[----:B------:R-:W-:Y:S02]  /*68d0*/  SHF.R.U32.HI R10, RZ, 0x10, R86 ;  /* 0x00000010ff0a7819 */ /* 0x000fe40000011656 */
[----:B------:R-:W-:Y:S02]  /*68e0*/  LOP3.LUT R86, R86, 0xffff, RZ, 0xc0, !PT ;  /* 0x0000ffff56567812 */ /* 0x000fe400078ec0ff */
[----:B------:R-:W-:Y:S04]  /*68f0*/  LOP3.LUT R4, R10, 0xff, RZ, 0xc0, !PT ;  /* 0x000000ff0a047812 */ /* 0x000fe800078ec0ff */
[----:B------:R-:W2:Y:S01]  /*6900*/  MUFU.EX2 R113, R13 ;  /* 0x0000000d00717308 */ /* 0x000ea20000000800 */
[----:B------:R-:W-:Y:S02]  /*6910*/  SHF.R.U32.HI R6, RZ, 0x8, R86 ;  /* 0x00000008ff067819 */ /* 0x000fe40000011656 */
[----:B------:R-:W-:Y:S01]  /*6920*/  ISETP.LE.U32.AND P1, PT, R4, UR4, PT ;  /* 0x0000000404007c0c */ /* 0x000fe2000bf23070 */
[----:B---3--:R-:W-:Y:S01]  /*6930*/  @!P5 FADD.FTZ R118, -R118, -RZ ;  /* 0x800000ff7676d221 */ /* 0x008fe20000010100 */
[----:B------:R-:W-:Y:S04]  /*6940*/  LOP3.LUT R4, R6, 0xffff, RZ, 0xc0, !PT ;  /* 0x0000ffff06047812 */ /* 0x000fe800078ec0ff */
[----:B------:R-:W-:Y:S01]  /*6950*/  ISETP.LE.U32.AND P2, PT, R4, UR4, PT ;  /* 0x0000000404007c0c */ /* 0x000fe2000bf43070 */
[----:B------:R-:W3:Y:S01]  /*6960*/  MUFU.EX2 R115, R14 ;  /* 0x0000000e00737308 */ /* 0x000ee20000000800 */
[----:B-1----:R-:W-:Y:S01]  /*6970*/  F2FP.RELU.PACK_AB R0, R129, R127 ;  /* 0x0000007f8100723e */ /* 0x002fe200000008ff */
[----:B----4-:R-:W-:Y:S01]  /*6980*/  @!P3 FADD.FTZ R120, -R120, -RZ ;  /* 0x800000ff7878b221 */ /* 0x010fe20000010100 */
[----:B------:R-:W-:Y:S03]  /*6990*/  FSETP.GE.FTZ.AND P3, PT, R125, RZ, PT ;  /* 0x000000ff7d00720b */ /* 0x000fe60003f76000 */
[----:B------:R-:W-:Y:S01]  /*69a0*/  @!P1 FADD.FTZ R114, -R114, -RZ ;  /* 0x800000ff72729221 */ /* 0x000fe20000010100 */
[----:B------:R1:W-:Y:S01]  /*69b0*/  STS [R248+0x2a400], R0 ;  /* 0x02a40000f8007388 */ /* 0x0003e20000000800 */
[----:B------:R-:W-:Y:S02]  /*69c0*/  FSETP.GE.FTZ.AND P1, PT, R123, RZ, PT ;  /* 0x000000ff7b00720b */ /* 0x000fe40003f36000 */
[----:B------:R-:W4:Y:S02]  /*69d0*/  MUFU.EX2 R122, R19 ;  /* 0x00000013007a7308 */ /* 0x000f240000000800 */
[----:B------:R-:W-:Y:S01]  /*69e0*/  @!P2 FADD.FTZ R119, -R119, -RZ ;  /* 0x800000ff7777a221 */ /* 0x000fe20000010100 */
[----:B------:R-:W-:Y:S01]  /*69f0*/  FSETP.GE.FTZ.AND P2, PT, R121, RZ, PT ;  /* 0x000000ff7900720b */ /* 0x000fe20003f56000 */
[----:B--2---:R-:W-:Y:S03]  /*6a00*/  @!P6 FADD.FTZ R113, -R113, -RZ ;  /* 0x800000ff7171e221 */ /* 0x004fe60000010100 */
[----:B------:R-:W-:Y:S02]  /*6a10*/  F2FP.RELU.PACK_AB R3, R119, R130 ;  /* 0x000000827703723e */ /* 0x000fe400000008ff */
[----:B------:R-:W-:Y:S01]  /*6a20*/  F2FP.RELU.PACK_AB R5, R113, R118 ;  /* 0x000000767105723e */ /* 0x000fe200000008ff */
[----:B---3--:R-:W-:Y:S04]  /*6a30*/  @!P4 FADD.FTZ R115, -R115, -RZ ;  /* 0x800000ff7373c221 */ /* 0x008fe80000010100 */
[----:B------:R-:W-:Y:S01]  /*6a40*/  STS [R246+0x2a000], R5 ;  /* 0x02a00005f6007388 */ /* 0x000fe20000000800 */
[----:B------:R-:W-:Y:S02]  /*6a50*/  FSETP.GE.FTZ.AND P4, PT, R124, RZ, PT ;  /* 0x000000ff7c00720b */ /* 0x000fe40003f96000 */
[----:B------:R-:W-:Y:S01]  /*6a60*/  F2FP.RELU.PACK_AB R4, R120, R115 ;  /* 0x000000737804723e */ /* 0x000fe200000008ff */
[----:B-1----:R-:W-:Y:S02]  /*6a70*/  IMAD.SHL.U32 R0, R230, 0x2, RZ ;  /* 0x00000002e6007824 */ /* 0x002fe400078e00ff */
[----:B----4-:R-:W-:Y:S02]  /*6a80*/  @!P0 FADD.FTZ R122, -R122, -RZ ;  /* 0x800000ff7a7a8221 */ /* 0x010fe40000010100 */
[----:B------:R-:W-:Y:S03]  /*6a90*/  STS [R246+0x2a400], R4 ;  /* 0x02a40004f6007388 */ /* 0x000fe60000000800 */
[----:B------:R-:W-:Y:S01]  /*6aa0*/  F2FP.RELU.PACK_AB R2, R122, R114 ;  /* 0x000000727a02723e */ /* 0x000fe200000008ff */
[----:B------:R1:W-:Y:S04]  /*6ab0*/  STS [R247+0x2a000], R3 ;  /* 0x02a00003f7007388 */ /* 0x0003e80000000800 */
[----:B------:R2:W-:Y:S04]  /*6ac0*/  STS [R247+0x2a400], R2 ;  /* 0x02a40002f7007388 */ /* 0x0005e80000000800 */
[----:B------:R-:W-:Y:S08]  /*6ad0*/  LDSM.16.M88.4 R16, [R0+0x10000] ;  /* 0x010000000010783b */ /* 0x000ff00000000200 */
[----:B------:R-:W3:Y:S08]  /*6ae0*/  LDSM.16.M88.4 R8, [R220+0x20000] ;  /* 0x02000000dc08783b */ /* 0x000ef00000000200 */
[----:B------:R-:W4:Y:S01]  /*6af0*/  LDSM.16.M88.4 R84, [R220+0x20800] ;  /* 0x02080000dc54783b */ /* 0x000f220000000200 */
[C-C-:B-1----:R-:W-:Y:S02]  /*6b00*/  IMAD.IADD R3, R224.reuse, 0x1, R0.reuse ;  /* 0x00000001e0037824 */ /* 0x142fe400078e0200 */
[----:B--2---:R-:W-:Y:S05]  /*6b10*/  IMAD.IADD R2, R225, 0x1, R0 ;  /* 0x00000001e1027824 */ /* 0x004fea00078e0200 */
[----:B------:R-:W-:Y:S01]  /*6b20*/  LDSM.16.M88.4 R92, [R217+0x20000] ;  /* 0x02000000d95c783b */ /* 0x000fe20000000200 */
[----:B------:R-:W-:Y:S07]  /*6b30*/  IMAD.IADD R112, R224, 0x1, R2 ;  /* 0x00000001e0707824 */ /* 0x000fee00078e0202 */
[----:B------:R-:W1:Y:S08]  /*6b40*/  LDSM.16.M88.4 R88, [R2+0x10000] ;  /* 0x010000000258783b */ /* 0x000e700000000200 */
[----:B------:R-:W2:Y:S01]  /*6b50*/  LDSM.16.M88.4 R96, [R217+0x20800] ;  /* 0x02080000d960783b */ /* 0x000ea20000000200 */
[C---:B---3--:R-:W-:Y:S07]  /*6b60*/  HMMA.16816.F32 R4, R16.reuse, R8, RZ ;  /* 0x000000081004723c */ /* 0x048fee00000018ff */
[----:B------:R-:W-:Y:S01]  /*6b70*/  LDSM.16.M88.4 R100, [R3+0x10000] ;  /* 0x010000000364783b */ /* 0x000fe20000000200 */
[C---:B------:R-:W-:Y:S07]  /*6b80*/  HMMA.16816.F32 R8, R16.reuse, R10, RZ ;  /* 0x0000000a1008723c */ /* 0x040fee00000018ff */
[----:B------:R-:W3:Y:S01]  /*6b90*/  LDSM.16.M88.4 R104, [R219+0x20000] ;  /* 0x02000000db68783b */ /* 0x000ee20000000200 */
[C---:B----4-:R-:W-:Y:S07]  /*6ba0*/  HMMA.16816.F32 R12, R16.reuse, R84, RZ ;  /* 0x00000054100c723c */ /* 0x050fee00000018ff */
[----:B------:R-:W-:Y:S01]  /*6bb0*/  LDSM.16.M88.4 R108, [R218+0x20000] ;  /* 0x02000000da6c783b */ /* 0x000fe20000000200 */
[----:B------:R-:W-:Y:S07]  /*6bc0*/  HMMA.16816.F32 R16, R16, R86, RZ ;  /* 0x000000561010723c */ /* 0x000fee00000018ff */
[----:B------:R-:W4:Y:S01]  /*6bd0*/  LDSM.16.M88.4 R84, [R219+0x20800] ;  /* 0x02080000db54783b */ /* 0x000f220000000200 */
[C---:B-1----:R-:W-:Y:S08]  /*6be0*/  HMMA.16816.F32 R4, R88.reuse, R92, R4 ;  /* 0x0000005c5804723c */ /* 0x042ff00000001804 */
        /* <DEDUP_REMOVED lines=62> */
[----:B------:R3:W-:Y:S07]  /*6fd0*/  LDSM.16.M88.4 R92, [R0+0x16000] ;  /* 0x01600000005c783b */ /* 0x0007ee0000000200 */
[C---:B------:R-:W-:Y:S01]  /*6fe0*/  HMMA.16816.F32 R8, R96.reuse, R106, R8 ;  /* 0x0000006a6008723c */ /* 0x040fe20000001808 */
[----:B------:R-:W2:Y:S07]  /*6ff0*/  LDSM.16.M88.4 R104, [R220+0x26000] ;  /* 0x02600000dc68783b */ /* 0x000eae0000000200 */
[C---:B----4-:R-:W-:Y:S08]  /*7000*/  HMMA.16816.F32 R12, R96.reuse, R84, R12 ;  /* 0x00000054600c723c */ /* 0x050ff0000000180c */
[----:B------:R-:W-:Y:S01]  /*7010*/  HMMA.16816.F32 R16, R96, R86, R16 ;  /* 0x000000566010723c */ /* 0x000fe20000001810 */
[----:B------:R-:W4:Y:S03]  /*7020*/  LDSM.16.M88.4 R84, [R220+0x26800] ;  /* 0x02680000dc54783b */ /* 0x000f260000000200 */
[----:B---3--:R-:W-:Y:S04]  /*7030*/  IMAD.MOV.U32 R0, RZ, RZ, c[0x0][0x22c] ;  /* 0x00008b00ff007624 */ /* 0x008fe800078e00ff */
[C---:B-1----:R-:W-:Y:S01]  /*7040*/  HMMA.16816.F32 R4, R100.reuse, R108, R4 ;  /* 0x0000006c6404723c */ /* 0x042fe20000001804 */
[----:B------:R-:W-:Y:S04]  /*7050*/  LDSM.16.M88.4 R96, [R2+0x16000] ;  /* 0x016000000260783b */ /* 0x000fe80000000200 */
[----:B------:R-:W-:Y:S03]  /*7060*/  IMAD R131, R0, c[0x0][0x1c0], RZ ;  /* 0x0000700000837a24 */ /* 0x000fe600078e02ff */
[C---:B------:R-:W-:Y:S01]  /*7070*/  HMMA.16816.F32 R8, R100.reuse, R110, R8 ;  /* 0x0000006e6408723c */ /* 0x040fe20000001808 */
[----:B------:R-:W1:Y:S03]  /*7080*/  LDSM.16.M88.4 R108, [R217+0x26000] ;  /* 0x02600000d96c783b */ /* 0x000e660000000200 */
[----:B------:R-:W-:Y:S04]  /*7090*/  IMAD.U32 R0, R131, -0x40, RZ ;  /* 0xffffffc083007824 */ /* 0x000fe800078e00ff */
[C---:B--2---:R-:W-:Y:S04]  /*70a0*/  HMMA.16816.F32 R12, R100.reuse, R88, R12 ;  /* 0x00000058640c723c */ /* 0x044fe8000000180c */
[C---:B------:R-:W-:Y:S04]  /*70b0*/  LEA R232, P0, R0.reuse, R232, 0x2 ;  /* 0x000000e800e87211 */ /* 0x040fe800078010ff */
[----:B------:R-:W-:Y:S01]  /*70c0*/  HMMA.16816.F32 R16, R100, R90, R16 ;  /* 0x0000005a6410723c */ /* 0x000fe20000001810 */
[----:B------:R-:W2:Y:S03]  /*70d0*/  LDSM.16.M88.4 R88, [R217+0x26800] ;  /* 0x02680000d958783b */ /* 0x000ea60000000200 */
[----:B------:R-:W-:Y:S02]  /*70e0*/  LEA.HI.X.SX32 R233, R0, R233, 0x2, P0 ;  /* 0x000000e900e97211 */ /* 0x000fe400000f16ff */
[----:B------:R-:W-:Y:S02]  /*70f0*/  FSETP.GE.FTZ.AND P0, PT, R126, RZ, PT ;  /* 0x000000ff7e00720b */ /* 0x000fe40003f16000 */
[C---:B------:R-:W-:Y:S01]  /*7100*/  HMMA.16816.F32 R4, R92.reuse, R104, R4 ;  /* 0x000000685c04723c */ /* 0x040fe20000001804 */
[----:B------:R-:W-:Y:S07]  /*7110*/  LDSM.16.M88.4 R100, [R3+0x16000] ;  /* 0x016000000364783b */ /* 0x000fee0000000200 */
[C---:B------:R-:W-:Y:S01]  /*7120*/  HMMA.16816.F32 R8, R92.reuse, R106, R8 ;  /* 0x0000006a5c08723c */ /* 0x040fe20000001808 */
[----:B------:R-:W3:Y:S07]  /*7130*/  LDSM.16.M88.4 R104, [R219+0x26000] ;  /* 0x02600000db68783b */ /* 0x000eee0000000200 */
[C---:B----4-:R-:W-:Y:S08]  /*7140*/  HMMA.16816.F32 R12, R92.reuse, R84, R12 ;  /* 0x000000545c0c723c */ /* 0x050ff0000000180c */
[----:B------:R-:W-:Y:S01]  /*7150*/  HMMA.16816.F32 R16, R92, R86, R16 ;  /* 0x000000565c10723c */ /* 0x000fe20000001810 */
[----:B------:R4:W-:Y:S07]  /*7160*/  LDSM.16.M88.4 R92, [R112+0x16000] ;  /* 0x01600000705c783b */ /* 0x0009ee0000000200 */
[C---:B-1----:R-:W-:Y:S01]  /*7170*/  HMMA.16816.F32 R4, R96.reuse, R108, R4 ;  /* 0x0000006c6004723c */ /* 0x042fe20000001804 */
[----:B------:R-:W1:Y:S07]  /*7180*/  LDSM.16.M88.4 R84, [R219+0x26800] ;  /* 0x02680000db54783b */ /* 0x000e6e0000000200 */
[C---:B------:R-:W-:Y:S01]  /*7190*/  HMMA.16816.F32 R8, R96.reuse, R110, R8 ;  /* 0x0000006e6008723c */ /* 0x040fe20000001808 */
[----:B------:R-:W1:Y:S07]  /*71a0*/  LDSM.16.M88.4 R108, [R218+0x26000] ;  /* 0x02600000da6c783b */ /* 0x000e6e0000000200 */
[C---:B--2---:R-:W-:Y:S01]  /*71b0*/  HMMA.16816.F32 R12, R96.reuse, R88, R12 ;  /* 0x00000058600c723c */ /* 0x044fe2000000180c */
[----:B----4-:R2:W5:Y:S07]  /*71c0*/  LDL R112, [R1] ;  /* 0x0000000001707983 */ /* 0x01056e0000100800 */
[----:B------:R-:W-:Y:S01]  /*71d0*/  HMMA.16816.F32 R16, R96, R90, R16 ;  /* 0x0000005a6010723c */ /* 0x000fe20000001810 */
[----:B------:R-:W4:Y:S07]  /*71e0*/  LDSM.16.M88.4 R88, [R218+0x26800] ;  /* 0x02680000da58783b */ /* 0x000f2e0000000200 */
[C---:B---3--:R-:W-:Y:S08]  /*71f0*/  HMMA.16816.F32 R4, R100.reuse, R104, R4 ;  /* 0x000000686404723c */ /* 0x048ff00000001804 */
[C---:B------:R-:W-:Y:S08]  /*7200*/  HMMA.16816.F32 R8, R100.reuse, R106, R8 ;  /* 0x0000006a6408723c */ /* 0x040ff00000001808 */
[C---:B-1----:R-:W-:Y:S08]  /*7210*/  HMMA.16816.F32 R12, R100.reuse, R84, R12 ;  /* 0x00000054640c723c */ /* 0x042ff0000000180c */
[----:B------:R-:W-:Y:S08]  /*7220*/  HMMA.16816.F32 R16, R100, R86, R16 ;  /* 0x000000566410723c */ /* 0x000ff00000001810 */
[C---:B------:R-:W-:Y:S08]  /*7230*/  HMMA.16816.F32 R4, R92.reuse, R108, R4 ;  /* 0x0000006c5c04723c */ /* 0x040ff00000001804 */
[C---:B------:R-:W-:Y:S08]  /*7240*/  HMMA.16816.F32 R8, R92.reuse, R110, R8 ;  /* 0x0000006e5c08723c */ /* 0x040ff00000001808 */
[C---:B----4-:R-:W-:Y:S08]  /*7250*/  HMMA.16816.F32 R12, R92.reuse, R88, R12 ;  /* 0x000000585c0c723c */ /* 0x050ff0000000180c */
[----:B-----5:R-:W-:Y:S01]  /*7260*/  FADD.FTZ R0, -R116, R7 ;  /* 0x0000000774007221 */ /* 0x020fe20000010100 */
[----:B------:R-:W-:Y:S03]  /*7270*/  HMMA.16816.F32 R16, R92, R90, R16 ;  /* 0x0000005a5c10723c */ /* 0x000fe60000001810 */
[C---:B------:R-:W-:Y:S01]  /*7280*/  FADD.FTZ R3, -R117.reuse, R5 ;  /* 0x0000000575037221 */ /* 0x040fe20000010100 */
[----:B------:R-:W-:Y:S01]  /*7290*/  FSEL R0, R0, R116, P0 ;  /* 0x0000007400007208 */ /* 0x000fe20000000000 */
[----:B------:R-:W-:Y:S01]  /*72a0*/  FADD.FTZ R2, -R116, R6 ;  /* 0x0000000674027221 */ /* 0x000fe20000010100 */
[----:B------:R-:W-:Y:S01]  /*72b0*/  FSETP.GE.FTZ.AND P0, PT, R128, RZ, PT ;  /* 0x000000ff8000720b */ /* 0x000fe20003f16000 */
[----:B------:R-:W-:Y:S01]  /*72c0*/  FADD.FTZ R8, -R117, R8 ;  /* 0x0000000875087221 */ /* 0x000fe20000010100 */
[-C--:B------:R-:W-:Y:S01]  /*72d0*/  FSEL R3, R3, R117.reuse, P2 ;  /* 0x0000007503037208 */ /* 0x080fe20001000000 */
[----:B------:R-:W-:Y:S01]  /*72e0*/  FADD.FTZ R11, -R116, R11 ;  /* 0x0000000b740b7221 */ /* 0x000fe20000010100 */
[----:B------:R-:W-:Y:S02]  /*72f0*/  FSETP.GE.FTZ.AND P2, PT, R113, RZ, PT ;  /* 0x000000ff7100720b */ /* 0x000fe40003f56000 */
[----:B------:R-:W-:Y:S01]  /*7300*/  FMUL.FTZ R90, R126, R0 ;  /* 0x000000007e5a7220 */ /* 0x000fe20000410000 */
[----:B------:R-:W-:Y:S01]  /*7310*/  FSEL R0, R8, R117, P0 ;  /* 0x0000007508007208 */ /* 0x000fe20000000000 */
[----:B------:R-:W-:Y:S01]  /*7320*/  FMUL.FTZ R92, R121, R3 ;  /* 0x00000003795c7220 */ /* 0x000fe20000410000 */
[----:B------:R-:W-:Y:S01]  /*7330*/  FSETP.GE.FTZ.AND P0, PT, R129, RZ, PT ;  /* 0x000000ff8100720b */ /* 0x000fe20003f16000 */
[----:B------:R-:W-:Y:S01]  /*7340*/  FADD.FTZ R3, -R117, R13 ;  /* 0x0000000d75037221 */ /* 0x000fe20000010100 */
[----:B------:R-:W-:Y:S01]  /*7350*/  FSEL R2, R2, R116, P1 ;  /* 0x0000007402027208 */ /* 0x000fe20000800000 */
[----:B------:R-:W-:Y:S01]  /*7360*/  FADD.FTZ R10, -R116, R10 ;  /* 0x0000000a740a7221 */ /* 0x000fe20000010100 */
[----:B------:R-:W-:Y:S01]  /*7370*/  FSETP.GE.FTZ.AND P1, PT, R127, RZ, PT ;  /* 0x000000ff7f00720b */ /* 0x000fe20003f36000 */
[----:B------:R-:W-:Y:S01]  /*7380*/  FADD.FTZ R4, -R117, R4 ;  /* 0x0000000475047221 */ /* 0x000fe20000010100 */
[-C--:B------:R-:W-:Y:S01]  /*7390*/  FSEL R3, R3, R117.reuse, P2 ;  /* 0x0000007503037208 */ /* 0x080fe20001000000 */
[----:B------:R-:W-:Y:S01]  /*73a0*/  FMUL.FTZ R89, R128, R0 ;  /* 0x0000000080597220 */ /* 0x000fe20000410000 */
[----:B------:R-:W-:Y:S01]  /*73b0*/  FSEL R0, R11, R116, P0 ;  /* 0x000000740b007208 */ /* 0x000fe20000000000 */
        /* <DEDUP_REMOVED lines=38> */
[----:B--2---:R-:W-:Y:S01]  /*7620*/  ISETP.GE.AND P5, PT, R242, c[0x0][0x220], PT ;  /* 0x00008800f2007a0c */ /* 0x004fe20003fa6270 */
        /* <DEDUP_REMOVED lines=15> */
[CC--:B------:R-:W-:Y:S02]  /*7720*/  @!P3 LEA R8, P0, R0.reuse, R239.reuse, 0x1 ;  /* 0x000000ef0008b211 */ /* 0x0c0fe400078008ff */
[--C-:B------:R-:W-:Y:S02]  /*7730*/  LEA.HI.X R4, R13, R4, R17.reuse, 0x5, P6 ;  /* 0x000000040d047211 */ /* 0x100fe400030f2c11 */
[----:B------:R-:W-:Y:S02]  /*7740*/  @!P4 LEA R10, P6, R0, R239, 0x1 ;  /* 0x000000ef000ac211 */ /* 0x000fe400078c08ff */
[----:B------:R-:W-:Y:S02]  /*7750*/  IADD3 R234, R234, UR4, RZ ;  /* 0x00000004eaea7c10 */ /* 0x000fe4000fffe0ff */
[----:B------:R-:W-:Y:S02]  /*7760*/  IADD3 R237, R237, UR4, RZ ;  /* 0x00000004eded7c10 */ /* 0x000fe4000fffe0ff */
[C-C-:B------:R-:W-:Y:S01]  /*7770*/  @!P3 LEA.HI.X R9, R0.reuse, R240, R4.reuse, 0x1, P0 ;  /* 0x000000f00009b211 */ /* 0x140fe200000f0c04 */
[----:B------:R1:W-:Y:S01]  /*7780*/  @P5 STS [R234], RZ ;  /* 0x000000ffea005388 */ /* 0x0003e20000000800 */
[C---:B------:R-:W-:Y:S02]  /*7790*/  @!P5 LEA R12, P0, R13.reuse, R2, 0x6 ;  /* 0x000000020d0cd211 */ /* 0x040fe400078030ff */
[CC--:B------:R-:W-:Y:S01]  /*77a0*/  @!P4 LEA.HI.X R11, R0.reuse, R240.reuse, R4, 0x1, P6 ;  /* 0x000000f0000bc211 */ /* 0x0c0fe200030f0c04 */
        /* <DEDUP_REMOVED lines=70> */
.L_x_1911:
[----:B-12---:R-:W-:Y:S02]  /*7c10*/  F2FP.PACK_AB R6, R92, R93 ;  /* 0x0000005d5c06723e */ /* 0x006fe400000000ff */
        /* <DEDUP_REMOVED lines=172> */
.L_x_1912:
        /* <DEDUP_REMOVED lines=11> */
[----:B------:R-:W-:Y:S03]  /*8790*/  ULOP3.LUT UR4, UR10, 0x1, URZ, 0xc0, !UPT ;  /* 0x000000010a047892 */ /* 0x000fe6000f8ec03f */
[----:B------:R-:W4:Y:S01]  /*87a0*/  LDSM.16.MT88.4 R112, [R0+0x1c000] ;  /* 0x01c000000070783b */ /* 0x000f220000004200 */
[----:B------:R-:W-:Y:S02]  /*87b0*/  UISETP.NE.U32.AND UP0, UPT, UR4, 0x1, UPT ;  /* 0x000000010400788c */ /* 0x000fe4000bf05070 */
[----:B------:R-:W-:Y:S02]  /*87c0*/  UIADD3 UR4, UR10, -0x1, URZ ;  /* 0xffffffff0a047890 */ /* 0x000fe4000fffe03f */
[----:B------:R-:W3:Y:S05]  /*87d0*/  LDSM.16.MT88.4 R196, [R0+0x1e000] ;  /* 0x01e0000000c4783b */ /* 0x000eea0000004200 */
[----:B------:R-:W-:Y:S01]  /*87e0*/  LDSM.16.M88.4 R200, [R227] ;  /* 0x00000000e3c8783b */ /* 0x000fe20000000200 */
[----:B------:R-:W-:Y:S04]  /*87f0*/  UMOV UR10, UR4 ;  /* 0x00000004000a7c82 */ /* 0x000fe80008000000 */
[----:B------:R-:W3:Y:S05]  /*8800*/  LDSM.16.MT88.4 R204, [R0+0x18800] ;  /* 0x0188000000cc783b */ /* 0x000eea0000004200 */
[----:B------:R-:W4:Y:S01]  /*8810*/  LDSM.16.M88.4 R208, [R227+0x1000] ;  /* 0x00100000e3d0783b */ /* 0x000f220000000200 */
[-C--:B-1----:R-:W-:Y:S04]  /*8820*/  HMMA.16816.F32 R4, R128, R16.reuse, RZ ;  /* 0x000000108004723c */ /* 0x082fe800000018ff */
[----:B------:R-:W1:Y:S05]  /*8830*/  LDSM.16.MT88.4 R212, [R0+0x1a800] ;  /* 0x01a8000000d4783b */ /* 0x000e6a0000004200 */
[----:B------:R1:W5:Y:S01]  /*8840*/  @P1 LDG.E R249, [R2.64] ;  /* 0x0000000802f91981 */ /* 0x000362000c1e1900 */
[C---:B--2---:R-:W-:Y:S04]  /*8850*/  HMMA.16816.F32 R8, R124.reuse, R16, RZ ;  /* 0x000000107c08723c */ /* 0x044fe800000018ff */
[----:B------:R2:W5:Y:S04]  /*8860*/  @P1 LDG.E R250, [R2.64+0x20] ;  /* 0x0000200802fa1981 */ /* 0x000568000c1e1900 */
        /* <DEDUP_REMOVED lines=14> */
[----:B------:R-:W3:Y:S07]  /*8950*/  LDSM.16.MT88.4 R196, [R0+0x1c800] ;  /* 0x01c8000000c4783b */ /* 0x000eee0000004200 */
[-C--:B------:R-:W-:Y:S08]  /*8960*/  HMMA.16816.F32 R4, R200, R204.reuse, R4 ;  /* 0x000000ccc804723c */ /* 0x080ff00000001804 */
[C---:B------:R-:W-:Y:S08]  /*8970*/  HMMA.16816.F32 R8, R208.reuse, R204, R8 ;  /* 0x000000ccd008723c */ /* 0x040ff00000001808 */
[-C--:B------:R-:W-:Y:S08]  /*8980*/  HMMA.16816.F32 R12, R208, R206.reuse, R12 ;  /* 0x000000ced00c723c */ /* 0x080ff0000000180c */
[C---:B------:R-:W-:Y:S01]  /*8990*/  HMMA.16816.F32 R16, R200.reuse, R206, R16 ;  /* 0x000000cec810723c */ /* 0x040fe20000001810 */
[----:B------:R-:W4:Y:S07]  /*89a0*/  LDSM.16.MT88.4 R204, [R0+0x1e800] ;  /* 0x01e8000000cc783b */ /* 0x000f2e0000004200 */
[-C--:B-1----:R-:W-:Y:S08]  /*89b0*/  HMMA.16816.F32 R84, R200, R212.reuse, R84 ;  /* 0x000000d4c854723c */ /* 0x082ff00000001854 */
[C---:B------:R-:W-:Y:S08]  /*89c0*/  HMMA.16816.F32 R88, R208.reuse, R212, R88 ;  /* 0x000000d4d058723c */ /* 0x040ff00000001858 */
[-C--:B------:R-:W-:Y:S08]  /*89d0*/  HMMA.16816.F32 R92, R208, R214.reuse, R92 ;  /* 0x000000d6d05c723c */ /* 0x080ff0000000185c */
[C---:B------:R-:W-:Y:S01]  /*89e0*/  HMMA.16816.F32 R96, R200.reuse, R214, R96 ;  /* 0x000000d6c860723c */ /* 0x040fe20000001860 */
[----:B------:R-:W-:Y:S07]  /*89f0*/  LDSM.16.M88.4 R212, [R228+0x1000] ;  /* 0x00100000e4d4783b */ /* 0x000fee0000000200 */
[-C--:B---3--:R-:W-:Y:S08]  /*8a00*/  HMMA.16816.F32 R100, R200, R196.reuse, R100 ;  /* 0x000000c4c864723c */ /* 0x088ff00000001864 */
[C---:B------:R-:W-:Y:S08]  /*8a10*/  HMMA.16816.F32 R104, R208.reuse, R196, R104 ;  /* 0x000000c4d068723c */ /* 0x040ff00000001868 */
[-C--:B------:R-:W-:Y:S08]  /*8a20*/  HMMA.16816.F32 R108, R208, R198.reuse, R108 ;  /* 0x000000c6d06c723c */ /* 0x080ff0000000186c */
[C---:B------:R-:W-:Y:S01]  /*8a30*/  HMMA.16816.F32 R112, R200.reuse, R198, R112 ;  /* 0x000000c6c870723c */ /* 0x040fe20000001870 */
[----:B------:R-:W-:Y:S07]  /*8a40*/  LDSM.16.M88.4 R196, [R228] ;  /* 0x00000000e4c4783b */ /* 0x000fee0000000200 */
[-C--:B----4-:R-:W-:Y:S08]  /*8a50*/  HMMA.16816.F32 R116, R200, R204.reuse, R116 ;  /* 0x000000ccc874723c */ /* 0x090ff00000001874 */
[C---:B------:R-:W-:Y:S08]  /*8a60*/  HMMA.16816.F32 R120, R208.reuse, R204, R120 ;  /* 0x000000ccd078723c */ /* 0x040ff00000001878 */
[-C--:B------:R-:W-:Y:S01]  /*8a70*/  HMMA.16816.F32 R124, R208, R206.reuse, R124 ;  /* 0x000000ced07c723c */ /* 0x080fe2000000187c */
[----:B------:R-:W1:Y:S07]  /*8a80*/  LDSM.16.MT88.4 R208, [R0+0x19000] ;  /* 0x0190000000d0783b */ /* 0x000e6e0000004200 */
[----:B------:R-:W-:Y:S01]  /*8a90*/  HMMA.16816.F32 R128, R200, R206, R128 ;  /* 0x000000cec880723c */ /* 0x000fe20000001880 */
[----:B------:R-:W3:Y:S05]  /*8aa0*/  LDSM.16.MT88.4 R200, [R0+0x1b000] ;  /* 0x01b0000000c8783b */ /* 0x000eea0000004200 */
[----:B------:R-:W4:Y:S02]  /*8ab0*/  LDSM.16.MT88.4 R204, [R0+0x1d000] ;  /* 0x01d0000000cc783b */ /* 0x000f240000004200 */
[-C--:B-1----:R-:W-:Y:S08]  /*8ac0*/  HMMA.16816.F32 R4, R196, R208.reuse, R4 ;  /* 0x000000d0c404723c */ /* 0x082ff00000001804 */
[C---:B------:R-:W-:Y:S08]  /*8ad0*/  HMMA.16816.F32 R8, R212.reuse, R208, R8 ;  /* 0x000000d0d408723c */ /* 0x040ff00000001808 */
        /* <DEDUP_REMOVED lines=12> */
[----:B------:R-:W3:Y:S07]  /*8ba0*/  LDSM.16.MT88.4 R204, [R0+0x19800] ;  /* 0x0198000000cc783b */ /* 0x000eee0000004200 */
[-C--:B-1----:R-:W-:Y:S08]  /*8bb0*/  HMMA.16816.F32 R116, R196, R208.reuse, R116 ;  /* 0x000000d0c474723c */ /* 0x082ff00000001874 */
[C---:B------:R-:W-:Y:S08]  /*8bc0*/  HMMA.16816.F32 R120, R212.reuse, R208, R120 ;  /* 0x000000d0d478723c */ /* 0x040ff00000001878 */
[-C--:B------:R-:W-:Y:S01]  /*8bd0*/  HMMA.16816.F32 R124, R212, R210.reuse, R124 ;  /* 0x000000d2d47c723c */ /* 0x080fe2000000187c */
[----:B------:R-:W1:Y:S07]  /*8be0*/  LDSM.16.M88.4 R212, [R229+0x1000] ;  /* 0x00100000e5d4783b */ /* 0x000e6e0000000200 */
[----:B------:R-:W-:Y:S01]  /*8bf0*/  HMMA.16816.F32 R128, R196, R210, R128 ;  /* 0x000000d2c480723c */ /* 0x000fe20000001880 */
[----:B------:R-:W4:Y:S05]  /*8c00*/  LDSM.16.MT88.4 R196, [R0+0x1b800] ;  /* 0x01b8000000c4783b */ /* 0x000f2a0000004200 */
[----:B------:R-:W2:Y:S02]  /*8c10*/  LDSM.16.MT88.4 R208, [R0+0x1d800] ;  /* 0x01d8000000d0783b */ /* 0x000ea40000004200 */
[-C--:B---3--:R-:W-:Y:S11]  /*8c20*/  HMMA.16816.F32 R4, R200, R204.reuse, R4 ;  /* 0x000000ccc804723c */ /* 0x088ff60000001804 */
[----:B------:R-:W-:Y:S11]  /*8c30*/  @!UPT UIADD3 URZ, URZ, URZ, URZ ;  /* 0x0000003f3f3ff290 */ /* 0x000ff6000fffe03f */
[----:B------:R-:W-:Y:S01]  /*8c40*/  @!UPT UIADD3 URZ, URZ, URZ, URZ ;  /* 0x0000003f3f3ff290 */ /* 0x000fe2000fffe03f */
[----:B------:R-:W-:Y:S01]  /*8c50*/  RED.E.ADD.F32.FTZ.RN.STRONG.GPU [R232.64], R4 ;  /* 0x00000004e800798e */ /* 0x000fe2000c10e788 */
[C---:B-1----:R-:W-:Y:S08]  /*8c60*/  HMMA.16816.F32 R8, R212.reuse, R204, R8 ;  /* 0x000000ccd408723c */ /* 0x042ff00000001808 */
[-C--:B------:R-:W-:Y:S08]  /*8c70*/  HMMA.16816.F32 R12, R212, R206.reuse, R12 ;  /* 0x000000ced40c723c */ /* 0x080ff0000000180c */
[C---:B------:R-:W-:Y:S01]  /*8c80*/  HMMA.16816.F32 R16, R200.reuse, R206, R16 ;  /* 0x000000cec810723c */ /* 0x040fe20000001810 */
[----:B------:R1:W3:Y:S07]  /*8c90*/  LDSM.16.MT88.4 R204, [R0+0x1f800] ;  /* 0x01f8000000cc783b */ /* 0x0002ee0000004200 */
[-C--:B----4-:R-:W-:Y:S08]  /*8ca0*/  HMMA.16816.F32 R84, R200, R196.reuse, R84 ;  /* 0x000000c4c854723c */ /* 0x090ff00000001854 */
[C---:B------:R-:W-:Y:S08]  /*8cb0*/  HMMA.16816.F32 R88, R212.reuse, R196, R88 ;  /* 0x000000c4d458723c */ /* 0x040ff00000001858 */
[-C--:B------:R-:W-:Y:S08]  /*8cc0*/  HMMA.16816.F32 R92, R212, R198.reuse, R92 ;  /* 0x000000c6d45c723c */ /* 0x080ff0000000185c */
[C---:B------:R-:W-:Y:S08]  /*8cd0*/  HMMA.16816.F32 R96, R200.reuse, R198, R96 ;  /* 0x000000c6c860723c */ /* 0x040ff00000001860 */
[-C--:B--2---:R-:W-:Y:S08]  /*8ce0*/  HMMA.16816.F32 R100, R200, R208.reuse, R100 ;  /* 0x000000d0c864723c */ /* 0x084ff00000001864 */
[C---:B------:R-:W-:Y:S07]  /*8cf0*/  HMMA.16816.F32 R104, R212.reuse, R208, R104 ;  /* 0x000000d0d468723c */ /* 0x040fee0000001868 */
[----:B------:R-:W-:Y:S01]  /*8d00*/  IMAD.MOV.U32 R209, RZ, RZ, c[0x0][0x22c] ;  /* 0x00008b00ffd17624 */ /* 0x000fe200078e00ff */
[-C--:B------:R-:W-:Y:S04]  /*8d10*/  HMMA.16816.F32 R108, R212, R210.reuse, R108 ;  /* 0x000000d2d46c723c */ /* 0x080fe8000000186c */
[----:B------:R-:W-:Y:S04]  /*8d20*/  IMAD R209, R209, c[0x0][0x1c0], RZ ;  /* 0x00007000d1d17a24 */ /* 0x000fe800078e02ff */
[C---:B------:R-:W-:Y:S04]  /*8d30*/  HMMA.16816.F32 R112, R200.reuse, R210, R112 ;  /* 0x000000d2c870723c */ /* 0x040fe80000001870 */
[C---:B-1----:R-:W-:Y:S02]  /*8d40*/  IMAD R0, R209.reuse, 0x18, RZ ;  /* 0x00000018d1007824 */ /* 0x042fe400078e02ff */
[C---:B------:R-:W-:Y:S02]  /*8d50*/  IMAD.SHL.U32 R197, R209.reuse, 0x20, RZ ;  /* 0x00000020d1c57824 */ /* 0x040fe400078e00ff */
[-C--:B---3--:R-:W-:Y:S08]  /*8d60*/  HMMA.16816.F32 R116, R200, R204.reuse, R116 ;  /* 0x000000ccc874723c */ /* 0x088ff00000001874 */
[C---:B------:R-:W-:Y:S07]  /*8d70*/  HMMA.16816.F32 R120, R212.reuse, R204, R120 ;  /* 0x000000ccd478723c */ /* 0x040fee0000001878 */
[C---:B------:R-:W-:Y:S01]  /*8d80*/  IMAD.SHL.U32 R204, R209.reuse, 0x8, RZ ;  /* 0x00000008d1cc7824 */ /* 0x040fe200078e00ff */
[-C--:B------:R-:W-:Y:S04]  /*8d90*/  HMMA.16816.F32 R124, R212, R206.reuse, R124 ;  /* 0x000000ced47c723c */ /* 0x080fe8000000187c */
[CC--:B------:R-:W-:Y:S01]  /*8da0*/  LEA R2, P0, R204.reuse, R232.reuse, 0x2 ;  /* 0x000000e8cc027211 */ /* 0x0c0fe200078010ff */
[----:B------:R-:W-:Y:S03]  /*8db0*/  IMAD.SHL.U32 R205, R209, 0x10, RZ ;  /* 0x00000010d1cd7824 */ /* 0x000fe600078e00ff */
[----:B------:R-:W-:Y:S04]  /*8dc0*/  HMMA.16816.F32 R128, R200, R206, R128 ;  /* 0x000000cec880723c */ /* 0x000fe80000001880 */
[-C--:B------:R-:W-:Y:S02]  /*8dd0*/  LEA.HI.X.SX32 R3, R204, R233.reuse, 0x2, P0 ;  /* 0x000000e9cc037211 */ /* 0x080fe400000f16ff */
[-C--:B------:R-:W-:Y:S01]  /*8de0*/  LEA R198, P1, R205, R232.reuse, 0x2 ;  /* 0x000000e8cdc67211 */ /* 0x080fe200078210ff */
[----:B------:R-:W-:Y:S01]  /*8df0*/  IMAD R200, R209, 0x28, RZ ;  /* 0x00000028d1c87824 */ /* 0x000fe200078e02ff */
[CC--:B------:R-:W-:Y:S01]  /*8e00*/  LEA R4, P0, R0.reuse, R232.reuse, 0x2 ;  /* 0x000000e800047211 */ /* 0x0c0fe200078010ff */
[----:B------:R1:W-:Y:S03]  /*8e10*/  RED.E.ADD.F32.FTZ.RN.STRONG.GPU [R2.64], R5 ;  /* 0x000000050200798e */ /* 0x0003e6000c10e788 */
[-C--:B------:R-:W-:Y:S02]  /*8e20*/  LEA.HI.X.SX32 R199, R205, R233.reuse, 0x2, P1 ;  /* 0x000000e9cdc77211 */ /* 0x080fe400008f16ff */
[CC--:B------:R-:W-:Y:S03]  /*8e30*/  LEA R196, P1, R197.reuse, R232.reuse, 0x2 ;  /* 0x000000e8c5c47211 */ /* 0x0c0fe600078210ff */
[----:B------:R2:W-:Y:S01]  /*8e40*/  RED.E.ADD.F32.FTZ.RN.STRONG.GPU [R198.64], R6 ;  /* 0x00000006c600798e */ /* 0x0005e2000c10e788 */
[-C--:B------:R-:W-:Y:S02]  /*8e50*/  LEA.HI.X.SX32 R197, R197, R233.reuse, 0x2, P1 ;  /* 0x000000e9c5c57211 */ /* 0x080fe400008f16ff */
[-C--:B-1----:R-:W-:Y:S01]  /*8e60*/  LEA.HI.X.SX32 R5, R0, R233.reuse, 0x2, P0 ;  /* 0x000000e900057211 */ /* 0x082fe200000f16ff */
[C---:B------:R-:W-:Y:S04]  /*8e70*/  IMAD R0, R209.reuse, 0x38, RZ ;  /* 0x00000038d1007824 */ /* 0x040fe800078e02ff */
[----:B------:R1:W-:Y:S01]  /*8e80*/  RED.E.ADD.F32.FTZ.RN.STRONG.GPU [R4.64], R7 ;  /* 0x000000070400798e */ /* 0x0003e2000c10e788 */
[CC--:B--2---:R-:W-:Y:S01]  /*8e90*/  LEA R6, P0, R200.reuse, R232.reuse, 0x2 ;  /* 0x000000e8c8067211 */ /* 0x0c4fe200078010ff */
        /* <DEDUP_REMOVED lines=568> */
.L_x_1914:
        /* <DEDUP_REMOVED lines=19> */
.L_x_1915:
[----:B-1----:R-:W2:Y:S01]  /*b350*/  LDL R0, [R1+0x28] ;  /* 0x0000280001007983 */ /* 0x002ea20000100800 */
[----:B------:R-:W-:Y:S02]  /*b360*/  USHF.L.U32 UR4, UR25, 0x6, URZ ;  /* 0x0000000619047899 */ /* 0x000fe4000800063f */
[----:B------:R-:W-:Y:S01]  /*b370*/  ULDC.64 UR6, c[0x0][0x3a0] ;  /* 0x0000e80000067ab9 */ /* 0x000fe20000000a00 */
[----:B------:R1:W5:Y:S04]  /*b380*/  LDL R78, [R1] ;  /* 0x00000000014e7983 */ /* 0x0003680000100800 */
[----:B------:R-:W3:Y:S01]  /*b390*/  S2R R7, SR_TID.X ;  /* 0x0000000000077919 */ /* 0x000ee20000002100 */
[----:B------:R-:W-:Y:S01]  /*b3a0*/  USHF.R.S32.HI UR10, URZ, 0x1f, UR4 ;  /* 0x0000001f3f0a7899 */ /* 0x000fe20008011404 */
[----:B------:R-:W-:Y:S01]  /*b3b0*/  SHF.R.S32.HI R5, RZ, 0x1f, R242 ;  /* 0x0000001fff057819 */ /* 0x000fe200000114f2 */
[----:B------:R-:W-:-:S02]  /*b3c0*/  IMAD.U32 R11, RZ, RZ, UR4 ;  /* 0x00000004ff0b7e24 */ /* 0x000fc4000f8e00ff */
[----:B------:R-:W-:Y:S01]  /*b3d0*/  UIMAD UR5, UR10, UR6, URZ ;  /* 0x000000060a0572a4 */ /* 0x000fe2000f8e023f */
[----:B------:R-:W-:-:S03]  /*b3e0*/  IMAD.MOV.U32 R4, RZ, RZ, R242 ;  /* 0x000000ffff047224 */ /* 0x000fc600078e00f2 */
[----:B------:R-:W-:Y:S01]  /*b3f0*/  UIMAD UR5, UR4, UR7, UR5 ;  /* 0x00000007040572a4 */ /* 0x000fe2000f8e0205 */
[----:B------:R-:W-:Y:S01]  /*b400*/  IMAD.WIDE.U32 R2, R11, c[0x0][0x3a0], R4 ;  /* 0x0000e8000b027a25 */ /* 0x000fe200078e0004 */
[----:B------:R-:W-:Y:S02]  /*b410*/  UIMAD UR12, UR25, -0x40, UR12 ;  /* 0xffffffc0190c78a4 */ /* 0x000fe4000f8e020c */
[----:B------:R-:W-:Y:S02]  /*b420*/  USHF.R.S32.HI UR16, URZ, 0x1f, UR36 ;  /* 0x0000001f3f107899 */ /* 0x000fe40008011424 */
[----:B------:R-:W-:Y:S01]  /*b430*/  IMAD.U32 R6, RZ, RZ, UR5 ;  /* 0x00000005ff067e24 */ /* 0x000fe2000f8e00ff */
[----:B------:R-:W-:Y:S01]  /*b440*/  BAR.SYNC.DEFER_BLOCKING 0x0 ;  /* 0x0000000000007b1d */ /* 0x000fe20000010000 */
[----:B------:R-:W-:-:S05]  /*b450*/  IADD3 R2, P0, R2, UR14, RZ ;  /* 0x0000000e02027c10 */ /* 0x000fca000ff1e0ff */
[----:B------:R-:W-:Y:S01]  /*b460*/  ULDC.64 UR6, c[0x0][0x3b8] ;  /* 0x0000ee0000067ab9 */ /* 0x000fe20000000a00 */
[----:B------:R-:W-:Y:S01]  /*b470*/  IADD3.X R3, R3, UR15, R6, P0, !PT ;  /* 0x0000000f03037c10 */ /* 0x000fe200087fe406 */
[----:B------:R-:W-:Y:S01]  /*b480*/  UIMAD UR5, UR16, UR6, URZ ;  /* 0x00000006100572a4 */ /* 0x000fe2000f8e023f */
[----:B------:R-:W-:-:S03]  /*b490*/  IMAD.U32 R6, RZ, RZ, UR36 ;  /* 0x00000024ff067e24 */ /* 0x000fc6000f8e00ff */
[----:B------:R-:W-:Y:S01]  /*b4a0*/  UIMAD UR5, UR36, UR7, UR5 ;  /* 0x00000007240572a4 */ /* 0x000fe2000f8e0205 */
[----:B------:R-:W-:Y:S01]  /*b4b0*/  BSSY B0, `(.L_x_1916) ;  /* 0x000002a000007945 */ /* 0x000fe20003800000 */
[----:B--2---:R-:W-:-:S05]  /*b4c0*/  IMAD.SHL.U32 R8, R0, 0x2, RZ ;  /* 0x0000000200087824 */ /* 0x004fca00078e00ff */
[----:B------:R1:W2:Y:S04]  /*b4d0*/  LDS.128 R40, [R8+0x19000] ;  /* 0x0190000008287984 */ /* 0x0002a80000000c00 */
        /* <DEDUP_REMOVED lines=11> */
[----:B---3--:R-:W-:-:S04]  /*b590*/  SHF.R.S32.HI R0, RZ, 0x1f, R7 ;  /* 0x0000001fff007819 */ /* 0x008fc80000011407 */
[----:B------:R-:W-:-:S04]  /*b5a0*/  LEA.HI R0, R0, R7, RZ, 0x3 ;  /* 0x0000000700007211 */ /* 0x000fc800078f18ff */
[----:B------:R-:W-:-:S04]  /*b5b0*/  SHF.R.S32.HI R0, RZ, 0x3, R0 ;  /* 0x00000003ff007819 */ /* 0x000fc80000011400 */
[----:B------:R-:W-:Y:S01]  /*b5c0*/  ISETP.GE.AND P5, PT, R0, UR12, PT ;  /* 0x0000000c00007c0c */ /* 0x000fe2000bfa6270 */
[----:B------:R-:W-:Y:S01]  /*b5d0*/  IMAD.WIDE.U32 R6, R6, c[0x0][0x3b8], R2 ;  /* 0x0000ee0006067a25 */ /* 0x000fe200078e0002 */
[----:B------:R-:W-:-:S04]  /*b5e0*/  SHF.R.S32.HI R76, RZ, 0x1f, R0 ;  /* 0x0000001fff4c7819 */ /* 0x000fc80000011400 */
[----:B------:R-:W-:-:S07]  /*b5f0*/  IADD3 R10, R7, UR5, RZ ;  /* 0x00000005070a7c10 */ /* 0x000fce000fffe0ff */
[----:B------:R-:W-:Y:S05]  /*b600*/  @P5 BRA `(.L_x_1917) ;  /* 0x0000014000005947 */ /* 0x000fea0003800000 */
[----:B--2-4-:R-:W-:Y:S01]  /*b610*/  ISETP.GE.AND P3, PT, R242, c[0x0][0x220], PT ;  /* 0x00008800f2007a0c */ /* 0x014fe20003f66270 */
[----:B------:R-:W2:Y:S01]  /*b620*/  LDS.128 R24, [R8+0x1a000] ;  /* 0x01a0000008187984 */ /* 0x000ea20000000c00 */
[----:B------:R-:W-:Y:S01]  /*b630*/  IMAD.MOV.U32 R2, RZ, RZ, R6 ;  /* 0x000000ffff027224 */ /* 0x000fe200078e0006 */
[----:B------:R-:W-:Y:S01]  /*b640*/  ISETP.GE.AND P2, PT, R252, c[0x0][0x220], PT ;  /* 0x00008800fc007a0c */ /* 0x000fe20003f46270 */
[----:B------:R-:W-:Y:S01]  /*b650*/  IMAD.MOV.U32 R3, RZ, RZ, R10 ;  /* 0x000000ffff037224 */ /* 0x000fe200078e000a */
[----:B------:R-:W3:Y:S01]  /*b660*/  LDS.128 R20, [R8+0x1c000] ;  /* 0x01c0000008147984 */ /* 0x000ee20000000c00 */
[----:B------:R-:W-:Y:S01]  /*b670*/  IMAD R77, R76, c[0x0][0x3a0], RZ ;  /* 0x0000e8004c4d7a24 */ /* 0x000fe200078e02ff */
[----:B------:R-:W-:Y:S02]  /*b680*/  ISETP.GE.AND P1, PT, R251, c[0x0][0x220], PT ;  /* 0x00008800fb007a0c */ /* 0x000fe40003f26270 */
[----:B------:R-:W-:Y:S01]  /*b690*/  LDS.128 R12, [R8+0x1e000] ;  /* 0x01e00000080c7984 */ /* 0x000fe20000000c00 */
[----:B-----5:R-:W-:-:S03]  /*b6a0*/  ISETP.GE.AND P0, PT, R78, c[0x0][0x220], PT ;  /* 0x000088004e007a0c */ /* 0x020fc60003f06270 */
        /* <DEDUP_REMOVED lines=10> */
.L_x_1917:
[----:B--2-4-:R-:W-:Y:S05]  /*b750*/  BSYNC B0 ;  /* 0x0000000000007941 */ /* 0x014fea0003800000 */
.L_x_1916:
        /* <DEDUP_REMOVED lines=21> */
.L_x_1919:
[----:B------:R-:W-:Y:S05]  /*b8b0*/  BSYNC B0 ;  /* 0x0000000000007941 */ /* 0x000fea0003800000 */
.L_x_1918:
        /* <DEDUP_REMOVED lines=23> */
[----:B-----5:R-:W-:-:S03]  /*ba30*/  ISETP.GE.AND P0, PT, R78, c[0x0][0x220], PT ;  /* 0x000088004e007a0c */ /* 0x020fc60003f06270 */
        /* <DEDUP_REMOVED lines=8> */
.L_x_1921:
[----:B------:R-:W-:Y:S05]  /*bac0*/  BSYNC B0 ;  /* 0x0000000000007941 */ /* 0x000fea0003800000 */
.L_x_1920:
[----:B------:R-:W-:Y:S05]  /*bad0*/  @P4 BRA `(.L_x_1890) ;  /* 0x0000012000004947 */ /* 0x000fea0003800000 */
[----:B------:R-:W-:Y:S01]  /*bae0*/  IADD3 R0, P0, R0, 0x20, RZ ;  /* 0x0000002000007810 */ /* 0x000fe20007f1e0ff */
[----:B-1----:R-:W-:Y:S01]  /*baf0*/  IMAD.MOV.U32 R3, RZ, RZ, R8 ;  /* 0x000000ffff037224 */ /* 0x002fe200078e0008 */
[----:B------:R-:W-:-:S02]  /*bb00*/  ISETP.GE.AND P3, PT, R242, c[0x0][0x220], PT ;  /* 0x00008800f2007a0c */ /* 0x000fc40003f66270 */
[----:B------:R-:W-:Y:S01]  /*bb10*/  ISETP.GE.AND P2, PT, R252, c[0x0][0x220], PT ;  /* 0x00008800fc007a0c */ /* 0x000fe20003f46270 */
[----:B------:R-:W-:Y:S01]  /*bb20*/  IMAD.X R2, RZ, RZ, R76, P0 ;  /* 0x000000ffff027224 */ /* 0x000fe200000e064c */
[----:B------:R-:W-:Y:S02]  /*bb30*/  ISETP.GE.AND P1, PT, R251, c[0x0][0x220], PT ;  /* 0x00008800fb007a0c */ /* 0x000fe40003f26270 */
[----:B-----5:R-:W-:Y:S01]  /*bb40*/  ISETP.GE.AND P0, PT, R78, c[0x0][0x220], PT ;  /* 0x000088004e007a0c */ /* 0x020fe20003f06270 */
        /* <DEDUP_REMOVED lines=11> */
.L_x_1890:
[----:B------:R-:W-:Y:S05]  /*bc00*/  BSYNC B1 ;  /* 0x0000000000017941 */ /* 0x000fea0003800000 */
.L_x_1876:
        /* <DEDUP_REMOVED lines=12> */
.L_x_1922:
[----:B------:R-:W-:Y:S05]  /*bcd0*/  EXIT ;  /* 0x000000000000794d */ /* 0x000fea0003800000 */
.L_x_1924:
        /* <DEDUP_REMOVED lines=10> */
.L_x_2050:


//--------------------- .text._ZN5flash44flash_bwd_dq_dk_dv_loop_seqk_parallel_kernelI23Flash_bwd_kernel_traitsILi256ELi64ELi64ELi8ELi4ELi2ELi2ELb0ELb0EN7cutlass6half_tE19Flash_kernel_traitsILi256ELi64ELi64ELi8ES3_EELb0ELb0ELb1ELb1ELb0ELb0ELb1EEEvNS_16Flash_bwd_paramsE --------------------------
	.section	.text._ZN5flash44flash_bwd_dq_dk_dv_loop_seqk_parallel_kernelI23Flash_bwd_kernel_traitsILi256ELi64ELi64ELi8ELi4ELi2ELi2ELb0ELb0EN7cutlass6half_tE19Flash_kernel_traitsILi256ELi64ELi64ELi8ES3_EELb0ELb0ELb1ELb1ELb0ELb0ELb1EEEvNS_16Flash_bwd_paramsE,"ax",@progbits
	.sectioninfo	@"SHI_REGISTERS=255"
	.align	128
        .global         _ZN5flash44flash_bwd_dq_dk_dv_loop_seqk_parallel_kernelI23Flash_bwd_kernel_traitsILi256ELi64ELi64ELi8ELi4ELi2ELi2ELb0ELb0EN7cutlass6half_tE19Flash_kernel_traitsILi256ELi64ELi64ELi8ES3_EELb0ELb0ELb1ELb1ELb0ELb0ELb1EEEvNS_16Flash_bwd_paramsE
        .type           _ZN5flash44flash_bwd_dq_dk_dv_loop_seqk_parallel_kernelI23Flash_bwd_kernel_traitsILi256ELi64ELi64ELi8ELi4ELi2ELi2ELb0ELb0EN7cutlass6half_tE19Flash_kernel_traitsILi256ELi64ELi64ELi8ES3_EELb0ELb0ELb1ELb1ELb0ELb0ELb1EEEvNS_16Flash_bwd_paramsE,@function
        .size           _ZN5flash44flash_bwd_dq_dk_dv_loop_seqk_parallel_kernelI23Flash_bwd_kernel_traitsILi256ELi64ELi64ELi8ELi4ELi2ELi2ELb0ELb0EN7cutlass6half_tE19Flash_kernel_traitsILi256ELi64ELi64ELi8ES3_EELb0ELb0ELb1ELb1ELb0ELb0ELb1EEEvNS_16Flash_bwd_paramsE,(.L_x_2051 - _ZN5flash44flash_bwd_dq_dk_dv_loop_seqk_parallel_kernelI23Flash_bwd_kernel_traitsILi256ELi64ELi64ELi8ELi4ELi2ELi2ELb0ELb0EN7cutlass6half_tE19Flash_kernel_traitsILi256ELi64ELi64ELi8ES3_EELb0ELb0ELb1ELb1ELb0ELb0ELb1EEEvNS_16Flash_bwd_paramsE)
        .other          _ZN5flash44flash_bwd_dq_dk_dv_loop_seqk_parallel_kernelI23Flash_bwd_kernel_traitsILi256ELi64ELi64ELi8ELi4ELi2ELi2ELb0ELb0EN7cutlass6half_tE19Flash_kernel_traitsILi256ELi64ELi64ELi8ES3_EELb0ELb0ELb1ELb1ELb0ELb0ELb1EEEvNS_16Flash_bwd_paramsE,@"STO_CUDA_ENTRY STV_DEFAULT"
_ZN5flash44flash_bwd_dq_dk_dv_loop_seqk_parallel_kernelI23Flash_bwd_kernel_traitsILi256ELi64ELi64ELi8ELi4ELi2ELi2ELb0ELb0EN7cutlass6half_tE19Flash_kernel_traitsILi256ELi64ELi64ELi8ES3_EELb0ELb0ELb1ELb1ELb0ELb0ELb1EEEvNS_16Flash_bwd_paramsE:
.text._ZN5flash44flash_bwd_dq_dk_dv_loop_seqk_parallel_kernelI23Flash_bwd_kernel_traitsILi256ELi64ELi64ELi8ELi4ELi2ELi2ELb0ELb0EN7cutlass6half_tE19Flash_kernel_traitsILi256ELi64ELi64ELi8ES3_EELb0ELb0ELb1ELb1ELb0ELb0ELb1EEEvNS_16Flash_bwd_paramsE:
        /* <DEDUP_REMOVED lines=66> */
[----:B------:R-:W-:-:S02]  /*0420*/  @UP5 UIMAD UR56, UR35, UR51, URZ ;  /* 0x00000033233852a4 */ /* 0x000fc4000f8e023f */
[----:B------:R-:W-:Y:S01]  /*0430*/  UMOV UR40, URZ ;  /* 0x0000003f00287c82 */ /* 0x000fe20008000000 */
[----:B------:R-:W-:Y:S01]  /*0440*/  SHF.R.S32.HI R3, RZ, 0x1f, R0 ;  /* 0x0000001fff037819 */ /* 0x000fe20000011400 */
[----:B------:R-:W-:Y:S01]  /*0450*/  IMAD.IADD R6, R5, 0x1, -R2 ;  /* 0x0000000105067824 */ /* 0x000fe200078e0a02 */
[----:B------:R-:W-:Y:S01]  /*0460*/  LOP3.LUT R2, R7, 0xfffffff0, RZ, 0xc0, !PT ;  /* 0xfffffff007027812 */ /* 0x000fe200078ec0ff */
[----:B------:R-:W-:Y:S01]  /*0470*/  ULDC.64 UR4, c[0x0][0x118] ;  /* 0x0000460000047ab9 */ /* 0x000fe20000000a00 */
[----:B------:R-:W-:Y:S01]  /*0480*/  LEA.HI R16, R3, R0, RZ, 0x2 ;  /* 0x0000000003107211 */ /* 0x000fe200078f10ff */
[----:B------:R-:W-:Y:S01]  /*0490*/  ULDC UR42, c[0x0][0x2e8] ;  /* 0x0000ba00002a7ab9 */ /* 0x000fe20000000800 */
[----:B------:R-:W-:Y:S01]  /*04a0*/  SHF.R.S32.HI R3, RZ, 0x3, R11 ;  /* 0x00000003ff037819 */ /* 0x000fe2000001140b */
[----:B------:R-:W-:Y:S01]  /*04b0*/  IMAD.IADD R2, R14, 0x1, -R2 ;  /* 0x000000010e027824 */ /* 0x000fe200078e0a02 */
[----:B------:R-:W-:Y:S01]  /*04c0*/  LOP3.LUT R0, R11, 0xfffffff8, RZ, 0xc0, !PT ;  /* 0xfffffff80b007812 */ /* 0x000fe200078ec0ff */
[----:B------:R-:W-:-:S02]  /*04d0*/  ULOP3.LUT UR58, UR36, UR58, URZ, 0x3c, !UPT ;  /* 0x0000003a243a7292 */ /* 0x000fc4000f8e3c3f */
[----:B------:R-:W-:Y:S01]  /*04e0*/  IMAD.SHL.U32 R3, R3, 0x40, RZ ;  /* 0x0000004003037824 */ /* 0x000fe200078e00ff */
[----:B------:R-:W-:Y:S01]  /*04f0*/  SHF.R.S32.HI R4, RZ, 0x1f, R2 ;  /* 0x0000001fff047819 */ /* 0x000fe20000011402 */
[----:B------:R-:W-:Y:S01]  /*0500*/  IMAD.IADD R0, R14, 0x1, -R0 ;  /* 0x000000010e007824 */ /* 0x000fe200078e0a00 */
[----:B------:R-:W-:Y:S02]  /*0510*/  UISETP.NE.AND UP6, UPT, UR10, URZ, UPT ;  /* 0x0000003f0a00728c */ /* 0x000fe4000bfc5270 */
        /* <DEDUP_REMOVED lines=84> */
[----:B------:R-:W-:-:S02]  /*0a60*/  LOP3.LUT R3, R2, R7, R3, 0x1e, !PT ;  /* 0x0000000702037212 */ /* 0x000fc400078e1e03 */
[----:B------:R-:W-:Y:S01]  /*0a70*/  LOP3.LUT R2, R6, R2, RZ, 0x3c, !PT ;  /* 0x0000000206027212 */ /* 0x000fe200078e3cff */
[--C-:B------:R-:W-:Y:S01]  /*0a80*/  IMAD R218, R218, 0x400, R0.reuse ;  /* 0x00000400dada7824 */ /* 0x100fe200078e0200 */
[----:B------:R-:W-:Y:S01]  /*0a90*/  IADD3 R239, R238, 0x20, RZ ;  /* 0x00000020eeef7810 */ /* 0x000fe20007ffe0ff */
        /* <DEDUP_REMOVED lines=8> */
[----:B-1----:R-:W-:Y:S02]  /*0b20*/  @P2 IADD3 R250, R249, -0x40, RZ ;  /* 0xffffffc0f9fa2810 */ /* 0x002fe40007ffe0ff */
.L_x_1973:
        /* <DEDUP_REMOVED lines=66> */
.L_x_1925:
        /* <DEDUP_REMOVED lines=67> */
.L_x_1927:
        /* <DEDUP_REMOVED lines=43> */
.L_x_1928:
        /* <DEDUP_REMOVED lines=45> */
.L_x_1929:
[----:B------:R-:W-:-:S04]  /*1900*/  UMOV UR13, UR52 ;  /* 0x00000034000d7c82 */ /* 0x000fc80008000000 */
.L_x_1930:
        /* <DEDUP_REMOVED lines=12> */
[----:B------:R-:W-:Y:S01]  /*19d0*/  IMAD.U32 R7, RZ, RZ, UR36 ;  /* 0x00000024ff077e24 */ /* 0x000fe2000f8e00ff */
[----:B------:R-:W-:Y:S01]  /*19e0*/  ULDC.64 UR6, c[0x0][0x1a8] ;  /* 0x00006a0000067ab9 */ /* 0x000fe20000000a00 */
[----:B------:R-:W-:Y:S01]  /*19f0*/  IMAD.U32 R11, RZ, RZ, UR36 ;  /* 0x00000024ff0b7e24 */ /* 0x000fe2000f8e00ff */
[----:B------:R-:W-:Y:S01]  /*1a00*/  UIMAD UR6, UR59, UR6, URZ ;  /* 0x000000063b0672a4 */ /* 0x000fe2000f8e023f */
[----:B------:R-:W-:Y:S01]  /*1a10*/  BSSY B1, `(.L_x_1926) ;  /* 0x0000983000017945 */ /* 0x000fe20003800000 */
[----:B------:R-:W-:-:S02]  /*1a20*/  IADD3 R243, R234, 0x40, RZ ;  /* 0x00000040eaf37810 */ /* 0x000fc40007ffe0ff */
[----:B------:R-:W-:Y:S01]  /*1a30*/  UIMAD UR10, UR36, UR7, UR6 ;  /* 0x00000007240a72a4 */ /* 0x000fe2000f8e0206 */
[C---:B------:R-:W-:Y:S02]  /*1a40*/  IADD3 R242, R234.reuse, 0x80, RZ ;  /* 0x00000080eaf27810 */ /* 0x040fe40007ffe0ff */
[----:B------:R-:W-:Y:S01]  /*1a50*/  ULDC.64 UR6, c[0x0][0x370] ;  /* 0x0000dc0000067ab9 */ /* 0x000fe20000000a00 */
[----:B------:R-:W-:Y:S01]  /*1a60*/  IADD3 R244, R234, 0xc0, RZ ;  /* 0x000000c0eaf47810 */ /* 0x000fe20007ffe0ff */
[----:B------:R-:W-:-:S04]  /*1a70*/  UIMAD UR6, UR33, UR6, URZ ;  /* 0x00000006210672a4 */ /* 0x000fc8000f8e023f */
[----:B------:R-:W-:-:S03]  /*1a80*/  UIMAD UR11, UR19, UR7, UR6 ;  /* 0x00000007130b72a4 */ /* 0x000fc6000f8e0206 */
[----:B------:R-:W-:Y:S02]  /*1a90*/  ULDC.64 UR6, c[0x0][0x378] ;  /* 0x0000de0000067ab9 */ /* 0x000fe40000000a00 */
[----:B------:R-:W-:-:S04]  /*1aa0*/  UIMAD UR6, UR59, UR6, URZ ;  /* 0x000000063b0672a4 */ /* 0x000fc8000f8e023f */
[----:B------:R-:W-:Y:S02]  /*1ab0*/  UIMAD UR9, UR36, UR7, UR6 ;  /* 0x00000007240972a4 */ /* 0x000fe4000f8e0206 */
[----:B------:R-:W-:-:S03]  /*1ac0*/  UIADD3 UR6, UR19, UR13, URZ ;  /* 0x0000000d13067290 */ /* 0x000fc6000fffe03f */
[----:B------:R-:W-:Y:S02]  /*1ad0*/  ULDC UR13, c[0x0][0x2e8] ;  /* 0x0000ba00000d7ab9 */ /* 0x000fe40000000800 */
[----:B------:R-:W-:-:S03]  /*1ae0*/  UIMAD.WIDE UR6, UR6, UR16, UR4 ;  /* 0x00000010060672a5 */ /* 0x000fc6000f8e0204 */
[----:B------:R-:W-:-:S04]  /*1af0*/  ULDC.64 UR4, c[0x0][0x200] ;  /* 0x0000800000047ab9 */ /* 0x000fc80000000a00 */
[----:B------:R-:W-:Y:S02]  /*1b00*/  UMOV UR18, UR6 ;  /* 0x0000000600127c82 */ /* 0x000fe40008000000 */
[----:B------:R-:W-:Y:S02]  /*1b10*/  UIADD3 UR6, UR19, UR15, URZ ;  /* 0x0000000f13067290 */ /* 0x000fe4000fffe03f */
[----:B------:R-:W-:Y:S02]  /*1b20*/  UMOV UR17, UR7 ;  /* 0x0000000700117c82 */ /* 0x000fe40008000000 */
[----:B------:R-:W-:Y:S01]  /*1b30*/  UIMAD.WIDE UR6, UR6, UR16, UR4 ;  /* 0x00000010060672a5 */ /* 0x000fe2000f8e0204 */
[----:B------:R1:W2:Y:S06]  /*1b40*/  R2UR UR5, R2 ;  /* 0x00000000020573c2 */ /* 0x0002ac00000e0000 */
[----:B------:R-:W-:-:S02]  /*1b50*/  UMOV UR16, UR6 ;  /* 0x0000000600107c82 */ /* 0x000fc40008000000 */
[----:B------:R3:W4:Y:S01]  /*1b60*/  R2UR UR4, R0 ;  /* 0x00000000000473c2 */ /* 0x00072200000e0000 */
[----:B------:R-:W-:Y:S02]  /*1b70*/  UIADD3 UR6, -UR8, UR12, UR26 ;  /* 0x0000000c08067290 */ /* 0x000fe4000fffe11a */
[----:B------:R-:W-:Y:S02]  /*1b80*/  UMOV UR15, UR7 ;  /* 0x00000007000f7c82 */ /* 0x000fe40008000000 */
[----:B------:R-:W-:Y:S02]  /*1b90*/  UIADD3 UR6, UR6, -UR13, URZ ;  /* 0x8000000d06067290 */ /* 0x000fe4000fffe03f */
[----:B------:R-:W-:Y:S02]  /*1ba0*/  UIADD3 UR7, UR34, -0x1, URZ ;  /* 0xffffffff22077890 */ /* 0x000fe4000fffe03f */
[----:B------:R-:W-:-:S04]  /*1bb0*/  USHF.R.S32.HI UR19, URZ, 0x1f, UR6 ;  /* 0x0000001f3f137899 */ /* 0x000fc80008011406 */
[----:B------:R-:W-:Y:S01]  /*1bc0*/  ULEA.HI UR19, UR19, UR6, URZ, 0x6 ;  /* 0x0000000613137291 */ /* 0x000fe2000f8f303f */
[----:B-1----:R-:W-:-:S03]  /*1bd0*/  LEA.HI R2, R22, R23, RZ, 0x5 ;  /* 0x0000001716027211 */ /* 0x002fc600078f28ff */
[----:B------:R-:W-:-:S04]  /*1be0*/  USHF.R.S32.HI UR19, URZ, 0x6, UR19 ;  /* 0x000000063f137899 */ /* 0x000fc80008011413 */
[----:B------:R-:W-:Y:S01]  /*1bf0*/  UISETP.LT.AND UP1, UPT, URZ, UR19, UPT ;  /* 0x000000133f00728c */ /* 0x000fe2000bf21270 */
[----:B---3--:R-:W-:Y:S02]  /*1c00*/  LOP3.LUT R0, R2, 0xffffffe0, RZ, 0xc0, !PT ;  /* 0xffffffe002007812 */ /* 0x008fe400078ec0ff */
[----:B------:R-:W-:Y:S01]  /*1c10*/  SHF.R.S32.HI R2, RZ, 0x5, R2 ;  /* 0x00000005ff027819 */ /* 0x000fe20000011402 */
[----:B------:R-:W-:Y:S02]  /*1c20*/  USEL UR19, URZ, UR19, !UP1 ;  /* 0x000000133f137287 */ /* 0x000fe4000c800000 */
[----:B------:R-:W-:Y:S02]  /*1c30*/  IMAD.IADD R0, R23, 0x1, -R0 ;  /* 0x0000000117007824 */ /* 0x000fe400078e0a00 */
[----:B------:R-:W-:Y:S02]  /*1c40*/  UISETP.GT.AND UP1, UPT, UR34, UR19, UPT ;  /* 0x000000132200728c */ /* 0x000fe4000bf24270 */
        /* <DEDUP_REMOVED lines=47> */
.L_x_1932:
        /* <DEDUP_REMOVED lines=18> */
.L_x_1933:
        /* <DEDUP_REMOVED lines=35> */
.L_x_1935:
[----:B------:R-:W-:Y:S05]  /*2290*/  BSYNC B0 ;  /* 0x0000000000007941 */ /* 0x000fea0003800000 */
.L_x_1934:
        /* <DEDUP_REMOVED lines=21> */
.L_x_1937:
[----:B------:R-:W-:Y:S05]  /*23f0*/  BSYNC B0 ;  /* 0x0000000000007941 */ /* 0x000fea0003800000 */
.L_x_1936:
        /* <DEDUP_REMOVED lines=31> */
.L_x_1939:
[----:B------:R-:W-:Y:S05]  /*25f0*/  BSYNC B0 ;  /* 0x0000000000007941 */ /* 0x000fea0003800000 */
.L_x_1938:
        /* <DEDUP_REMOVED lines=20> */
.L_x_1931:
        /* <DEDUP_REMOVED lines=56> */
.L_x_1942:
[----:B------:R-:W-:Y:S05]  /*2ac0*/  BSYNC B0 ;  /* 0x0000000000007941 */ /* 0x000fea0003800000 */
.L_x_1941:
        /* <DEDUP_REMOVED lines=48> */
.L_x_1944:
[----:B------:R-:W-:Y:S05]  /*2dd0*/  BSYNC B0 ;  /* 0x0000000000007941 */ /* 0x000fea0003800000 */
.L_x_1943:
        /* <DEDUP_REMOVED lines=23> */
.L_x_1946:
        /* <DEDUP_REMOVED lines=50> */
.L_x_1947:
[----:B------:R-:W-:Y:S05]  /*3270*/  BSYNC B0 ;  /* 0x0000000000007941 */ /* 0x000fea0003800000 */
.L_x_1945:
        /* <DEDUP_REMOVED lines=21> */
.L_x_1949:
        /* <DEDUP_REMOVED lines=49> */
.L_x_1950:
[----:B------:R-:W-:Y:S05]  /*36e0*/  BSYNC B0 ;  /* 0x0000000000007941 */ /* 0x000fea0003800000 */
.L_x_1948:
        /* <DEDUP_REMOVED lines=8> */
[----:B--23--:R-:W-:Y:S01]  /*3770*/  IADD3 R2, P1, R248, UR16, RZ ;  /* 0x00000010f8027c10 */ /* 0x00cfe2000ff3e0ff */
        /* <DEDUP_REMOVED lines=15> */
[----:B--2---:R-:W-:-:S05]  /*3870*/  IMAD.WIDE.U32 R2, R16, c[0x0][0x198], R234 ;  /* 0x0000660010027a25 */ /* 0x004fca00078e00ea */
[----:B------:R-:W-:Y:S01]  /*3880*/  IADD3 R2, P1, R2, UR27, RZ ;  /* 0x0000001b02027c10 */ /* 0x000fe2000ff3e0ff */
[----:B------:R-:W-:-:S03]  /*3890*/  IMAD R0, R19, c[0x0][0x1b0], RZ ;  /* 0x00006c0013007a24 */ /* 0x000fc600078e02ff */
[----:B------:R-:W-:Y:S01]  /*38a0*/  IADD3.X R3, R3, UR28, R4, P1, !PT ;  /* 0x0000001c03037c10 */ /* 0x000fe20008ffe404 */
[C---:B------:R-:W-:Y:S01]  /*38b0*/  IMAD R13, R14.reuse, c[0x0][0x1b4], R0 ;  /* 0x00006d000e0d7a24 */ /* 0x040fe200078e0200 */
[----:B------:R-:W-:Y:S03]  /*38c0*/  BSSY B0, `(.L_x_1951) ;  /* 0x0000031000007945 */ /* 0x000fe60003800000 */
        /* <DEDUP_REMOVED lines=48> */
.L_x_1952:
[----:B---3--:R-:W-:Y:S05]  /*3bd0*/  BSYNC B0 ;  /* 0x0000000000007941 */ /* 0x008fea0003800000 */
.L_x_1951:
        /* <DEDUP_REMOVED lines=55> */
.L_x_1954:
[----:B------:R-:W-:Y:S05]  /*3f50*/  BSYNC B0 ;  /* 0x0000000000007941 */ /* 0x000fea0003800000 */
.L_x_1953:
        /* <DEDUP_REMOVED lines=62> */
.L_x_1956:
[----:B------:R-:W-:Y:S05]  /*4340*/  BSYNC B0 ;  /* 0x0000000000007941 */ /* 0x000fea0003800000 */
.L_x_1955:
        /* <DEDUP_REMOVED lines=54> */
.L_x_1958:
[----:B------:R-:W-:Y:S05]  /*46b0*/  BSYNC B0 ;  /* 0x0000000000007941 */ /* 0x000fea0003800000 */
.L_x_1957:
[----:B------:R-:W-:Y:S01]  /*46c0*/  ULDC.64 UR20, c[0x0][0x318] ;  /* 0x0000c60000147ab9 */ /* 0x000fe20000000a00 */
[----:B--2---:R-:W2:Y:S01]  /*46d0*/  LDL R5, [R1+0x4] ;  /* 0x0000040001057983 */ /* 0x004ea20000100800 */
[----:B------:R-:W-:-:S02]  /*46e0*/  UISETP.NE.U32.AND UP1, UPT, URZ, UR20, UPT ;  /* 0x000000143f00728c */ /* 0x000fc4000bf25070 */
[----:B------:R-:W-:Y:S01]  /*46f0*/  ULDC.64 UR24, c[0x0][0x320] ;  /* 0x0000c80000187ab9 */ /* 0x000fe20000000a00 */
[----:B------:R-:W-:Y:S01]  /*4700*/  LEA.HI R0, R22, R23, RZ, 0x4 ;  /* 0x0000001716007211 */ /* 0x000fe200078f20ff */
        /* <DEDUP_REMOVED lines=14> */
[----:B------:R-:W-:Y:S01]  /*47f0*/  LOP3.LUT R0, R0, 0xfffffff0, RZ, 0xc0, !PT ;  /* 0xfffffff000007812 */ /* 0x000fe200078ec0ff */
[----:B------:R-:W3:Y:S01]  /*4800*/  @P3 MUFU.RCP R4, c[0x0][0x238] ;  /* 0x00008e0000043b08 */ /* 0x000ee20000001000 */
[----:B------:R-:W-:Y:S01]  /*4810*/  IMAD.MOV.U32 R216, RZ, RZ, 0x40 ;  /* 0x00000040ffd87424 */ /* 0x000fe200078e00ff */
[----:B------:R-:W-:Y:S01]  /*4820*/  IADD3 R213, R222, 0x4000, RZ ;  /* 0x00004000ded57810 */ /* 0x000fe20007ffe0ff */
[----:B------:R-:W-:Y:S01]  /*4830*/  UIADD3 UR9, UR26, UR12, URZ ;  /* 0x0000000c1a097290 */ /* 0x000fe2000fffe03f */
[----:B------:R-:W-:Y:S01]  /*4840*/  IMAD.IADD R0, R23, 0x1, -R0 ;  /* 0x0000000117007824 */ /* 0x000fe200078e0a00 */
[----:B------:R-:W-:Y:S01]  /*4850*/  CS2R R190, SRZ ;  /* 0x0000000000be7805 */ /* 0x000fe2000001ff00 */
[----:B------:R-:W-:Y:S01]  /*4860*/  SEL R213, R213, R222, !P0 ;  /* 0x000000ded5d57207 */ /* 0x000fe20004000000 */
        /* <DEDUP_REMOVED lines=16> */
[----:B-1----:R-:W-:Y:S01]  /*4970*/  SHF.R.S32.HI R2, RZ, 0x1f, R0 ;  /* 0x0000001fff027819 */ /* 0x002fe20000011400 */
        /* <DEDUP_REMOVED lines=19> */
[----:B------:R-:W-:Y:S01]  /*4ab0*/  IADD3 R2, R223, 0x4000, RZ ;  /* 0x00004000df027810 */ /* 0x000fe20007ffe0ff */
[----:B------:R-:W-:Y:S01]  /*4ac0*/  CS2R R134, SRZ ;  /* 0x0000000000867805 */ /* 0x000fe2000001ff00 */
        /* <DEDUP_REMOVED lines=40> */
[----:B------:R-:W-:Y:S01]  /*4d50*/  UMOV UR6, URZ ;  /* 0x0000003f00067c82 */ /* 0x000fe20008000000 */
[----:B------:R-:W-:Y:S01]  /*4d60*/  IMAD.IADD R220, R218, 0x1, R216 ;  /* 0x00000001dadc7824 */ /* 0x000fe200078e02d8 */
[----:B------:R-:W-:Y:S01]  /*4d70*/  ULDC UR14, c[0x0][0x2e4] ;  /* 0x0000b900000e7ab9 */ /* 0x000fe20000000800 */
[----:B------:R-:W-:Y:S01]  /*4d80*/  IMAD.IADD R221, R216, 0x1, R219 ;  /* 0x00000001d8dd7824 */ /* 0x000fe200078e02db */
[----:B------:R-:W-:Y:S01]  /*4d90*/  UIADD3 UR20, UR9, -UR13, URZ ;  /* 0x8000000d09147290 */ /* 0x000fe2000fffe03f */
[----:B---3--:R-:W-:-:S04]  /*4da0*/  @P3 FMUL.FTZ R0, R3, R4 ;  /* 0x0000000403003220 */ /* 0x008fc80000410000 */
[----:B------:R1:W3:Y:S02]  /*4db0*/  @P3 R2UR UR10, R0 ;  /* 0x00000000000a33c2 */ /* 0x0002e400000e0000 */
[----:B-1----:R-:W-:Y:S01]  /*4dc0*/  IMAD.U32 R0, RZ, RZ, UR22 ;  /* 0x00000016ff007e24 */ /* 0x002fe2000f8e00ff */
[----:B---3--:R-:W-:-:S03]  /*4dd0*/  @UP1 UMOV UR6, UR10 ;  /* 0x0000000a00061c82 */ /* 0x008fc60008000000 */
[----:B--2---:R-:W-:-:S05]  /*4de0*/  IMAD R0, R0, 0x40, R5 ;  /* 0x0000004000007824 */ /* 0x004fca00078e0205 */
[----:B------:R-:W-:-:S04]  /*4df0*/  IADD3 R0, R252, -UR12, -R0 ;  /* 0x8000000cfc007c10 */ /* 0x000fc8000fffe800 */
[----:B------:R-:W-:-:S05]  /*4e00*/  IADD3 R0, R0, UR8, RZ ;  /* 0x0000000800007c10 */ /* 0x000fca000fffe0ff */
[----:B------:R1:W-:Y:S02]  /*4e10*/  STL [R1], R0 ;  /* 0x0000000001007387 */ /* 0x0003e40000100800 */
.L_x_1963:
[----:B------:R-:W0:Y:S01]  /*4e20*/  LDGDEPBAR ;  /* 0x00000000000079af */ /* 0x000e220000000000 */
[C---:B------:R-:W-:Y:S01]  /*4e30*/  IADD3 R3, R213.reuse, R217, RZ ;  /* 0x000000d9d5037210 */ /* 0x040fe20007ffe0ff */
[----:B------:R-:W-:Y:S01]  /*4e40*/  USHF.L.U32 UR9, UR7, 0x6, URZ ;  /* 0x0000000607097899 */ /* 0x000fe2000800063f */
[-C--:B------:R-:W-:Y:S01]  /*4e50*/  IADD3 R2, R213, R216.reuse, RZ ;  /* 0x000000d8d5027210 */ /* 0x080fe20007ffe0ff */
[----:B------:R-:W-:Y:S01]  /*4e60*/  ULDC UR10, c[0x0][0x2e4] ;  /* 0x0000b900000a7ab9 */ /* 0x000fe20000000800 */
[----:B-1----:R-:W-:Y:S01]  /*4e70*/  IADD3 R0, R3, R216, RZ ;  /* 0x000000d803007210 */ /* 0x002fe20007ffe0ff */
[----:B------:R-:W-:Y:S02]  /*4e80*/  UISETP.GE.AND UP0, UPT, UR9, UR20, UPT ;  /* 0x000000140900728c */ /* 0x000fe4000bf06270 */
[----:B------:R-:W2:Y:S01]  /*4e90*/  LDL R112, [R1] ;  /* 0x0000000001707983 */ /* 0x000ea20000100800 */
[----:B------:R-:W-:Y:S04]  /*4ea0*/  DEPBAR.LE SB0, 0x0 ;  /* 0x000080000000791a */ /* 0x000fe80000000000 */
[----:B------:R-:W-:Y:S08]  /*4eb0*/  BAR.SYNC.DEFER_BLOCKING 0x0 ;  /* 0x0000000000007b1d */ /* 0x000ff00000010000 */
[----:B------:R-:W-:Y:S08]  /*4ec0*/  LDSM.16.M88.4 R16, [R213] ;  /* 0x00000000d510783b */ /* 0x000ff00000000200 */
[----:B------:R-:W1:Y:S08]  /*4ed0*/  LDSM.16.M88.4 R8, [R209+0x18000] ;  /* 0x01800000d108783b */ /* 0x000e700000000200 */
[----:B------:R-:W3:Y:S08]  /*4ee0*/  LDSM.16.M88.4 R84, [R209+0x18800] ;  /* 0x01880000d154783b */ /* 0x000ef00000000200 */
[----:B------:R-:W-:Y:S08]  /*4ef0*/  LDSM.16.M88.4 R88, [R3] ;  /* 0x000000000358783b */ /* 0x000ff00000000200 */
[----:B------:R-:W4:Y:S08]  /*4f00*/  LDSM.16.M88.4 R92, [R210+0x18000] ;  /* 0x01800000d25c783b */ /* 0x000f300000000200 */
[----:B------:R-:W4:Y:S01]  /*4f10*/  LDSM.16.M88.4 R96, [R210+0x18800] ;  /* 0x01880000d260783b */ /* 0x000f220000000200 */
[C---:B-1----:R-:W-:Y:S07]  /*4f20*/  HMMA.16816.F32 R4, R16.reuse, R8, RZ ;  /* 0x000000081004723c */ /* 0x042fee00000018ff */
[----:B------:R-:W-:Y:S01]  /*4f30*/  LDSM.16.M88.4 R100, [R2] ;  /* 0x000000000264783b */ /* 0x000fe20000000200 */
[C---:B------:R-:W-:Y:S07]  /*4f40*/  HMMA.16816.F32 R8, R16.reuse, R10, RZ ;  /* 0x0000000a1008723c */ /* 0x040fee00000018ff */
[----:B------:R-:W1:Y:S01]  /*4f50*/  LDSM.16.M88.4 R104, [R212+0x18000] ;  /* 0x01800000d468783b */ /* 0x000e620000000200 */
[C---:B---3--:R-:W-:Y:S07]  /*4f60*/  HMMA.16816.F32 R12, R16.reuse, R84, RZ ;  /* 0x00000054100c723c */ /* 0x048fee00000018ff */
[----:B------:R-:W-:Y:S01]  /*4f70*/  LDSM.16.M88.4 R108, [R211+0x18000] ;  /* 0x01800000d36c783b */ /* 0x000fe20000000200 */
[----:B------:R-:W-:Y:S07]  /*4f80*/  HMMA.16816.F32 R16, R16, R86, RZ ;  /* 0x000000561010723c */ /* 0x000fee00000018ff */
[----:B------:R-:W3:Y:S01]  /*4f90*/  LDSM.16.M88.4 R84, [R212+0x18800] ;  /* 0x01880000d454783b */ /* 0x000ee20000000200 */
[C---:B----4-:R-:W-:Y:S08]  /*4fa0*/  HMMA.16816.F32 R4, R88.reuse, R92, R4 ;  /* 0x0000005c5804723c */ /* 0x050ff00000001804 */
[C---:B------:R-:W-:Y:S01]  /*4fb0*/  HMMA.16816.F32 R8, R88.reuse, R94, R8 ;  /* 0x0000005e5808723c */ /* 0x040fe20000001808 */
[----:B------:R-:W4:Y:S07]  /*4fc0*/  LDSM.16.M88.4 R92, [R0] ;  /* 0x00000000005c783b */ /* 0x000f2e0000000200 */
[C---:B------:R-:W-:Y:S08]  /*4fd0*/  HMMA.16816.F32 R12, R88.reuse, R96, R12 ;  /* 0x00000060580c723c */ /* 0x040ff0000000180c */
[----:B------:R-:W-:Y:S01]  /*4fe0*/  HMMA.16816.F32 R16, R88, R98, R16 ;  /* 0x000000625810723c */ /* 0x000fe20000001810 */
[----:B------:R-:W4:Y:S07]  /*4ff0*/  LDSM.16.M88.4 R88, [R211+0x18800] ;  /* 0x01880000d358783b */ /* 0x000f2e0000000200 */
[C---:B-1----:R-:W-:Y:S01]  /*5000*/  HMMA.16816.F32 R4, R100.reuse, R104, R4 ;  /* 0x000000686404723c */ /* 0x042fe20000001804 */
[----:B------:R-:W-:Y:S07]  /*5010*/  LDSM.16.M88.4 R96, [R213+0x2000] ;  /* 0x00200000d560783b */ /* 0x000fee0000000200 */
[C---:B------:R-:W-:Y:S01]  /*5020*/  HMMA.16816.F32 R8, R100.reuse, R106, R8 ;  /* 0x0000006a6408723c */ /* 0x040fe20000001808 */
[----:B------:R-:W1:Y:S07]  /*5030*/  LDSM.16.M88.4 R104, [R209+0x1a000] ;  /* 0x01a00000d168783b */ /* 0x000e6e0000000200 */
[C---:B---3--:R-:W-:Y:S08]  /*5040*/  HMMA.16816.F32 R12, R100.reuse, R84, R12 ;  /* 0x00000054640c723c */ /* 0x048ff0000000180c */
[----:B------:R-:W-:Y:S01]  /*5050*/  HMMA.16816.F32 R16, R100, R86, R16 ;  /* 0x000000566410723c */ /* 0x000fe20000001810 */
[----:B------:R-:W3:Y:S07]  /*5060*/  LDSM.16.M88.4 R84, [R209+0x1a800] ;  /* 0x01a80000d154783b */ /* 0x000eee0000000200 */
[C---:B----4-:R-:W-:Y:S01]  /*5070*/  HMMA.16816.F32 R4, R92.reuse, R108, R4 ;  /* 0x0000006c5c04723c */ /* 0x050fe20000001804 */
[----:B------:R-:W-:Y:S07]  /*5080*/  LDSM.16.M88.4 R100, [R3+0x2000] ;  /* 0x002000000364783b */ /* 0x000fee0000000200 */
[C---:B------:R-:W-:Y:S01]  /*5090*/  HMMA.16816.F32 R8, R92.reuse, R110, R8 ;  /* 0x0000006e5c08723c */ /* 0x040fe20000001808 */
[----:B------:R-:W4:Y:S07]  /*50a0*/  LDSM.16.M88.4 R108, [R210+0x1a000] ;  /* 0x01a00000d26c783b */ /* 0x000f2e0000000200 */
        /* <DEDUP_REMOVED lines=16> */
[----:B------:R-:W2:Y:S07]  /*51b0*/  LDSM.16.M88.4 R88, [R211+0x1a800] ;  /* 0x01a80000d358783b */ /* 0x000eae0000000200 */
        /* <DEDUP_REMOVED lines=11> */
[C---:B--2---:R-:W-:Y:S08]  /*5270*/  HMMA.16816.F32 R12, R96.reuse, R88, R12 ;  /* 0x00000058600c723c */ /* 0x044ff0000000180c */
        /* <DEDUP_REMOVED lines=15> */
[----:B------:R-:W2:Y:S06]  /*5370*/  LDSM.16.M88.4 R88, [R211+0x1c800] ;  /* 0x01c80000d358783b */ /* 0x000eac0000000200 */
[----:B------:R-:W-:Y:S01]  /*5380*/  IADD3 R92, P0, R248, UR18, RZ ;  /* 0x00000012f85c7c10 */ /* 0x000fe2000ff1e0ff */
[C---:B-1----:R-:W-:Y:S05]  /*5390*/  HMMA.16816.F32 R4, R96.reuse, R104, R4 ;  /* 0x000000686004723c */ /* 0x042fea0000001804 */
[----:B------:R-:W-:Y:S03]  /*53a0*/  IADD3.X R93, R247, UR17, RZ, P0, !PT ;  /* 0x00000011f75d7c10 */ /* 0x000fe600087fe4ff */
[C---:B------:R-:W-:Y:S01]  /*53b0*/  HMMA.16816.F32 R8, R96.reuse, R106, R8 ;  /* 0x0000006a6008723c */ /* 0x040fe20000001808 */
[----:B------:R-:W-:Y:S07]  /*53c0*/  LDSM.16.M88.4 R104, [R209+0x1e000] ;  /* 0x01e00000d168783b */ /* 0x000fee0000000200 */
[C---:B---3--:R-:W-:Y:S01]  /*53d0*/  HMMA.16816.F32 R12, R96.reuse, R84, R12 ;  /* 0x00000054600c723c */ /* 0x048fe2000000180c */
[----:B-----5:R1:W5:Y:S04]  /*53e0*/  LDG.E R114, [R92.64] ;  /* 0x000000045c727981 */ /* 0x020368000c1e1900 */
[----:B------:R1:W5:Y:S03]  /*53f0*/  LDG.E R113, [R92.64+0x20] ;  /* 0x000020045c717981 */ /* 0x000366000c1e1900 */
[----:B------:R-:W-:Y:S01]  /*5400*/  HMMA.16816.F32 R16, R96, R86, R16 ;  /* 0x000000566010723c */ /* 0x000fe20000001810 */
[----:B------:R-:W-:Y:S07]  /*5410*/  LDSM.16.M88.4 R84, [R209+0x1e800] ;  /* 0x01e80000d154783b */ /* 0x000fee0000000200 */
[C---:B----4-:R-:W-:Y:S01]  /*5420*/  HMMA.16816.F32 R4, R100.reuse, R108, R4 ;  /* 0x0000006c6404723c */ /* 0x050fe20000001804 */
[----:B------:R-:W-:Y:S07]  /*5430*/  LDSM.16.M88.4 R96, [R3+0x6000] ;  /* 0x006000000360783b */ /* 0x000fee0000000200 */
[C---:B------:R-:W-:Y:S01]  /*5440*/  HMMA.16816.F32 R8, R100.reuse, R110, R8 ;  /* 0x0000006e6408723c */ /* 0x040fe20000001808 */
[----:B------:R-:W-:Y:S07]  /*5450*/  LDSM.16.M88.4 R108, [R210+0x1e000] ;  /* 0x01e00000d26c783b */ /* 0x000fee0000000200 */
[C---:B--2---:R-:W-:Y:S01]  /*5460*/  HMMA.16816.F32 R12, R100.reuse, R88, R12 ;  /* 0x00000058640c723c */ /* 0x044fe2000000180c */
[----:B-1----:R-:W1:Y:S07]  /*5470*/  LDSM.16.M88.4 R92, [R213+0x6000] ;  /* 0x00600000d55c783b */ /* 0x002e6e0000000200 */
[----:B------:R-:W-:Y:S01]  /*5480*/  HMMA.16816.F32 R16, R100, R90, R16 ;  /* 0x0000005a6410723c */ /* 0x000fe20000001810 */
[----:B------:R-:W2:Y:S07]  /*5490*/  LDSM.16.M88.4 R88, [R210+0x1e800] ;  /* 0x01e80000d258783b */ /* 0x000eae0000000200 */
[C---:B-1----:R-:W-:Y:S08]  /*54a0*/  HMMA.16816.F32 R4, R92.reuse, R104, R4 ;  /* 0x000000685c04723c */ /* 0x042ff00000001804 */
[C---:B------:R-:W-:Y:S08]  /*54b0*/  HMMA.16816.F32 R8, R92.reuse, R106, R8 ;  /* 0x0000006a5c08723c */ /* 0x040ff00000001808 */
[C---:B------:R-:W-:Y:S08]  /*54c0*/  HMMA.16816.F32 R12, R92.reuse, R84, R12 ;  /* 0x000000545c0c723c */ /* 0x040ff0000000180c */
[----:B------:R-:W-:Y:S01]  /*54d0*/  HMMA.16816.F32 R16, R92, R86, R16 ;  /* 0x000000565c10723c */ /* 0x000fe20000001810 */
[----:B------:R1:W-:Y:S07]  /*54e0*/  LDSM.16.M88.4 R84, [R2+0x6000] ;  /* 0x006000000254783b */ /* 0x0003ee0000000200 */
[C---:B------:R-:W-:Y:S01]  /*54f0*/  HMMA.16816.F32 R4, R96.reuse, R108, R4 ;  /* 0x0000006c6004723c */ /* 0x040fe20000001804 */
[----:B------:R-:W3:Y:S07]  /*5500*/  LDSM.16.M88.4 R92, [R212+0x1e000] ;  /* 0x01e00000d45c783b */ /* 0x000eee0000000200 */
[C---:B------:R-:W-:Y:S08]  /*5510*/  HMMA.16816.F32 R8, R96.reuse, R110, R8 ;  /* 0x0000006e6008723c */ /* 0x040ff00000001808 */
[C---:B--2---:R-:W-:Y:S04]  /*5520*/  HMMA.16816.F32 R12, R96.reuse, R88, R12 ;  /* 0x00000058600c723c */ /* 0x044fe8000000180c */
[----:B-1----:R-:W-:Y:S04]  /*5530*/  IADD3 R2, R112, UR9, RZ ;  /* 0x0000000970027c10 */ /* 0x002fe8000fffe0ff */
[----:B------:R-:W-:Y:S01]  /*5540*/  IABS R100, R2 ;  /* 0x0000000200647213 */ /* 0x000fe20000000000 */
[----:B------:R-:W-:Y:S01]  /*5550*/  HMMA.16816.F32 R16, R96, R90, R16 ;  /* 0x0000005a6010723c */ /* 0x000fe20000001810 */
[----:B------:R1:W-:Y:S02]  /*5560*/  LDSM.16.M88.4 R88, [R0+0x6000] ;  /* 0x006000000058783b */ /* 0x0003e40000000200 */
[----:B------:R2:W-:Y:S01]  /*5570*/  I2F R107, R100 ;  /* 0x00000064006b7306 */ /* 0x0005e20000201400 */
[C---:B------:R-:W-:Y:S02]  /*5580*/  IADD3 R3, R2.reuse, 0x8, RZ ;  /* 0x0000000802037810 */ /* 0x040fe40007ffe0ff */
[C---:B------:R-:W-:Y:S02]  /*5590*/  IADD3 R105, R2.reuse, 0x7, RZ ;  /* 0x0000000702697810 */ /* 0x040fe40007ffe0ff */
[----:B------:R-:W-:Y:S01]  /*55a0*/  ISETP.GE.AND P1, PT, R3, RZ, PT ;  /* 0x000000ff0300720c */ /* 0x000fe20003f26270 */
[----:B------:R-:W-:Y:S01]  /*55b0*/  LDSM.16.M88.4 R96, [R211+0x1e000] ;  /* 0x01e00000d360783b */ /* 0x000fe20000000200 */
[----:B------:R-:W-:Y:S02]  /*55c0*/  ISETP.GE.AND P0, PT, R105, RZ, PT ;  /* 0x000000ff6900720c */ /* 0x000fe40003f06270 */
[C---:B------:R-:W-:Y:S01]  /*55d0*/  IADD3 R104, R2.reuse, -0x1, RZ ;  /* 0xffffffff02687810 */ /* 0x040fe20007ffe0ff */
[C---:B---3--:R-:W-:Y:S08]  /*55e0*/  HMMA.16816.F32 R4, R84.reuse, R92, R4 ;  /* 0x0000005c5404723c */ /* 0x048ff00000001804 */
[----:B------:R-:W-:Y:S02]  /*55f0*/  @!P1 IADD3 R3, -R2, -0x8, RZ ;  /* 0xfffffff802039810 */ /* 0x000fe40007ffe1ff */
[----:B------:R-:W-:Y:S01]  /*5600*/  ISETP.GE.AND P1, PT, R104, RZ, PT ;  /* 0x000000ff6800720c */ /* 0x000fe20003f26270 */
[C---:B------:R-:W-:Y:S01]  /*5610*/  HMMA.16816.F32 R8, R84.reuse, R94, R8 ;  /* 0x0000005e5408723c */ /* 0x040fe20000001808 */
[----:B------:R3:W-:Y:S01]  /*5620*/  I2F R106, R3 ;  /* 0x00000003006a7306 */ /* 0x0007e20000201400 */
[----:B--2---:R-:W2:Y:S01]  /*5630*/  LDSM.16.M88.4 R100, [R212+0x1e800] ;  /* 0x01e80000d464783b */ /* 0x004ea20000000200 */
[C---:B-1----:R-:W-:Y:S02]  /*5640*/  IADD3 R0, R2.reuse, -0x9, RZ ;  /* 0xfffffff702007810 */ /* 0x042fe40007ffe0ff */
[C---:B------:R-:W-:Y:S02]  /*5650*/  @!P0 IADD3 R105, -R2.reuse, -0x7, RZ ;  /* 0xfffffff902698810 */ /* 0x040fe40007ffe1ff */
[C---:B------:R-:W-:Y:S04]  /*5660*/  IADD3 R93, R2.reuse, -0x10, RZ ;  /* 0xfffffff0025d7810 */ /* 0x040fe80007ffe0ff */
[----:B------:R-:W-:Y:S01]  /*5670*/  I2F R105, R105 ;  /* 0x0000006900697306 */ /* 0x000fe20000201400 */
[----:B------:R-:W-:Y:S02]  /*5680*/  @!P1 IADD3 R104, -R2, 0x1, RZ ;  /* 0x0000000102689810 */ /* 0x000fe40007ffe1ff */
[----:B------:R-:W-:Y:S02]  /*5690*/  ISETP.GE.AND P1, PT, R0, RZ, PT ;  /* 0x000000ff0000720c */ /* 0x000fe40003f26270 */
[----:B------:R-:W-:Y:S04]  /*56a0*/  IADD3 R92, R2, -0x11, RZ ;  /* 0xffffffef025c7810 */ /* 0x000fe80007ffe0ff */
[----:B------:R-:W-:Y:S01]  /*56b0*/  ISETP.GE.AND P2, PT, R92, RZ, PT ;  /* 0x000000ff5c00720c */ /* 0x000fe20003f46270 */
[----:B------:R-:W-:Y:S01]  /*56c0*/  I2F R104, R104 ;  /* 0x0000006800687306 */ /* 0x000fe20000201400 */
[C---:B---3--:R-:W-:Y:S05]  /*56d0*/  IADD3 R3, R2.reuse, -0x8, RZ ;  /* 0xfffffff802037810 */ /* 0x048fea0007ffe0ff */
[C---:B------:R-:W-:Y:S02]  /*56e0*/  @!P1 IADD3 R0, -R2.reuse, 0x9, RZ ;  /* 0x0000000902009810 */ /* 0x040fe40007ffe1ff */
[----:B------:R-:W-:Y:S02]  /*56f0*/  ISETP.GE.AND P0, PT, R3, RZ, PT ;  /* 0x000000ff0300720c */ /* 0x000fe40003f06270 */
[----:B------:R1:W-:Y:S02]  /*5700*/  I2F R94, R0 ;  /* 0x00000000005e7306 */ /* 0x0003e40000201400 */
[C---:B------:R-:W-:Y:S08]  /*5710*/  @!P2 IADD3 R92, -R2.reuse, 0x11, RZ ;  /* 0x00000011025ca810 */ /* 0x040ff00007ffe1ff */
[----:B------:R-:W-:Y:S01]  /*5720*/  I2F R92, R92 ;  /* 0x0000005c005c7306 */ /* 0x000fe20000201400 */
[C---:B--2---:R-:W-:Y:S03]  /*5730*/  HMMA.16816.F32 R12, R84.reuse, R100, R12 ;  /* 0x00000064540c723c */ /* 0x044fe6000000180c */
[C---:B------:R-:W-:Y:S02]  /*5740*/  @!P0 IADD3 R3, -R2.reuse, 0x8, RZ ;  /* 0x0000000802038810 */ /* 0x040fe40007ffe1ff */
[----:B------:R-:W-:Y:S03]  /*5750*/  ISETP.GE.AND P0, PT, R93, RZ, PT ;  /* 0x000000ff5d00720c */ /* 0x000fe60003f06270 */
[----:B------:R-:W-:Y:S01]  /*5760*/  HMMA.16816.F32 R16, R84, R102, R16 ;  /* 0x000000665410723c */ /* 0x000fe20000001810 */
[----:B------:R2:W-:Y:S01]  /*5770*/  I2F R95, R3 ;  /* 0x00000003005f7306 */ /* 0x0005e20000201400 */
[----:B------:R-:W3:Y:S02]  /*5780*/  LDSM.16.M88.4 R84, [R211+0x1e800] ;  /* 0x01e80000d354783b */ /* 0x000ee40000000200 */
[C---:B-1----:R-:W-:Y:S04]  /*5790*/  IADD3 R0, R2.reuse, -0x19, RZ ;  /* 0xffffffe702007810 */ /* 0x042fe80007ffe0ff */
[C---:B------:R-:W-:Y:S05]  /*57a0*/  HMMA.16816.F32 R4, R88.reuse, R96, R4 ;  /* 0x000000605804723c */ /* 0x040fea0000001804 */
[----:B------:R-:W-:Y:S02]  /*57b0*/  @!P0 IADD3 R93, -R2, 0x10, RZ ;  /* 0x00000010025d8810 */ /* 0x000fe40007ffe1ff */
[----:B------:R-:W-:Y:S01]  /*57c0*/  ISETP.GE.AND P0, PT, R0, RZ, PT ;  /* 0x000000ff0000720c */ /* 0x000fe20003f06270 */
[C---:B------:R-:W-:Y:S03]  /*57d0*/  HMMA.16816.F32 R8, R88.reuse, R98, R8 ;  /* 0x000000625808723c */ /* 0x040fe60000001808 */
[----:B------:R-:W-:Y:S01]  /*57e0*/  I2F R93, R93 ;  /* 0x0000005d005d7306 */ /* 0x000fe20000201400 */
[C---:B--2---:R-:W-:Y:S08]  /*57f0*/  IADD3 R3, R2.reuse, -0x18, RZ ;  /* 0xffffffe802037810 */ /* 0x044ff00007ffe0ff */
[----:B------:R-:W-:Y:S02]  /*5800*/  @!P0 IADD3 R0, -R2, 0x19, RZ ;  /* 0x0000001902008810 */ /* 0x000fe40007ffe1ff */
[----:B------:R-:W-:Y:S02]  /*5810*/  ISETP.GE.AND P1, PT, R3, RZ, PT ;  /* 0x000000ff0300720c */ /* 0x000fe40003f26270 */
[----:B------:R-:W-:Y:S01]  /*5820*/  FMUL.FTZ R4, R4, c[0x0][0x2ec] ;  /* 0x0000bb0004047a20 */ /* 0x000fe20000410000 */
[----:B------:R-:W-:Y:S01]  /*5830*/  PLOP3.LUT P0, PT, PT, PT, UP0, 0x80, 0x0 ;  /* 0x000000000000781c */ /* 0x000fe20003f0f008 */
[----:B------:R-:W-:Y:S01]  /*5840*/  I2F R0, R0 ;  /* 0x0000000000007306 */ /* 0x000fe20000201400 */
[----:B------:R-:W-:Y:S05]  /*5850*/  FMUL.FTZ R5, R5, c[0x0][0x2ec] ;  /* 0x0000bb0005057a20 */ /* 0x000fea0000410000 */
[----:B------:R-:W-:Y:S01]  /*5860*/  FMUL.FTZ R10, R10, c[0x0][0x2ec] ;  /* 0x0000bb000a0a7a20 */ /* 0x000fe20000410000 */
[C---:B---3--:R-:W-:Y:S03]  /*5870*/  HMMA.16816.F32 R12, R88.reuse, R84, R12 ;  /* 0x00000054580c723c */ /* 0x048fe6000000180c */
[----:B------:R1:W2:Y:S01]  /*5880*/  MUFU.TANH R99, R10 ;  /* 0x0000000a00637308 */ /* 0x0002a20000002400 */
[----:B------:R-:W-:Y:S01]  /*5890*/  FMUL.FTZ R9, R9, c[0x0][0x2ec] ;  /* 0x0000bb0009097a20 */ /* 0x000fe20000410000 */
[----:B------:R-:W-:Y:S01]  /*58a0*/  @!P1 IADD3 R3, -R2, 0x18, RZ ;  /* 0x0000001802039810 */ /* 0x000fe20007ffe1ff */
[----:B------:R-:W-:Y:S02]  /*58b0*/  FMUL.FTZ R2, R6, c[0x0][0x2ec] ;  /* 0x0000bb0006027a20 */ /* 0x000fe40000410000 */
[----:B------:R-:W-:Y:S01]  /*58c0*/  FMUL.FTZ R6, R7, c[0x0][0x2ec] ;  /* 0x0000bb0007067a20 */ /* 0x000fe20000410000 */
[----:B------:R-:W-:Y:S04]  /*58d0*/  HMMA.16816.F32 R16, R88, R86, R16 ;  /* 0x000000565810723c */ /* 0x000fe80000001810 */
[----:B------:R3:W4:Y:S01]  /*58e0*/  MUFU.TANH R97, R9 ;  /* 0x0000000900617308 */ /* 0x0007220000002400 */
[----:B------:R-:W-:Y:S02]  /*58f0*/  FMUL.FTZ R8, R8, c[0x0][0x2ec] ;  /* 0x0000bb0008087a20 */ /* 0x000fe40000410000 */
[----:B------:R-:W-:Y:S07]  /*5900*/  FMUL.FTZ R7, R11, c[0x0][0x2ec] ;  /* 0x0000bb000b077a20 */ /* 0x000fee0000410000 */
[----:B------:R-:W4:Y:S01]  /*5910*/  MUFU.TANH R2, R2 ;  /* 0x0000000200027308 */ /* 0x000f220000002400 */
[----:B------:R-:W-:Y:S02]  /*5920*/  FMUL.FTZ R13, R13, c[0x0][0x2ec] ;  /* 0x0000bb000d0d7a20 */ /* 0x000fe40000410000 */
[----:B-1----:R-:W-:Y:S02]  /*5930*/  FMUL.FTZ R10, R14, c[0x0][0x2ec] ;  /* 0x0000bb000e0a7a20 */ /* 0x002fe40000410000 */
[----:B------:R-:W-:Y:S05]  /*5940*/  FMUL.FTZ R12, R12, c[0x0][0x2ec] ;  /* 0x0000bb000c0c7a20 */ /* 0x000fea0000410000 */
[----:B------:R-:W1:Y:S01]  /*5950*/  MUFU.TANH R6, R6 ;  /* 0x0000000600067308 */ /* 0x000e620000002400 */
[----:B------:R-:W-:Y:S02]  /*5960*/  FMUL.FTZ R14, R17, c[0x0][0x2ec] ;  /* 0x0000bb00110e7a20 */ /* 0x000fe40000410000 */
[----:B------:R-:W-:Y:S02]  /*5970*/  FMUL.FTZ R11, R19, c[0x0][0x2ec] ;  /* 0x0000bb00130b7a20 */ /* 0x000fe40000410000 */
[----:B---3--:R-:W-:Y:S02]  /*5980*/  FMUL.FTZ R9, R15, c[0x0][0x2ec] ;  /* 0x0000bb000f097a20 */ /* 0x008fe40000410000 */
[----:B------:R-:W-:Y:S02]  /*5990*/  FMUL.FTZ R15, R16, c[0x0][0x2ec] ;  /* 0x0000bb00100f7a20 */ /* 0x000fe40000410000 */
[----:B------:R-:W-:Y:S01]  /*59a0*/  FMUL.FTZ R18, R18, c[0x0][0x2ec] ;  /* 0x0000bb0012127a20 */ /* 0x000fe20000410000 */
[----:B------:R-:W3:Y:S01]  /*59b0*/  MUFU.TANH R4, R4 ;  /* 0x0000000400047308 */ /* 0x000ee20000002400 */
[----:B--2---:R-:W-:Y:S02]  /*59c0*/  FFMA.FTZ R19, R107, -UR6, R99 ;  /* 0x800000066b137c23 */ /* 0x004fe40008010063 */
[----:B----4-:R-:W-:Y:S02]  /*59d0*/  FFMA.FTZ R90, R94, -UR6, R97 ;  /* 0x800000065e5a7c23 */ /* 0x010fe40008010061 */
[----:B------:R-:W-:Y:S05]  /*59e0*/  FFMA.FTZ R85, R106, -UR6, R2 ;  /* 0x800000066a557c23 */ /* 0x000fea0008010002 */
[----:B------:R2:W4:Y:S01]  /*59f0*/  MUFU.TANH R98, R5 ;  /* 0x0000000500627308 */ /* 0x0005220000002400 */
[----:B-1----:R-:W-:Y:S09]  /*5a00*/  FFMA.FTZ R84, R105, -UR6, R6 ;  /* 0x8000000669547c23 */ /* 0x002ff20008010006 */
[----:B------:R1:W-:Y:S10]  /*5a10*/  MUFU.TANH R88, R13 ;  /* 0x0000000d00587308 */ /* 0x0003f40000002400 */
[----:B------:R-:W4:Y:S01]  /*5a20*/  MUFU.TANH R96, R8 ;  /* 0x0000000800607308 */ /* 0x000f220000002400 */
[----:B--2---:R-:W-:Y:S02]  /*5a30*/  FFMA.FTZ R5, -R2, R2, 1 ;  /* 0x3f80000002057423 */ /* 0x004fe40000010102 */
[----:B------:R-:W-:Y:S02]  /*5a40*/  FFMA.FTZ R2, -R6, R6, 1 ;  /* 0x3f80000006027423 */ /* 0x000fe40000010106 */
[----:B---3--:R-:W-:Y:S05]  /*5a50*/  FFMA.FTZ R6, -R4, R4, 1 ;  /* 0x3f80000004067423 */ /* 0x008fea0000010104 */
[----:B------:R-:W-:Y:S01]  /*5a60*/  I2F R3, R3 ;  /* 0x0000000300037306 */ /* 0x000fe20000201400 */
[----:B------:R-:W-:Y:S02]  /*5a70*/  FMUL.FTZ R125, R2, c[0x0][0x2ec] ;  /* 0x0000bb00027d7a20 */ /* 0x000fe40000410000 */
[----:B------:R-:W-:Y:S02]  /*5a80*/  FFMA.FTZ R2, -R97, R97, 1 ;  /* 0x3f80000061027423 */ /* 0x000fe40000010161 */
[----:B-1----:R-:W-:Y:S02]  /*5a90*/  FFMA.FTZ R13, R107, -UR6, R4 ;  /* 0x800000066b0d7c23 */ /* 0x002fe40008010004 */
[----:B----4-:R-:W-:Y:S02]  /*5aa0*/  FFMA.FTZ R4, -R98, R98, 1 ;  /* 0x3f80000062047423 */ /* 0x010fe40000010162 */
[----:B------:R-:W-:Y:S01]  /*5ab0*/  FMUL.FTZ R126, R5, c[0x0][0x2ec] ;  /* 0x0000bb00057e7a20 */ /* 0x000fe20000410000 */
[----:B------:R-:W-:Y:S01]  /*5ac0*/  MUFU.TANH R7, R7 ;  /* 0x0000000700077308 */ /* 0x000fe20000002400 */
[----:B------:R-:W-:Y:S02]  /*5ad0*/  FMUL.FTZ R117, R4, c[0x0][0x2ec] ;  /* 0x0000bb0004757a20 */ /* 0x000fe40000410000 */
[----:B------:R-:W-:Y:S02]  /*5ae0*/  FMUL.FTZ R119, R6, c[0x0][0x2ec] ;  /* 0x0000bb0006777a20 */ /* 0x000fe40000410000 */
[----:B------:R-:W-:Y:S02]  /*5af0*/  FFMA.FTZ R4, -R96, R96, 1 ;  /* 0x3f80000060047423 */ /* 0x000fe40000010160 */
[----:B------:R-:W-:Y:S02]  /*5b00*/  FFMA.FTZ R8, -R99, R99, 1 ;  /* 0x3f80000063087423 */ /* 0x000fe40000010163 */
[----:B------:R-:W-:Y:S01]  /*5b10*/  FMUL.FTZ R128, R4, c[0x0][0x2ec] ;  /* 0x0000bb0004807a20 */ /* 0x000fe20000410000 */
[----:B------:R-:W1:Y:S01]  /*5b20*/  MUFU.TANH R10, R10 ;  /* 0x0000000a000a7308 */ /* 0x000e620000002400 */
[----:B------:R-:W-:Y:S02]  /*5b30*/  FMUL.FTZ R127, R2, c[0x0][0x2ec] ;  /* 0x0000bb00027f7a20 */ /* 0x000fe40000410000 */
[----:B------:R-:W-:Y:S02]  /*5b40*/  FFMA.FTZ R5, -R88, R88, 1 ;  /* 0x3f80000058057423 */ /* 0x000fe40000010158 */
[----:B------:R-:W-:Y:S02]  /*5b50*/  FFMA.FTZ R91, R95, -UR6, R96 ;  /* 0x800000065f5b7c23 */ /* 0x000fe40008010060 */
[----:B------:R-:W-:Y:S02]  /*5b60*/  FFMA.FTZ R88, R92, -UR6, R88 ;  /* 0x800000065c587c23 */ /* 0x000fe40008010058 */
[----:B------:R-:W-:Y:S01]  /*5b70*/  FMUL.FTZ R130, R8, c[0x0][0x2ec] ;  /* 0x0000bb0008827a20 */ /* 0x000fe20000410000 */
[----:B------:R-:W2:Y:S01]  /*5b80*/  MUFU.TANH R9, R9 ;  /* 0x0000000900097308 */ /* 0x000ea20000002400 */
[----:B------:R-:W-:Y:S09]  /*5b90*/  FMUL.FTZ R115, R5, c[0x0][0x2ec] ;  /* 0x0000bb0005737a20 */ /* 0x000ff20000410000 */
[----:B------:R-:W3:Y:S01]  /*5ba0*/  MUFU.TANH R89, R12 ;  /* 0x0000000c00597308 */ /* 0x000ee20000002400 */
[----:B-1----:R-:W-:Y:S02]  /*5bb0*/  FFMA.FTZ R17, R95, -UR6, R10 ;  /* 0x800000065f117c23 */ /* 0x002fe4000801000a */
[----:B------:R-:W-:Y:S04]  /*5bc0*/  FFMA.FTZ R10, -R10, R10, 1 ;  /* 0x3f8000000a0a7423 */ /* 0x000fe8000001010a */
[----:B------:R-:W-:Y:S03]  /*5bd0*/  FMUL.FTZ R124, R10, c[0x0][0x2ec] ;  /* 0x0000bb000a7c7a20 */ /* 0x000fe60000410000 */
[----:B------:R-:W1:Y:S01]  /*5be0*/  MUFU.TANH R15, R15 ;  /* 0x0000000f000f7308 */ /* 0x000e620000002400 */
[----:B--2---:R-:W-:Y:S02]  /*5bf0*/  FFMA.FTZ R16, R94, -UR6, R9 ;  /* 0x800000065e107c23 */ /* 0x004fe40008010009 */
[----:B------:R-:W-:Y:S04]  /*5c00*/  FFMA.FTZ R9, -R9, R9, 1 ;  /* 0x3f80000009097423 */ /* 0x000fe80000010109 */
[----:B------:R-:W-:Y:S03]  /*5c10*/  FMUL.FTZ R123, R9, c[0x0][0x2ec] ;  /* 0x0000bb00097b7a20 */ /* 0x000fe60000410000 */
[----:B------:R2:W4:Y:S01]  /*5c20*/  MUFU.TANH R86, R18 ;  /* 0x0000001200567308 */ /* 0x0005220000002400 */
[----:B---3--:R-:W-:Y:S02]  /*5c30*/  FFMA.FTZ R6, -R89, R89, 1 ;  /* 0x3f80000059067423 */ /* 0x008fe40000010159 */
[----:B------:R-:W-:Y:S02]  /*5c40*/  FFMA.FTZ R12, R104, -UR6, R98 ;  /* 0x80000006680c7c23 */ /* 0x000fe40008010062 */
[----:B------:R-:W-:Y:S02]  /*5c50*/  FFMA.FTZ R89, R93, -UR6, R89 ;  /* 0x800000065d597c23 */ /* 0x000fe40008010059 */
[----:B------:R-:W-:Y:S03]  /*5c60*/  FMUL.FTZ R116, R6, c[0x0][0x2ec] ;  /* 0x0000bb0006747a20 */ /* 0x000fe60000410000 */
[----:B------:R-:W3:Y:S01]  /*5c70*/  MUFU.TANH R14, R14 ;  /* 0x0000000e000e7308 */ /* 0x000ee20000002400 */
[----:B-1----:R-:W-:Y:S02]  /*5c80*/  FFMA.FTZ R87, R3, -UR6, R15 ;  /* 0x8000000603577c23 */ /* 0x002fe4000801000f */
[----:B------:R-:W-:Y:S04]  /*5c90*/  FFMA.FTZ R4, -R15, R15, 1 ;  /* 0x3f8000000f047423 */ /* 0x000fe8000001010f */
[----:B------:R-:W-:Y:S03]  /*5ca0*/  FMUL.FTZ R121, R4, c[0x0][0x2ec] ;  /* 0x0000bb0004797a20 */ /* 0x000fe60000410000 */
[----:B------:R-:W1:Y:S01]  /*5cb0*/  MUFU.TANH R11, R11 ;  /* 0x0000000b000b7308 */ /* 0x000e620000002400 */
[----:B--2---:R-:W-:Y:S02]  /*5cc0*/  FFMA.FTZ R18, R104, -UR6, R7 ;  /* 0x8000000668127c23 */ /* 0x004fe40008010007 */
[----:B------:R-:W-:Y:S02]  /*5cd0*/  FFMA.FTZ R7, -R7, R7, 1 ;  /* 0x3f80000007077423 */ /* 0x000fe40000010107 */
[----:B----4-:R-:W-:Y:S02]  /*5ce0*/  FFMA.FTZ R15, R93, -UR6, R86 ;  /* 0x800000065d0f7c23 */ /* 0x010fe40008010056 */
[----:B------:R-:W-:Y:S02]  /*5cf0*/  FFMA.FTZ R3, -R86, R86, 1 ;  /* 0x3f80000056037423 */ /* 0x000fe40000010156 */
[----:B------:R-:W-:Y:S02]  /*5d00*/  FMUL.FTZ R129, R7, c[0x0][0x2ec] ;  /* 0x0000bb0007817a20 */ /* 0x000fe40000410000 */
[----:B---3--:R-:W-:Y:S02]  /*5d10*/  FFMA.FTZ R86, R0, -UR6, R14 ;  /* 0x8000000600567c23 */ /* 0x008fe4000801000e */
[----:B------:R-:W-:Y:S02]  /*5d20*/  FFMA.FTZ R2, -R14, R14, 1 ;  /* 0x3f8000000e027423 */ /* 0x000fe4000001010e */
[----:B------:R-:W-:Y:S02]  /*5d30*/  FMUL.FTZ R122, R3, c[0x0][0x2ec] ;  /* 0x0000bb00037a7a20 */ /* 0x000fe40000410000 */
[----:B------:R-:W-:Y:S02]  /*5d40*/  FMUL.FTZ R118, R2, c[0x0][0x2ec] ;  /* 0x0000bb0002767a20 */ /* 0x000fe40000410000 */
[----:B-1----:R-:W-:Y:S02]  /*5d50*/  FFMA.FTZ R0, -R11, R11, 1 ;  /* 0x3f8000000b007423 */ /* 0x002fe4000001010b */
[----:B------:R-:W-:Y:S02]  /*5d60*/  FFMA.FTZ R14, R92, -UR6, R11 ;  /* 0x800000065c0e7c23 */ /* 0x000fe4000801000b */
[----:B------:R-:W-:Y:S01]  /*5d70*/  FMUL.FTZ R120, R0, c[0x0][0x2ec] ;  /* 0x0000bb0000787a20 */ /* 0x000fe20000410000 */
        /* <DEDUP_REMOVED lines=13> */
.L_x_1959:
[----:B------:R-:W-:Y:S01]  /*5e50*/  IADD3 R2, R252, UR9, RZ ;  /* 0x00000009fc027c10 */ /* 0x000fe2000fffe0ff */
[----:B------:R-:W2:Y:S01]  /*5e60*/  LDL R5, [R1+0x4] ;  /* 0x0000040001057983 */ /* 0x000ea20000100800 */
[----:B------:R-:W-:Y:S01]  /*5e70*/  UIADD3 UR13, UR8, 0x1, -UR12 ;  /* 0x00000001080d7890 */ /* 0x000fe2000fffe80c */
[----:B------:R-:W-:Y:S01]  /*5e80*/  IMAD.U32 R0, RZ, RZ, UR22 ;  /* 0x00000016ff007e24 */ /* 0x000fe2000f8e00ff */
[C---:B------:R-:W-:Y:S01]  /*5e90*/  IADD3 R3, R2.reuse, 0x8, RZ ;  /* 0x0000000802037810 */ /* 0x040fe20007ffe0ff */
[----:B------:R-:W-:Y:S02]  /*5ea0*/  UIADD3 UR11, -UR10, UR8, -UR12 ;  /* 0x000000080a0b7290 */ /* 0x000fe4000fffe90c */
[----:B------:R-:W-:Y:S02]  /*5eb0*/  UIADD3 UR9, UR13, UR42, URZ ;  /* 0x0000002a0d097290 */ /* 0x000fe4000fffe03f */
[----:B------:R-:W-:Y:S02]  /*5ec0*/  UMOV UR14, UR10 ;  /* 0x0000000a000e7c82 */ /* 0x000fe40008000000 */
[C---:B------:R-:W-:Y:S02]  /*5ed0*/  IADD3 R4, R2.reuse, UR11, RZ ;  /* 0x0000000b02047c10 */ /* 0x040fe4000fffe0ff */
[----:B------:R-:W-:Y:S02]  /*5ee0*/  IADD3 R94, R2, UR9, RZ ;  /* 0x00000009025e7c10 */ /* 0x000fe4000fffe0ff */
[----:B------:R-:W-:Y:S02]  /*5ef0*/  IMNMX R2, RZ, R4, !PT ;  /* 0x00000004ff027217 */ /* 0x000fe40007800200 */
[C---:B------:R-:W-:Y:S02]  /*5f00*/  IADD3 R93, R3.reuse, UR11, RZ ;  /* 0x0000000b035d7c10 */ /* 0x040fe4000fffe0ff */
[----:B------:R-:W-:Y:S02]  /*5f10*/  IMNMX R4, R94, UR8, PT ;  /* 0x000000085e047c17 */ /* 0x000fe4000b800200 */
[----:B------:R-:W-:Y:S02]  /*5f20*/  IADD3 R92, R3, UR9, RZ ;  /* 0x00000009035c7c10 */ /* 0x000fe4000fffe0ff */
[----:B------:R-:W-:Y:S01]  /*5f30*/  IMNMX R3, RZ, R93, !PT ;  /* 0x0000005dff037217 */ /* 0x000fe20007800200 */
[----:B--2---:R-:W-:Y:S05]  /*5f40*/  IMAD R0, R0, 0x40, R5 ;  /* 0x0000004000007824 */ /* 0x004fea00078e0205 */
[C---:B------:R-:W-:Y:S02]  /*5f50*/  IADD3 R11, R0.reuse, 0x1, RZ ;  /* 0x00000001000b7810 */ /* 0x040fe40007ffe0ff */
[CC--:B------:R-:W-:Y:S02]  /*5f60*/  ISETP.GE.AND P1, PT, R0.reuse, R2.reuse, PT ;  /* 0x000000020000720c */ /* 0x0c0fe40003f26270 */
[C---:B------:R-:W-:Y:S02]  /*5f70*/  ISETP.GE.AND P0, PT, R11.reuse, R2, PT ;  /* 0x000000020b00720c */ /* 0x040fe40003f06270 */
[C---:B------:R-:W-:Y:S02]  /*5f80*/  IADD3 R10, R0.reuse, 0x8, RZ ;  /* 0x00000008000a7810 */ /* 0x040fe40007ffe0ff */
[C---:B------:R-:W-:Y:S02]  /*5f90*/  IADD3 R9, R0.reuse, 0x9, RZ ;  /* 0x0000000900097810 */ /* 0x040fe40007ffe0ff */
[C---:B------:R-:W-:Y:S02]  /*5fa0*/  IADD3 R8, R0.reuse, 0x10, RZ ;  /* 0x0000001000087810 */ /* 0x040fe40007ffe0ff */
[C---:B------:R-:W-:Y:S02]  /*5fb0*/  IADD3 R7, R0.reuse, 0x11, RZ ;  /* 0x0000001100077810 */ /* 0x040fe40007ffe0ff */
[C---:B------:R-:W-:Y:S02]  /*5fc0*/  IADD3 R6, R0.reuse, 0x18, RZ ;  /* 0x0000001800067810 */ /* 0x040fe40007ffe0ff */
[C---:B------:R-:W-:Y:S02]  /*5fd0*/  IADD3 R5, R0.reuse, 0x19, RZ ;  /* 0x0000001900057810 */ /* 0x040fe40007ffe0ff */
        /* <DEDUP_REMOVED lines=47> */
.L_x_1960:
        /* <DEDUP_REMOVED lines=29> */
[----:B------:R-:W1:Y:S10]  /*64a0*/  MUFU.EX2 R201, R12 ;  /* 0x0000000c00c97308 */ /* 0x000e740000000800 */
[----:B------:R-:W-:Y:S10]  /*64b0*/  MUFU.EX2 R200, R91 ;  /* 0x0000005b00c87308 */ /* 0x000ff40000000800 */
[----:B------:R-:W2:Y:S10]  /*64c0*/  MUFU.EX2 R199, R90 ;  /* 0x0000005a00c77308 */ /* 0x000eb40000000800 */
[----:B------:R2:W-:Y:S10]  /*64d0*/  MUFU.EX2 R207, R2 ;  /* 0x0000000200cf7308 */ /* 0x0005f40000000800 */
[----:B------:R-:W-:Y:S10]  /*64e0*/  MUFU.EX2 R197, R19 ;  /* 0x0000001300c57308 */ /* 0x000ff40000000800 */
[----:B------:R-:W3:Y:S10]  /*64f0*/  MUFU.EX2 R131, R18 ;  /* 0x0000001200837308 */ /* 0x000ef40000000800 */
[----:B------:R3:W-:Y:S10]  /*6500*/  MUFU.EX2 R203, R0 ;  /* 0x0000000000cb7308 */ /* 0x0007f40000000800 */
[----:B------:R-:W-:Y:S10]  /*6510*/  MUFU.EX2 R237, R89 ;  /* 0x0000005900ed7308 */ /* 0x000ff40000000800 */
[----:B------:R-:W4:Y:S10]  /*6520*/  MUFU.EX2 R233, R88 ;  /* 0x0000005800e97308 */ /* 0x000f340000000800 */
[----:B------:R-:W-:Y:S10]  /*6530*/  MUFU.EX2 R206, R17 ;  /* 0x0000001100ce7308 */ /* 0x000ff40000000800 */
[----:B------:R-:W2:Y:S10]  /*6540*/  MUFU.EX2 R205, R16 ;  /* 0x0000001000cd7308 */ /* 0x000eb40000000800 */
[----:B------:R-:W4:Y:S10]  /*6550*/  MUFU.EX2 R236, R87 ;  /* 0x0000005700ec7308 */ /* 0x000f340000000800 */
[----:B------:R-:W4:Y:S01]  /*6560*/  MUFU.EX2 R204, R15 ;  /* 0x0000000f00cc7308 */ /* 0x000f220000000800 */
[----:B-1----:R-:W-:Y:S02]  /*6570*/  F2FP.PACK_AB R4, R201, R202 ;  /* 0x000000cac904723e */ /* 0x002fe400000000ff */
[----:B------:R-:W-:Y:S02]  /*6580*/  F2FP.PACK_AB R3, R196, R198 ;  /* 0x000000c6c403723e */ /* 0x000fe400000000ff */
[----:B--2---:R-:W-:Y:S01]  /*6590*/  F2FP.PACK_AB R2, R199, R200 ;  /* 0x000000c8c702723e */ /* 0x004fe200000000ff */
[----:B------:R1:W-:Y:S01]  /*65a0*/  STS [R238+0x2a000], R4 ;  /* 0x02a00004ee007388 */ /* 0x0003e20000000800 */
[----:B---3--:R-:W-:Y:S02]  /*65b0*/  F2FP.PACK_AB R0, R131, R197 ;  /* 0x000000c58300723e */ /* 0x008fe400000000ff */
[----:B----4-:R-:W-:Y:S03]  /*65c0*/  F2FP.PACK_AB R5, R233, R237 ;  /* 0x000000ede905723e */ /* 0x010fe600000000ff */
[----:B------:R2:W-:Y:S06]  /*65d0*/  STS [R238+0x2a400], R3 ;  /* 0x02a40003ee007388 */ /* 0x0005ec0000000800 */
[----:B------:R3:W-:Y:S06]  /*65e0*/  STS [R241+0x2a000], R2 ;  /* 0x02a00002f1007388 */ /* 0x0007ec0000000800 */
[----:B------:R4:W-:Y:S06]  /*65f0*/  STS [R241+0x2a400], R0 ;  /* 0x02a40000f1007388 */ /* 0x0009ec0000000800 */
[----:B------:R-:W-:Y:S01]  /*6600*/  STS [R239+0x2a000], R5 ;  /* 0x02a00005ef007388 */ /* 0x000fe20000000800 */
[----:B-1----:R-:W-:Y:S05]  /*6610*/  F2FP.PACK_AB R4, R205, R206 ;  /* 0x000000cecd04723e */ /* 0x002fea00000000ff */
[----:B------:R-:W-:Y:S01]  /*6620*/  STS [R239+0x2a400], R4 ;  /* 0x02a40004ef007388 */ /* 0x000fe20000000800 */
[----:B--2---:R-:W-:Y:S05]  /*6630*/  F2FP.PACK_AB R3, R207, R236 ;  /* 0x000000eccf03723e */ /* 0x004fea00000000ff */
[----:B------:R-:W-:Y:S01]  /*6640*/  STS [R240+0x2a000], R3 ;  /* 0x02a00003f0007388 */ /* 0x000fe20000000800 */
[----:B---3--:R-:W-:Y:S05]  /*6650*/  F2FP.PACK_AB R2, R203, R204 ;  /* 0x000000cccb02723e */ /* 0x008fea00000000ff */
[----:B------:R1:W-:Y:S01]  /*6660*/  STS [R240+0x2a400], R2 ;  /* 0x02a40002f0007388 */ /* 0x0003e20000000800 */
[----:B----4-:R-:W-:Y:S04]  /*6670*/  SHF.L.U32 R0, R222, 0x1, RZ ;  /* 0x00000001de007819 */ /* 0x010fe800000006ff */
[CC--:B------:R-:W-:Y:S01]  /*6680*/  IADD3 R112, R216.reuse, R0.reuse, RZ ;  /* 0x00000000d8707210 */ /* 0x0c0fe20007ffe0ff */
[----:B------:R-:W-:Y:S06]  /*6690*/  LDSM.16.M88.4 R16, [R0+0x10000] ;  /* 0x010000000010783b */ /* 0x000fec0000000200 */
[----:B------:R-:W2:Y:S06]  /*66a0*/  LDSM.16.M88.4 R8, [R209+0x20000] ;  /* 0x02000000d108783b */ /* 0x000eac0000000200 */
[----:B------:R-:W3:Y:S06]  /*66b0*/  LDSM.16.M88.4 R84, [R209+0x20800] ;  /* 0x02080000d154783b */ /* 0x000eec0000000200 */
[----:B------:R-:W-:Y:S01]  /*66c0*/  LDSM.16.M88.4 R92, [R210+0x20000] ;  /* 0x02000000d25c783b */ /* 0x000fe20000000200 */
[----:B-1----:R-:W-:Y:S04]  /*66d0*/  IADD3 R2, R217, R0, RZ ;  /* 0x00000000d9027210 */ /* 0x002fe80007ffe0ff */
[----:B------:R-:W-:Y:S01]  /*66e0*/  IADD3 R3, R216, R2, RZ ;  /* 0x00000002d8037210 */ /* 0x000fe20007ffe0ff */
[----:B------:R-:W1:Y:S06]  /*66f0*/  LDSM.16.M88.4 R88, [R2+0x10000] ;  /* 0x010000000258783b */ /* 0x000e6c0000000200 */
[----:B------:R-:W4:Y:S06]  /*6700*/  LDSM.16.M88.4 R96, [R210+0x20800] ;  /* 0x02080000d260783b */ /* 0x000f2c0000000200 */
[----:B------:R-:W-:Y:S06]  /*6710*/  LDSM.16.M88.4 R100, [R212+0x20000] ;  /* 0x02000000d464783b */ /* 0x000fec0000000200 */
[----:B------:R-:W-:Y:S01]  /*6720*/  LDSM.16.M88.4 R104, [R212+0x20800] ;  /* 0x02080000d468783b */ /* 0x000fe20000000200 */
[C---:B--2---:R-:W-:Y:S05]  /*6730*/  HMMA.16816.F32 R4, R16.reuse, R8, RZ ;  /* 0x000000081004723c */ /* 0x044fea00000018ff */
[----:B------:R-:W-:Y:S03]  /*6740*/  LDSM.16.M88.4 R108, [R210+0x26000] ;  /* 0x02600000d26c783b */ /* 0x000fe60000000200 */
[C---:B------:R-:W-:Y:S08]  /*6750*/  HMMA.16816.F32 R8, R16.reuse, R10, RZ ;  /* 0x0000000a1008723c */ /* 0x040ff000000018ff */
[C---:B---3--:R-:W-:Y:S08]  /*6760*/  HMMA.16816.F32 R12, R16.reuse, R84, RZ ;  /* 0x00000054100c723c */ /* 0x048ff000000018ff */
[----:B------:R-:W-:Y:S01]  /*6770*/  HMMA.16816.F32 R16, R16, R86, RZ ;  /* 0x000000561010723c */ /* 0x000fe200000018ff */
[----:B------:R-:W2:Y:S07]  /*6780*/  LDSM.16.M88.4 R84, [R112+0x10000] ;  /* 0x010000007054783b */ /* 0x000eae0000000200 */
[C---:B-1----:R-:W-:Y:S08]  /*6790*/  HMMA.16816.F32 R4, R88.reuse, R92, R4 ;  /* 0x0000005c5804723c */ /* 0x042ff00000001804 */
[C---:B------:R-:W-:Y:S01]  /*67a0*/  HMMA.16816.F32 R8, R88.reuse, R94, R8 ;  /* 0x0000005e5808723c */ /* 0x040fe20000001808 */
[----:B------:R-:W-:Y:S07]  /*67b0*/  LDSM.16.M88.4 R92, [R211+0x20000] ;  /* 0x02000000d35c783b */ /* 0x000fee0000000200 */
[C---:B----4-:R-:W-:Y:S08]  /*67c0*/  HMMA.16816.F32 R12, R88.reuse, R96, R12 ;  /* 0x00000060580c723c */ /* 0x050ff0000000180c */
[----:B------:R-:W-:Y:S01]  /*67d0*/  HMMA.16816.F32 R16, R88, R98, R16 ;  /* 0x000000625810723c */ /* 0x000fe20000001810 */
[----:B------:R-:W1:Y:S06]  /*67e0*/  LDSM.16.M88.4 R88, [R3+0x10000] ;  /* 0x010000000358783b */ /* 0x000e6c0000000200 */
        /* <DEDUP_REMOVED lines=62> */
[----:B------:R2:W4:Y:S06]  /*6bd0*/  LDSM.16.M88.4 R84, [R0+0x16000] ;  /* 0x016000000054783b */ /* 0x00052c0000000200 */
[----:B------:R-:W4:Y:S01]  /*6be0*/  LDSM.16.M88.4 R104, [R209+0x26800] ;  /* 0x02680000d168783b */ /* 0x000f220000000200 */
[C---:B-1----:R-:W-:Y:S08]  /*6bf0*/  HMMA.16816.F32 R4, R88.reuse, R92, R4 ;  /* 0x0000005c5804723c */ /* 0x042ff00000001804 */
[C---:B------:R-:W-:Y:S01]  /*6c00*/  HMMA.16816.F32 R8, R88.reuse, R94, R8 ;  /* 0x0000005e5808723c */ /* 0x040fe20000001808 */
[----:B------:R-:W1:Y:S07]  /*6c10*/  LDSM.16.M88.4 R92, [R2+0x16000] ;  /* 0x01600000025c783b */ /* 0x000e6e0000000200 */
[C---:B---3--:R-:W-:Y:S04]  /*6c20*/  HMMA.16816.F32 R12, R88.reuse, R96, R12 ;  /* 0x00000060580c723c */ /* 0x048fe8000000180c */
[----:B--2---:R-:W-:Y:S04]  /*6c30*/  LEA R0, -R251, RZ, 0x6 ;  /* 0x000000fffb007211 */ /* 0x004fe800078e31ff */
[----:B------:R-:W-:Y:S01]  /*6c40*/  HMMA.16816.F32 R16, R88, R98, R16 ;  /* 0x000000625810723c */ /* 0x000fe20000001810 */
[----:B------:R-:W2:Y:S03]  /*6c50*/  LDSM.16.M88.4 R88, [R210+0x26800] ;  /* 0x02680000d258783b */ /* 0x000ea60000000200 */
[C---:B------:R-:W-:Y:S03]  /*6c60*/  LEA R224, P0, R0.reuse, R224, 0x2 ;  /* 0x000000e000e07211 */ /* 0x040fe600078010ff */
[----:B------:R-:W-:Y:S01]  /*6c70*/  LDSM.16.M88.4 R96, [R112+0x16000] ;  /* 0x016000007060783b */ /* 0x000fe20000000200 */
[----:B------:R-:W-:Y:S01]  /*6c80*/  LEA.HI.X.SX32 R225, R0, R225, 0x2, P0 ;  /* 0x000000e100e17211 */ /* 0x000fe200000f16ff */
[C---:B----4-:R-:W-:Y:S08]  /*6c90*/  HMMA.16816.F32 R4, R84.reuse, R100, R4 ;  /* 0x000000645404723c */ /* 0x050ff00000001804 */
[C---:B------:R-:W-:Y:S01]  /*6ca0*/  HMMA.16816.F32 R8, R84.reuse, R102, R8 ;  /* 0x000000665408723c */ /* 0x040fe20000001808 */
[----:B------:R-:W3:Y:S07]  /*6cb0*/  LDSM.16.M88.4 R100, [R212+0x26000] ;  /* 0x02600000d464783b */ /* 0x000eee0000000200 */
[C---:B------:R-:W-:Y:S08]  /*6cc0*/  HMMA.16816.F32 R12, R84.reuse, R104, R12 ;  /* 0x00000068540c723c */ /* 0x040ff0000000180c */
[----:B------:R-:W-:Y:S01]  /*6cd0*/  HMMA.16816.F32 R16, R84, R106, R16 ;  /* 0x0000006a5410723c */ /* 0x000fe20000001810 */
[----:B------:R-:W4:Y:S06]  /*6ce0*/  LDSM.16.M88.4 R84, [R212+0x26800] ;  /* 0x02680000d454783b */ /* 0x000f2c0000000200 */
[----:B------:R-:W-:Y:S01]  /*6cf0*/  LDSM.16.M88.4 R104, [R3+0x16000] ;  /* 0x016000000368783b */ /* 0x000fe20000000200 */
[C---:B-1----:R-:W-:Y:S08]  /*6d00*/  HMMA.16816.F32 R4, R92.reuse, R108, R4 ;  /* 0x0000006c5c04723c */ /* 0x042ff00000001804 */
        /* <DEDUP_REMOVED lines=14> */
[----:B------:R-:W-:Y:S02]  /*6df0*/  FADD.FTZ R5, -R114, R5 ;  /* 0x0000000572057221 */ /* 0x000fe40000010100 */
[C---:B------:R-:W-:Y:S02]  /*6e00*/  FADD.FTZ R6, -R113.reuse, R6 ;  /* 0x0000000671067221 */ /* 0x040fe40000010100 */
[C---:B------:R-:W-:Y:S02]  /*6e10*/  FADD.FTZ R7, -R113.reuse, R7 ;  /* 0x0000000771077221 */ /* 0x040fe40000010100 */
[----:B------:R-:W-:Y:S03]  /*6e20*/  FMUL.FTZ R4, R202, R4 ;  /* 0x00000004ca047220 */ /* 0x000fe60000410000 */
        /* <DEDUP_REMOVED lines=139> */
.L_x_1961:
        /* <DEDUP_REMOVED lines=173> */
.L_x_1962:
        /* <DEDUP_REMOVED lines=9> */
[----:B------:R-:W-:Y:S02]  /*8240*/  UIADD3 UR7, UR7, -0x1, URZ ;  /* 0xffffffff07077890 */ /* 0x000fe4000fffe03f */
[----:B------:R-:W-:Y:S02]  /*8250*/  @UP0 UIADD3.X UR9, UR15, -0x1, URZ, UP2, !UPT ;  /* 0xffffffff0f090890 */ /* 0x000fe400097fe43f */
[----:B------:R-:W3:Y:S01]  /*8260*/  LDSM.16.MT88.4 R96, [R0+0x1a000] ;  /* 0x01a000000060783b */ /* 0x000ee20000004200 */
[----:B------:R-:W-:Y:S04]  /*8270*/  @UP0 UMOV UR16, UR10 ;  /* 0x0000000a00100c82 */ /* 0x000fe80008000000 */
[----:B------:R-:W4:Y:S01]  /*8280*/  LDSM.16.MT88.4 R112, [R0+0x1c000] ;  /* 0x01c000000070783b */ /* 0x000f220000004200 */
[----:B------:R-:W-:Y:S04]  /*8290*/  @UP0 UMOV UR15, UR9 ;  /* 0x00000009000f0c82 */ /* 0x000fe80008000000 */
        /* <DEDUP_REMOVED lines=87> */
[C---:B------:R-:W-:Y:S01]  /*8810*/  IMAD.SHL.U32 R200, R251.reuse, 0x8, RZ ;  /* 0x00000008fbc87824 */ /* 0x040fe200078e00ff */
[----:B------:R-:W-:Y:S04]  /*8820*/  HMMA.16816.F32 R128, R204, R198, R128 ;  /* 0x000000c6cc80723c */ /* 0x000fe80000001880 */
[CC--:B-1----:R-:W-:Y:S01]  /*8830*/  LEA R2, P0, R200.reuse, R224.reuse, 0x2 ;  /* 0x000000e0c8027211 */ /* 0x0c2fe200078010ff */
        /* <DEDUP_REMOVED lines=515> */
.L_x_1964:
        /* <DEDUP_REMOVED lines=18> */
.L_x_1965:
        /* <DEDUP_REMOVED lines=20> */
[----:B------:R-:W-:-:S03]  /*aad0*/  IADD3 R10, R234, 0x40, RZ ;  /* 0x00000040ea0a7810 */ /* 0x000fc60007ffe0ff */
[----:B------:R-:W-:Y:S01]  /*aae0*/  IADD3.X R3, R3, UR16, R6, P0, !PT ;  /* 0x0000001003037c10 */ /* 0x000fe200087fe406 */
[----:B------:R-:W-:Y:S01]  /*aaf0*/  IMAD.U32 R6, RZ, RZ, UR36 ;  /* 0x00000024ff067e24 */ /* 0x000fe2000f8e00ff */
        /* <DEDUP_REMOVED lines=42> */
.L_x_1967:
[----:B--23--:R-:W-:Y:S05]  /*ada0*/  BSYNC B0 ;  /* 0x0000000000007941 */ /* 0x00cfea0003800000 */
.L_x_1966:
        /* <DEDUP_REMOVED lines=21> */
.L_x_1969:
[----:B------:R-:W-:Y:S05]  /*af00*/  BSYNC B0 ;  /* 0x0000000000007941 */ /* 0x000fea0003800000 */
.L_x_1968:
        /* <DEDUP_REMOVED lines=31> */
.L_x_1971:
[----:B------:R-:W-:Y:S05]  /*b100*/  BSYNC B0 ;  /* 0x0000000000007941 */ /* 0x000fea0003800000 */
.L_x_1970:
        /* <DEDUP_REMOVED lines=19> */
.L_x_1940:
[----:B------:R-:W-:Y:S05]  /*b240*/  BSYNC B1 ;  /* 0x0000000000017941 */ /* 0x000fea0003800000 */
.L_x_1926:
        /* <DEDUP_REMOVED lines=12> */
.L_x_1972:
[----:B------:R-:W-:Y:S05]  /*b310*/  EXIT ;  /* 0x000000000000794d */ /* 0x000fea0003800000 */
.L_x_1974:
        /* <DEDUP_REMOVED lines=14> */
.L_x_2051:


//--------------------- .text._ZN5flash25flash_bwd_dot_do_o_kernelILb0E23Flash_bwd_kernel_traitsILi256ELi64ELi64ELi8ELi4ELi2ELi2ELb0ELb0EN7cutlass6half_tE19Flash_kernel_traitsILi256ELi64ELi64ELi8ES3_EEEEvNS_16Flash_bwd_paramsE --------------------------
	.section	.text._ZN5flash25flash_bwd_dot_do_o_kernelILb0E23Flash_bwd_kernel_traitsILi256ELi64ELi64ELi8ELi4ELi2ELi2ELb0ELb0EN7cutlass6half_tE19Flash_kernel_traitsILi256ELi64ELi64ELi8ES3_EEEEvNS_16Flash_bwd_paramsE,"ax",@progbits
	.sectioninfo	@"SHI_REGISTERS=78"
	.align	128
        .global         _ZN5flash25flash_bwd_dot_do_o_kernelILb0E23Flash_bwd_kernel_traitsILi256ELi64ELi64ELi8ELi4ELi2ELi2ELb0ELb0EN7cutlass6half_tE19Flash_kernel_traitsILi256ELi64ELi64ELi8ES3_EEEEvNS_16Flash_bwd_paramsE
        .type           _ZN5flash25flash_bwd_dot_do_o_kernelILb0E23Flash_bwd_kernel_traitsILi256ELi64ELi64ELi8ELi4ELi2ELi2ELb0ELb0EN7cutlass6half_tE19Flash_kernel_traitsILi256ELi64ELi64ELi8ES3_EEEEvNS_16Flash_bwd_paramsE,@function
        .size           _ZN5flash25flash_bwd_dot_do_o_kernelILb0E23Flash_bwd_kernel_traitsILi256ELi64ELi64ELi8ELi4ELi2ELi2ELb0ELb0EN7cutlass6half_tE19Flash_kernel_traitsILi256ELi64ELi64ELi8ES3_EEEEvNS_16Flash_bwd_paramsE,(.L_x_2052 - _ZN5flash25flash_bwd_dot_do_o_kernelILb0E23Flash_bwd_kernel_traitsILi256ELi64ELi64ELi8ELi4ELi2ELi2ELb0ELb0EN7cutlass6half_tE19Flash_kernel_traitsILi256ELi64ELi64ELi8ES3_EEEEvNS_16Flash_bwd_paramsE)
        .other          _ZN5flash25flash_bwd_dot_do_o_kernelILb0E23Flash_bwd_kernel_traitsILi256ELi64ELi64ELi8ELi4ELi2ELi2ELb0ELb0EN7cutlass6half_tE19Flash_kernel_traitsILi256ELi64ELi64ELi8ES3_EEEEvNS_16Flash_bwd_paramsE,@"STO_CUDA_ENTRY STV_DEFAULT"
_ZN5flash25flash_bwd_dot_do_o_kernelILb0E23Flash_bwd_kernel_traitsILi256ELi64ELi64ELi8ELi4ELi2ELi2ELb0ELb0EN7cutlass6half_tE19Flash_kernel_traitsILi256ELi64ELi64ELi8ES3_EEEEvNS_16Flash_bwd_paramsE:
.text._ZN5flash25flash_bwd_dot_do_o_kernelILb0E23Flash_bwd_kernel_traitsILi256ELi64ELi64ELi8ELi4ELi2ELi2ELb0ELb0EN7cutlass6half_tE19Flash_kernel_traitsILi256ELi64ELi64ELi8ES3_EEEEvNS_16Flash_bwd_paramsE:
        /* <DEDUP_REMOVED lines=47> */
.L_x_1975:
[----:B01----:R-:W-:-:S04]  /*02f0*/  IMAD R2, R6, c[0x0][0x1c0], R11 ;  /* 0x0000700006027a24 */ /* 0x003fc800078e020b */
[----:B------:R-:W-:-:S03]  /*0300*/  IMAD R2, R2, c[0x0][0x224], RZ ;  /* 0x0000890002027a24 */ /* 0x000fc600078e02ff */
.L_x_1976:
        /* <DEDUP_REMOVED lines=62> */
.L_x_1978:
[----:B------:R-:W-:Y:S05]  /*06f0*/  BSYNC B0 ;  /* 0x0000000000007941 */ /* 0x000fea0003800000 */
.L_x_1977:
        /* <DEDUP_REMOVED lines=41> */
.L_x_1980:
[----:B------:R-:W-:Y:S05]  /*0990*/  BSYNC B0 ;  /* 0x0000000000007941 */ /* 0x000fea0003800000 */
.L_x_1979:
        /* <DEDUP_REMOVED lines=42> */
.L_x_1982:
[----:B------:R-:W-:Y:S05]  /*0c40*/  BSYNC B0 ;  /* 0x0000000000007941 */ /* 0x000fea0003800000 */
.L_x_1981:
        /* <DEDUP_REMOVED lines=36> */
.L_x_1984:
[----:B------:R-:W-:Y:S05]  /*0e90*/  BSYNC B0 ;  /* 0x0000000000007941 */ /* 0x000fea0003800000 */
.L_x_1983:
        /* <DEDUP_REMOVED lines=216> */
.L_x_1985:
        /* <DEDUP_REMOVED lines=14> */
.L_x_2052:


//--------------------- .text._ZN5flash25flash_bwd_dot_do_o_kernelILb1E23Flash_bwd_kernel_traitsILi256ELi64ELi64ELi8ELi4ELi2ELi2ELb0ELb0EN7cutlass6half_tE19Flash_kernel_traitsILi256ELi64ELi64ELi8ES3_EEEEvNS_16Flash_bwd_paramsE --------------------------
	.section	.text._ZN5flash25flash_bwd_dot_do_o_kernelILb1E23Flash_bwd_kernel_traitsILi256ELi64ELi64ELi8ELi4ELi2ELi2ELb0ELb0EN7cutlass6half_tE19Flash_kernel_traitsILi256ELi64ELi64ELi8ES3_EEEEvNS_16Flash_bwd_paramsE,"ax",@progbits
	.sectioninfo	@"SHI_REGISTERS=83"
	.align	128
        .global         _ZN5flash25flash_bwd_dot_do_o_kernelILb1E23Flash_bwd_kernel_traitsILi256ELi64ELi64ELi8ELi4ELi2ELi2ELb0ELb0EN7cutlass6half_tE19Flash_kernel_traitsILi256ELi64ELi64ELi8ES3_EEEEvNS_16Flash_bwd_paramsE
        .type           _ZN5flash25flash_bwd_dot_do_o_kernelILb1E23Flash_bwd_kernel_traitsILi256ELi64ELi64ELi8ELi4ELi2ELi2ELb0ELb0EN7cutlass6half_tE19Flash_kernel_traitsILi256ELi64ELi64ELi8ES3_EEEEvNS_16Flash_bwd_paramsE,@function
        .size           _ZN5flash25flash_bwd_dot_do_o_kernelILb1E23Flash_bwd_kernel_traitsILi256ELi64ELi64ELi8ELi4ELi2ELi2ELb0ELb0EN7cutlass6half_tE19Flash_kernel_traitsILi256ELi64ELi64ELi8ES3_EEEEvNS_16Flash_bwd_paramsE,(.L_x_2053 - _ZN5flash25flash_bwd_dot_do_o_kernelILb1E23Flash_bwd_kernel_traitsILi256ELi64ELi64ELi8ELi4ELi2ELi2ELb0ELb0EN7cutlass6half_tE19Flash_kernel_traitsILi256ELi64ELi64ELi8ES3_EEEEvNS_16Flash_bwd_paramsE)
        .other          _ZN5flash25flash_bwd_dot_do_o_kernelILb1E23Flash_bwd_kernel_traitsILi256ELi64ELi64ELi8ELi4ELi2ELi2ELb0ELb0EN7cutlass6half_tE19Flash_kernel_traitsILi256ELi64ELi64ELi8ES3_EEEEvNS_16Flash_bwd_paramsE,@"STO_CUDA_ENTRY STV_DEFAULT"
_ZN5flash25flash_bwd_dot_do_o_kernelILb1E23Flash_bwd_kernel_traitsILi256ELi64ELi64ELi8ELi4ELi2ELi2ELb0ELb0EN7cutlass6half_tE19Flash_kernel_traitsILi256ELi64ELi64ELi8ES3_EEEEvNS_16Flash_bwd_paramsE:
.text._ZN5flash25flash_bwd_dot_do_o_kernelILb1E23Flash_bwd_kernel_traitsILi256ELi64ELi64ELi8ELi4ELi2ELi2ELb0ELb0EN7cutlass6half_tE19Flash_kernel_traitsILi256ELi64ELi64ELi8ES3_EEEEvNS_16Flash_bwd_paramsE:
        /* <DEDUP_REMOVED lines=81> */
.L_x_1986:
[----:B-1----:R-:W-:-:S04]  /*0510*/  IMAD R8, R17, c[0x0][0x1c0], R4 ;  /* 0x0000700011087a24 */ /* 0x002fc800078e0204 */
[----:B------:R-:W-:-:S03]  /*0520*/  IMAD R8, R8, c[0x0][0x224], RZ ;  /* 0x0000890008087a24 */ /* 0x000fc600078e02ff */
.L_x_1987:
        /* <DEDUP_REMOVED lines=73> */
.L_x_1989:
[----:B------:R-:W-:Y:S05]  /*09c0*/  BSYNC B0 ;  /* 0x0000000000007941 */ /* 0x000fea0003800000 */
.L_x_1988:
        /* <DEDUP_REMOVED lines=32> */
.L_x_1991:
[----:B------:R-:W-:Y:S05]  /*0bd0*/  BSYNC B0 ;  /* 0x0000000000007941 */ /* 0x000fea0003800000 */
.L_x_1990:
        /* <DEDUP_REMOVED lines=42> */
.L_x_1993:
[----:B------:R-:W-:Y:S05]  /*0e80*/  BSYNC B0 ;  /* 0x0000000000007941 */ /* 0x000fea0003800000 */
.L_x_1992:
        /* <DEDUP_REMOVED lines=38> */
.L_x_1995:
[----:B------:R-:W-:Y:S05]  /*10f0*/  BSYNC B0 ;  /* 0x0000000000007941 */ /* 0x000fea0003800000 */
.L_x_1994:
        /* <DEDUP_REMOVED lines=239> */
.L_x_1996:
        /* <DEDUP_REMOVED lines=9> */
.L_x_2053:


//--------------------- .nv.shared._ZN5flash27flash_bwd_convert_dq_kernelI23Flash_bwd_kernel_traitsILi256ELi64ELi32ELi8ELi4ELi1ELi2ELb1ELb1EN7cutlass6half_tE19Flash_kernel_traitsILi256ELi64ELi32ELi8ES3_EEEEvNS_16Flash_bwd_paramsEi --------------------------
	.section	.nv.shared._ZN5flash27flash_bwd_convert_dq_kernelI23Flash_bwd_kernel_traitsILi256ELi64ELi32ELi8ELi4ELi1ELi2ELb1ELb1EN7cutlass6half_tE19Flash_kernel_traitsILi256ELi64ELi32ELi8ES3_EEEEvNS_16Flash_bwd_paramsEi,"aw",@nobits
	.sectionflags	@""
	.align	16


//--------------------- .nv.global                --------------------------
	.section	.nv.global,"aw",@nobits
.nv.global:
	.type		_ZN66_INTERNAL_c896cc1e_30_flash_bwd_hdim256_fp16_sm80_cu_a6473388_28054cute1_E,@object
	.size		_ZN66_INTERNAL_c896cc1e_30_flash_bwd_hdim256_fp16_sm80_cu_a6473388_28054cute1_E,(_ZN66_INTERNAL_c896cc1e_30_flash_bwd_hdim256_fp16_sm80_cu_a6473388_28054cuda3std3__45__cpo6cbeginE - _ZN66_INTERNAL_c896cc1e_30_flash_bwd_hdim256_fp16_sm80_cu_a6473388_28054cute1_E)
_ZN66_INTERNAL_c896cc1e_30_flash_bwd_hdim256_fp16_sm80_cu_a6473388_28054cute1_E:
	.zero		1
	.type		_ZN66_INTERNAL_c896cc1e_30_flash_bwd_hdim256_fp16_sm80_cu_a6473388_28054cuda3std3__45__cpo6cbeginE,@object
	.size		_ZN66_INTERNAL_c896cc1e_30_flash_bwd_hdim256_fp16_sm80_cu_a6473388_28054cuda3std3__45__cpo6cbeginE,(_ZN66_INTERNAL_c896cc1e_30_flash_bwd_hdim256_fp16_sm80_cu_a6473388_28054cuda3std3__48in_placeE - _ZN66_INTERNAL_c896cc1e_30_flash_bwd_hdim256_fp16_sm80_cu_a6473388_28054cuda3std3__45__cpo6cbeginE)
_ZN66_INTERNAL_c896cc1e_30_flash_bwd_hdim256_fp16_sm80_cu_a6473388_28054cuda3std3__45__cpo6cbeginE:
	.zero		1
	.type		_ZN66_INTERNAL_c896cc1e_30_flash_bwd_hdim256_fp16_sm80_cu_a6473388_28054cuda3std3__48in_placeE,@object
	.size		_ZN66_INTERNAL_c896cc1e_30_flash_bwd_hdim256_fp16_sm80_cu_a6473388_28054cuda3std3__48in_placeE,(_ZN66_INTERNAL_c896cc1e_30_flash_bwd_hdim256_fp16_sm80_cu_a6473388_28054cuda3std6ranges3__45__cpo9iter_moveE - _ZN66_INTERNAL_c896cc1e_30_flash_bwd_hdim256_fp16_sm80_cu_a6473388_28054cuda3std3__48in_placeE)
_ZN66_INTERNAL_c896cc1e_30_flash_bwd_hdim256_fp16_sm80_cu_a6473388_28054cuda3std3__48in_placeE:
	.zero		1
	.type		_ZN66_INTERNAL_c896cc1e_30_flash_bwd_hdim256_fp16_sm80_cu_a6473388_28054cuda3std6ranges3__45__cpo9iter_moveE,@object
	.size		_ZN66_INTERNAL_c896cc1e_30_flash_bwd_hdim256_fp16_sm80_cu_a6473388_28054cuda3std6ranges3__45__cpo9iter_moveE,(_ZN66_INTERNAL_c896cc1e_30_flash_bwd_hdim256_fp16_sm80_cu_a6473388_28054cuda3std3__45__cpo5beginE - _ZN66_INTERNAL_c896cc1e_30_flash_bwd_hdim256_fp16_sm80_cu_a6473388_28054cuda3std6ranges3__45__cpo9iter_moveE)
_ZN66_INTERNAL_c896cc1e_30_flash_bwd_hdim256_fp16_sm80_cu_a6473388_28054cuda3std6ranges3__45__cpo9iter_moveE:
	.zero		1
	.type		_ZN66_INTERNAL_c896cc1e_30_flash_bwd_hdim256_fp16_sm80_cu_a6473388_28054cuda3std3__45__cpo5beginE,@object
	.size		_ZN66_INTERNAL_c896cc1e_30_flash_bwd_hdim256_fp16_sm80_cu_a6473388_28054cuda3std3__45__cpo5beginE,(_ZN66_INTERNAL_c896cc1e_30_flash_bwd_hdim256_fp16_sm80_cu_a6473388_28054cuda3std3__468_GLOBAL__N__c896cc1e_30_flash_bwd_hdim256_fp16_sm80_cu_a6473388_28056ignoreE - _ZN66_INTERNAL_c896cc1e_30_flash_bwd_hdim256_fp16_sm80_cu_a6473388_28054cuda3std3__45__cpo5beginE)
_ZN66_INTERNAL_c896cc1e_30_flash_bwd_hdim256_fp16_sm80_cu_a6473388_28054cuda3std3__45__cpo5beginE:
	.zero		1
	.type		_ZN66_INTERNAL_c896cc1e_30_flash_bwd_hdim256_fp16_sm80_cu_a6473388_28054cuda3std3__468_GLOBAL__N__c896cc1e_30_flash_bwd_hdim256_fp16_sm80_cu_a6473388_28056ignoreE,@object
	.size		_ZN66_INTERNAL_c896cc1e_30_flash_bwd_hdim256_fp16_sm80_cu_a6473388_28054cuda3std3__468_GLOBAL__N__c896cc1e_30_flash_bwd_hdim256_fp16_sm80_cu_a6473388_28056ignoreE,(_ZN66_INTERNAL_c896cc1e_30_flash_bwd_hdim256_fp16_sm80_cu_a6473388_28054cute7productE - _ZN66_INTERNAL_c896cc1e_30_flash_bwd_hdim256_fp16_sm80_cu_a6473388_28054cuda3std3__468_GLOBAL__N__c896cc1e_30_flash_bwd_hdim256_fp16_sm80_cu_a6473388_28056ignoreE)
_ZN66_INTERNAL_c896cc1e_30_flash_bwd_hdim256_fp16_sm80_cu_a6473388_28054cuda3std3__468_GLOBAL__N__c896cc1e_30_flash_bwd_hdim256_fp16_sm80_cu_a6473388_28056ignoreE:
	.zero		1
	.type		_ZN66_INTERNAL_c896cc1e_30_flash_bwd_hdim256_fp16_sm80_cu_a6473388_28054cute7productE,@object
	.size		_ZN66_INTERNAL_c896cc1e_30_flash_bwd_hdim256_fp16_sm80_cu_a6473388_28054cute7productE,(_ZN66_INTERNAL_c896cc1e_30_flash_bwd_hdim256_fp16_sm80_cu_a6473388_28054cuda3std3__45__cpo3endE - _ZN66_INTERNAL_c896cc1e_30_flash_bwd_hdim256_fp16_sm80_cu_a6473388_28054cute7productE)
_ZN66_INTERNAL_c896cc1e_30_flash_bwd_hdim256_fp16_sm80_cu_a6473388_28054cute7productE:
	.zero		1
	.type		_ZN66_INTERNAL_c896cc1e_30_flash_bwd_hdim256_fp16_sm80_cu_a6473388_28054cuda3std3__45__cpo3endE,@object
	.size		_ZN66_INTERNAL_c896cc1e_30_flash_bwd_hdim256_fp16_sm80_cu_a6473388_28054cuda3std3__45__cpo3endE,(_ZN66_INTERNAL_c896cc1e_30_flash_bwd_hdim256_fp16_sm80_cu_a6473388_28054cuda3std3__419piecewise_constructE - _ZN66_INTERNAL_c896cc1e_30_flash_bwd_hdim256_fp16_sm80_cu_a6473388_28054cuda3std3__45__cpo3endE)
_ZN66_INTERNAL_c896cc1e_30_flash_bwd_hdim256_fp16_sm80_cu_a6473388_28054cuda3std3__45__cpo3endE:
	.zero		1
	.type		_ZN66_INTERNAL_c896cc1e_30_flash_bwd_hdim256_fp16_sm80_cu_a6473388_28054cuda3std3__419piecewise_constructE,@object
	.size		_ZN66_INTERNAL_c896cc1e_30_flash_bwd_hdim256_fp16_sm80_cu_a6473388_28054cuda3std3__419piecewise_constructE,(_ZN66_INTERNAL_c896cc1e_30_flash_bwd_hdim256_fp16_sm80_cu_a6473388_28054cuda3std3__45__cpo4cendE - _ZN66_INTERNAL_c896cc1e_30_flash_bwd_hdim256_fp16_sm80_cu_a6473388_28054cuda3std3__419piecewise_constructE)
_ZN66_INTERNAL_c896cc1e_30_flash_bwd_hdim256_fp16_sm80_cu_a6473388_28054cuda3std3__419piecewise_constructE:
	.zero		1
	.type		_ZN66_INTERNAL_c896cc1e_30_flash_bwd_hdim256_fp16_sm80_cu_a6473388_28054cuda3std3__45__cpo4cendE,@object
	.size		_ZN66_INTERNAL_c896cc1e_30_flash_bwd_hdim256_fp16_sm80_cu_a6473388_28054cuda3std3__45__cpo4cendE,(_ZN66_INTERNAL_c896cc1e_30_flash_bwd_hdim256_fp16_sm80_cu_a6473388_28054cuda3std6ranges3__45__cpo4swapE - _ZN66_INTERNAL_c896cc1e_30_flash_bwd_hdim256_fp16_sm80_cu_a6473388_28054cuda3std3__45__cpo4cendE)
_ZN66_INTERNAL_c896cc1e_30_flash_bwd_hdim256_fp16_sm80_cu_a6473388_28054cuda3std3__45__cpo4cendE:
	.zero		1
	.type		_ZN66_INTERNAL_c896cc1e_30_flash_bwd_hdim256_fp16_sm80_cu_a6473388_28054cuda3std6ranges3__45__cpo4swapE,@object
	.size		_ZN66_INTERNAL_c896cc1e_30_flash_bwd_hdim256_fp16_sm80_cu_a6473388_28054cuda3std6ranges3__45__cpo4swapE,(.L_7 - _ZN66_INTERNAL_c896cc1e_30_flash_bwd_hdim256_fp16_sm80_cu_a6473388_28054cuda3std6ranges3__45__cpo4swapE)
_ZN66_INTERNAL_c896cc1e_30_flash_bwd_hdim256_fp16_sm80_cu_a6473388_28054cuda3std6ranges3__45__cpo4swapE:
	.zero		1
.L_7:


//--------------------- .nv.shared._ZN5flash44flash_bwd_dq_dk_dv_loop_seqk_parallel_kernelI23Flash_bwd_kernel_traitsILi256ELi64ELi32ELi8ELi4ELi1ELi2ELb1ELb1EN7cutlass6half_tE19Flash_kernel_traitsILi256ELi64ELi32ELi8ES3_EELb0ELb0ELb0ELb0ELb0ELb0ELb0EEEvNS_16Flash_bwd_paramsE --------------------------
	.section	.nv.shared._ZN5flash44flash_bwd_dq_dk_dv_loop_seqk_parallel_kernelI23Flash_bwd_kernel_traitsILi256ELi64ELi32ELi8ELi4ELi1ELi2ELb1ELb1EN7cutlass6half_tE19Flash_kernel_traitsILi256ELi64ELi32ELi8ES3_EELb0ELb0ELb0ELb0ELb0ELb0ELb0EEEvNS_16Flash_bwd_paramsE,"aw",@nobits
	.sectionflags	@""
	.align	16


//--------------------- .nv.shared._ZN5flash44flash_bwd_dq_dk_dv_loop_seqk_parallel_kernelI23Flash_bwd_kernel_traitsILi256ELi64ELi32ELi8ELi4ELi1ELi2ELb1ELb1EN7cutlass6half_tE19Flash_kernel_traitsILi256ELi64ELi32ELi8ES3_EELb0ELb0ELb0ELb0ELb0ELb0ELb1EEEvNS_16Flash_bwd_paramsE --------------------------
	.section	.nv.shared._ZN5flash44flash_bwd_dq_dk_dv_loop_seqk_parallel_kernelI23Flash_bwd_kernel_traitsILi256ELi64ELi32ELi8ELi4ELi1ELi2ELb1ELb1EN7cutlass6half_tE19Flash_kernel_traitsILi256ELi64ELi32ELi8ES3_EELb0ELb0ELb0ELb0ELb0ELb0ELb1EEEvNS_16Flash_bwd_paramsE,"aw",@nobits
	.sectionflags	@""
	.align	16


//--------------------- .nv.shared._ZN5flash44flash_bwd_dq_dk_dv_loop_seqk_parallel_kernelI23Flash_bwd_kernel_traitsILi256ELi64ELi32ELi8ELi4ELi1ELi2ELb1ELb1EN7cutlass6half_tE19Flash_kernel_traitsILi256ELi64ELi32ELi8ES3_EELb0ELb0ELb1ELb0ELb0ELb0ELb0EEEvNS_16Flash_bwd_paramsE --------------------------
	.section	.nv.shared._ZN5flash44flash_bwd_dq_dk_dv_loop_seqk_parallel_kernelI23Flash_bwd_kernel_traitsILi256ELi64ELi32ELi8ELi4ELi1ELi2ELb1ELb1EN7cutlass6half_tE19Flash_kernel_traitsILi256ELi64ELi32ELi8ES3_EELb0ELb0ELb1ELb0ELb0ELb0ELb0EEEvNS_16Flash_bwd_paramsE,"aw",@nobits
	.sectionflags	@""
	.align	16


//--------------------- .nv.shared._ZN5flash44flash_bwd_dq_dk_dv_loop_seqk_parallel_kernelI23Flash_bwd_kernel_traitsILi256ELi64ELi32ELi8ELi4ELi1ELi2ELb1ELb1EN7cutlass6half_tE19Flash_kernel_traitsILi256ELi64ELi32ELi8ES3_EELb0ELb0ELb1ELb0ELb0ELb0ELb1EEEvNS_16Flash_bwd_paramsE --------------------------
	.section	.nv.shared._ZN5flash44flash_bwd_dq_dk_dv_loop_seqk_parallel_kernelI23Flash_bwd_kernel_traitsILi256ELi64ELi32ELi8ELi4ELi1ELi2ELb1ELb1EN7cutlass6half_tE19Flash_kernel_traitsILi256ELi64ELi32ELi8ES3_EELb0ELb0ELb1ELb0ELb0ELb0ELb1EEEvNS_16Flash_bwd_paramsE,"aw",@nobits
	.sectionflags	@""
	.align	16


//--------------------- .nv.shared._ZN5flash44flash_bwd_dq_dk_dv_loop_seqk_parallel_kernelI23Flash_bwd_kernel_traitsILi256ELi64ELi32ELi8ELi4ELi1ELi2ELb1ELb1EN7cutlass6half_tE19Flash_kernel_traitsILi256ELi64ELi32ELi8ES3_EELb0ELb0ELb0ELb0ELb0ELb1ELb0EEEvNS_16Flash_bwd_paramsE --------------------------
	.section	.nv.shared._ZN5flash44flash_bwd_dq_dk_dv_loop_seqk_parallel_kernelI23Flash_bwd_kernel_traitsILi256ELi64ELi32ELi8ELi4ELi1ELi2ELb1ELb1EN7cutlass6half_tE19Flash_kernel_traitsILi256ELi64ELi32ELi8ES3_EELb0ELb0ELb0ELb0ELb0ELb1ELb0EEEvNS_16Flash_bwd_paramsE,"aw",@nobits
	.sectionflags	@""
	.align	16


//--------------------- .nv.shared._ZN5flash44flash_bwd_dq_dk_dv_loop_seqk_parallel_kernelI23Flash_bwd_kernel_traitsILi256ELi64ELi32ELi8ELi4ELi1ELi2ELb1ELb1EN7cutlass6half_tE19Flash_kernel_traitsILi256ELi64ELi32ELi8ES3_EELb0ELb0ELb0ELb0ELb0ELb1ELb1EEEvNS_16Flash_bwd_paramsE --------------------------
	.section	.nv.shared._ZN5flash44flash_bwd_dq_dk_dv_loop_seqk_parallel_kernelI23Flash_bwd_kernel_traitsILi256ELi64ELi32ELi8ELi4ELi1ELi2ELb1ELb1EN7cutlass6half_tE19Flash_kernel_traitsILi256ELi64ELi32ELi8ES3_EELb0ELb0ELb0ELb0ELb0ELb1ELb1EEEvNS_16Flash_bwd_paramsE,"aw",@nobits
	.sectionflags	@""
	.align	16


//--------------------- .nv.shared._ZN5flash44flash_bwd_dq_dk_dv_loop_seqk_parallel_kernelI23Flash_bwd_kernel_traitsILi256ELi64ELi32ELi8ELi4ELi1ELi2ELb1ELb1EN7cutlass6half_tE19Flash_kernel_traitsILi256ELi64ELi32ELi8ES3_EELb0ELb0ELb0ELb1ELb0ELb0ELb0EEEvNS_16Flash_bwd_paramsE --------------------------
	.section	.nv.shared._ZN5flash44flash_bwd_dq_dk_dv_loop_seqk_parallel_kernelI23Flash_bwd_kernel_traitsILi256ELi64ELi32ELi8ELi4ELi1ELi2ELb1ELb1EN7cutlass6half_tE19Flash_kernel_traitsILi256ELi64ELi32ELi8ES3_EELb0ELb0ELb0ELb1ELb0ELb0ELb0EEEvNS_16Flash_bwd_paramsE,"aw",@nobits
	.sectionflags	@""
	.align	16


//--------------------- .nv.shared._ZN5flash44flash_bwd_dq_dk_dv_loop_seqk_parallel_kernelI23Flash_bwd_kernel_traitsILi256ELi64ELi32ELi8ELi4ELi1ELi2ELb1ELb1EN7cutlass6half_tE19Flash_kernel_traitsILi256ELi64ELi32ELi8ES3_EELb0ELb0ELb0ELb1ELb0ELb0ELb1EEEvNS_16Flash_bwd_paramsE --------------------------
	.section	.nv.shared._ZN5flash44flash_bwd_dq_dk_dv_loop_seqk_parallel_kernelI23Flash_bwd_kernel_traitsILi256ELi64ELi32ELi8ELi4ELi1ELi2ELb1ELb1EN7cutlass6half_tE19Flash_kernel_traitsILi256ELi64ELi32ELi8ES3_EELb0ELb0ELb0ELb1ELb0ELb0ELb1EEEvNS_16Flash_bwd_paramsE,"aw",@nobits
	.sectionflags	@""
	.align	16


//--------------------- .nv.shared._ZN5flash44flash_bwd_dq_dk_dv_loop_seqk_parallel_kernelI23Flash_bwd_kernel_traitsILi256ELi64ELi32ELi8ELi4ELi1ELi2ELb1ELb1EN7cutlass6half_tE19Flash_kernel_traitsILi256ELi64ELi32ELi8ES3_EELb0ELb0ELb1ELb0ELb0ELb1ELb0EEEvNS_16Flash_bwd_paramsE --------------------------
	.section	.nv.shared._ZN5flash44flash_bwd_dq_dk_dv_loop_seqk_parallel_kernelI23Flash_bwd_kernel_traitsILi256ELi64ELi32ELi8ELi4ELi1ELi2ELb1ELb1EN7cutlass6half_tE19Flash_kernel_traitsILi256ELi64ELi32ELi8ES3_EELb0ELb0ELb1ELb0ELb0ELb1ELb0EEEvNS_16Flash_bwd_paramsE,"aw",@nobits
	.sectionflags	@""
	.align	16


//--------------------- .nv.shared._ZN5flash44flash_bwd_dq_dk_dv_loop_seqk_parallel_kernelI23Flash_bwd_kernel_traitsILi256ELi64ELi32ELi8ELi4ELi1ELi2ELb1ELb1EN7cutlass6half_tE19Flash_kernel_traitsILi256ELi64ELi32ELi8ES3_EELb0ELb0ELb1ELb0ELb0ELb1ELb1EEEvNS_16Flash_bwd_paramsE --------------------------
	.section	.nv.shared._ZN5flash44flash_bwd_dq_dk_dv_loop_seqk_parallel_kernelI23Flash_bwd_kernel_traitsILi256ELi64ELi32ELi8ELi4ELi1ELi2ELb1ELb1EN7cutlass6half_tE19Flash_kernel_traitsILi256ELi64ELi32ELi8ES3_EELb0ELb0ELb1ELb0ELb0ELb1ELb1EEEvNS_16Flash_bwd_paramsE,"aw",@nobits
	.sectionflags	@""
	.align	16


//--------------------- .nv.shared._ZN5flash44flash_bwd_dq_dk_dv_loop_seqk_parallel_kernelI23Flash_bwd_kernel_traitsILi256ELi64ELi32ELi8ELi4ELi1ELi2ELb1ELb1EN7cutlass6half_tE19Flash_kernel_traitsILi256ELi64ELi32ELi8ES3_EELb0ELb0ELb1ELb1ELb0ELb0ELb0EEEvNS_16Flash_bwd_paramsE --------------------------
	.section	.nv.shared._ZN5flash44flash_bwd_dq_dk_dv_loop_seqk_parallel_kernelI23Flash_bwd_kernel_traitsILi256ELi64ELi32ELi8ELi4ELi1ELi2ELb1ELb1EN7cutlass6half_tE19Flash_kernel_traitsILi256ELi64ELi32ELi8ES3_EELb0ELb0ELb1ELb1ELb0ELb0ELb0EEEvNS_16Flash_bwd_paramsE,"aw",@nobits
	.sectionflags	@""
	.align	16


//--------------------- .nv.shared._ZN5flash44flash_bwd_dq_dk_dv_loop_seqk_parallel_kernelI23Flash_bwd_kernel_traitsILi256ELi64ELi32ELi8ELi4ELi1ELi2ELb1ELb1EN7cutlass6half_tE19Flash_kernel_traitsILi256ELi64ELi32ELi8ES3_EELb0ELb0ELb1ELb1ELb0ELb0ELb1EEEvNS_16Flash_bwd_paramsE --------------------------
	.section	.nv.shared._ZN5flash44flash_bwd_dq_dk_dv_loop_seqk_parallel_kernelI23Flash_bwd_kernel_traitsILi256ELi64ELi32ELi8ELi4ELi1ELi2ELb1ELb1EN7cutlass6half_tE19Flash_kernel_traitsILi256ELi64ELi32ELi8ES3_EELb0ELb0ELb1ELb1ELb0ELb0ELb1EEEvNS_16Flash_bwd_paramsE,"aw",@nobits
	.sectionflags	@""
	.align	16


//--------------------- .nv.shared._ZN5flash25flash_bwd_dot_do_o_kernelILb0E23Flash_bwd_kernel_traitsILi256ELi64ELi32ELi8ELi4ELi1ELi2ELb1ELb1EN7cutlass6half_tE19Flash_kernel_traitsILi256ELi64ELi32ELi8ES3_EEEEvNS_16Flash_bwd_paramsE --------------------------
	.section	.nv.shared._ZN5flash25flash_bwd_dot_do_o_kernelILb0E23Flash_bwd_kernel_traitsILi256ELi64ELi32ELi8ELi4ELi1ELi2ELb1ELb1EN7cutlass6half_tE19Flash_kernel_traitsILi256ELi64ELi32ELi8ES3_EEEEvNS_16Flash_bwd_paramsE,"aw",@nobits
	.sectionflags	@""
	.align	16


//--------------------- .nv.shared._ZN5flash25flash_bwd_dot_do_o_kernelILb1E23Flash_bwd_kernel_traitsILi256ELi64ELi32ELi8ELi4ELi1ELi2ELb1ELb1EN7cutlass6half_tE19Flash_kernel_traitsILi256ELi64ELi32ELi8ES3_EEEEvNS_16Flash_bwd_paramsE --------------------------
	.section	.nv.shared._ZN5flash25flash_bwd_dot_do_o_kernelILb1E23Flash_bwd_kernel_traitsILi256ELi64ELi32ELi8ELi4ELi1ELi2ELb1ELb1EN7cutlass6half_tE19Flash_kernel_traitsILi256ELi64ELi32ELi8ES3_EEEEvNS_16Flash_bwd_paramsE,"aw",@nobits
	.sectionflags	@""
	.align	16


//--------------------- .nv.shared._ZN5flash44flash_bwd_dq_dk_dv_loop_seqk_parallel_kernelI23Flash_bwd_kernel_traitsILi256ELi64ELi64ELi8ELi4ELi2ELi2ELb0ELb1EN7cutlass6half_tE19Flash_kernel_traitsILi256ELi64ELi64ELi8ES3_EELb0ELb0ELb0ELb0ELb0ELb0ELb0EEEvNS_16Flash_bwd_paramsE --------------------------
	.section	.nv.shared._ZN5flash44flash_bwd_dq_dk_dv_loop_seqk_parallel_kernelI23Flash_bwd_kernel_traitsILi256ELi64ELi64ELi8ELi4ELi2ELi2ELb0ELb1EN7cutlass6half_tE19Flash_kernel_traitsILi256ELi64ELi64ELi8ES3_EELb0ELb0ELb0ELb0ELb0ELb0ELb0EEEvNS_16Flash_bwd_paramsE,"aw",@nobits
	.sectionflags	@""
	.align	16


//--------------------- .nv.shared._ZN5flash44flash_bwd_dq_dk_dv_loop_seqk_parallel_kernelI23Flash_bwd_kernel_traitsILi256ELi64ELi64ELi8ELi4ELi2ELi2ELb0ELb1EN7cutlass6half_tE19Flash_kernel_traitsILi256ELi64ELi64ELi8ES3_EELb0ELb0ELb1ELb0ELb0ELb0ELb0EEEvNS_16Flash_bwd_paramsE --------------------------
	.section	.nv.shared._ZN5flash44flash_bwd_dq_dk_dv_loop_seqk_parallel_kernelI23Flash_bwd_kernel_traitsILi256ELi64ELi64ELi8ELi4ELi2ELi2ELb0ELb1EN7cutlass6half_tE19Flash_kernel_traitsILi256ELi64ELi64ELi8ES3_EELb0ELb0ELb1ELb0ELb0ELb0ELb0EEEvNS_16Flash_bwd_paramsE,"aw",@nobits
	.sectionflags	@""
	.align	16


//--------------------- .nv.shared._ZN5flash44flash_bwd_dq_dk_dv_loop_seqk_parallel_kernelI23Flash_bwd_kernel_traitsILi256ELi64ELi64ELi8ELi4ELi2ELi2ELb0ELb1EN7cutlass6half_tE19Flash_kernel_traitsILi256ELi64ELi64ELi8ES3_EELb0ELb0ELb0ELb0ELb0ELb1ELb0EEEvNS_16Flash_bwd_paramsE --------------------------
	.section	.nv.shared._ZN5flash44flash_bwd_dq_dk_dv_loop_seqk_parallel_kernelI23Flash_bwd_kernel_traitsILi256ELi64ELi64ELi8ELi4ELi2ELi2ELb0ELb1EN7cutlass6half_tE19Flash_kernel_traitsILi256ELi64ELi64ELi8ES3_EELb0ELb0ELb0ELb0ELb0ELb1ELb0EEEvNS_16Flash_bwd_paramsE,"aw",@nobits
	.sectionflags	@""
	.align	16


//--------------------- .nv.shared._ZN5flash44flash_bwd_dq_dk_dv_loop_seqk_parallel_kernelI23Flash_bwd_kernel_traitsILi256ELi64ELi64ELi8ELi4ELi2ELi2ELb0ELb1EN7cutlass6half_tE19Flash_kernel_traitsILi256ELi64ELi64ELi8ES3_EELb0ELb0ELb0ELb1ELb0ELb0ELb0EEEvNS_16Flash_bwd_paramsE --------------------------
	.section	.nv.shared._ZN5flash44flash_bwd_dq_dk_dv_loop_seqk_parallel_kernelI23Flash_bwd_kernel_traitsILi256ELi64ELi64ELi8ELi4ELi2ELi2ELb0ELb1EN7cutlass6half_tE19Flash_kernel_traitsILi256ELi64ELi64ELi8ES3_EELb0ELb0ELb0ELb1ELb0ELb0ELb0EEEvNS_16Flash_bwd_paramsE,"aw",@nobits
	.sectionflags	@""
	.align	16


//--------------------- .nv.shared._ZN5flash44flash_bwd_dq_dk_dv_loop_seqk_parallel_kernelI23Flash_bwd_kernel_traitsILi256ELi64ELi64ELi8ELi4ELi2ELi2ELb0ELb1EN7cutlass6half_tE19Flash_kernel_traitsILi256ELi64ELi64ELi8ES3_EELb0ELb0ELb1ELb0ELb0ELb1ELb0EEEvNS_16Flash_bwd_paramsE --------------------------
	.section	.nv.shared._ZN5flash44flash_bwd_dq_dk_dv_loop_seqk_parallel_kernelI23Flash_bwd_kernel_traitsILi256ELi64ELi64ELi8ELi4ELi2ELi2ELb0ELb1EN7cutlass6half_tE19Flash_kernel_traitsILi256ELi64ELi64ELi8ES3_EELb0ELb0ELb1ELb0ELb0ELb1ELb0EEEvNS_16Flash_bwd_paramsE,"aw",@nobits
	.sectionflags	@""
	.align	16


//--------------------- .nv.shared._ZN5flash44flash_bwd_dq_dk_dv_loop_seqk_parallel_kernelI23Flash_bwd_kernel_traitsILi256ELi64ELi64ELi8ELi4ELi2ELi2ELb0ELb1EN7cutlass6half_tE19Flash_kernel_traitsILi256ELi64ELi64ELi8ES3_EELb0ELb0ELb1ELb1ELb0ELb0ELb0EEEvNS_16Flash_bwd_paramsE --------------------------
	.section	.nv.shared._ZN5flash44flash_bwd_dq_dk_dv_loop_seqk_parallel_kernelI23Flash_bwd_kernel_traitsILi256ELi64ELi64ELi8ELi4ELi2ELi2ELb0ELb1EN7cutlass6half_tE19Flash_kernel_traitsILi256ELi64ELi64ELi8ES3_EELb0ELb0ELb1ELb1ELb0ELb0ELb0EEEvNS_16Flash_bwd_paramsE,"aw",@nobits
	.sectionflags	@""
	.align	16


//--------------------- .nv.shared._ZN5flash44flash_bwd_dq_dk_dv_loop_seqk_parallel_kernelI23Flash_bwd_kernel_traitsILi256ELi64ELi64ELi8ELi4ELi2ELi2ELb0ELb0EN7cutlass6half_tE19Flash_kernel_traitsILi256ELi64ELi64ELi8ES3_EELb0ELb0ELb0ELb0ELb0ELb0ELb0EEEvNS_16Flash_bwd_paramsE --------------------------
	.section	.nv.shared._ZN5flash44flash_bwd_dq_dk_dv_loop_seqk_parallel_kernelI23Flash_bwd_kernel_traitsILi256ELi64ELi64ELi8ELi4ELi2ELi2ELb0ELb0EN7cutlass6half_tE19Flash_kernel_traitsILi256ELi64ELi64ELi8ES3_EELb0ELb0ELb0ELb0ELb0ELb0ELb0EEEvNS_16Flash_bwd_paramsE,"aw",@nobits
	.sectionflags	@""
	.align	16


//--------------------- .nv.shared._ZN5flash44flash_bwd_dq_dk_dv_loop_seqk_parallel_kernelI23Flash_bwd_kernel_traitsILi256ELi64ELi64ELi8ELi4ELi2ELi2ELb0ELb0EN7cutlass6half_tE19Flash_kernel_traitsILi256ELi64ELi64ELi8ES3_EELb0ELb0ELb1ELb0ELb0ELb0ELb0EEEvNS_16Flash_bwd_paramsE --------------------------
	.section	.nv.shared._ZN5flash44flash_bwd_dq_dk_dv_loop_seqk_parallel_kernelI23Flash_bwd_kernel_traitsILi256ELi64ELi64ELi8ELi4ELi2ELi2ELb0ELb0EN7cutlass6half_tE19Flash_kernel_traitsILi256ELi64ELi64ELi8ES3_EELb0ELb0ELb1ELb0ELb0ELb0ELb0EEEvNS_16Flash_bwd_paramsE,"aw",@nobits
	.sectionflags	@""
	.align	16


//--------------------- .nv.shared._ZN5flash44flash_bwd_dq_dk_dv_loop_seqk_parallel_kernelI23Flash_bwd_kernel_traitsILi256ELi64ELi64ELi8ELi4ELi2ELi2ELb0ELb0EN7cutlass6half_tE19Flash_kernel_traitsILi256ELi64ELi64ELi8ES3_EELb0ELb0ELb0ELb0ELb0ELb1ELb0EEEvNS_16Flash_bwd_paramsE --------------------------
	.section	.nv.shared._ZN5flash44flash_bwd_dq_dk_dv_loop_seqk_parallel_kernelI23Flash_bwd_kernel_traitsILi256ELi64ELi64ELi8ELi4ELi2ELi2ELb0ELb0EN7cutlass6half_tE19Flash_kernel_traitsILi256ELi64ELi64ELi8ES3_EELb0ELb0ELb0ELb0ELb0ELb1ELb0EEEvNS_16Flash_bwd_paramsE,"aw",@nobits
	.sectionflags	@""
	.align	16


//--------------------- .nv.shared._ZN5flash44flash_bwd_dq_dk_dv_loop_seqk_parallel_kernelI23Flash_bwd_kernel_traitsILi256ELi64ELi64ELi8ELi4ELi2ELi2ELb0ELb0EN7cutlass6half_tE19Flash_kernel_traitsILi256ELi64ELi64ELi8ES3_EELb0ELb0ELb0ELb1ELb0ELb0ELb0EEEvNS_16Flash_bwd_paramsE --------------------------
	.section	.nv.shared._ZN5flash44flash_bwd_dq_dk_dv_loop_seqk_parallel_kernelI23Flash_bwd_kernel_traitsILi256ELi64ELi64ELi8ELi4ELi2ELi2ELb0ELb0EN7cutlass6half_tE19Flash_kernel_traitsILi256ELi64ELi64ELi8ES3_EELb0ELb0ELb0ELb1ELb0ELb0ELb0EEEvNS_16Flash_bwd_paramsE,"aw",@nobits
	.sectionflags	@""
	.align	16


//--------------------- .nv.shared._ZN5flash44flash_bwd_dq_dk_dv_loop_seqk_parallel_kernelI23Flash_bwd_kernel_traitsILi256ELi64ELi64ELi8ELi4ELi2ELi2ELb0ELb0EN7cutlass6half_tE19Flash_kernel_traitsILi256ELi64ELi64ELi8ES3_EELb0ELb0ELb1ELb0ELb0ELb1ELb0EEEvNS_16Flash_bwd_paramsE --------------------------
	.section	.nv.shared._ZN5flash44flash_bwd_dq_dk_dv_loop_seqk_parallel_kernelI23Flash_bwd_kernel_traitsILi256ELi64ELi64ELi8ELi4ELi2ELi2ELb0ELb0EN7cutlass6half_tE19Flash_kernel_traitsILi256ELi64ELi64ELi8ES3_EELb0ELb0ELb1ELb0ELb0ELb1ELb0EEEvNS_16Flash_bwd_paramsE,"aw",@nobits
	.sectionflags	@""
	.align	16


//--------------------- .nv.shared._ZN5flash44flash_bwd_dq_dk_dv_loop_seqk_parallel_kernelI23Flash_bwd_kernel_traitsILi256ELi64ELi64ELi8ELi4ELi2ELi2ELb0ELb0EN7cutlass6half_tE19Flash_kernel_traitsILi256ELi64ELi64ELi8ES3_EELb0ELb0ELb1ELb1ELb0ELb0ELb0EEEvNS_16Flash_bwd_paramsE --------------------------
	.section	.nv.shared._ZN5flash44flash_bwd_dq_dk_dv_loop_seqk_parallel_kernelI23Flash_bwd_kernel_traitsILi256ELi64ELi64ELi8ELi4ELi2ELi2ELb0ELb0EN7cutlass6half_tE19Flash_kernel_traitsILi256ELi64ELi64ELi8ES3_EELb0ELb0ELb1ELb1ELb0ELb0ELb0EEEvNS_16Flash_bwd_paramsE,"aw",@nobits
	.sectionflags	@""
	.align	16


//--------------------- .nv.shared._ZN5flash27flash_bwd_convert_dq_kernelI23Flash_bwd_kernel_traitsILi256ELi64ELi64ELi8ELi4ELi2ELi2ELb0ELb1EN7cutlass6half_tE19Flash_kernel_traitsILi256ELi64ELi64ELi8ES3_EEEEvNS_16Flash_bwd_paramsEi --------------------------
	.section	.nv.shared._ZN5flash27flash_bwd_convert_dq_kernelI23Flash_bwd_kernel_traitsILi256ELi64ELi64ELi8ELi4ELi2ELi2ELb0ELb1EN7cutlass6half_tE19Flash_kernel_traitsILi256ELi64ELi64ELi8ES3_EEEEvNS_16Flash_bwd_paramsEi,"aw",@nobits
	.sectionflags	@""
	.align	16


//--------------------- .nv.shared._ZN5flash44flash_bwd_dq_dk_dv_loop_seqk_parallel_kernelI23Flash_bwd_kernel_traitsILi256ELi64ELi64ELi8ELi4ELi2ELi2ELb0ELb1EN7cutlass6half_tE19Flash_kernel_traitsILi256ELi64ELi64ELi8ES3_EELb1ELb0ELb0ELb0ELb0ELb0ELb0EEEvNS_16Flash_bwd_paramsE --------------------------
	.section	.nv.shared._ZN5flash44flash_bwd_dq_dk_dv_loop_seqk_parallel_kernelI23Flash_bwd_kernel_traitsILi256ELi64ELi64ELi8ELi4ELi2ELi2ELb0ELb1EN7cutlass6half_tE19Flash_kernel_traitsILi256ELi64ELi64ELi8ES3_EELb1ELb0ELb0ELb0ELb0ELb0ELb0EEEvNS_16Flash_bwd_paramsE,"aw",@nobits
	.sectionflags	@""
	.align	16


//--------------------- .nv.shared._ZN5flash44flash_bwd_dq_dk_dv_loop_seqk_parallel_kernelI23Flash_bwd_kernel_traitsILi256ELi64ELi64ELi8ELi4ELi2ELi2ELb0ELb1EN7cutlass6half_tE19Flash_kernel_traitsILi256ELi64ELi64ELi8ES3_EELb0ELb0ELb0ELb0ELb0ELb0ELb1EEEvNS_16Flash_bwd_paramsE --------------------------
	.section	.nv.shared._ZN5flash44flash_bwd_dq_dk_dv_loop_seqk_parallel_kernelI23Flash_bwd_kernel_traitsILi256ELi64ELi64ELi8ELi4ELi2ELi2ELb0ELb1EN7cutlass6half_tE19Flash_kernel_traitsILi256ELi64ELi64ELi8ES3_EELb0ELb0ELb0ELb0ELb0ELb0ELb1EEEvNS_16Flash_bwd_paramsE,"aw",@nobits
	.sectionflags	@""
	.align	16


//--------------------- .nv.shared._ZN5flash44flash_bwd_dq_dk_dv_loop_seqk_parallel_kernelI23Flash_bwd_kernel_traitsILi256ELi64ELi64ELi8ELi4ELi2ELi2ELb0ELb1EN7cutlass6half_tE19Flash_kernel_traitsILi256ELi64ELi64ELi8ES3_EELb1ELb0ELb1ELb0ELb0ELb0ELb0EEEvNS_16Flash_bwd_paramsE --------------------------
	.section	.nv.shared._ZN5flash44flash_bwd_dq_dk_dv_loop_seqk_parallel_kernelI23Flash_bwd_kernel_traitsILi256ELi64ELi64ELi8ELi4ELi2ELi2ELb0ELb1EN7cutlass6half_tE19Flash_kernel_traitsILi256ELi64ELi64ELi8ES3_EELb1ELb0ELb1ELb0ELb0ELb0ELb0EEEvNS_16Flash_bwd_paramsE,"aw",@nobits
	.sectionflags	@""
	.align	16


//--------------------- .nv.shared._ZN5flash44flash_bwd_dq_dk_dv_loop_seqk_parallel_kernelI23Flash_bwd_kernel_traitsILi256ELi64ELi64ELi8ELi4ELi2ELi2ELb0ELb1EN7cutlass6half_tE19Flash_kernel_traitsILi256ELi64ELi64ELi8ES3_EELb0ELb0ELb1ELb0ELb0ELb0ELb1EEEvNS_16Flash_bwd_paramsE --------------------------
	.section	.nv.shared._ZN5flash44flash_bwd_dq_dk_dv_loop_seqk_parallel_kernelI23Flash_bwd_kernel_traitsILi256ELi64ELi64ELi8ELi4ELi2ELi2ELb0ELb1EN7cutlass6half_tE19Flash_kernel_traitsILi256ELi64ELi64ELi8ES3_EELb0ELb0ELb1ELb0ELb0ELb0ELb1EEEvNS_16Flash_bwd_paramsE,"aw",@nobits
	.sectionflags	@""
	.align	16


//--------------------- .nv.shared._ZN5flash44flash_bwd_dq_dk_dv_loop_seqk_parallel_kernelI23Flash_bwd_kernel_traitsILi256ELi64ELi64ELi8ELi4ELi2ELi2ELb0ELb1EN7cutlass6half_tE19Flash_kernel_traitsILi256ELi64ELi64ELi8ES3_EELb1ELb0ELb0ELb0ELb0ELb1ELb0EEEvNS_16Flash_bwd_paramsE --------------------------
	.section	.nv.shared._ZN5flash44flash_bwd_dq_dk_dv_loop_seqk_parallel_kernelI23Flash_bwd_kernel_traitsILi256ELi64ELi64ELi8ELi4ELi2ELi2ELb0ELb1EN7cutlass6half_tE19Flash_kernel_traitsILi256ELi64ELi64ELi8ES3_EELb1ELb0ELb0ELb0ELb0ELb1ELb0EEEvNS_16Flash_bwd_paramsE,"aw",@nobits
	.sectionflags	@""
	.align	16


//--------------------- .nv.shared._ZN5flash44flash_bwd_dq_dk_dv_loop_seqk_parallel_kernelI23Flash_bwd_kernel_traitsILi256ELi64ELi64ELi8ELi4ELi2ELi2ELb0ELb1EN7cutlass6half_tE19Flash_kernel_traitsILi256ELi64ELi64ELi8ES3_EELb0ELb0ELb0ELb0ELb0ELb1ELb1EEEvNS_16Flash_bwd_paramsE --------------------------
	.section	.nv.shared._ZN5flash44flash_bwd_dq_dk_dv_loop_seqk_parallel_kernelI23Flash_bwd_kernel_traitsILi256ELi64ELi64ELi8ELi4ELi2ELi2ELb0ELb1EN7cutlass6half_tE19Flash_kernel_traitsILi256ELi64ELi64ELi8ES3_EELb0ELb0ELb0ELb0ELb0ELb1ELb1EEEvNS_16Flash_bwd_paramsE,"aw",@nobits
	.sectionflags	@""
	.align	16


//--------------------- .nv.shared._ZN5flash44flash_bwd_dq_dk_dv_loop_seqk_parallel_kernelI23Flash_bwd_kernel_traitsILi256ELi64ELi64ELi8ELi4ELi2ELi2ELb0ELb1EN7cutlass6half_tE19Flash_kernel_traitsILi256ELi64ELi64ELi8ES3_EELb1ELb0ELb0ELb1ELb0ELb0ELb0EEEvNS_16Flash_bwd_paramsE --------------------------
	.section	.nv.shared._ZN5flash44flash_bwd_dq_dk_dv_loop_seqk_parallel_kernelI23Flash_bwd_kernel_traitsILi256ELi64ELi64ELi8ELi4ELi2ELi2ELb0ELb1EN7cutlass6half_tE19Flash_kernel_traitsILi256ELi64ELi64ELi8ES3_EELb1ELb0ELb0ELb1ELb0ELb0ELb0EEEvNS_16Flash_bwd_paramsE,"aw",@nobits
	.sectionflags	@""
	.align	16


//--------------------- .nv.shared._ZN5flash44flash_bwd_dq_dk_dv_loop_seqk_parallel_kernelI23Flash_bwd_kernel_traitsILi256ELi64ELi64ELi8ELi4ELi2ELi2ELb0ELb1EN7cutlass6half_tE19Flash_kernel_traitsILi256ELi64ELi64ELi8ES3_EELb0ELb0ELb0ELb1ELb0ELb0ELb1EEEvNS_16Flash_bwd_paramsE --------------------------
	.section	.nv.shared._ZN5flash44flash_bwd_dq_dk_dv_loop_seqk_parallel_kernelI23Flash_bwd_kernel_traitsILi256ELi64ELi64ELi8ELi4ELi2ELi2ELb0ELb1EN7cutlass6half_tE19Flash_kernel_traitsILi256ELi64ELi64ELi8ES3_EELb0ELb0ELb0ELb1ELb0ELb0ELb1EEEvNS_16Flash_bwd_paramsE,"aw",@nobits
	.sectionflags	@""
	.align	16


//--------------------- .nv.shared._ZN5flash44flash_bwd_dq_dk_dv_loop_seqk_parallel_kernelI23Flash_bwd_kernel_traitsILi256ELi64ELi64ELi8ELi4ELi2ELi2ELb0ELb1EN7cutlass6half_tE19Flash_kernel_traitsILi256ELi64ELi64ELi8ES3_EELb1ELb0ELb1ELb0ELb0ELb1ELb0EEEvNS_16Flash_bwd_paramsE --------------------------
	.section	.nv.shared._ZN5flash44flash_bwd_dq_dk_dv_loop_seqk_parallel_kernelI23Flash_bwd_kernel_traitsILi256ELi64ELi64ELi8ELi4ELi2ELi2ELb0ELb1EN7cutlass6half_tE19Flash_kernel_traitsILi256ELi64ELi64ELi8ES3_EELb1ELb0ELb1ELb0ELb0ELb1ELb0EEEvNS_16Flash_bwd_paramsE,"aw",@nobits
	.sectionflags	@""
	.align	16


//--------------------- .nv.shared._ZN5flash44flash_bwd_dq_dk_dv_loop_seqk_parallel_kernelI23Flash_bwd_kernel_traitsILi256ELi64ELi64ELi8ELi4ELi2ELi2ELb0ELb1EN7cutlass6half_tE19Flash_kernel_traitsILi256ELi64ELi64ELi8ES3_EELb0ELb0ELb1ELb0ELb0ELb1ELb1EEEvNS_16Flash_bwd_paramsE --------------------------
	.section	.nv.shared._ZN5flash44flash_bwd_dq_dk_dv_loop_seqk_parallel_kernelI23Flash_bwd_kernel_traitsILi256ELi64ELi64ELi8ELi4ELi2ELi2ELb0ELb1EN7cutlass6half_tE19Flash_kernel_traitsILi256ELi64ELi64ELi8ES3_EELb0ELb0ELb1ELb0ELb0ELb1ELb1EEEvNS_16Flash_bwd_paramsE,"aw",@nobits
	.sectionflags	@""
	.align	16


//--------------------- .nv.shared._ZN5flash44flash_bwd_dq_dk_dv_loop_seqk_parallel_kernelI23Flash_bwd_kernel_traitsILi256ELi64ELi64ELi8ELi4ELi2ELi2ELb0ELb1EN7cutlass6half_tE19Flash_kernel_traitsILi256ELi64ELi64ELi8ES3_EELb1ELb0ELb1ELb1ELb0ELb0ELb0EEEvNS_16Flash_bwd_paramsE --------------------------
	.section	.nv.shared._ZN5flash44flash_bwd_dq_dk_dv_loop_seqk_parallel_kernelI23Flash_bwd_kernel_traitsILi256ELi64ELi64ELi8ELi4ELi2ELi2ELb0ELb1EN7cutlass6half_tE19Flash_kernel_traitsILi256ELi64ELi64ELi8ES3_EELb1ELb0ELb1ELb1ELb0ELb0ELb0EEEvNS_16Flash_bwd_paramsE,"aw",@nobits
	.sectionflags	@""
	.align	16


//--------------------- .nv.shared._ZN5flash44flash_bwd_dq_dk_dv_loop_seqk_parallel_kernelI23Flash_bwd_kernel_traitsILi256ELi64ELi64ELi8ELi4ELi2ELi2ELb0ELb1EN7cutlass6half_tE19Flash_kernel_traitsILi256ELi64ELi64ELi8ES3_EELb0ELb0ELb1ELb1ELb0ELb0ELb1EEEvNS_16Flash_bwd_paramsE --------------------------
	.section	.nv.shared._ZN5flash44flash_bwd_dq_dk_dv_loop_seqk_parallel_kernelI23Flash_bwd_kernel_traitsILi256ELi64ELi64ELi8ELi4ELi2ELi2ELb0ELb1EN7cutlass6half_tE19Flash_kernel_traitsILi256ELi64ELi64ELi8ES3_EELb0ELb0ELb1ELb1ELb0ELb0ELb1EEEvNS_16Flash_bwd_paramsE,"aw",@nobits
	.sectionflags	@""
	.align	16


//--------------------- .nv.shared._ZN5flash25flash_bwd_dot_do_o_kernelILb0E23Flash_bwd_kernel_traitsILi256ELi64ELi64ELi8ELi4ELi2ELi2ELb0ELb1EN7cutlass6half_tE19Flash_kernel_traitsILi256ELi64ELi64ELi8ES3_EEEEvNS_16Flash_bwd_paramsE --------------------------
	.section	.nv.shared._ZN5flash25flash_bwd_dot_do_o_kernelILb0E23Flash_bwd_kernel_traitsILi256ELi64ELi64ELi8ELi4ELi2ELi2ELb0ELb1EN7cutlass6half_tE19Flash_kernel_traitsILi256ELi64ELi64ELi8ES3_EEEEvNS_16Flash_bwd_paramsE,"aw",@nobits
	.sectionflags	@""
	.align	16


//--------------------- .nv.shared._ZN5flash25flash_bwd_dot_do_o_kernelILb1E23Flash_bwd_kernel_traitsILi256ELi64ELi64ELi8ELi4ELi2ELi2ELb0ELb1EN7cutlass6half_tE19Flash_kernel_traitsILi256ELi64ELi64ELi8ES3_EEEEvNS_16Flash_bwd_paramsE --------------------------
	.section	.nv.shared._ZN5flash25flash_bwd_dot_do_o_kernelILb1E23Flash_bwd_kernel_traitsILi256ELi64ELi64ELi8ELi4ELi2ELi2ELb0ELb1EN7cutlass6half_tE19Flash_kernel_traitsILi256ELi64ELi64ELi8ES3_EEEEvNS_16Flash_bwd_paramsE,"aw",@nobits
	.sectionflags	@""
	.align	16


//--------------------- .nv.shared._ZN5flash27flash_bwd_convert_dq_kernelI23Flash_bwd_kernel_traitsILi256ELi64ELi64ELi8ELi4ELi2ELi2ELb0ELb0EN7cutlass6half_tE19Flash_kernel_traitsILi256ELi64ELi64ELi8ES3_EEEEvNS_16Flash_bwd_paramsEi --------------------------
	.section	.nv.shared._ZN5flash27flash_bwd_convert_dq_kernelI23Flash_bwd_kernel_traitsILi256ELi64ELi64ELi8ELi4ELi2ELi2ELb0ELb0EN7cutlass6half_tE19Flash_kernel_traitsILi256ELi64ELi64ELi8ES3_EEEEvNS_16Flash_bwd_paramsEi,"aw",@nobits
	.sectionflags	@""
	.align	16


//--------------------- .nv.shared._ZN5flash44flash_bwd_dq_dk_dv_loop_seqk_parallel_kernelI23Flash_bwd_kernel_traitsILi256ELi64ELi64ELi8ELi4ELi2ELi2ELb0ELb0EN7cutlass6half_tE19Flash_kernel_traitsILi256ELi64ELi64ELi8ES3_EELb1ELb0ELb0ELb0ELb0ELb0ELb0EEEvNS_16Flash_bwd_paramsE --------------------------
	.section	.nv.shared._ZN5flash44flash_bwd_dq_dk_dv_loop_seqk_parallel_kernelI23Flash_bwd_kernel_traitsILi256ELi64ELi64ELi8ELi4ELi2ELi2ELb0ELb0EN7cutlass6half_tE19Flash_kernel_traitsILi256ELi64ELi64ELi8ES3_EELb1ELb0ELb0ELb0ELb0ELb0ELb0EEEvNS_16Flash_bwd_paramsE,"aw",@nobits
	.sectionflags	@""
	.align	16


//--------------------- .nv.shared._ZN5flash44flash_bwd_dq_dk_dv_loop_seqk_parallel_kernelI23Flash_bwd_kernel_traitsILi256ELi64ELi64ELi8ELi4ELi2ELi2ELb0ELb0EN7cutlass6half_tE19Flash_kernel_traitsILi256ELi64ELi64ELi8ES3_EELb0ELb0ELb0ELb0ELb0ELb0ELb1EEEvNS_16Flash_bwd_paramsE --------------------------
	.section	.nv.shared._ZN5flash44flash_bwd_dq_dk_dv_loop_seqk_parallel_kernelI23Flash_bwd_kernel_traitsILi256ELi64ELi64ELi8ELi4ELi2ELi2ELb0ELb0EN7cutlass6half_tE19Flash_kernel_traitsILi256ELi64ELi64ELi8ES3_EELb0ELb0ELb0ELb0ELb0ELb0ELb1EEEvNS_16Flash_bwd_paramsE,"aw",@nobits
	.sectionflags	@""
	.align	16


//--------------------- .nv.shared._ZN5flash44flash_bwd_dq_dk_dv_loop_seqk_parallel_kernelI23Flash_bwd_kernel_traitsILi256ELi64ELi64ELi8ELi4ELi2ELi2ELb0ELb0EN7cutlass6half_tE19Flash_kernel_traitsILi256ELi64ELi64ELi8ES3_EELb1ELb0ELb1ELb0ELb0ELb0ELb0EEEvNS_16Flash_bwd_paramsE --------------------------
	.section	.nv.shared._ZN5flash44flash_bwd_dq_dk_dv_loop_seqk_parallel_kernelI23Flash_bwd_kernel_traitsILi256ELi64ELi64ELi8ELi4ELi2ELi2ELb0ELb0EN7cutlass6half_tE19Flash_kernel_traitsILi256ELi64ELi64ELi8ES3_EELb1ELb0ELb1ELb0ELb0ELb0ELb0EEEvNS_16Flash_bwd_paramsE,"aw",@nobits
	.sectionflags	@""
	.align	16


//--------------------- .nv.shared._ZN5flash44flash_bwd_dq_dk_dv_loop_seqk_parallel_kernelI23Flash_bwd_kernel_traitsILi256ELi64ELi64ELi8ELi4ELi2ELi2ELb0ELb0EN7cutlass6half_tE19Flash_kernel_traitsILi256ELi64ELi64ELi8ES3_EELb0ELb0ELb1ELb0ELb0ELb0ELb1EEEvNS_16Flash_bwd_paramsE --------------------------
	.section	.nv.shared._ZN5flash44flash_bwd_dq_dk_dv_loop_seqk_parallel_kernelI23Flash_bwd_kernel_traitsILi256ELi64ELi64ELi8ELi4ELi2ELi2ELb0ELb0EN7cutlass6half_tE19Flash_kernel_traitsILi256ELi64ELi64ELi8ES3_EELb0ELb0ELb1ELb0ELb0ELb0ELb1EEEvNS_16Flash_bwd_paramsE,"aw",@nobits
	.sectionflags	@""
	.align	16


//--------------------- .nv.shared._ZN5flash44flash_bwd_dq_dk_dv_loop_seqk_parallel_kernelI23Flash_bwd_kernel_traitsILi256ELi64ELi64ELi8ELi4ELi2ELi2ELb0ELb0EN7cutlass6half_tE19Flash_kernel_traitsILi256ELi64ELi64ELi8ES3_EELb1ELb0ELb0ELb0ELb0ELb1ELb0EEEvNS_16Flash_bwd_paramsE --------------------------
	.section	.nv.shared._ZN5flash44flash_bwd_dq_dk_dv_loop_seqk_parallel_kernelI23Flash_bwd_kernel_traitsILi256ELi64ELi64ELi8ELi4ELi2ELi2ELb0ELb0EN7cutlass6half_tE19Flash_kernel_traitsILi256ELi64ELi64ELi8ES3_EELb1ELb0ELb0ELb0ELb0ELb1ELb0EEEvNS_16Flash_bwd_paramsE,"aw",@nobits
	.sectionflags	@""
	.align	16


//--------------------- .nv.shared._ZN5flash44flash_bwd_dq_dk_dv_loop_seqk_parallel_kernelI23Flash_bwd_kernel_traitsILi256ELi64ELi64ELi8ELi4ELi2ELi2ELb0ELb0EN7cutlass6half_tE19Flash_kernel_traitsILi256ELi64ELi64ELi8ES3_EELb0ELb0ELb0ELb0ELb0ELb1ELb1EEEvNS_16Flash_bwd_paramsE --------------------------
	.section	.nv.shared._ZN5flash44flash_bwd_dq_dk_dv_loop_seqk_parallel_kernelI23Flash_bwd_kernel_traitsILi256ELi64ELi64ELi8ELi4ELi2ELi2ELb0ELb0EN7cutlass6half_tE19Flash_kernel_traitsILi256ELi64ELi64ELi8ES3_EELb0ELb0ELb0ELb0ELb0ELb1ELb1EEEvNS_16Flash_bwd_paramsE,"aw",@nobits
	.sectionflags	@""
	.align	16


//--------------------- .nv.shared._ZN5flash44flash_bwd_dq_dk_dv_loop_seqk_parallel_kernelI23Flash_bwd_kernel_traitsILi256ELi64ELi64ELi8ELi4ELi2ELi2ELb0ELb0EN7cutlass6half_tE19Flash_kernel_traitsILi256ELi64ELi64ELi8ES3_EELb1ELb0ELb0ELb1ELb0ELb0ELb0EEEvNS_16Flash_bwd_paramsE --------------------------
	.section	.nv.shared._ZN5flash44flash_bwd_dq_dk_dv_loop_seqk_parallel_kernelI23Flash_bwd_kernel_traitsILi256ELi64ELi64ELi8ELi4ELi2ELi2ELb0ELb0EN7cutlass6half_tE19Flash_kernel_traitsILi256ELi64ELi64ELi8ES3_EELb1ELb0ELb0ELb1ELb0ELb0ELb0EEEvNS_16Flash_bwd_paramsE,"aw",@nobits
	.sectionflags	@""
	.align	16


//--------------------- .nv.shared._ZN5flash44flash_bwd_dq_dk_dv_loop_seqk_parallel_kernelI23Flash_bwd_kernel_traitsILi256ELi64ELi64ELi8ELi4ELi2ELi2ELb0ELb0EN7cutlass6half_tE19Flash_kernel_traitsILi256ELi64ELi64ELi8ES3_EELb0ELb0ELb0ELb1ELb0ELb0ELb1EEEvNS_16Flash_bwd_paramsE --------------------------
	.section	.nv.shared._ZN5flash44flash_bwd_dq_dk_dv_loop_seqk_parallel_kernelI23Flash_bwd_kernel_traitsILi256ELi64ELi64ELi8ELi4ELi2ELi2ELb0ELb0EN7cutlass6half_tE19Flash_kernel_traitsILi256ELi64ELi64ELi8ES3_EELb0ELb0ELb0ELb1ELb0ELb0ELb1EEEvNS_16Flash_bwd_paramsE,"aw",@nobits
	.sectionflags	@""
	.align	16


//--------------------- .nv.shared._ZN5flash44flash_bwd_dq_dk_dv_loop_seqk_parallel_kernelI23Flash_bwd_kernel_traitsILi256ELi64ELi64ELi8ELi4ELi2ELi2ELb0ELb0EN7cutlass6half_tE19Flash_kernel_traitsILi256ELi64ELi64ELi8ES3_EELb1ELb0ELb1ELb0ELb0ELb1ELb0EEEvNS_16Flash_bwd_paramsE --------------------------
	.section	.nv.shared._ZN5flash44flash_bwd_dq_dk_dv_loop_seqk_parallel_kernelI23Flash_bwd_kernel_traitsILi256ELi64ELi64ELi8ELi4ELi2ELi2ELb0ELb0EN7cutlass6half_tE19Flash_kernel_traitsILi256ELi64ELi64ELi8ES3_EELb1ELb0ELb1ELb0ELb0ELb1ELb0EEEvNS_16Flash_bwd_paramsE,"aw",@nobits
	.sectionflags	@""
	.align	16


//--------------------- .nv.shared._ZN5flash44flash_bwd_dq_dk_dv_loop_seqk_parallel_kernelI23Flash_bwd_kernel_traitsILi256ELi64ELi64ELi8ELi4ELi2ELi2ELb0ELb0EN7cutlass6half_tE19Flash_kernel_traitsILi256ELi64ELi64ELi8ES3_EELb0ELb0ELb1ELb0ELb0ELb1ELb1EEEvNS_16Flash_bwd_paramsE --------------------------
	.section	.nv.shared._ZN5flash44flash_bwd_dq_dk_dv_loop_seqk_parallel_kernelI23Flash_bwd_kernel_traitsILi256ELi64ELi64ELi8ELi4ELi2ELi2ELb0ELb0EN7cutlass6half_tE19Flash_kernel_traitsILi256ELi64ELi64ELi8ES3_EELb0ELb0ELb1ELb0ELb0ELb1ELb1EEEvNS_16Flash_bwd_paramsE,"aw",@nobits
	.sectionflags	@""
	.align	16


//--------------------- .nv.shared._ZN5flash44flash_bwd_dq_dk_dv_loop_seqk_parallel_kernelI23Flash_bwd_kernel_traitsILi256ELi64ELi64ELi8ELi4ELi2ELi2ELb0ELb0EN7cutlass6half_tE19Flash_kernel_traitsILi256ELi64ELi64ELi8ES3_EELb1ELb0ELb1ELb1ELb0ELb0ELb0EEEvNS_16Flash_bwd_paramsE --------------------------
	.section	.nv.shared._ZN5flash44flash_bwd_dq_dk_dv_loop_seqk_parallel_kernelI23Flash_bwd_kernel_traitsILi256ELi64ELi64ELi8ELi4ELi2ELi2ELb0ELb0EN7cutlass6half_tE19Flash_kernel_traitsILi256ELi64ELi64ELi8ES3_EELb1ELb0ELb1ELb1ELb0ELb0ELb0EEEvNS_16Flash_bwd_paramsE,"aw",@nobits
	.sectionflags	@""
	.align	16


//--------------------- .nv.shared._ZN5flash44flash_bwd_dq_dk_dv_loop_seqk_parallel_kernelI23Flash_bwd_kernel_traitsILi256ELi64ELi64ELi8ELi4ELi2ELi2ELb0ELb0EN7cutlass6half_tE19Flash_kernel_traitsILi256ELi64ELi64ELi8ES3_EELb0ELb0ELb1ELb1ELb0ELb0ELb1EEEvNS_16Flash_bwd_paramsE --------------------------
	.section	.nv.shared._ZN5flash44flash_bwd_dq_dk_dv_loop_seqk_parallel_kernelI23Flash_bwd_kernel_traitsILi256ELi64ELi64ELi8ELi4ELi2ELi2ELb0ELb0EN7cutlass6half_tE19Flash_kernel_traitsILi256ELi64ELi64ELi8ES3_EELb0ELb0ELb1ELb1ELb0ELb0ELb1EEEvNS_16Flash_bwd_paramsE,"aw",@nobits
	.sectionflags	@""
	.align	16


//--------------------- .nv.shared._ZN5flash25flash_bwd_dot_do_o_kernelILb0E23Flash_bwd_kernel_traitsILi256ELi64ELi64ELi8ELi4ELi2ELi2ELb0ELb0EN7cutlass6half_tE19Flash_kernel_traitsILi256ELi64ELi64ELi8ES3_EEEEvNS_16Flash_bwd_paramsE --------------------------
	.section	.nv.shared._ZN5flash25flash_bwd_dot_do_o_kernelILb0E23Flash_bwd_kernel_traitsILi256ELi64ELi64ELi8ELi4ELi2ELi2ELb0ELb0EN7cutlass6half_tE19Flash_kernel_traitsILi256ELi64ELi64ELi8ES3_EEEEvNS_16Flash_bwd_paramsE,"aw",@nobits
	.sectionflags	@""
	.align	16


//--------------------- .nv.shared._ZN5flash25flash_bwd_dot_do_o_kernelILb1E23Flash_bwd_kernel_traitsILi256ELi64ELi64ELi8ELi4ELi2ELi2ELb0ELb0EN7cutlass6half_tE19Flash_kernel_traitsILi256ELi64ELi64ELi8ES3_EEEEvNS_16Flash_bwd_paramsE --------------------------
	.section	.nv.shared._ZN5flash25flash_bwd_dot_do_o_kernelILb1E23Flash_bwd_kernel_traitsILi256ELi64ELi64ELi8ELi4ELi2ELi2ELb0ELb0EN7cutlass6half_tE19Flash_kernel_traitsILi256ELi64ELi64ELi8ES3_EEEEvNS_16Flash_bwd_paramsE,"aw",@nobits
	.sectionflags	@""
	.align	16
